	.target	sm_90a

	.elftype	@"ET_EXEC"


//--------------------- .note.nv.tkinfo           --------------------------
	.section	.note.nv.tkinfo,"",@"SHT_NOTE"
	.sectionflags	@"SHF_NOTE_NV_TKINFO"
	.tkinfo
        /*0018*/ 	.word	0x00000002
        /*0030*/ 	.string	""
        /*0030*/ 	.string	"ptxas"
        /*0030*/ 	.string	"Cuda compilation tools, release 13.0, V13.0.88"
        /*0030*/ 	.string	"Build cuda_13.0.r13.0/compiler.36424714_0"
        /*0030*/ 	.string	"-arch sm_90a -m 64 "



//--------------------- .note.nv.cuinfo           --------------------------
	.section	.note.nv.cuinfo,"",@"SHT_NOTE"
	.sectionflags	@"SHF_NOTE_NV_CUINFO"
        /*0018*/ 	.short	0x0002
        /*001a*/ 	.short	0x005a
        /*001c*/ 	.short	0x0082
	.zero		2


//--------------------- .nv.info                  --------------------------
	.section	.nv.info,"",@"SHT_CUDA_INFO"
	.align	4


	//----- nvinfo : EIATTR_REGCOUNT
	.align		4
        /*0000*/ 	.byte	0x04, 0x2f
        /*0002*/ 	.short	(.L_23 - .L_22)
	.align		4
.L_22:
        /*0004*/ 	.word	index@(_ZN7cutlass13device_kernelIN5flash11enable_sm90INS1_16FlashAttnFwdSm90INS1_25CollectiveMainloopFwdSm90ILi2EN4cute5tupleIJNS5_1CILi1EEES8_S8_EEENS6_IJNS7_ILi192EEENS7_ILi128EEENS7_ILi64EEEEEELi64ENS_10bfloat16_tEfNS_4arch4Sm90ELb1ELb0ELb1ELb1ELb0ELb1ELb0ELb1ELb1ELb1ELb0ELb0EEENS1_21CollectiveEpilogueFwdINS6_IJSA_SC_SB_EEES9_SE_SG_Li384ELb1ELb1ELb0ELb0EEENS1_36VarlenDynamicPersistentTileSchedulerILi192ELi128ELi384ELi128ELb0ELb1ELb1ELb1ELb1ELb1EEEEEEEEEvNT_6ParamsE)
        /*0008*/ 	.word	0x00000080


	//----- nvinfo : EIATTR_FRAME_SIZE
	.align		4
.L_23:
        /*000c*/ 	.byte	0x04, 0x11
        /*000e*/ 	.short	(.L_25 - .L_24)
	.align		4
.L_24:
        /*0010*/ 	.word	index@(_ZN7cutlass13device_kernelIN5flash11enable_sm90INS1_16FlashAttnFwdSm90INS1_25CollectiveMainloopFwdSm90ILi2EN4cute5tupleIJNS5_1CILi1EEES8_S8_EEENS6_IJNS7_ILi192EEENS7_ILi128EEENS7_ILi64EEEEEELi64ENS_10bfloat16_tEfNS_4arch4Sm90ELb1ELb0ELb1ELb1ELb0ELb1ELb0ELb1ELb1ELb1ELb0ELb0EEENS1_21CollectiveEpilogueFwdINS6_IJSA_SC_SB_EEES9_SE_SG_Li384ELb1ELb1ELb0ELb0EEENS1_36VarlenDynamicPersistentTileSchedulerILi192ELi128ELi384ELi128ELb0ELb1ELb1ELb1ELb1ELb1EEEEEEEEEvNT_6ParamsE)
        /*0014*/ 	.word	0x00000060


	//----- nvinfo : EIATTR_REGCOUNT
	.align		4
.L_25:
        /*0018*/ 	.byte	0x04, 0x2f
        /*001a*/ 	.short	(.L_27 - .L_26)
	.align		4
.L_26:
        /*001c*/ 	.word	index@(_ZN7cutlass13device_kernelIN5flash11enable_sm90INS1_16FlashAttnFwdSm90INS1_25CollectiveMainloopFwdSm90ILi2EN4cute5tupleIJNS5_1CILi1EEES8_S8_EEENS6_IJNS7_ILi192EEENS7_ILi128EEENS7_ILi64EEEEEELi64ENS_10bfloat16_tEfNS_4arch4Sm90ELb1ELb0ELb1ELb1ELb0ELb0ELb0ELb1ELb1ELb1ELb0ELb0EEENS1_21CollectiveEpilogueFwdINS6_IJSA_SC_SB_EEES9_SE_SG_Li384ELb1ELb1ELb0ELb0EEENS1_36VarlenDynamicPersistentTileSchedulerILi192ELi128ELi384ELi128ELb0ELb1ELb1ELb1ELb1ELb1EEEEEEEEEvNT_6ParamsE)
        /*0020*/ 	.word	0x00000080


	//----- nvinfo : EIATTR_FRAME_SIZE
	.align		4
.L_27:
        /*0024*/ 	.byte	0x04, 0x11
        /*0026*/ 	.short	(.L_29 - .L_28)
	.align		4
.L_28:
        /*0028*/ 	.word	index@(_ZN7cutlass13device_kernelIN5flash11enable_sm90INS1_16FlashAttnFwdSm90INS1_25CollectiveMainloopFwdSm90ILi2EN4cute5tupleIJNS5_1CILi1EEES8_S8_EEENS6_IJNS7_ILi192EEENS7_ILi128EEENS7_ILi64EEEEEELi64ENS_10bfloat16_tEfNS_4arch4Sm90ELb1ELb0ELb1ELb1ELb0ELb0ELb0ELb1ELb1ELb1ELb0ELb0EEENS1_21CollectiveEpilogueFwdINS6_IJSA_SC_SB_EEES9_SE_SG_Li384ELb1ELb1ELb0ELb0EEENS1_36VarlenDynamicPersistentTileSchedulerILi192ELi128ELi384ELi128ELb0ELb1ELb1ELb1ELb1ELb1EEEEEEEEEvNT_6ParamsE)
        /*002c*/ 	.word	0x00000038


	//----- nvinfo : EIATTR_REGCOUNT
	.align		4
.L_29:
        /*0030*/ 	.byte	0x04, 0x2f
        /*0032*/ 	.short	(.L_31 - .L_30)
	.align		4
.L_30:
        /*0034*/ 	.word	index@(_ZN7cutlass13device_kernelIN5flash11enable_sm90INS1_16FlashAttnFwdSm90INS1_25CollectiveMainloopFwdSm90ILi2EN4cute5tupleIJNS5_1CILi1EEES8_S8_EEENS6_IJNS7_ILi192EEENS7_ILi128EEENS7_ILi64EEEEEELi64ENS_10bfloat16_tEfNS_4arch4Sm90ELb1ELb0ELb1ELb0ELb0ELb0ELb0ELb1ELb1ELb1ELb0ELb0EEENS1_21CollectiveEpilogueFwdINS6_IJSA_SC_SB_EEES9_SE_SG_Li384ELb0ELb1ELb0ELb0EEENS1_30DynamicPersistentTileSchedulerILi384ELi128ELb0ELb1ELb1EEEEEEEEEvNT_6ParamsE)
        /*0038*/ 	.word	0x00000080


	//----- nvinfo : EIATTR_FRAME_SIZE
	.align		4
.L_31:
        /*003c*/ 	.byte	0x04, 0x11
        /*003e*/ 	.short	(.L_33 - .L_32)
	.align		4
.L_32:
        /*0040*/ 	.word	index@(_ZN7cutlass13device_kernelIN5flash11enable_sm90INS1_16FlashAttnFwdSm90INS1_25CollectiveMainloopFwdSm90ILi2EN4cute5tupleIJNS5_1CILi1EEES8_S8_EEENS6_IJNS7_ILi192EEENS7_ILi128EEENS7_ILi64EEEEEELi64ENS_10bfloat16_tEfNS_4arch4Sm90ELb1ELb0ELb1ELb0ELb0ELb0ELb0ELb1ELb1ELb1ELb0ELb0EEENS1_21CollectiveEpilogueFwdINS6_IJSA_SC_SB_EEES9_SE_SG_Li384ELb0ELb1ELb0ELb0EEENS1_30DynamicPersistentTileSchedulerILi384ELi128ELb0ELb1ELb1EEEEEEEEEvNT_6ParamsE)
        /*0044*/ 	.word	0x00000008


	//----- nvinfo : EIATTR_REGCOUNT
	.align		4
.L_33:
        /*0048*/ 	.byte	0x04, 0x2f
        /*004a*/ 	.short	(.L_35 - .L_34)
	.align		4
.L_34:
        /*004c*/ 	.word	index@(_ZN7cutlass13device_kernelIN5flash11enable_sm90INS1_16FlashAttnFwdSm90INS1_25CollectiveMainloopFwdSm90ILi2EN4cute5tupleIJNS5_1CILi1EEES8_S8_EEENS6_IJNS7_ILi192EEENS7_ILi128EEENS7_ILi64EEEEEELi64ENS_10bfloat16_tEfNS_4arch4Sm90ELb0ELb1ELb1ELb1ELb0ELb1ELb0ELb1ELb1ELb1ELb0ELb0EEENS1_21CollectiveEpilogueFwdINS6_IJSA_SC_SB_EEES9_SE_SG_Li384ELb1ELb1ELb0ELb0EEENS1_36VarlenDynamicPersistentTileSchedulerILi192ELi128ELi384ELi128ELb0ELb1ELb1ELb1ELb0ELb1EEEEEEEEEvNT_6ParamsE)
        /*0050*/ 	.word	0x00000080


	//----- nvinfo : EIATTR_FRAME_SIZE
	.align		4
.L_35:
        /*0054*/ 	.byte	0x04, 0x11
        /*0056*/ 	.short	(.L_37 - .L_36)
	.align		4
.L_36:
        /*0058*/ 	.word	index@(_ZN7cutlass13device_kernelIN5flash11enable_sm90INS1_16FlashAttnFwdSm90INS1_25CollectiveMainloopFwdSm90ILi2EN4cute5tupleIJNS5_1CILi1EEES8_S8_EEENS6_IJNS7_ILi192EEENS7_ILi128EEENS7_ILi64EEEEEELi64ENS_10bfloat16_tEfNS_4arch4Sm90ELb0ELb1ELb1ELb1ELb0ELb1ELb0ELb1ELb1ELb1ELb0ELb0EEENS1_21CollectiveEpilogueFwdINS6_IJSA_SC_SB_EEES9_SE_SG_Li384ELb1ELb1ELb0ELb0EEENS1_36VarlenDynamicPersistentTileSchedulerILi192ELi128ELi384ELi128ELb0ELb1ELb1ELb1ELb0ELb1EEEEEEEEEvNT_6ParamsE)
        /*005c*/ 	.word	0x00000068


	//----- nvinfo : EIATTR_REGCOUNT
	.align		4
.L_37:
        /*0060*/ 	.byte	0x04, 0x2f
        /*0062*/ 	.short	(.L_39 - .L_38)
	.align		4
.L_38:
        /*0064*/ 	.word	index@(_ZN7cutlass13device_kernelIN5flash11enable_sm90INS1_16FlashAttnFwdSm90INS1_25CollectiveMainloopFwdSm90ILi2EN4cute5tupleIJNS5_1CILi1EEES8_S8_EEENS6_IJNS7_ILi192EEENS7_ILi128EEENS7_ILi64EEEEEELi64ENS_10bfloat16_tEfNS_4arch4Sm90ELb0ELb1ELb1ELb1ELb0ELb0ELb0ELb1ELb1ELb1ELb0ELb0EEENS1_21CollectiveEpilogueFwdINS6_IJSA_SC_SB_EEES9_SE_SG_Li384ELb1ELb1ELb0ELb0EEENS1_36VarlenDynamicPersistentTileSchedulerILi192ELi128ELi384ELi128ELb0ELb1ELb1ELb1ELb0ELb1EEEEEEEEEvNT_6ParamsE)
        /*0068*/ 	.word	0x00000080


	//----- nvinfo : EIATTR_FRAME_SIZE
	.align		4
.L_39:
        /*006c*/ 	.byte	0x04, 0x11
        /*006e*/ 	.short	(.L_41 - .L_40)
	.align		4
.L_40:
        /*0070*/ 	.word	index@(_ZN7cutlass13device_kernelIN5flash11enable_sm90INS1_16FlashAttnFwdSm90INS1_25CollectiveMainloopFwdSm90ILi2EN4cute5tupleIJNS5_1CILi1EEES8_S8_EEENS6_IJNS7_ILi192EEENS7_ILi128EEENS7_ILi64EEEEEELi64ENS_10bfloat16_tEfNS_4arch4Sm90ELb0ELb1ELb1ELb1ELb0ELb0ELb0ELb1ELb1ELb1ELb0ELb0EEENS1_21CollectiveEpilogueFwdINS6_IJSA_SC_SB_EEES9_SE_SG_Li384ELb1ELb1ELb0ELb0EEENS1_36VarlenDynamicPersistentTileSchedulerILi192ELi128ELi384ELi128ELb0ELb1ELb1ELb1ELb0ELb1EEEEEEEEEvNT_6ParamsE)
        /*0074*/ 	.word	0x00000038


	//----- nvinfo : EIATTR_REGCOUNT
	.align		4
.L_41:
        /*0078*/ 	.byte	0x04, 0x2f
        /*007a*/ 	.short	(.L_43 - .L_42)
	.align		4
.L_42:
        /*007c*/ 	.word	index@(_ZN7cutlass13device_kernelIN5flash11enable_sm90INS1_16FlashAttnFwdSm90INS1_25CollectiveMainloopFwdSm90ILi2EN4cute5tupleIJNS5_1CILi1EEES8_S8_EEENS6_IJNS7_ILi192EEENS7_ILi128EEENS7_ILi64EEEEEELi64ENS_10bfloat16_tEfNS_4arch4Sm90ELb0ELb1ELb1ELb0ELb0ELb0ELb0ELb1ELb1ELb1ELb0ELb0EEENS1_21CollectiveEpilogueFwdINS6_IJSA_SC_SB_EEES9_SE_SG_Li384ELb0ELb1ELb0ELb0EEENS1_30DynamicPersistentTileSchedulerILi384ELi128ELb0ELb1ELb1EEEEEEEEEvNT_6ParamsE)
        /*0080*/ 	.word	0x00000080


	//----- nvinfo : EIATTR_FRAME_SIZE
	.align		4
.L_43:
        /*0084*/ 	.byte	0x04, 0x11
        /*0086*/ 	.short	(.L_45 - .L_44)
	.align		4
.L_44:
        /*0088*/ 	.word	index@(_ZN7cutlass13device_kernelIN5flash11enable_sm90INS1_16FlashAttnFwdSm90INS1_25CollectiveMainloopFwdSm90ILi2EN4cute5tupleIJNS5_1CILi1EEES8_S8_EEENS6_IJNS7_ILi192EEENS7_ILi128EEENS7_ILi64EEEEEELi64ENS_10bfloat16_tEfNS_4arch4Sm90ELb0ELb1ELb1ELb0ELb0ELb0ELb0ELb1ELb1ELb1ELb0ELb0EEENS1_21CollectiveEpilogueFwdINS6_IJSA_SC_SB_EEES9_SE_SG_Li384ELb0ELb1ELb0ELb0EEENS1_30DynamicPersistentTileSchedulerILi384ELi128ELb0ELb1ELb1EEEEEEEEEvNT_6ParamsE)
        /*008c*/ 	.word	0x00000000


	//----- nvinfo : EIATTR_REGCOUNT
	.align		4
.L_45:
        /*0090*/ 	.byte	0x04, 0x2f
        /*0092*/ 	.short	(.L_47 - .L_46)
	.align		4
.L_46:
        /*0094*/ 	.word	index@(_ZN7cutlass13device_kernelIN5flash11enable_sm90INS1_16FlashAttnFwdSm90INS1_25CollectiveMainloopFwdSm90ILi2EN4cute5tupleIJNS5_1CILi1EEES8_S8_EEENS6_IJNS7_ILi192EEESA_NS7_ILi64EEEEEELi64ENS_10bfloat16_tEfNS_4arch4Sm90ELb0ELb0ELb1ELb1ELb0ELb1ELb0ELb0ELb1ELb1ELb0ELb0EEENS1_21CollectiveEpilogueFwdINS6_IJSA_SB_SA_EEES9_SD_SF_Li384ELb1ELb1ELb0ELb0EEENS1_36VarlenDynamicPersistentTileSchedulerILi192ELi192ELi384ELi128ELb0ELb1ELb1ELb0ELb1ELb1EEEEEEEEEvNT_6ParamsE)
        /*0098*/ 	.word	0x00000080


	//----- nvinfo : EIATTR_FRAME_SIZE
	.align		4
.L_47:
        /*009c*/ 	.byte	0x04, 0x11
        /*009e*/ 	.short	(.L_49 - .L_48)
	.align		4
.L_48:
        /*00a0*/ 	.word	index@(_ZN7cutlass13device_kernelIN5flash11enable_sm90INS1_16FlashAttnFwdSm90INS1_25CollectiveMainloopFwdSm90ILi2EN4cute5tupleIJNS5_1CILi1EEES8_S8_EEENS6_IJNS7_ILi192EEESA_NS7_ILi64EEEEEELi64ENS_10bfloat16_tEfNS_4arch4Sm90ELb0ELb0ELb1ELb1ELb0ELb1ELb0ELb0ELb1ELb1ELb0ELb0EEENS1_21CollectiveEpilogueFwdINS6_IJSA_SB_SA_EEES9_SD_SF_Li384ELb1ELb1ELb0ELb0EEENS1_36VarlenDynamicPersistentTileSchedulerILi192ELi192ELi384ELi128ELb0ELb1ELb1ELb0ELb1ELb1EEEEEEEEEvNT_6ParamsE)
        /*00a4*/ 	.word	0x000000c8


	//----- nvinfo : EIATTR_REGCOUNT
	.align		4
.L_49:
        /*00a8*/ 	.byte	0x04, 0x2f
        /*00aa*/ 	.short	(.L_51 - .L_50)
	.align		4
.L_50:
        /*00ac*/ 	.word	index@(_ZN7cutlass13device_kernelIN5flash11enable_sm90INS1_16FlashAttnFwdSm90INS1_25CollectiveMainloopFwdSm90ILi2EN4cute5tupleIJNS5_1CILi1EEES8_S8_EEENS6_IJNS7_ILi192EEESA_NS7_ILi64EEEEEELi64ENS_10bfloat16_tEfNS_4arch4Sm90ELb0ELb0ELb1ELb1ELb0ELb0ELb0ELb0ELb1ELb1ELb0ELb0EEENS1_21CollectiveEpilogueFwdINS6_IJSA_SB_SA_EEES9_SD_SF_Li384ELb1ELb1ELb0ELb0EEENS1_36VarlenDynamicPersistentTileSchedulerILi192ELi192ELi384ELi128ELb0ELb1ELb1ELb0ELb1ELb1EEEEEEEEEvNT_6ParamsE)
        /*00b0*/ 	.word	0x00000080


	//----- nvinfo : EIATTR_FRAME_SIZE
	.align		4
.L_51:
        /*00b4*/ 	.byte	0x04, 0x11
        /*00b6*/ 	.short	(.L_53 - .L_52)
	.align		4
.L_52:
        /*00b8*/ 	.word	index@(_ZN7cutlass13device_kernelIN5flash11enable_sm90INS1_16FlashAttnFwdSm90INS1_25CollectiveMainloopFwdSm90ILi2EN4cute5tupleIJNS5_1CILi1EEES8_S8_EEENS6_IJNS7_ILi192EEESA_NS7_ILi64EEEEEELi64ENS_10bfloat16_tEfNS_4arch4Sm90ELb0ELb0ELb1ELb1ELb0ELb0ELb0ELb0ELb1ELb1ELb0ELb0EEENS1_21CollectiveEpilogueFwdINS6_IJSA_SB_SA_EEES9_SD_SF_Li384ELb1ELb1ELb0ELb0EEENS1_36VarlenDynamicPersistentTileSchedulerILi192ELi192ELi384ELi128ELb0ELb1ELb1ELb0ELb1ELb1EEEEEEEEEvNT_6ParamsE)
        /*00bc*/ 	.word	0x00000040


	//----- nvinfo : EIATTR_REGCOUNT
	.align		4
.L_53:
        /*00c0*/ 	.byte	0x04, 0x2f
        /*00c2*/ 	.short	(.L_55 - .L_54)
	.align		4
.L_54:
        /*00c4*/ 	.word	index@(_ZN7cutlass13device_kernelIN5flash11enable_sm90INS1_16FlashAttnFwdSm90INS1_25CollectiveMainloopFwdSm90ILi2EN4cute5tupleIJNS5_1CILi1EEES8_S8_EEENS6_IJNS7_ILi192EEESA_NS7_ILi64EEEEEELi64ENS_10bfloat16_tEfNS_4arch4Sm90ELb0ELb0ELb1ELb0ELb0ELb0ELb0ELb0ELb1ELb1ELb0ELb0EEENS1_21CollectiveEpilogueFwdINS6_IJSA_SB_SA_EEES9_SD_SF_Li384ELb0ELb1ELb0ELb0EEENS1_29StaticPersistentTileSchedulerILb0EEEEEEEEEvNT_6ParamsE)
        /*00c8*/ 	.word	0x00000080


	//----- nvinfo : EIATTR_FRAME_SIZE
	.align		4
.L_55:
        /*00cc*/ 	.byte	0x04, 0x11
        /*00ce*/ 	.short	(.L_57 - .L_56)
	.align		4
.L_56:
        /*00d0*/ 	.word	index@(_ZN7cutlass13device_kernelIN5flash11enable_sm90INS1_16FlashAttnFwdSm90INS1_25CollectiveMainloopFwdSm90ILi2EN4cute5tupleIJNS5_1CILi1EEES8_S8_EEENS6_IJNS7_ILi192EEESA_NS7_ILi64EEEEEELi64ENS_10bfloat16_tEfNS_4arch4Sm90ELb0ELb0ELb1ELb0ELb0ELb0ELb0ELb0ELb1ELb1ELb0ELb0EEENS1_21CollectiveEpilogueFwdINS6_IJSA_SB_SA_EEES9_SD_SF_Li384ELb0ELb1ELb0ELb0EEENS1_29StaticPersistentTileSchedulerILb0EEEEEEEEEvNT_6ParamsE)
        /*00d4*/ 	.word	0x00000030


	//----- nvinfo : EIATTR_MIN_STACK_SIZE
	.align		4
.L_57:
        /*00d8*/ 	.byte	0x04, 0x12
        /*00da*/ 	.short	(.L_59 - .L_58)
	.align		4
.L_58:
        /*00dc*/ 	.word	index@(_ZN7cutlass13device_kernelIN5flash11enable_sm90INS1_16FlashAttnFwdSm90INS1_25CollectiveMainloopFwdSm90ILi2EN4cute5tupleIJNS5_1CILi1EEES8_S8_EEENS6_IJNS7_ILi192EEESA_NS7_ILi64EEEEEELi64ENS_10bfloat16_tEfNS_4arch4Sm90ELb0ELb0ELb1ELb0ELb0ELb0ELb0ELb0ELb1ELb1ELb0ELb0EEENS1_21CollectiveEpilogueFwdINS6_IJSA_SB_SA_EEES9_SD_SF_Li384ELb0ELb1ELb0ELb0EEENS1_29StaticPersistentTileSchedulerILb0EEEEEEEEEvNT_6ParamsE)
        /*00e0*/ 	.word	0x00000030


	//----- nvinfo : EIATTR_MIN_STACK_SIZE
	.align		4
.L_59:
        /*00e4*/ 	.byte	0x04, 0x12
        /*00e6*/ 	.short	(.L_61 - .L_60)
	.align		4
.L_60:
        /*00e8*/ 	.word	index@(_ZN7cutlass13device_kernelIN5flash11enable_sm90INS1_16FlashAttnFwdSm90INS1_25CollectiveMainloopFwdSm90ILi2EN4cute5tupleIJNS5_1CILi1EEES8_S8_EEENS6_IJNS7_ILi192EEESA_NS7_ILi64EEEEEELi64ENS_10bfloat16_tEfNS_4arch4Sm90ELb0ELb0ELb1ELb1ELb0ELb0ELb0ELb0ELb1ELb1ELb0ELb0EEENS1_21CollectiveEpilogueFwdINS6_IJSA_SB_SA_EEES9_SD_SF_Li384ELb1ELb1ELb0ELb0EEENS1_36VarlenDynamicPersistentTileSchedulerILi192ELi192ELi384ELi128ELb0ELb1ELb1ELb0ELb1ELb1EEEEEEEEEvNT_6ParamsE)
        /*00ec*/ 	.word	0x00000040


	//----- nvinfo : EIATTR_MIN_STACK_SIZE
	.align		4
.L_61:
        /*00f0*/ 	.byte	0x04, 0x12
        /*00f2*/ 	.short	(.L_63 - .L_62)
	.align		4
.L_62:
        /*00f4*/ 	.word	index@(_ZN7cutlass13device_kernelIN5flash11enable_sm90INS1_16FlashAttnFwdSm90INS1_25CollectiveMainloopFwdSm90ILi2EN4cute5tupleIJNS5_1CILi1EEES8_S8_EEENS6_IJNS7_ILi192EEESA_NS7_ILi64EEEEEELi64ENS_10bfloat16_tEfNS_4arch4Sm90ELb0ELb0ELb1ELb1ELb0ELb1ELb0ELb0ELb1ELb1ELb0ELb0EEENS1_21CollectiveEpilogueFwdINS6_IJSA_SB_SA_EEES9_SD_SF_Li384ELb1ELb1ELb0ELb0EEENS1_36VarlenDynamicPersistentTileSchedulerILi192ELi192ELi384ELi128ELb0ELb1ELb1ELb0ELb1ELb1EEEEEEEEEvNT_6ParamsE)
        /*00f8*/ 	.word	0x000000c8


	//----- nvinfo : EIATTR_MIN_STACK_SIZE
	.align		4
.L_63:
        /*00fc*/ 	.byte	0x04, 0x12
        /*00fe*/ 	.short	(.L_65 - .L_64)
	.align		4
.L_64:
        /*0100*/ 	.word	index@(_ZN7cutlass13device_kernelIN5flash11enable_sm90INS1_16FlashAttnFwdSm90INS1_25CollectiveMainloopFwdSm90ILi2EN4cute5tupleIJNS5_1CILi1EEES8_S8_EEENS6_IJNS7_ILi192EEENS7_ILi128EEENS7_ILi64EEEEEELi64ENS_10bfloat16_tEfNS_4arch4Sm90ELb0ELb1ELb1ELb0ELb0ELb0ELb0ELb1ELb1ELb1ELb0ELb0EEENS1_21CollectiveEpilogueFwdINS6_IJSA_SC_SB_EEES9_SE_SG_Li384ELb0ELb1ELb0ELb0EEENS1_30DynamicPersistentTileSchedulerILi384ELi128ELb0ELb1ELb1EEEEEEEEEvNT_6ParamsE)
        /*0104*/ 	.word	0x00000000


	//----- nvinfo : EIATTR_MIN_STACK_SIZE
	.align		4
.L_65:
        /*0108*/ 	.byte	0x04, 0x12
        /*010a*/ 	.short	(.L_67 - .L_66)
	.align		4
.L_66:
        /*010c*/ 	.word	index@(_ZN7cutlass13device_kernelIN5flash11enable_sm90INS1_16FlashAttnFwdSm90INS1_25CollectiveMainloopFwdSm90ILi2EN4cute5tupleIJNS5_1CILi1EEES8_S8_EEENS6_IJNS7_ILi192EEENS7_ILi128EEENS7_ILi64EEEEEELi64ENS_10bfloat16_tEfNS_4arch4Sm90ELb0ELb1ELb1ELb1ELb0ELb0ELb0ELb1ELb1ELb1ELb0ELb0EEENS1_21CollectiveEpilogueFwdINS6_IJSA_SC_SB_EEES9_SE_SG_Li384ELb1ELb1ELb0ELb0EEENS1_36VarlenDynamicPersistentTileSchedulerILi192ELi128ELi384ELi128ELb0ELb1ELb1ELb1ELb0ELb1EEEEEEEEEvNT_6ParamsE)
        /*0110*/ 	.word	0x00000038


	//----- nvinfo : EIATTR_MIN_STACK_SIZE
	.align		4
.L_67:
        /*0114*/ 	.byte	0x04, 0x12
        /*0116*/ 	.short	(.L_69 - .L_68)
	.align		4
.L_68:
        /*0118*/ 	.word	index@(_ZN7cutlass13device_kernelIN5flash11enable_sm90INS1_16FlashAttnFwdSm90INS1_25CollectiveMainloopFwdSm90ILi2EN4cute5tupleIJNS5_1CILi1EEES8_S8_EEENS6_IJNS7_ILi192EEENS7_ILi128EEENS7_ILi64EEEEEELi64ENS_10bfloat16_tEfNS_4arch4Sm90ELb0ELb1ELb1ELb1ELb0ELb1ELb0ELb1ELb1ELb1ELb0ELb0EEENS1_21CollectiveEpilogueFwdINS6_IJSA_SC_SB_EEES9_SE_SG_Li384ELb1ELb1ELb0ELb0EEENS1_36VarlenDynamicPersistentTileSchedulerILi192ELi128ELi384ELi128ELb0ELb1ELb1ELb1ELb0ELb1EEEEEEEEEvNT_6ParamsE)
        /*011c*/ 	.word	0x00000068


	//----- nvinfo : EIATTR_MIN_STACK_SIZE
	.align		4
.L_69:
        /*0120*/ 	.byte	0x04, 0x12
        /*0122*/ 	.short	(.L_71 - .L_70)
	.align		4
.L_70:
        /*0124*/ 	.word	index@(_ZN7cutlass13device_kernelIN5flash11enable_sm90INS1_16FlashAttnFwdSm90INS1_25CollectiveMainloopFwdSm90ILi2EN4cute5tupleIJNS5_1CILi1EEES8_S8_EEENS6_IJNS7_ILi192EEENS7_ILi128EEENS7_ILi64EEEEEELi64ENS_10bfloat16_tEfNS_4arch4Sm90ELb1ELb0ELb1ELb0ELb0ELb0ELb0ELb1ELb1ELb1ELb0ELb0EEENS1_21CollectiveEpilogueFwdINS6_IJSA_SC_SB_EEES9_SE_SG_Li384ELb0ELb1ELb0ELb0EEENS1_30DynamicPersistentTileSchedulerILi384ELi128ELb0ELb1ELb1EEEEEEEEEvNT_6ParamsE)
        /*0128*/ 	.word	0x00000008


	//----- nvinfo : EIATTR_MIN_STACK_SIZE
	.align		4
.L_71:
        /*012c*/ 	.byte	0x04, 0x12
        /*012e*/ 	.short	(.L_73 - .L_72)
	.align		4
.L_72:
        /*0130*/ 	.word	index@(_ZN7cutlass13device_kernelIN5flash11enable_sm90INS1_16FlashAttnFwdSm90INS1_25CollectiveMainloopFwdSm90ILi2EN4cute5tupleIJNS5_1CILi1EEES8_S8_EEENS6_IJNS7_ILi192EEENS7_ILi128EEENS7_ILi64EEEEEELi64ENS_10bfloat16_tEfNS_4arch4Sm90ELb1ELb0ELb1ELb1ELb0ELb0ELb0ELb1ELb1ELb1ELb0ELb0EEENS1_21CollectiveEpilogueFwdINS6_IJSA_SC_SB_EEES9_SE_SG_Li384ELb1ELb1ELb0ELb0EEENS1_36VarlenDynamicPersistentTileSchedulerILi192ELi128ELi384ELi128ELb0ELb1ELb1ELb1ELb1ELb1EEEEEEEEEvNT_6ParamsE)
        /*0134*/ 	.word	0x00000038


	//----- nvinfo : EIATTR_MIN_STACK_SIZE
	.align		4
.L_73:
        /*0138*/ 	.byte	0x04, 0x12
        /*013a*/ 	.short	(.L_75 - .L_74)
	.align		4
.L_74:
        /*013c*/ 	.word	index@(_ZN7cutlass13device_kernelIN5flash11enable_sm90INS1_16FlashAttnFwdSm90INS1_25CollectiveMainloopFwdSm90ILi2EN4cute5tupleIJNS5_1CILi1EEES8_S8_EEENS6_IJNS7_ILi192EEENS7_ILi128EEENS7_ILi64EEEEEELi64ENS_10bfloat16_tEfNS_4arch4Sm90ELb1ELb0ELb1ELb1ELb0ELb1ELb0ELb1ELb1ELb1ELb0ELb0EEENS1_21CollectiveEpilogueFwdINS6_IJSA_SC_SB_EEES9_SE_SG_Li384ELb1ELb1ELb0ELb0EEENS1_36VarlenDynamicPersistentTileSchedulerILi192ELi128ELi384ELi128ELb0ELb1ELb1ELb1ELb1ELb1EEEEEEEEEvNT_6ParamsE)
        /*0140*/ 	.word	0x00000060
.L_75:


//--------------------- .nv.compat                --------------------------
	.section	.nv.compat,"",@"SHT_CUDA_COMPAT_INFO"
	.align	4
        /*0000*/ 	.byte	0x02, 0x09, 0x01, 0x00, 0x02, 0x02, 0x04, 0x00, 0x02, 0x05, 0x05, 0x00, 0x03, 0x07, 0x01, 0x01
        /*0010*/ 	.byte	0x02, 0x03, 0x01, 0x00, 0x02, 0x06, 0x01, 0x00, 0x04, 0x0b, 0x08, 0x00, 0x00, 0x00, 0x00, 0x00
        /*0020*/ 	.byte	0x00, 0x00, 0x00, 0x00


//--------------------- .nv.info._ZN7cutlass13device_kernelIN5flash11enable_sm90INS1_16FlashAttnFwdSm90INS1_25CollectiveMainloopFwdSm90ILi2EN4cute5tupleIJNS5_1CILi1EEES8_S8_EEENS6_IJNS7_ILi192EEESA_NS7_ILi64EEEEEELi64ENS_10bfloat16_tEfNS_4arch4Sm90ELb0ELb0ELb1ELb0ELb0ELb0ELb0ELb0ELb1ELb1ELb0ELb0EEENS1_21CollectiveEpilogueFwdINS6_IJSA_SB_SA_EEES9_SD_SF_Li384ELb0ELb1ELb0ELb0EEENS1_29StaticPersistentTileSchedulerILb0EEEEEEEEEvNT_6ParamsE --------------------------
	.section	.nv.info._ZN7cutlass13device_kernelIN5flash11enable_sm90INS1_16FlashAttnFwdSm90INS1_25CollectiveMainloopFwdSm90ILi2EN4cute5tupleIJNS5_1CILi1EEES8_S8_EEENS6_IJNS7_ILi192EEESA_NS7_ILi64EEEEEELi64ENS_10bfloat16_tEfNS_4arch4Sm90ELb0ELb0ELb1ELb0ELb0ELb0ELb0ELb0ELb1ELb1ELb0ELb0EEENS1_21CollectiveEpilogueFwdINS6_IJSA_SB_SA_EEES9_SD_SF_Li384ELb0ELb1ELb0ELb0EEENS1_29StaticPersistentTileSchedulerILb0EEEEEEEEEvNT_6ParamsE,"",@"SHT_CUDA_INFO"
	.sectionflags	@""
	.align	4


	//----- nvinfo : EIATTR_CUDA_API_VERSION
	.align		4
        /*0000*/ 	.byte	0x04, 0x37
        /*0002*/ 	.short	(.L_77 - .L_76)
.L_76:
        /*0004*/ 	.word	0x00000082


	//----- nvinfo : EIATTR_KPARAM_INFO
	.align		4
.L_77:
        /*0008*/ 	.byte	0x04, 0x17
        /*000a*/ 	.short	(.L_79 - .L_78)
.L_78:
        /*000c*/ 	.word	0x00000000
        /*0010*/ 	.short	0x0000
        /*0012*/ 	.short	0x0070
        /*0014*/ 	.byte	0x00, 0xf0, 0x01, 0x28


	//----- nvinfo : EIATTR_SPARSE_MMA_MASK
	.align		4
.L_79:
        /*0018*/ 	.byte	0x03, 0x50
        /*001a*/ 	.short	0x0000


	//----- nvinfo : EIATTR_MAXREG_COUNT
	.align		4
        /*001c*/ 	.byte	0x03, 0x1b
        /*001e*/ 	.short	0x0080


	//----- nvinfo : EIATTR_NUM_BARRIERS
	.align		4
        /*0020*/ 	.byte	0x02, 0x4c
        /*0022*/ 	.byte	0x10
	.zero		1


	//----- nvinfo : EIATTR_EXTERNS
	.align		4
        /*0024*/ 	.byte	0x04, 0x0f
        /*0026*/ 	.short	(.L_81 - .L_80)


	//   ....[0]....
	.align		4
.L_80:
        /*0028*/ 	.word	index@(__assertfail)


	//----- nvinfo : EIATTR_ANNOTATIONS
	.align		4
.L_81:
        /*002c*/ 	.byte	0x04, 0x55
        /*002e*/ 	.short	(.L_83 - .L_82)


	//   ....[0]....
.L_82:
        /*0030*/ 	.word	0x00000001
        /*0034*/ 	.byte	0xe0, 0x0b, 0x00, 0x00, 0x01, 0x00, 0x00, 0x00, 0xb0, 0x0c, 0x00, 0x00, 0x01, 0x00, 0x00, 0x00
        /* <DEDUP_REMOVED lines=17> */
        /*0154*/ 	.byte	0x70, 0xce, 0x00, 0x00


	//----- nvinfo : EIATTR_MERCURY_ISA_VERSION
	.align		4
.L_83:
        /*0158*/ 	.byte	0x03, 0x5f
        /*015a*/ 	.short	0x0101


	//----- nvinfo : EIATTR_INT_WARP_WIDE_INSTR_OFFSETS
	.align		4
        /*015c*/ 	.byte	0x04, 0x31
        /*015e*/ 	.short	(.L_85 - .L_84)


	//   ....[0]....
.L_84:
        /*0160*/ 	.word	0x00000130


	//   ....[1]....
        /*0164*/ 	.word	0x00000170


	//   ....[2]....
        /*0168*/ 	.word	0x000001e0


	//----- nvinfo : EIATTR_COOP_GROUP_MASK_REGIDS
	.align		4
.L_85:
        /*016c*/ 	.byte	0x04, 0x29
        /*016e*/ 	.short	(.L_87 - .L_86)


	//   ....[0]....
.L_86:
        /*0170*/ 	.word	0xffffffff


	//   ....[1]....
        /*0174*/ 	.word	0xffffffff


	//   ....[2]....
        /*0178*/ 	.word	0xffffffff


	//   ....[3]....
        /*017c*/ 	.word	0xffffffff


	//   ....[4]....
        /*0180*/ 	.word	0xffffffff


	//   ....[5]....
        /*0184*/ 	.word	0xffffffff


	//   ....[6]....
        /*0188*/ 	.word	0xffffffff


	//   ....[7]....
        /*018c*/ 	.word	0xffffffff


	//   ....[8]....
        /*0190*/ 	.word	0xffffffff


	//   ....[9]....
        /*0194*/ 	.word	0xffffffff


	//   ....[10]....
        /*0198*/ 	.word	0xffffffff


	//   ....[11]....
        /*019c*/ 	.word	0xffffffff


	//   ....[12]....
        /*01a0*/ 	.word	0xffffffff


	//   ....[13]....
        /*01a4*/ 	.word	0xffffffff


	//   ....[14]....
        /*01a8*/ 	.word	0xffffffff


	//   ....[15]....
        /*01ac*/ 	.word	0xffffffff


	//   ....[16]....
        /*01b0*/ 	.word	0xffffffff


	//   ....[17]....
        /*01b4*/ 	.word	0xffffffff


	//   ....[18]....
        /*01b8*/ 	.word	0xffffffff


	//   ....[19]....
        /*01bc*/ 	.word	0xffffffff


	//   ....[20]....
        /*01c0*/ 	.word	0xffffffff


	//   ....[21]....
        /*01c4*/ 	.word	0xffffffff


	//   ....[22]....
        /*01c8*/ 	.word	0xffffffff


	//   ....[23]....
        /*01cc*/ 	.word	0xffffffff


	//   ....[24]....
        /*01d0*/ 	.word	0xffffffff


	//   ....[25]....
        /*01d4*/ 	.word	0xffffffff


	//   ....[26]....
        /*01d8*/ 	.word	0xffffffff


	//   ....[27]....
        /*01dc*/ 	.word	0xffffffff


	//   ....[28]....
        /*01e0*/ 	.word	0xffffffff


	//   ....[29]....
        /*01e4*/ 	.word	0xffffffff


	//   ....[30]....
        /*01e8*/ 	.word	0xffffffff


	//   ....[31]....
        /*01ec*/ 	.word	0xffffffff


	//   ....[32]....
        /*01f0*/ 	.word	0xffffffff


	//   ....[33]....
        /*01f4*/ 	.word	0xffffffff


	//   ....[34]....
        /*01f8*/ 	.word	0xffffffff


	//   ....[35]....
        /*01fc*/ 	.word	0xffffffff


	//   ....[36]....
        /*0200*/ 	.word	0xffffffff


	//   ....[37]....
        /*0204*/ 	.word	0xffffffff


	//   ....[38]....
        /*0208*/ 	.word	0xffffffff


	//   ....[39]....
        /*020c*/ 	.word	0xffffffff


	//   ....[40]....
        /*0210*/ 	.word	0xffffffff


	//   ....[41]....
        /*0214*/ 	.word	0xffffffff


	//   ....[42]....
        /*0218*/ 	.word	0xffffffff


	//   ....[43]....
        /*021c*/ 	.word	0xffffffff


	//   ....[44]....
        /*0220*/ 	.word	0xffffffff


	//   ....[45]....
        /*0224*/ 	.word	0xffffffff


	//   ....[46]....
        /*0228*/ 	.word	0xffffffff


	//   ....[47]....
        /*022c*/ 	.word	0xffffffff


	//   ....[48]....
        /*0230*/ 	.word	0xffffffff


	//   ....[49]....
        /*0234*/ 	.word	0xffffffff


	//   ....[50]....
        /*0238*/ 	.word	0xffffffff


	//   ....[51]....
        /*023c*/ 	.word	0xffffffff


	//   ....[52]....
        /*0240*/ 	.word	0xffffffff


	//   ....[53]....
        /*0244*/ 	.word	0xffffffff


	//   ....[54]....
        /*0248*/ 	.word	0xffffffff


	//   ....[55]....
        /*024c*/ 	.word	0xffffffff


	//   ....[56]....
        /*0250*/ 	.word	0xffffffff


	//   ....[57]....
        /*0254*/ 	.word	0xffffffff


	//   ....[58]....
        /*0258*/ 	.word	0xffffffff


	//   ....[59]....
        /*025c*/ 	.word	0xffffffff


	//   ....[60]....
        /*0260*/ 	.word	0x0500000f


	//   ....[61]....
        /*0264*/ 	.word	0x0500000f


	//   ....[62]....
        /*0268*/ 	.word	0x0500000f


	//   ....[63]....
        /*026c*/ 	.word	0x0500000f


	//   ....[64]....
        /*0270*/ 	.word	0x0500000f


	//   ....[65]....
        /*0274*/ 	.word	0x0500000f


	//   ....[66]....
        /*0278*/ 	.word	0x0500000f


	//   ....[67]....
        /*027c*/ 	.word	0x0500000f


	//   ....[68]....
        /*0280*/ 	.word	0x0500000f


	//   ....[69]....
        /*0284*/ 	.word	0x0500000f


	//   ....[70]....
        /*0288*/ 	.word	0x0500000f


	//   ....[71]....
        /*028c*/ 	.word	0x0500000f


	//   ....[72]....
        /*0290*/ 	.word	0x0500000f


	//   ....[73]....
        /*0294*/ 	.word	0x0500000f


	//   ....[74]....
        /*0298*/ 	.word	0x0500000f


	//   ....[75]....
        /*029c*/ 	.word	0x0500000f


	//   ....[76]....
        /*02a0*/ 	.word	0x0500000f


	//   ....[77]....
        /*02a4*/ 	.word	0x0500000f


	//   ....[78]....
        /*02a8*/ 	.word	0x0500000f


	//   ....[79]....
        /*02ac*/ 	.word	0x0500000f


	//   ....[80]....
        /*02b0*/ 	.word	0x0500000f


	//   ....[81]....
        /*02b4*/ 	.word	0x0500000f


	//   ....[82]....
        /*02b8*/ 	.word	0x0500000f


	//   ....[83]....
        /*02bc*/ 	.word	0x0500000f


	//   ....[84]....
        /*02c0*/ 	.word	0x0500000f


	//   ....[85]....
        /*02c4*/ 	.word	0x0500000f


	//----- nvinfo : EIATTR_COOP_GROUP_INSTR_OFFSETS
	.align		4
.L_87:
        /*02c8*/ 	.byte	0x04, 0x28
        /*02ca*/ 	.short	(.L_89 - .L_88)


	//   ....[0]....
.L_88:
        /*02cc*/ 	.word	0x00000070


	//   ....[1]....
        /*02d0*/ 	.word	0x00000140


	//   ....[2]....
        /*02d4*/ 	.word	0x00000190


	//   ....[3]....
        /*02d8*/ 	.word	0x000003c0


	//   ....[4]....
        /*02dc*/ 	.word	0x00000520


	//   ....[5]....
        /*02e0*/ 	.word	0x00000640


	//   ....[6]....
        /*02e4*/ 	.word	0x000007a0


	//   ....[7]....
        /*02e8*/ 	.word	0x000011a0


	//   ....[8]....
        /*02ec*/ 	.word	0x00002e90


	//   ....[9]....
        /*02f0*/ 	.word	0x00002eb0


	//   ....[10]....
        /*02f4*/ 	.word	0x00003400


	//   ....[11]....
        /*02f8*/ 	.word	0x00003430


	//   ....[12]....
        /*02fc*/ 	.word	0x00004b60


	//   ....[13]....
        /*0300*/ 	.word	0x000068e0


	//   ....[14]....
        /*0304*/ 	.word	0x00006970


	//   ....[15]....
        /*0308*/ 	.word	0x00006980


	//   ....[16]....
        /*030c*/ 	.word	0x000069b0


	//   ....[17]....
        /*0310*/ 	.word	0x000082a0


	//   ....[18]....
        /*0314*/ 	.word	0x00008440


	//   ....[19]....
        /*0318*/ 	.word	0x00008460


	//   ....[20]....
        /*031c*/ 	.word	0x00008970


	//   ....[21]....
        /*0320*/ 	.word	0x00008990


	//   ....[22]....
        /*0324*/ 	.word	0x000094a0


	//   ....[23]....
        /*0328*/ 	.word	0x000094d0


	//   ....[24]....
        /*032c*/ 	.word	0x000094f0


	//   ....[25]....
        /*0330*/ 	.word	0x00009520


	//   ....[26]....
        /*0334*/ 	.word	0x00009880


	//   ....[27]....
        /*0338*/ 	.word	0x00009890


	//   ....[28]....
        /*033c*/ 	.word	0x000098a0


	//   ....[29]....
        /*0340*/ 	.word	0x000098b0


	//   ....[30]....
        /*0344*/ 	.word	0x000098c0


	//   ....[31]....
        /*0348*/ 	.word	0x000098d0


	//   ....[32]....
        /*034c*/ 	.word	0x000098e0


	//   ....[33]....
        /*0350*/ 	.word	0x000098f0


	//   ....[34]....
        /*0354*/ 	.word	0x0000a340


	//   ....[35]....
        /*0358*/ 	.word	0x0000adc0


	//   ....[36]....
        /*035c*/ 	.word	0x0000adf0


	//   ....[37]....
        /*0360*/ 	.word	0x0000ae10


	//   ....[38]....
        /*0364*/ 	.word	0x0000ae90


	//   ....[39]....
        /*0368*/ 	.word	0x0000aeb0


	//   ....[40]....
        /*036c*/ 	.word	0x0000af10


	//   ....[41]....
        /*0370*/ 	.word	0x0000af30


	//   ....[42]....
        /*0374*/ 	.word	0x0000af90


	//   ....[43]....
        /*0378*/ 	.word	0x0000afb0


	//   ....[44]....
        /*037c*/ 	.word	0x0000b010


	//   ....[45]....
        /*0380*/ 	.word	0x0000b030


	//   ....[46]....
        /*0384*/ 	.word	0x0000b090


	//   ....[47]....
        /*0388*/ 	.word	0x0000b0b0


	//   ....[48]....
        /*038c*/ 	.word	0x0000b110


	//   ....[49]....
        /*0390*/ 	.word	0x0000b130


	//   ....[50]....
        /*0394*/ 	.word	0x0000b140


	//   ....[51]....
        /*0398*/ 	.word	0x0000b1c0


	//   ....[52]....
        /*039c*/ 	.word	0x0000b1d0


	//   ....[53]....
        /*03a0*/ 	.word	0x0000b1e0


	//   ....[54]....
        /*03a4*/ 	.word	0x0000b250


	//   ....[55]....
        /*03a8*/ 	.word	0x0000b2a0


	//   ....[56]....
        /*03ac*/ 	.word	0x0000b2c0


	//   ....[57]....
        /*03b0*/ 	.word	0x0000b2f0


	//   ....[58]....
        /*03b4*/ 	.word	0x0000b330


	//   ....[59]....
        /*03b8*/ 	.word	0x0000cf90


	//   ....[60]....
        /*03bc*/ 	.word	0x0000d470


	//   ....[61]....
        /*03c0*/ 	.word	0x0000d5e0


	//   ....[62]....
        /*03c4*/ 	.word	0x0000d630


	//   ....[63]....
        /*03c8*/ 	.word	0x0000d6c0


	//   ....[64]....
        /*03cc*/ 	.word	0x0000d7a0


	//   ....[65]....
        /*03d0*/ 	.word	0x0000d800


	//   ....[66]....
        /*03d4*/ 	.word	0x0000d8d0


	//   ....[67]....
        /*03d8*/ 	.word	0x0000d930


	//   ....[68]....
        /*03dc*/ 	.word	0x0000da00


	//   ....[69]....
        /*03e0*/ 	.word	0x0000da60


	//   ....[70]....
        /*03e4*/ 	.word	0x0000db30


	//   ....[71]....
        /*03e8*/ 	.word	0x0000db90


	//   ....[72]....
        /*03ec*/ 	.word	0x0000dc60


	//   ....[73]....
        /*03f0*/ 	.word	0x0000dcc0


	//   ....[74]....
        /*03f4*/ 	.word	0x0000dd90


	//   ....[75]....
        /*03f8*/ 	.word	0x0000ddf0


	//   ....[76]....
        /*03fc*/ 	.word	0x0000ded0


	//   ....[77]....
        /*0400*/ 	.word	0x0000df40


	//   ....[78]....
        /*0404*/ 	.word	0x0000dff0


	//   ....[79]....
        /*0408*/ 	.word	0x0000e050


	//   ....[80]....
        /*040c*/ 	.word	0x0000e120


	//   ....[81]....
        /*0410*/ 	.word	0x0000e1a0


	//   ....[82]....
        /*0414*/ 	.word	0x0000e260


	//   ....[83]....
        /*0418*/ 	.word	0x0000e2c0


	//   ....[84]....
        /*041c*/ 	.word	0x0000e360


	//   ....[85]....
        /*0420*/ 	.word	0x0000e6f0


	//----- nvinfo : EIATTR_REG_RECONFIG
	.align		4
.L_89:
        /*0424*/ 	.byte	0x01, 0x54
	.zero		2


	//----- nvinfo : EIATTR_SYSCALL_OFFSETS
	.align		4
        /*0428*/ 	.byte	0x04, 0x46
        /*042a*/ 	.short	(.L_91 - .L_90)


	//   ....[0]....
.L_90:
        /*042c*/ 	.word	0x000012f0


	//   ....[1]....
        /*0430*/ 	.word	0x00009fd0


	//   ....[2]....
        /*0434*/ 	.word	0x0000a110


	//   ....[3]....
        /*0438*/ 	.word	0x0000a200


	//   ....[4]....
        /*043c*/ 	.word	0x0000a920


	//----- nvinfo : EIATTR_MBARRIER_INSTR_OFFSETS
	.align		4
.L_91:
        /*0440*/ 	.byte	0x04, 0x39
        /*0442*/ 	.short	(.L_93 - .L_92)


	//   ....[0]....
.L_92:
        /*0444*/ 	.word	0x00000270
        /*0448*/ 	.word	0x000000ff
        /*044c*/ 	.word	0x00030800
        /*0450*/ 	.short	0x0100
        /*0452*/ 	.byte	0x08
	.zero		1


	//   ....[1]....
        /*0454*/ 	.word	0x00000280
        /*0458*/ 	.word	0x000000ff
        /*045c*/ 	.word	0x00030820
        /*0460*/ 	.short	0x0100
        /*0462*/ 	.byte	0x08
	.zero		1


	//   ....[2]....
        /*0464*/ 	.word	0x00000370
        /*0468*/ 	.word	0x000000ff
        /*046c*/ 	.word	0x00030830
        /*0470*/ 	.short	0x0100
        /*0472*/ 	.byte	0x08
	.zero		1


	//   ....[3]....
        /*0474*/ 	.word	0x00000380
        /*0478*/ 	.word	0x000000ff
        /*047c*/ 	.word	0x00030840
        /*0480*/ 	.short	0x0100
        /*0482*/ 	.byte	0x08
	.zero		1


	//   ....[4]....
        /*0484*/ 	.word	0x00000390
        /*0488*/ 	.word	0x000000ff
        /*048c*/ 	.word	0x00030838
        /*0490*/ 	.short	0x0100
        /*0492*/ 	.byte	0x08
	.zero		1


	//   ....[5]....
        /*0494*/ 	.word	0x000003a0
        /*0498*/ 	.word	0x000000ff
        /*049c*/ 	.word	0x00030848
        /*04a0*/ 	.short	0x0100
        /*04a2*/ 	.byte	0x08
	.zero		1


	//   ....[6]....
        /*04a4*/ 	.word	0x000004d0
        /*04a8*/ 	.word	0x000000ff
        /*04ac*/ 	.word	0x00030850
        /*04b0*/ 	.short	0x0100
        /*04b2*/ 	.byte	0x08
	.zero		1


	//   ....[7]....
        /*04b4*/ 	.word	0x000004e0
        /*04b8*/ 	.word	0x000000ff
        /*04bc*/ 	.word	0x00030860
        /*04c0*/ 	.short	0x0100
        /*04c2*/ 	.byte	0x08
	.zero		1


	//   ....[8]....
        /*04c4*/ 	.word	0x000004f0
        /*04c8*/ 	.word	0x000000ff
        /*04cc*/ 	.word	0x00030858
        /*04d0*/ 	.short	0x0100
        /*04d2*/ 	.byte	0x08
	.zero		1


	//   ....[9]....
        /*04d4*/ 	.word	0x00000500
        /*04d8*/ 	.word	0x000000ff
        /*04dc*/ 	.word	0x00030868
        /*04e0*/ 	.short	0x0100
        /*04e2*/ 	.byte	0x08
	.zero		1


	//   ....[10]....
        /*04e4*/ 	.word	0x000005f0
        /*04e8*/ 	.word	0x000000ff
        /*04ec*/ 	.word	0x00030870
        /*04f0*/ 	.short	0x0100
        /*04f2*/ 	.byte	0x06
	.zero		1


	//   ....[11]....
        /*04f4*/ 	.word	0x00000600
        /*04f8*/ 	.word	0x000000ff
        /*04fc*/ 	.word	0x00030880
        /*0500*/ 	.short	0x0100
        /*0502*/ 	.byte	0x06
	.zero		1


	//   ....[12]....
        /*0504*/ 	.word	0x00000610
        /*0508*/ 	.word	0x000000ff
        /*050c*/ 	.word	0x00030878
        /*0510*/ 	.short	0x0100
        /*0512*/ 	.byte	0x06
	.zero		1


	//   ....[13]....
        /*0514*/ 	.word	0x00000620
        /*0518*/ 	.word	0x000000ff
        /*051c*/ 	.word	0x00030888
        /*0520*/ 	.short	0x0100
        /*0522*/ 	.byte	0x06
	.zero		1


	//   ....[14]....
        /*0524*/ 	.word	0x00000750
        /*0528*/ 	.word	0x000000ff
        /*052c*/ 	.word	0x00030890
        /*0530*/ 	.short	0x0100
        /*0532*/ 	.byte	0x08
	.zero		1


	//   ....[15]....
        /*0534*/ 	.word	0x00000760
        /*0538*/ 	.word	0x000000ff
        /*053c*/ 	.word	0x000308a0
        /*0540*/ 	.short	0x0100
        /*0542*/ 	.byte	0x08
	.zero		1


	//   ....[16]....
        /*0544*/ 	.word	0x00000770
        /*0548*/ 	.word	0x000000ff
        /*054c*/ 	.word	0x00030898
        /*0550*/ 	.short	0x0100
        /*0552*/ 	.byte	0x08
	.zero		1


	//   ....[17]....
        /*0554*/ 	.word	0x00000780
        /*0558*/ 	.word	0x000000ff
        /*055c*/ 	.word	0x000308a8
        /*0560*/ 	.short	0x0100
        /*0562*/ 	.byte	0x08
	.zero		1


	//   ....[18]....
        /*0564*/ 	.word	0x000008b0
        /*0568*/ 	.word	0x000000ff
        /*056c*/ 	.word	0x000308b0
        /*0570*/ 	.short	0x0100
        /*0572*/ 	.byte	0x08
	.zero		1


	//   ....[19]....
        /*0574*/ 	.word	0x000008c0
        /*0578*/ 	.word	0x000000ff
        /*057c*/ 	.word	0x000308c0
        /*0580*/ 	.short	0x0100
        /*0582*/ 	.byte	0x08
	.zero		1


	//   ....[20]....
        /*0584*/ 	.word	0x000008d0
        /*0588*/ 	.word	0x000000ff
        /*058c*/ 	.word	0x000308b8
        /*0590*/ 	.short	0x0100
        /*0592*/ 	.byte	0x08
	.zero		1


	//   ....[21]....
        /*0594*/ 	.word	0x000008e0
        /*0598*/ 	.word	0x000000ff
        /*059c*/ 	.word	0x000308c8
        /*05a0*/ 	.short	0x0100
        /*05a2*/ 	.byte	0x08
	.zero		1


	//   ....[22]....
        /*05a4*/ 	.word	0x00001350
        /*05a8*/ 	.word	0x000000ff
        /*05ac*/ 	.word	0x00030800
        /*05b0*/ 	.short	0x010a
        /*05b2*/ 	.byte	0x28
	.zero		1


	//   ....[23]....
        /*05b4*/ 	.word	0x000013d0
        /*05b8*/ 	.word	0x00000000
        /*05bc*/ 	.word	0x00030830
        /*05c0*/ 	.short	0x010a
        /*05c2*/ 	.byte	0x3f
	.zero		1


	//   ....[24]....
        /*05c4*/ 	.word	0x00001480
        /*05c8*/ 	.word	0x00000000
        /*05cc*/ 	.word	0x00030830
        /*05d0*/ 	.short	0x010a
        /*05d2*/ 	.byte	0x3f
	.zero		1


	//   ....[25]....
        /*05d4*/ 	.word	0x00003d90
        /*05d8*/ 	.word	0x00000008
        /*05dc*/ 	.word	0x00000000
        /*05e0*/ 	.short	0x0101
        /*05e2*/ 	.byte	0x3f
	.zero		1


	//   ....[26]....
        /*05e4*/ 	.word	0x00004db0
        /*05e8*/ 	.word	0x000000ff
        /*05ec*/ 	.word	0x00030830
        /*05f0*/ 	.short	0x010a
        /*05f2*/ 	.byte	0x06
	.zero		1


	//   ....[27]....
        /*05f4*/ 	.word	0x00004df0
        /*05f8*/ 	.word	0x000000ff
        /*05fc*/ 	.word	0x00030830
        /*0600*/ 	.short	0x010a
        /*0602*/ 	.byte	0x06
	.zero		1


	//   ....[28]....
        /*0604*/ 	.word	0x00005010
        /*0608*/ 	.word	0x000000ff
        /*060c*/ 	.word	0x00030850
        /*0610*/ 	.short	0x010a
        /*0612*/ 	.byte	0x06
	.zero		1


	//   ....[29]....
        /*0614*/ 	.word	0x00005050
        /*0618*/ 	.word	0x000000ff
        /*061c*/ 	.word	0x00030850
        /*0620*/ 	.short	0x010a
        /*0622*/ 	.byte	0x06
	.zero		1


	//   ....[30]....
        /*0624*/ 	.word	0x00006470
        /*0628*/ 	.word	0x0000004c
        /*062c*/ 	.word	0x00000000
        /*0630*/ 	.short	0x0101
        /*0632*/ 	.byte	0x3f
	.zero		1


	//   ....[31]....
        /*0634*/ 	.word	0x00006530
        /*0638*/ 	.word	0x0000004c
        /*063c*/ 	.word	0x00000000
        /*0640*/ 	.short	0x0101
        /*0642*/ 	.byte	0x3f
	.zero		1


	//   ....[32]....
        /*0644*/ 	.word	0x00008320
        /*0648*/ 	.word	0x000000ff
        /*064c*/ 	.word	0x00030850
        /*0650*/ 	.short	0x010a
        /*0652*/ 	.byte	0x0c
	.zero		1


	//   ....[33]....
        /*0654*/ 	.word	0x00008360
        /*0658*/ 	.word	0x000000ff
        /*065c*/ 	.word	0x00030850
        /*0660*/ 	.short	0x010a
        /*0662*/ 	.byte	0x0c
	.zero		1


	//   ....[34]....
        /*0664*/ 	.word	0x00009050
        /*0668*/ 	.word	0x00000016
        /*066c*/ 	.word	0x00000000
        /*0670*/ 	.short	0x0101
        /*0672*/ 	.byte	0x3f
	.zero		1


	//   ....[35]....
        /*0674*/ 	.word	0x000099b0
        /*0678*/ 	.word	0x000000ff
        /*067c*/ 	.word	0x00000000
        /*0680*/ 	.short	0x0101
        /*0682*/ 	.byte	0x04
	.zero		1


	//   ....[36]....
        /*0684*/ 	.word	0x0000a570
        /*0688*/ 	.word	0x00000003
        /*068c*/ 	.word	0x00030840
        /*0690*/ 	.short	0x010a
        /*0692*/ 	.byte	0x3f
	.zero		1


	//   ....[37]....
        /*0694*/ 	.word	0x0000b3f0
        /*0698*/ 	.word	0x000000ff
        /*069c*/ 	.word	0x00030800
        /*06a0*/ 	.short	0x0107
        /*06a2*/ 	.byte	0x25
	.zero		1


	//   ....[38]....
        /*06a4*/ 	.word	0x0000b460
        /*06a8*/ 	.word	0x000000ff
        /*06ac*/ 	.word	0x00030800
        /*06b0*/ 	.short	0x0101
        /*06b2*/ 	.byte	0x25
	.zero		1


	//   ....[39]....
        /*06b4*/ 	.word	0x0000b490
        /*06b8*/ 	.word	0x000000ff
        /*06bc*/ 	.word	0x00030820
        /*06c0*/ 	.short	0x010a
        /*06c2*/ 	.byte	0x25
	.zero		1


	//   ....[40]....
        /*06c4*/ 	.word	0x0000b780
        /*06c8*/ 	.word	0x00000002
        /*06cc*/ 	.word	0x00030840
        /*06d0*/ 	.short	0x010a
        /*06d2*/ 	.byte	0x3f
	.zero		1


	//   ....[41]....
        /*06d4*/ 	.word	0x0000ba00
        /*06d8*/ 	.word	0x00000002
        /*06dc*/ 	.word	0x00000060
        /*06e0*/ 	.short	0x010a
        /*06e2*/ 	.byte	0x3f
	.zero		1


	//   ....[42]....
        /*06e4*/ 	.word	0x0000bf40
        /*06e8*/ 	.word	0x00000002
        /*06ec*/ 	.word	0x00030840
        /*06f0*/ 	.short	0x010a
        /*06f2*/ 	.byte	0x3f
	.zero		1


	//   ....[43]....
        /*06f4*/ 	.word	0x0000c190
        /*06f8*/ 	.word	0x00000005
        /*06fc*/ 	.word	0x00000060
        /*0700*/ 	.short	0x010a
        /*0702*/ 	.byte	0x3f
	.zero		1


	//   ....[44]....
        /*0704*/ 	.word	0x0000c620
        /*0708*/ 	.word	0x00000002
        /*070c*/ 	.word	0x00030840
        /*0710*/ 	.short	0x010a
        /*0712*/ 	.byte	0x3f
	.zero		1


	//   ....[45]....
        /*0714*/ 	.word	0x0000c880
        /*0718*/ 	.word	0x00000005
        /*071c*/ 	.word	0x00000060
        /*0720*/ 	.short	0x010a
        /*0722*/ 	.byte	0x3f
	.zero		1


	//   ....[46]....
        /*0724*/ 	.word	0x0000cbb0
        /*0728*/ 	.word	0x00000003
        /*072c*/ 	.word	0x00030860
        /*0730*/ 	.short	0x010a
        /*0732*/ 	.byte	0x3f
	.zero		1


	//   ....[47]....
        /*0734*/ 	.word	0x0000cf10
        /*0738*/ 	.word	0x00000009
        /*073c*/ 	.word	0x00030820
        /*0740*/ 	.short	0x010a
        /*0742*/ 	.byte	0x3f
	.zero		1


	//   ....[48]....
        /*0744*/ 	.word	0x0000d0b0
        /*0748*/ 	.word	0x00000007
        /*074c*/ 	.word	0x00000000
        /*0750*/ 	.short	0x010a
        /*0752*/ 	.byte	0x3f
	.zero		1


	//   ....[49]....
        /*0754*/ 	.word	0x0000d120
        /*0758*/ 	.word	0x00000003
        /*075c*/ 	.word	0x00000000
        /*0760*/ 	.short	0x010a
        /*0762*/ 	.byte	0x3f
	.zero		1


	//   ....[50]....
        /*0764*/ 	.word	0x0000d180
        /*0768*/ 	.word	0x00000005
        /*076c*/ 	.word	0x00000000
        /*0770*/ 	.short	0x010a
        /*0772*/ 	.byte	0x3f
	.zero		1


	//   ....[51]....
        /*0774*/ 	.word	0x0000d1b0
        /*0778*/ 	.word	0x00000003
        /*077c*/ 	.word	0x00000000
        /*0780*/ 	.short	0x010a
        /*0782*/ 	.byte	0x3f
	.zero		1


	//   ....[52]....
        /*0784*/ 	.word	0x0000d220
        /*0788*/ 	.word	0x00000003
        /*078c*/ 	.word	0x00030800
        /*0790*/ 	.short	0x010a
        /*0792*/ 	.byte	0x3f
	.zero		1


	//   ....[53]....
        /*0794*/ 	.word	0x0000d270
        /*0798*/ 	.word	0x00000000
        /*079c*/ 	.word	0x00030830
        /*07a0*/ 	.short	0x010a
        /*07a2*/ 	.byte	0x3f
	.zero		1


	//   ....[54]....
        /*07a4*/ 	.word	0x0000d2d0
        /*07a8*/ 	.word	0x00000009
        /*07ac*/ 	.word	0x00030830
        /*07b0*/ 	.short	0x010a
        /*07b2*/ 	.byte	0x3f
	.zero		1


	//   ....[55]....
        /*07b4*/ 	.word	0x0000d330
        /*07b8*/ 	.word	0x00000009
        /*07bc*/ 	.word	0x00030850
        /*07c0*/ 	.short	0x010a
        /*07c2*/ 	.byte	0x3f
	.zero		1


	//   ....[56]....
        /*07c4*/ 	.word	0x0000d390
        /*07c8*/ 	.word	0x00000005
        /*07cc*/ 	.word	0x00030850
        /*07d0*/ 	.short	0x010a
        /*07d2*/ 	.byte	0x3f
	.zero		1


	//   ....[57]....
        /*07d4*/ 	.word	0x0000d530
        /*07d8*/ 	.word	0x00000003
        /*07dc*/ 	.word	0x00030840
        /*07e0*/ 	.short	0x010a
        /*07e2*/ 	.byte	0x3f
	.zero		1


	//   ....[58]....
        /*07e4*/ 	.word	0x0000e390
        /*07e8*/ 	.word	0x00000009
        /*07ec*/ 	.word	0x00030820
        /*07f0*/ 	.short	0x010a
        /*07f2*/ 	.byte	0x3f
	.zero		1


	//   ....[59]....
        /*07f4*/ 	.word	0x0000e3e0
        /*07f8*/ 	.word	0x00000002
        /*07fc*/ 	.word	0x00030840
        /*0800*/ 	.short	0x010a
        /*0802*/ 	.byte	0x3f
	.zero		1


	//   ....[60]....
        /*0804*/ 	.word	0x0000e430
        /*0808*/ 	.word	0x00000002
        /*080c*/ 	.word	0x00000060
        /*0810*/ 	.short	0x010a
        /*0812*/ 	.byte	0x3f
	.zero		1


	//   ....[61]....
        /*0814*/ 	.word	0x0000e480
        /*0818*/ 	.word	0x00000002
        /*081c*/ 	.word	0x00030840
        /*0820*/ 	.short	0x010a
        /*0822*/ 	.byte	0x3f
	.zero		1


	//   ....[62]....
        /*0824*/ 	.word	0x0000e4d0
        /*0828*/ 	.word	0x00000005
        /*082c*/ 	.word	0x00000060
        /*0830*/ 	.short	0x010a
        /*0832*/ 	.byte	0x3f
	.zero		1


	//   ....[63]....
        /*0834*/ 	.word	0x0000e520
        /*0838*/ 	.word	0x00000002
        /*083c*/ 	.word	0x00030840
        /*0840*/ 	.short	0x010a
        /*0842*/ 	.byte	0x3f
	.zero		1


	//   ....[64]....
        /*0844*/ 	.word	0x0000e570
        /*0848*/ 	.word	0x00000005
        /*084c*/ 	.word	0x00000060
        /*0850*/ 	.short	0x010a
        /*0852*/ 	.byte	0x3f
	.zero		1


	//   ....[65]....
        /*0854*/ 	.word	0x0000e5c0
        /*0858*/ 	.word	0x00000003
        /*085c*/ 	.word	0x00030860
        /*0860*/ 	.short	0x010a
        /*0862*/ 	.byte	0x3f
	.zero		1


	//   ....[66]....
        /*0864*/ 	.word	0x0000e610
        /*0868*/ 	.word	0x00000009
        /*086c*/ 	.word	0x00030820
        /*0870*/ 	.short	0x010a
        /*0872*/ 	.byte	0x3f
	.zero		1


	//   ....[67]....
        /*0874*/ 	.word	0x0000e7b0
        /*0878*/ 	.word	0x00000007
        /*087c*/ 	.word	0x00000000
        /*0880*/ 	.short	0x010a
        /*0882*/ 	.byte	0x3f
	.zero		1


	//   ....[68]....
        /*0884*/ 	.word	0x0000e800
        /*0888*/ 	.word	0x00000003
        /*088c*/ 	.word	0x00000000
        /*0890*/ 	.short	0x010a
        /*0892*/ 	.byte	0x3f
	.zero		1


	//   ....[69]....
        /*0894*/ 	.word	0x0000e850
        /*0898*/ 	.word	0x00000005
        /*089c*/ 	.word	0x00000000
        /*08a0*/ 	.short	0x010a
        /*08a2*/ 	.byte	0x3f
	.zero		1


	//----- nvinfo : EIATTR_NUM_MBARRIERS
	.align		4
.L_93:
        /*08a4*/ 	.byte	0x03, 0x38
        /*08a6*/ 	.short	0x0016


	//----- nvinfo : EIATTR_EXIT_INSTR_OFFSETS
	.align		4
        /*08a8*/ 	.byte	0x04, 0x1c
        /*08aa*/ 	.short	(.L_95 - .L_94)


	//   ....[0]....
.L_94:
        /*08ac*/ 	.word	0x00000a30


	//   ....[1]....
        /*08b0*/ 	.word	0x00009ad0


	//   ....[2]....
        /*08b4*/ 	.word	0x0000d200


	//----- nvinfo : EIATTR_MAX_THREADS
	.align		4
.L_95:
        /*08b8*/ 	.byte	0x04, 0x05
        /*08ba*/ 	.short	(.L_97 - .L_96)
.L_96:
        /*08bc*/ 	.word	0x00000200
        /*08c0*/ 	.word	0x00000001
        /*08c4*/ 	.word	0x00000001


	//----- nvinfo : EIATTR_CRS_STACK_SIZE
	.align		4
.L_97:
        /*08c8*/ 	.byte	0x04, 0x1e
        /*08ca*/ 	.short	(.L_99 - .L_98)
.L_98:
        /*08cc*/ 	.word	0x00000000


	//----- nvinfo : EIATTR_CBANK_PARAM_SIZE
	.align		4
.L_99:
        /*08d0*/ 	.byte	0x03, 0x19
        /*08d2*/ 	.short	0x0a70


	//----- nvinfo : EIATTR_PARAM_CBANK
	.align		4
        /*08d4*/ 	.byte	0x04, 0x0a
        /*08d6*/ 	.short	(.L_101 - .L_100)
	.align		4
.L_100:
        /*08d8*/ 	.word	index@(.nv.constant0._ZN7cutlass13device_kernelIN5flash11enable_sm90INS1_16FlashAttnFwdSm90INS1_25CollectiveMainloopFwdSm90ILi2EN4cute5tupleIJNS5_1CILi1EEES8_S8_EEENS6_IJNS7_ILi192EEESA_NS7_ILi64EEEEEELi64ENS_10bfloat16_tEfNS_4arch4Sm90ELb0ELb0ELb1ELb0ELb0ELb0ELb0ELb0ELb1ELb1ELb0ELb0EEENS1_21CollectiveEpilogueFwdINS6_IJSA_SB_SA_EEES9_SD_SF_Li384ELb0ELb1ELb0ELb0EEENS1_29StaticPersistentTileSchedulerILb0EEEEEEEEEvNT_6ParamsE)
        /*08dc*/ 	.short	0x0210
        /*08de*/ 	.short	0x0a70


	//----- nvinfo : EIATTR_SW_WAR
	.align		4
.L_101:
        /*08e0*/ 	.byte	0x04, 0x36
        /*08e2*/ 	.short	(.L_103 - .L_102)
.L_102:
        /*08e4*/ 	.word	0x00000008
.L_103:


//--------------------- .nv.info._ZN7cutlass13device_kernelIN5flash11enable_sm90INS1_16FlashAttnFwdSm90INS1_25CollectiveMainloopFwdSm90ILi2EN4cute5tupleIJNS5_1CILi1EEES8_S8_EEENS6_IJNS7_ILi192EEESA_NS7_ILi64EEEEEELi64ENS_10bfloat16_tEfNS_4arch4Sm90ELb0ELb0ELb1ELb1ELb0ELb0ELb0ELb0ELb1ELb1ELb0ELb0EEENS1_21CollectiveEpilogueFwdINS6_IJSA_SB_SA_EEES9_SD_SF_Li384ELb1ELb1ELb0ELb0EEENS1_36VarlenDynamicPersistentTileSchedulerILi192ELi192ELi384ELi128ELb0ELb1ELb1ELb0ELb1ELb1EEEEEEEEEvNT_6ParamsE --------------------------
	.section	.nv.info._ZN7cutlass13device_kernelIN5flash11enable_sm90INS1_16FlashAttnFwdSm90INS1_25CollectiveMainloopFwdSm90ILi2EN4cute5tupleIJNS5_1CILi1EEES8_S8_EEENS6_IJNS7_ILi192EEESA_NS7_ILi64EEEEEELi64ENS_10bfloat16_tEfNS_4arch4Sm90ELb0ELb0ELb1ELb1ELb0ELb0ELb0ELb0ELb1ELb1ELb0ELb0EEENS1_21CollectiveEpilogueFwdINS6_IJSA_SB_SA_EEES9_SD_SF_Li384ELb1ELb1ELb0ELb0EEENS1_36VarlenDynamicPersistentTileSchedulerILi192ELi192ELi384ELi128ELb0ELb1ELb1ELb0ELb1ELb1EEEEEEEEEvNT_6ParamsE,"",@"SHT_CUDA_INFO"
	.sectionflags	@""
	.align	4


	//----- nvinfo : EIATTR_CUDA_API_VERSION
	.align		4
        /*0000*/ 	.byte	0x04, 0x37
        /*0002*/ 	.short	(.L_105 - .L_104)
.L_104:
        /*0004*/ 	.word	0x00000082


	//----- nvinfo : EIATTR_KPARAM_INFO
	.align		4
.L_105:
        /*0008*/ 	.byte	0x04, 0x17
        /*000a*/ 	.short	(.L_107 - .L_106)
.L_106:
        /*000c*/ 	.word	0x00000000
        /*0010*/ 	.short	0x0000
        /*0012*/ 	.short	0x0070
        /*0014*/ 	.byte	0x00, 0xf0, 0x01, 0x2a


	//----- nvinfo : EIATTR_SPARSE_MMA_MASK
	.align		4
.L_107:
        /*0018*/ 	.byte	0x03, 0x50
        /*001a*/ 	.short	0x0000


	//----- nvinfo : EIATTR_MAXREG_COUNT
	.align		4
        /*001c*/ 	.byte	0x03, 0x1b
        /*001e*/ 	.short	0x0080


	//----- nvinfo : EIATTR_NUM_BARRIERS
	.align		4
        /*0020*/ 	.byte	0x02, 0x4c
        /*0022*/ 	.byte	0x10
	.zero		1


	//----- nvinfo : EIATTR_EXTERNS
	.align		4
        /*0024*/ 	.byte	0x04, 0x0f
        /*0026*/ 	.short	(.L_109 - .L_108)


	//   ....[0]....
	.align		4
.L_108:
        /*0028*/ 	.word	index@(__assertfail)


	//----- nvinfo : EIATTR_ANNOTATIONS
	.align		4
.L_109:
        /*002c*/ 	.byte	0x04, 0x55
        /*002e*/ 	.short	(.L_111 - .L_110)


	//   ....[0]....
.L_110:
        /* <DEDUP_REMOVED lines=27> */


	//----- nvinfo : EIATTR_MERCURY_ISA_VERSION
	.align		4
.L_111:
        /*01c8*/ 	.byte	0x03, 0x5f
        /*01ca*/ 	.short	0x0101


	//----- nvinfo : EIATTR_UNUSED_LOAD_BYTE_OFFSET
	.align		4
        /*01cc*/ 	.byte	0x04, 0x44
        /*01ce*/ 	.short	(.L_113 - .L_112)


	//   ....[0]....
.L_112:
        /*01d0*/ 	.word	0x00000a50
        /*01d4*/ 	.word	0x0000fff0


	//   ....[1]....
        /*01d8*/ 	.word	0x00009100
        /*01dc*/ 	.word	0x0000fff0


	//----- nvinfo : EIATTR_INT_WARP_WIDE_INSTR_OFFSETS
	.align		4
.L_113:
        /*01e0*/ 	.byte	0x04, 0x31
        /*01e2*/ 	.short	(.L_115 - .L_114)


	//   ....[0]....
.L_114:
        /*01e4*/ 	.word	0x00000130


	//   ....[1]....
        /*01e8*/ 	.word	0x00000170


	//   ....[2]....
        /*01ec*/ 	.word	0x000001e0


	//   ....[3]....
        /*01f0*/ 	.word	0x0000bb00


	//   ....[4]....
        /*01f4*/ 	.word	0x0000bb90


	//   ....[5]....
        /*01f8*/ 	.word	0x0000ec20


	//   ....[6]....
        /*01fc*/ 	.word	0x0000ecb0


	//----- nvinfo : EIATTR_COOP_GROUP_MASK_REGIDS
	.align		4
.L_115:
        /*0200*/ 	.byte	0x04, 0x29
        /*0202*/ 	.short	(.L_117 - .L_116)


	//   ....[0]....
.L_116:
        /*0204*/ 	.word	0xffffffff


	//   ....[1]....
        /*0208*/ 	.word	0xffffffff


	//   ....[2]....
        /*020c*/ 	.word	0xffffffff


	//   ....[3]....
        /*0210*/ 	.word	0xffffffff


	//   ....[4]....
        /*0214*/ 	.word	0xffffffff


	//   ....[5]....
        /*0218*/ 	.word	0xffffffff


	//   ....[6]....
        /*021c*/ 	.word	0xffffffff


	//   ....[7]....
        /*0220*/ 	.word	0xffffffff


	//   ....[8]....
        /*0224*/ 	.word	0xffffffff


	//   ....[9]....
        /*0228*/ 	.word	0xffffffff


	//   ....[10]....
        /*022c*/ 	.word	0xffffffff


	//   ....[11]....
        /*0230*/ 	.word	0xffffffff


	//   ....[12]....
        /*0234*/ 	.word	0xffffffff


	//   ....[13]....
        /*0238*/ 	.word	0xffffffff


	//   ....[14]....
        /*023c*/ 	.word	0xffffffff


	//   ....[15]....
        /*0240*/ 	.word	0xffffffff


	//   ....[16]....
        /*0244*/ 	.word	0xffffffff


	//   ....[17]....
        /*0248*/ 	.word	0xffffffff


	//   ....[18]....
        /*024c*/ 	.word	0xffffffff


	//   ....[19]....
        /*0250*/ 	.word	0xffffffff


	//   ....[20]....
        /*0254*/ 	.word	0xffffffff


	//   ....[21]....
        /*0258*/ 	.word	0xffffffff


	//   ....[22]....
        /*025c*/ 	.word	0xffffffff


	//   ....[23]....
        /*0260*/ 	.word	0xffffffff


	//   ....[24]....
        /*0264*/ 	.word	0xffffffff


	//   ....[25]....
        /*0268*/ 	.word	0xffffffff


	//   ....[26]....
        /*026c*/ 	.word	0xffffffff


	//   ....[27]....
        /*0270*/ 	.word	0xffffffff


	//   ....[28]....
        /*0274*/ 	.word	0xffffffff


	//   ....[29]....
        /*0278*/ 	.word	0xffffffff


	//   ....[30]....
        /*027c*/ 	.word	0xffffffff


	//   ....[31]....
        /*0280*/ 	.word	0xffffffff


	//   ....[32]....
        /*0284*/ 	.word	0xffffffff


	//   ....[33]....
        /*0288*/ 	.word	0xffffffff


	//   ....[34]....
        /*028c*/ 	.word	0xffffffff


	//   ....[35]....
        /*0290*/ 	.word	0xffffffff


	//   ....[36]....
        /*0294*/ 	.word	0xffffffff


	//   ....[37]....
        /*0298*/ 	.word	0xffffffff


	//   ....[38]....
        /*029c*/ 	.word	0xffffffff


	//   ....[39]....
        /*02a0*/ 	.word	0xffffffff


	//   ....[40]....
        /*02a4*/ 	.word	0xffffffff


	//   ....[41]....
        /*02a8*/ 	.word	0xffffffff


	//   ....[42]....
        /*02ac*/ 	.word	0xffffffff


	//   ....[43]....
        /*02b0*/ 	.word	0xffffffff


	//   ....[44]....
        /*02b4*/ 	.word	0xffffffff


	//   ....[45]....
        /*02b8*/ 	.word	0xffffffff


	//   ....[46]....
        /*02bc*/ 	.word	0xffffffff


	//   ....[47]....
        /*02c0*/ 	.word	0xffffffff


	//   ....[48]....
        /*02c4*/ 	.word	0xffffffff


	//   ....[49]....
        /*02c8*/ 	.word	0xffffffff


	//   ....[50]....
        /*02cc*/ 	.word	0xffffffff


	//   ....[51]....
        /*02d0*/ 	.word	0xffffffff


	//   ....[52]....
        /*02d4*/ 	.word	0xffffffff


	//   ....[53]....
        /*02d8*/ 	.word	0xffffffff


	//   ....[54]....
        /*02dc*/ 	.word	0xffffffff


	//   ....[55]....
        /*02e0*/ 	.word	0xffffffff


	//   ....[56]....
        /*02e4*/ 	.word	0xffffffff


	//   ....[57]....
        /*02e8*/ 	.word	0xffffffff


	//   ....[58]....
        /*02ec*/ 	.word	0xffffffff


	//   ....[59]....
        /*02f0*/ 	.word	0xffffffff


	//   ....[60]....
        /*02f4*/ 	.word	0xffffffff


	//   ....[61]....
        /*02f8*/ 	.word	0xffffffff


	//   ....[62]....
        /*02fc*/ 	.word	0xffffffff


	//   ....[63]....
        /*0300*/ 	.word	0xffffffff


	//   ....[64]....
        /*0304*/ 	.word	0xffffffff


	//   ....[65]....
        /*0308*/ 	.word	0xffffffff


	//   ....[66]....
        /*030c*/ 	.word	0xffffffff


	//   ....[67]....
        /*0310*/ 	.word	0xffffffff


	//   ....[68]....
        /*0314*/ 	.word	0xffffffff


	//   ....[69]....
        /*0318*/ 	.word	0xffffffff


	//   ....[70]....
        /*031c*/ 	.word	0xffffffff


	//   ....[71]....
        /*0320*/ 	.word	0xffffffff


	//   ....[72]....
        /*0324*/ 	.word	0xffffffff


	//   ....[73]....
        /*0328*/ 	.word	0xffffffff


	//   ....[74]....
        /*032c*/ 	.word	0xffffffff


	//   ....[75]....
        /*0330*/ 	.word	0xffffffff


	//   ....[76]....
        /*0334*/ 	.word	0xffffffff


	//   ....[77]....
        /*0338*/ 	.word	0xffffffff


	//   ....[78]....
        /*033c*/ 	.word	0xffffffff


	//   ....[79]....
        /*0340*/ 	.word	0xffffffff


	//   ....[80]....
        /*0344*/ 	.word	0xffffffff


	//   ....[81]....
        /*0348*/ 	.word	0xffffffff


	//   ....[82]....
        /*034c*/ 	.word	0xffffffff


	//   ....[83]....
        /*0350*/ 	.word	0xffffffff


	//   ....[84]....
        /*0354*/ 	.word	0xffffffff


	//   ....[85]....
        /*0358*/ 	.word	0xffffffff


	//   ....[86]....
        /*035c*/ 	.word	0xffffffff


	//   ....[87]....
        /*0360*/ 	.word	0xffffffff


	//   ....[88]....
        /*0364*/ 	.word	0xffffffff


	//   ....[89]....
        /*0368*/ 	.word	0xffffffff


	//   ....[90]....
        /*036c*/ 	.word	0xffffffff


	//   ....[91]....
        /*0370*/ 	.word	0xffffffff


	//   ....[92]....
        /*0374*/ 	.word	0xffffffff


	//   ....[93]....
        /*0378*/ 	.word	0xffffffff


	//   ....[94]....
        /*037c*/ 	.word	0xffffffff


	//   ....[95]....
        /*0380*/ 	.word	0xffffffff


	//   ....[96]....
        /*0384*/ 	.word	0xffffffff


	//   ....[97]....
        /*0388*/ 	.word	0xffffffff


	//   ....[98]....
        /*038c*/ 	.word	0xffffffff


	//   ....[99]....
        /*0390*/ 	.word	0xffffffff


	//   ....[100]....
        /*0394*/ 	.word	0xffffffff


	//   ....[101]....
        /*0398*/ 	.word	0x0500000f


	//   ....[102]....
        /*039c*/ 	.word	0x0500000f


	//   ....[103]....
        /*03a0*/ 	.word	0x0500000f


	//   ....[104]....
        /*03a4*/ 	.word	0x0500000f


	//   ....[105]....
        /*03a8*/ 	.word	0x0500000f


	//   ....[106]....
        /*03ac*/ 	.word	0x0500000f


	//   ....[107]....
        /*03b0*/ 	.word	0x0500000f


	//   ....[108]....
        /*03b4*/ 	.word	0x0500000f


	//   ....[109]....
        /*03b8*/ 	.word	0x0500000f


	//   ....[110]....
        /*03bc*/ 	.word	0x0500000f


	//   ....[111]....
        /*03c0*/ 	.word	0x0500000f


	//   ....[112]....
        /*03c4*/ 	.word	0x0500000f


	//   ....[113]....
        /*03c8*/ 	.word	0x0500000f


	//   ....[114]....
        /*03cc*/ 	.word	0x0500000f


	//   ....[115]....
        /*03d0*/ 	.word	0x0500000f


	//   ....[116]....
        /*03d4*/ 	.word	0x0500000f


	//   ....[117]....
        /*03d8*/ 	.word	0x0500000f


	//   ....[118]....
        /*03dc*/ 	.word	0x0500000f


	//   ....[119]....
        /*03e0*/ 	.word	0x0500000f


	//   ....[120]....
        /*03e4*/ 	.word	0x0500000f


	//   ....[121]....
        /*03e8*/ 	.word	0x0500000f


	//   ....[122]....
        /*03ec*/ 	.word	0x0500000f


	//   ....[123]....
        /*03f0*/ 	.word	0x0500000f


	//   ....[124]....
        /*03f4*/ 	.word	0x0500000f


	//   ....[125]....
        /*03f8*/ 	.word	0x0500000f


	//   ....[126]....
        /*03fc*/ 	.word	0x0500000f


	//   ....[127]....
        /*0400*/ 	.word	0x0500000f


	//   ....[128]....
        /*0404*/ 	.word	0x0500000f


	//   ....[129]....
        /*0408*/ 	.word	0x0500000f


	//   ....[130]....
        /*040c*/ 	.word	0x0500000f


	//   ....[131]....
        /*0410*/ 	.word	0x0500000f


	//   ....[132]....
        /*0414*/ 	.word	0x0500000f


	//   ....[133]....
        /*0418*/ 	.word	0x0500000f


	//   ....[134]....
        /*041c*/ 	.word	0x0500000f


	//   ....[135]....
        /*0420*/ 	.word	0x0500000f


	//   ....[136]....
        /*0424*/ 	.word	0x0500000f


	//   ....[137]....
        /*0428*/ 	.word	0x0500000f


	//   ....[138]....
        /*042c*/ 	.word	0x0500000f


	//   ....[139]....
        /*0430*/ 	.word	0x0500000f


	//   ....[140]....
        /*0434*/ 	.word	0x0500000f


	//   ....[141]....
        /*0438*/ 	.word	0x0500000f


	//   ....[142]....
        /*043c*/ 	.word	0x0500000f


	//   ....[143]....
        /*0440*/ 	.word	0x0500000f


	//----- nvinfo : EIATTR_COOP_GROUP_INSTR_OFFSETS
	.align		4
.L_117:
        /*0444*/ 	.byte	0x04, 0x28
        /*0446*/ 	.short	(.L_119 - .L_118)


	//   ....[0]....
.L_118:
        /*0448*/ 	.word	0x00000070


	//   ....[1]....
        /*044c*/ 	.word	0x00000140


	//   ....[2]....
        /*0450*/ 	.word	0x00000190


	//   ....[3]....
        /*0454*/ 	.word	0x000003c0


	//   ....[4]....
        /*0458*/ 	.word	0x00000520


	//   ....[5]....
        /*045c*/ 	.word	0x00000640


	//   ....[6]....
        /*0460*/ 	.word	0x000007a0


	//   ....[7]....
        /*0464*/ 	.word	0x00001530


	//   ....[8]....
        /*0468*/ 	.word	0x00003450


	//   ....[9]....
        /*046c*/ 	.word	0x000034c0


	//   ....[10]....
        /*0470*/ 	.word	0x00003c40


	//   ....[11]....
        /*0474*/ 	.word	0x00003cd0


	//   ....[12]....
        /*0478*/ 	.word	0x00004ea0


	//   ....[13]....
        /*047c*/ 	.word	0x00006990


	//   ....[14]....
        /*0480*/ 	.word	0x00006ad0


	//   ....[15]....
        /*0484*/ 	.word	0x00006b00


	//   ....[16]....
        /*0488*/ 	.word	0x00006b50


	//   ....[17]....
        /*048c*/ 	.word	0x000085e0


	//   ....[18]....
        /*0490*/ 	.word	0x000086f0


	//   ....[19]....
        /*0494*/ 	.word	0x00008730


	//   ....[20]....
        /*0498*/ 	.word	0x00008880


	//   ....[21]....
        /*049c*/ 	.word	0x000088a0


	//   ....[22]....
        /*04a0*/ 	.word	0x00009900


	//   ....[23]....
        /*04a4*/ 	.word	0x00009910


	//   ....[24]....
        /*04a8*/ 	.word	0x00009940


	//   ....[25]....
        /*04ac*/ 	.word	0x00009990


	//   ....[26]....
        /*04b0*/ 	.word	0x00009eb0


	//   ....[27]....
        /*04b4*/ 	.word	0x00009ee0


	//   ....[28]....
        /*04b8*/ 	.word	0x00009ef0


	//   ....[29]....
        /*04bc*/ 	.word	0x00009f10


	//   ....[30]....
        /*04c0*/ 	.word	0x00009f30


	//   ....[31]....
        /*04c4*/ 	.word	0x00009f50


	//   ....[32]....
        /*04c8*/ 	.word	0x0000a050


	//   ....[33]....
        /*04cc*/ 	.word	0x0000a060


	//   ....[34]....
        /*04d0*/ 	.word	0x0000a900


	//   ....[35]....
        /*04d4*/ 	.word	0x0000a930


	//   ....[36]....
        /*04d8*/ 	.word	0x0000a970


	//   ....[37]....
        /*04dc*/ 	.word	0x0000a9a0


	//   ....[38]....
        /*04e0*/ 	.word	0x0000a9c0


	//   ....[39]....
        /*04e4*/ 	.word	0x0000a9d0


	//   ....[40]....
        /*04e8*/ 	.word	0x0000a9e0


	//   ....[41]....
        /*04ec*/ 	.word	0x0000aa00


	//   ....[42]....
        /*04f0*/ 	.word	0x0000ab40


	//   ....[43]....
        /*04f4*/ 	.word	0x0000ad20


	//   ....[44]....
        /*04f8*/ 	.word	0x0000ad50


	//   ....[45]....
        /*04fc*/ 	.word	0x0000ad80


	//   ....[46]....
        /*0500*/ 	.word	0x0000adb0


	//   ....[47]....
        /*0504*/ 	.word	0x0000ade0


	//   ....[48]....
        /*0508*/ 	.word	0x0000ae10


	//   ....[49]....
        /*050c*/ 	.word	0x0000af80


	//   ....[50]....
        /*0510*/ 	.word	0x0000afb0


	//   ....[51]....
        /*0514*/ 	.word	0x0000afe0


	//   ....[52]....
        /*0518*/ 	.word	0x0000b010


	//   ....[53]....
        /*051c*/ 	.word	0x0000b040


	//   ....[54]....
        /*0520*/ 	.word	0x0000b070


	//   ....[55]....
        /*0524*/ 	.word	0x0000b100


	//   ....[56]....
        /*0528*/ 	.word	0x0000b130


	//   ....[57]....
        /*052c*/ 	.word	0x0000b1b0


	//   ....[58]....
        /*0530*/ 	.word	0x0000c0a0


	//   ....[59]....
        /*0534*/ 	.word	0x0000cc60


	//   ....[60]....
        /*0538*/ 	.word	0x0000cc70


	//   ....[61]....
        /*053c*/ 	.word	0x0000cc80


	//   ....[62]....
        /*0540*/ 	.word	0x0000cca0


	//   ....[63]....
        /*0544*/ 	.word	0x0000cd30


	//   ....[64]....
        /*0548*/ 	.word	0x0000cd50


	//   ....[65]....
        /*054c*/ 	.word	0x0000cdd0


	//   ....[66]....
        /*0550*/ 	.word	0x0000cdf0


	//   ....[67]....
        /*0554*/ 	.word	0x0000ce70


	//   ....[68]....
        /*0558*/ 	.word	0x0000ce90


	//   ....[69]....
        /*055c*/ 	.word	0x0000cf10


	//   ....[70]....
        /*0560*/ 	.word	0x0000cf30


	//   ....[71]....
        /*0564*/ 	.word	0x0000cfb0


	//   ....[72]....
        /*0568*/ 	.word	0x0000cfd0


	//   ....[73]....
        /*056c*/ 	.word	0x0000d050


	//   ....[74]....
        /*0570*/ 	.word	0x0000d070


	//   ....[75]....
        /*0574*/ 	.word	0x0000d080


	//   ....[76]....
        /*0578*/ 	.word	0x0000d0f0


	//   ....[77]....
        /*057c*/ 	.word	0x0000d140


	//   ....[78]....
        /*0580*/ 	.word	0x0000d1f0


	//   ....[79]....
        /*0584*/ 	.word	0x0000d200


	//   ....[80]....
        /*0588*/ 	.word	0x0000d270


	//   ....[81]....
        /*058c*/ 	.word	0x0000d280


	//   ....[82]....
        /*0590*/ 	.word	0x0000d2c0


	//   ....[83]....
        /*0594*/ 	.word	0x0000f180


	//   ....[84]....
        /*0598*/ 	.word	0x0000f1b0


	//   ....[85]....
        /*059c*/ 	.word	0x0000f1e0


	//   ....[86]....
        /*05a0*/ 	.word	0x0000f210


	//   ....[87]....
        /*05a4*/ 	.word	0x0000f240


	//   ....[88]....
        /*05a8*/ 	.word	0x0000f270


	//   ....[89]....
        /*05ac*/ 	.word	0x0000f2a0


	//   ....[90]....
        /*05b0*/ 	.word	0x0000f2d0


	//   ....[91]....
        /*05b4*/ 	.word	0x0000f450


	//   ....[92]....
        /*05b8*/ 	.word	0x0000f480


	//   ....[93]....
        /*05bc*/ 	.word	0x0000f4b0


	//   ....[94]....
        /*05c0*/ 	.word	0x0000f4e0


	//   ....[95]....
        /*05c4*/ 	.word	0x0000f510


	//   ....[96]....
        /*05c8*/ 	.word	0x0000f540


	//   ....[97]....
        /*05cc*/ 	.word	0x0000f600


	//   ....[98]....
        /*05d0*/ 	.word	0x0000f620


	//   ....[99]....
        /*05d4*/ 	.word	0x0000f690


	//   ....[100]....
        /*05d8*/ 	.word	0x0000fb00


	//   ....[101]....
        /*05dc*/ 	.word	0x0000ffe0


	//   ....[102]....
        /*05e0*/ 	.word	0x00010190


	//   ....[103]....
        /*05e4*/ 	.word	0x000101e0


	//   ....[104]....
        /*05e8*/ 	.word	0x00010240


	//   ....[105]....
        /*05ec*/ 	.word	0x00010330


	//   ....[106]....
        /*05f0*/ 	.word	0x00010390


	//   ....[107]....
        /*05f4*/ 	.word	0x00010490


	//   ....[108]....
        /*05f8*/ 	.word	0x000104f0


	//   ....[109]....
        /*05fc*/ 	.word	0x000105f0


	//   ....[110]....
        /*0600*/ 	.word	0x00010650


	//   ....[111]....
        /*0604*/ 	.word	0x00010750


	//   ....[112]....
        /*0608*/ 	.word	0x000107b0


	//   ....[113]....
        /*060c*/ 	.word	0x000108b0


	//   ....[114]....
        /*0610*/ 	.word	0x00010910


	//   ....[115]....
        /*0614*/ 	.word	0x00010a10


	//   ....[116]....
        /*0618*/ 	.word	0x00010a70


	//   ....[117]....
        /*061c*/ 	.word	0x00010b80


	//   ....[118]....
        /*0620*/ 	.word	0x00010bf0


	//   ....[119]....
        /*0624*/ 	.word	0x00010cc0


	//   ....[120]....
        /*0628*/ 	.word	0x00010d20


	//   ....[121]....
        /*062c*/ 	.word	0x00010e00


	//   ....[122]....
        /*0630*/ 	.word	0x00010e60


	//   ....[123]....
        /*0634*/ 	.word	0x00010f30


	//   ....[124]....
        /*0638*/ 	.word	0x00010f90


	//   ....[125]....
        /*063c*/ 	.word	0x00011050


	//   ....[126]....
        /*0640*/ 	.word	0x00011360


	//   ....[127]....
        /*0644*/ 	.word	0x00011400


	//   ....[128]....
        /*0648*/ 	.word	0x00011520


	//   ....[129]....
        /*064c*/ 	.word	0x00011590


	//   ....[130]....
        /*0650*/ 	.word	0x00011600


	//   ....[131]....
        /*0654*/ 	.word	0x00011670


	//   ....[132]....
        /*0658*/ 	.word	0x000116e0


	//   ....[133]....
        /*065c*/ 	.word	0x00011760


	//   ....[134]....
        /*0660*/ 	.word	0x000117f0


	//   ....[135]....
        /*0664*/ 	.word	0x00011880


	//   ....[136]....
        /*0668*/ 	.word	0x000118f0


	//   ....[137]....
        /*066c*/ 	.word	0x00011960


	//   ....[138]....
        /*0670*/ 	.word	0x000119d0


	//   ....[139]....
        /*0674*/ 	.word	0x00011a50


	//   ....[140]....
        /*0678*/ 	.word	0x00011ac0


	//   ....[141]....
        /*067c*/ 	.word	0x00011b60


	//   ....[142]....
        /*0680*/ 	.word	0x00011bf0


	//   ....[143]....
        /*0684*/ 	.word	0x00011d10


	//----- nvinfo : EIATTR_REG_RECONFIG
	.align		4
.L_119:
        /*0688*/ 	.byte	0x01, 0x54
	.zero		2


	//----- nvinfo : EIATTR_SYSCALL_OFFSETS
	.align		4
        /*068c*/ 	.byte	0x04, 0x46
        /*068e*/ 	.short	(.L_121 - .L_120)


	//   ....[0]....
.L_120:
        /*0690*/ 	.word	0x00001680


	//   ....[1]....
        /*0694*/ 	.word	0x0000bcf0


	//   ....[2]....
        /*0698*/ 	.word	0x0000be40


	//   ....[3]....
        /*069c*/ 	.word	0x0000bf40


	//   ....[4]....
        /*06a0*/ 	.word	0x0000c750


	//----- nvinfo : EIATTR_MBARRIER_INSTR_OFFSETS
	.align		4
.L_121:
        /*06a4*/ 	.byte	0x04, 0x39
        /*06a6*/ 	.short	(.L_123 - .L_122)


	//   ....[0]....
.L_122:
        /*06a8*/ 	.word	0x00000270
        /*06ac*/ 	.word	0x000000ff
        /*06b0*/ 	.word	0x00030800
        /*06b4*/ 	.short	0x0100
        /*06b6*/ 	.byte	0x08
	.zero		1


	//   ....[1]....
        /*06b8*/ 	.word	0x00000280
        /*06bc*/ 	.word	0x000000ff
        /*06c0*/ 	.word	0x00030820
        /*06c4*/ 	.short	0x0100
        /*06c6*/ 	.byte	0x08
	.zero		1


	//   ....[2]....
        /*06c8*/ 	.word	0x00000370
        /*06cc*/ 	.word	0x000000ff
        /*06d0*/ 	.word	0x00030830
        /*06d4*/ 	.short	0x0100
        /*06d6*/ 	.byte	0x08
	.zero		1


	//   ....[3]....
        /*06d8*/ 	.word	0x00000380
        /*06dc*/ 	.word	0x000000ff
        /*06e0*/ 	.word	0x00030840
        /*06e4*/ 	.short	0x0100
        /*06e6*/ 	.byte	0x08
	.zero		1


	//   ....[4]....
        /*06e8*/ 	.word	0x00000390
        /*06ec*/ 	.word	0x000000ff
        /*06f0*/ 	.word	0x00030838
        /*06f4*/ 	.short	0x0100
        /*06f6*/ 	.byte	0x08
	.zero		1


	//   ....[5]....
        /*06f8*/ 	.word	0x000003a0
        /*06fc*/ 	.word	0x000000ff
        /*0700*/ 	.word	0x00030848
        /*0704*/ 	.short	0x0100
        /*0706*/ 	.byte	0x08
	.zero		1


	//   ....[6]....
        /*0708*/ 	.word	0x000004d0
        /*070c*/ 	.word	0x000000ff
        /*0710*/ 	.word	0x00030850
        /*0714*/ 	.short	0x0100
        /*0716*/ 	.byte	0x08
	.zero		1


	//   ....[7]....
        /*0718*/ 	.word	0x000004e0
        /*071c*/ 	.word	0x000000ff
        /*0720*/ 	.word	0x00030860
        /*0724*/ 	.short	0x0100
        /*0726*/ 	.byte	0x08
	.zero		1


	//   ....[8]....
        /*0728*/ 	.word	0x000004f0
        /*072c*/ 	.word	0x000000ff
        /*0730*/ 	.word	0x00030858
        /*0734*/ 	.short	0x0100
        /*0736*/ 	.byte	0x08
	.zero		1


	//   ....[9]....
        /*0738*/ 	.word	0x00000500
        /*073c*/ 	.word	0x000000ff
        /*0740*/ 	.word	0x00030868
        /*0744*/ 	.short	0x0100
        /*0746*/ 	.byte	0x08
	.zero		1


	//   ....[10]....
        /*0748*/ 	.word	0x000005f0
        /*074c*/ 	.word	0x000000ff
        /*0750*/ 	.word	0x00030870
        /*0754*/ 	.short	0x0100
        /*0756*/ 	.byte	0x06
	.zero		1


	//   ....[11]....
        /*0758*/ 	.word	0x00000600
        /*075c*/ 	.word	0x000000ff
        /*0760*/ 	.word	0x00030880
        /*0764*/ 	.short	0x0100
        /*0766*/ 	.byte	0x06
	.zero		1


	//   ....[12]....
        /*0768*/ 	.word	0x00000610
        /*076c*/ 	.word	0x000000ff
        /*0770*/ 	.word	0x00030878
        /*0774*/ 	.short	0x0100
        /*0776*/ 	.byte	0x06
	.zero		1


	//   ....[13]....
        /*0778*/ 	.word	0x00000620
        /*077c*/ 	.word	0x000000ff
        /*0780*/ 	.word	0x00030888
        /*0784*/ 	.short	0x0100
        /*0786*/ 	.byte	0x06
	.zero		1


	//   ....[14]....
        /*0788*/ 	.word	0x00000750
        /*078c*/ 	.word	0x000000ff
        /*0790*/ 	.word	0x00030890
        /*0794*/ 	.short	0x0100
        /*0796*/ 	.byte	0x08
	.zero		1


	//   ....[15]....
        /*0798*/ 	.word	0x00000760
        /*079c*/ 	.word	0x000000ff
        /*07a0*/ 	.word	0x000308a0
        /*07a4*/ 	.short	0x0100
        /*07a6*/ 	.byte	0x08
	.zero		1


	//   ....[16]....
        /*07a8*/ 	.word	0x00000770
        /*07ac*/ 	.word	0x000000ff
        /*07b0*/ 	.word	0x00030898
        /*07b4*/ 	.short	0x0100
        /*07b6*/ 	.byte	0x08
	.zero		1


	//   ....[17]....
        /*07b8*/ 	.word	0x00000780
        /*07bc*/ 	.word	0x000000ff
        /*07c0*/ 	.word	0x000308a8
        /*07c4*/ 	.short	0x0100
        /*07c6*/ 	.byte	0x08
	.zero		1


	//   ....[18]....
        /*07c8*/ 	.word	0x000008b0
        /*07cc*/ 	.word	0x000000ff
        /*07d0*/ 	.word	0x000308b0
        /*07d4*/ 	.short	0x0100
        /*07d6*/ 	.byte	0x08
	.zero		1


	//   ....[19]....
        /*07d8*/ 	.word	0x000008c0
        /*07dc*/ 	.word	0x000000ff
        /*07e0*/ 	.word	0x000308c0
        /*07e4*/ 	.short	0x0100
        /*07e6*/ 	.byte	0x08
	.zero		1


	//   ....[20]....
        /*07e8*/ 	.word	0x000008d0
        /*07ec*/ 	.word	0x000000ff
        /*07f0*/ 	.word	0x000308b8
        /*07f4*/ 	.short	0x0100
        /*07f6*/ 	.byte	0x08
	.zero		1


	//   ....[21]....
        /*07f8*/ 	.word	0x000008e0
        /*07fc*/ 	.word	0x000000ff
        /*0800*/ 	.word	0x000308c8
        /*0804*/ 	.short	0x0100
        /*0806*/ 	.byte	0x08
	.zero		1


	//   ....[22]....
        /*0808*/ 	.word	0x00001700
        /*080c*/ 	.word	0x000000ff
        /*0810*/ 	.word	0x00030800
        /*0814*/ 	.short	0x010a
        /*0816*/ 	.byte	0x27
	.zero		1


	//   ....[23]....
        /*0818*/ 	.word	0x00001780
        /*081c*/ 	.word	0x00000000
        /*0820*/ 	.word	0x00030830
        /*0824*/ 	.short	0x010a
        /*0826*/ 	.byte	0x3f
	.zero		1


	//   ....[24]....
        /*0828*/ 	.word	0x000017f0
        /*082c*/ 	.word	0x00000000
        /*0830*/ 	.word	0x00030830
        /*0834*/ 	.short	0x010a
        /*0836*/ 	.byte	0x3f
	.zero		1


	//   ....[25]....
        /*0838*/ 	.word	0x00003f00
        /*083c*/ 	.word	0x00000006
        /*0840*/ 	.word	0x00000000
        /*0844*/ 	.short	0x0101
        /*0846*/ 	.byte	0x3f
	.zero		1


	//   ....[26]....
        /*0848*/ 	.word	0x000050f0
        /*084c*/ 	.word	0x000000ff
        /*0850*/ 	.word	0x00030830
        /*0854*/ 	.short	0x010a
        /*0856*/ 	.byte	0x06
	.zero		1


	//   ....[27]....
        /*0858*/ 	.word	0x00005130
        /*085c*/ 	.word	0x000000ff
        /*0860*/ 	.word	0x00030830
        /*0864*/ 	.short	0x010a
        /*0866*/ 	.byte	0x06
	.zero		1


	//   ....[28]....
        /*0868*/ 	.word	0x00005330
        /*086c*/ 	.word	0x000000ff
        /*0870*/ 	.word	0x00030850
        /*0874*/ 	.short	0x010a
        /*0876*/ 	.byte	0x06
	.zero		1


	//   ....[29]....
        /*0878*/ 	.word	0x00005370
        /*087c*/ 	.word	0x000000ff
        /*0880*/ 	.word	0x00030850
        /*0884*/ 	.short	0x010a
        /*0886*/ 	.byte	0x06
	.zero		1


	//   ....[30]....
        /*0888*/ 	.word	0x000072b0
        /*088c*/ 	.word	0x0000000c
        /*0890*/ 	.word	0x00000000
        /*0894*/ 	.short	0x0101
        /*0896*/ 	.byte	0x3f
	.zero		1


	//   ....[31]....
        /*0898*/ 	.word	0x00007340
        /*089c*/ 	.word	0x0000006d
        /*08a0*/ 	.word	0x00000000
        /*08a4*/ 	.short	0x0101
        /*08a6*/ 	.byte	0x3f
	.zero		1


	//   ....[32]....
        /*08a8*/ 	.word	0x00008660
        /*08ac*/ 	.word	0x000000ff
        /*08b0*/ 	.word	0x00030850
        /*08b4*/ 	.short	0x010a
        /*08b6*/ 	.byte	0x0c
	.zero		1


	//   ....[33]....
        /*08b8*/ 	.word	0x000086a0
        /*08bc*/ 	.word	0x000000ff
        /*08c0*/ 	.word	0x00030850
        /*08c4*/ 	.short	0x010a
        /*08c6*/ 	.byte	0x0c
	.zero		1


	//   ....[34]....
        /*08c8*/ 	.word	0x00008ea0
        /*08cc*/ 	.word	0x00000006
        /*08d0*/ 	.word	0x00000000
        /*08d4*/ 	.short	0x0101
        /*08d6*/ 	.byte	0x3f
	.zero		1


	//   ....[35]....
        /*08d8*/ 	.word	0x00009ff0
        /*08dc*/ 	.word	0x000000ff
        /*08e0*/ 	.word	0x00000000
        /*08e4*/ 	.short	0x0101
        /*08e6*/ 	.byte	0x04
	.zero		1


	//   ....[36]....
        /*08e8*/ 	.word	0x0000c2b0
        /*08ec*/ 	.word	0x00000000
        /*08f0*/ 	.word	0x00030840
        /*08f4*/ 	.short	0x010a
        /*08f6*/ 	.byte	0x3f
	.zero		1


	//   ....[37]....
        /*08f8*/ 	.word	0x0000d380
        /*08fc*/ 	.word	0x00000016
        /*0900*/ 	.word	0x00030800
        /*0904*/ 	.short	0x0107
        /*0906*/ 	.byte	0x3f
	.zero		1


	//   ....[38]....
        /*0908*/ 	.word	0x0000d480
        /*090c*/ 	.word	0x00000016
        /*0910*/ 	.word	0x00030800
        /*0914*/ 	.short	0x0101
        /*0916*/ 	.byte	0x3f
	.zero		1


	//   ....[39]....
        /*0918*/ 	.word	0x0000d4a0
        /*091c*/ 	.word	0x00000016
        /*0920*/ 	.word	0x00030820
        /*0924*/ 	.short	0x010a
        /*0926*/ 	.byte	0x3f
	.zero		1


	//   ....[40]....
        /*0928*/ 	.word	0x0000d7c0
        /*092c*/ 	.word	0x00000002
        /*0930*/ 	.word	0x00030840
        /*0934*/ 	.short	0x010a
        /*0936*/ 	.byte	0x3f
	.zero		1


	//   ....[41]....
        /*0938*/ 	.word	0x0000da40
        /*093c*/ 	.word	0x00000003
        /*0940*/ 	.word	0x00000060
        /*0944*/ 	.short	0x010a
        /*0946*/ 	.byte	0x3f
	.zero		1


	//   ....[42]....
        /*0948*/ 	.word	0x0000df90
        /*094c*/ 	.word	0x00000002
        /*0950*/ 	.word	0x00030840
        /*0954*/ 	.short	0x010a
        /*0956*/ 	.byte	0x3f
	.zero		1


	//   ....[43]....
        /*0958*/ 	.word	0x0000e210
        /*095c*/ 	.word	0x0000000a
        /*0960*/ 	.word	0x00000060
        /*0964*/ 	.short	0x010a
        /*0966*/ 	.byte	0x3f
	.zero		1


	//   ....[44]....
        /*0968*/ 	.word	0x0000e690
        /*096c*/ 	.word	0x00000002
        /*0970*/ 	.word	0x00030840
        /*0974*/ 	.short	0x010a
        /*0976*/ 	.byte	0x3f
	.zero		1


	//   ....[45]....
        /*0978*/ 	.word	0x0000e920
        /*097c*/ 	.word	0x00000008
        /*0980*/ 	.word	0x00000060
        /*0984*/ 	.short	0x010a
        /*0986*/ 	.byte	0x3f
	.zero		1


	//   ....[46]....
        /*0988*/ 	.word	0x0000ed60
        /*098c*/ 	.word	0x00000003
        /*0990*/ 	.word	0x00030860
        /*0994*/ 	.short	0x010a
        /*0996*/ 	.byte	0x3f
	.zero		1


	//   ....[47]....
        /*0998*/ 	.word	0x0000fa80
        /*099c*/ 	.word	0x00000009
        /*09a0*/ 	.word	0x00030820
        /*09a4*/ 	.short	0x010a
        /*09a6*/ 	.byte	0x3f
	.zero		1


	//   ....[48]....
        /*09a8*/ 	.word	0x0000fc20
        /*09ac*/ 	.word	0x00000005
        /*09b0*/ 	.word	0x00000000
        /*09b4*/ 	.short	0x010a
        /*09b6*/ 	.byte	0x3f
	.zero		1


	//   ....[49]....
        /*09b8*/ 	.word	0x0000fc90
        /*09bc*/ 	.word	0x00000003
        /*09c0*/ 	.word	0x00000000
        /*09c4*/ 	.short	0x010a
        /*09c6*/ 	.byte	0x3f
	.zero		1


	//   ....[50]....
        /*09c8*/ 	.word	0x0000fcf0
        /*09cc*/ 	.word	0x00000017
        /*09d0*/ 	.word	0x00000000
        /*09d4*/ 	.short	0x010a
        /*09d6*/ 	.byte	0x3f
	.zero		1


	//   ....[51]....
        /*09d8*/ 	.word	0x0000fd20
        /*09dc*/ 	.word	0x00000007
        /*09e0*/ 	.word	0x00000000
        /*09e4*/ 	.short	0x010a
        /*09e6*/ 	.byte	0x3f
	.zero		1


	//   ....[52]....
        /*09e8*/ 	.word	0x0000fd90
        /*09ec*/ 	.word	0x00000003
        /*09f0*/ 	.word	0x00030800
        /*09f4*/ 	.short	0x010a
        /*09f6*/ 	.byte	0x3f
	.zero		1


	//   ....[53]....
        /*09f8*/ 	.word	0x0000fde0
        /*09fc*/ 	.word	0x00000000
        /*0a00*/ 	.word	0x00030830
        /*0a04*/ 	.short	0x010a
        /*0a06*/ 	.byte	0x3f
	.zero		1


	//   ....[54]....
        /*0a08*/ 	.word	0x0000fe40
        /*0a0c*/ 	.word	0x00000007
        /*0a10*/ 	.word	0x00030830
        /*0a14*/ 	.short	0x010a
        /*0a16*/ 	.byte	0x3f
	.zero		1


	//   ....[55]....
        /*0a18*/ 	.word	0x0000fea0
        /*0a1c*/ 	.word	0x00000007
        /*0a20*/ 	.word	0x00030850
        /*0a24*/ 	.short	0x010a
        /*0a26*/ 	.byte	0x3f
	.zero		1


	//   ....[56]....
        /*0a28*/ 	.word	0x0000ff00
        /*0a2c*/ 	.word	0x00000005
        /*0a30*/ 	.word	0x00030850
        /*0a34*/ 	.short	0x010a
        /*0a36*/ 	.byte	0x3f
	.zero		1


	//   ....[57]....
        /*0a38*/ 	.word	0x000100a0
        /*0a3c*/ 	.word	0x00000000
        /*0a40*/ 	.word	0x00030840
        /*0a44*/ 	.short	0x010a
        /*0a46*/ 	.byte	0x3f
	.zero		1


	//   ....[58]....
        /*0a48*/ 	.word	0x00011080
        /*0a4c*/ 	.word	0x00000016
        /*0a50*/ 	.word	0x00030820
        /*0a54*/ 	.short	0x010a
        /*0a56*/ 	.byte	0x3f
	.zero		1


	//   ....[59]....
        /*0a58*/ 	.word	0x000110d0
        /*0a5c*/ 	.word	0x00000002
        /*0a60*/ 	.word	0x00030840
        /*0a64*/ 	.short	0x010a
        /*0a66*/ 	.byte	0x3f
	.zero		1


	//   ....[60]....
        /*0a68*/ 	.word	0x00011120
        /*0a6c*/ 	.word	0x00000003
        /*0a70*/ 	.word	0x00000060
        /*0a74*/ 	.short	0x010a
        /*0a76*/ 	.byte	0x3f
	.zero		1


	//   ....[61]....
        /*0a78*/ 	.word	0x00011170
        /*0a7c*/ 	.word	0x00000002
        /*0a80*/ 	.word	0x00030840
        /*0a84*/ 	.short	0x010a
        /*0a86*/ 	.byte	0x3f
	.zero		1


	//   ....[62]....
        /*0a88*/ 	.word	0x000111c0
        /*0a8c*/ 	.word	0x0000000a
        /*0a90*/ 	.word	0x00000060
        /*0a94*/ 	.short	0x010a
        /*0a96*/ 	.byte	0x3f
	.zero		1


	//   ....[63]....
        /*0a98*/ 	.word	0x00011210
        /*0a9c*/ 	.word	0x00000002
        /*0aa0*/ 	.word	0x00030840
        /*0aa4*/ 	.short	0x010a
        /*0aa6*/ 	.byte	0x3f
	.zero		1


	//   ....[64]....
        /*0aa8*/ 	.word	0x00011260
        /*0aac*/ 	.word	0x00000008
        /*0ab0*/ 	.word	0x00000060
        /*0ab4*/ 	.short	0x010a
        /*0ab6*/ 	.byte	0x3f
	.zero		1


	//   ....[65]....
        /*0ab8*/ 	.word	0x000112b0
        /*0abc*/ 	.word	0x00000003
        /*0ac0*/ 	.word	0x00030860
        /*0ac4*/ 	.short	0x010a
        /*0ac6*/ 	.byte	0x3f
	.zero		1


	//   ....[66]....
        /*0ac8*/ 	.word	0x00011c30
        /*0acc*/ 	.word	0x00000009
        /*0ad0*/ 	.word	0x00030820
        /*0ad4*/ 	.short	0x010a
        /*0ad6*/ 	.byte	0x3f
	.zero		1


	//   ....[67]....
        /*0ad8*/ 	.word	0x00011dd0
        /*0adc*/ 	.word	0x00000005
        /*0ae0*/ 	.word	0x00000000
        /*0ae4*/ 	.short	0x010a
        /*0ae6*/ 	.byte	0x3f
	.zero		1


	//   ....[68]....
        /*0ae8*/ 	.word	0x00011e20
        /*0aec*/ 	.word	0x00000003
        /*0af0*/ 	.word	0x00000000
        /*0af4*/ 	.short	0x010a
        /*0af6*/ 	.byte	0x3f
	.zero		1


	//   ....[69]....
        /*0af8*/ 	.word	0x00011e70
        /*0afc*/ 	.word	0x00000017
        /*0b00*/ 	.word	0x00000000
        /*0b04*/ 	.short	0x010a
        /*0b06*/ 	.byte	0x3f
	.zero		1


	//----- nvinfo : EIATTR_NUM_MBARRIERS
	.align		4
.L_123:
        /*0b08*/ 	.byte	0x03, 0x38
        /*0b0a*/ 	.short	0x0016


	//----- nvinfo : EIATTR_EXIT_INSTR_OFFSETS
	.align		4
        /*0b0c*/ 	.byte	0x04, 0x1c
        /*0b0e*/ 	.short	(.L_125 - .L_124)


	//   ....[0]....
.L_124:
        /*0b10*/ 	.word	0x00000a80


	//   ....[1]....
        /*0b14*/ 	.word	0x0000ab00


	//   ....[2]....
        /*0b18*/ 	.word	0x0000fd70


	//----- nvinfo : EIATTR_MAX_THREADS
	.align		4
.L_125:
        /*0b1c*/ 	.byte	0x04, 0x05
        /*0b1e*/ 	.short	(.L_127 - .L_126)
.L_126:
        /*0b20*/ 	.word	0x00000200
        /*0b24*/ 	.word	0x00000001
        /*0b28*/ 	.word	0x00000001


	//----- nvinfo : EIATTR_CRS_STACK_SIZE
	.align		4
.L_127:
        /*0b2c*/ 	.byte	0x04, 0x1e
        /*0b2e*/ 	.short	(.L_129 - .L_128)
.L_128:
        /*0b30*/ 	.word	0x00000000


	//----- nvinfo : EIATTR_CBANK_PARAM_SIZE
	.align		4
.L_129:
        /*0b34*/ 	.byte	0x03, 0x19
        /*0b36*/ 	.short	0x0af0


	//----- nvinfo : EIATTR_PARAM_CBANK
	.align		4
        /*0b38*/ 	.byte	0x04, 0x0a
        /*0b3a*/ 	.short	(.L_131 - .L_130)
	.align		4
.L_130:
        /*0b3c*/ 	.word	index@(.nv.constant0._ZN7cutlass13device_kernelIN5flash11enable_sm90INS1_16FlashAttnFwdSm90INS1_25CollectiveMainloopFwdSm90ILi2EN4cute5tupleIJNS5_1CILi1EEES8_S8_EEENS6_IJNS7_ILi192EEESA_NS7_ILi64EEEEEELi64ENS_10bfloat16_tEfNS_4arch4Sm90ELb0ELb0ELb1ELb1ELb0ELb0ELb0ELb0ELb1ELb1ELb0ELb0EEENS1_21CollectiveEpilogueFwdINS6_IJSA_SB_SA_EEES9_SD_SF_Li384ELb1ELb1ELb0ELb0EEENS1_36VarlenDynamicPersistentTileSchedulerILi192ELi192ELi384ELi128ELb0ELb1ELb1ELb0ELb1ELb1EEEEEEEEEvNT_6ParamsE)
        /*0b40*/ 	.short	0x0210
        /*0b42*/ 	.short	0x0af0


	//----- nvinfo : EIATTR_SW_WAR
	.align		4
.L_131:
        /*0b44*/ 	.byte	0x04, 0x36
        /*0b46*/ 	.short	(.L_133 - .L_132)
.L_132:
        /*0b48*/ 	.word	0x00000008
.L_133:


//--------------------- .nv.info._ZN7cutlass13device_kernelIN5flash11enable_sm90INS1_16FlashAttnFwdSm90INS1_25CollectiveMainloopFwdSm90ILi2EN4cute5tupleIJNS5_1CILi1EEES8_S8_EEENS6_IJNS7_ILi192EEESA_NS7_ILi64EEEEEELi64ENS_10bfloat16_tEfNS_4arch4Sm90ELb0ELb0ELb1ELb1ELb0ELb1ELb0ELb0ELb1ELb1ELb0ELb0EEENS1_21CollectiveEpilogueFwdINS6_IJSA_SB_SA_EEES9_SD_SF_Li384ELb1ELb1ELb0ELb0EEENS1_36VarlenDynamicPersistentTileSchedulerILi192ELi192ELi384ELi128ELb0ELb1ELb1ELb0ELb1ELb1EEEEEEEEEvNT_6ParamsE --------------------------
	.section	.nv.info._ZN7cutlass13device_kernelIN5flash11enable_sm90INS1_16FlashAttnFwdSm90INS1_25CollectiveMainloopFwdSm90ILi2EN4cute5tupleIJNS5_1CILi1EEES8_S8_EEENS6_IJNS7_ILi192EEESA_NS7_ILi64EEEEEELi64ENS_10bfloat16_tEfNS_4arch4Sm90ELb0ELb0ELb1ELb1ELb0ELb1ELb0ELb0ELb1ELb1ELb0ELb0EEENS1_21CollectiveEpilogueFwdINS6_IJSA_SB_SA_EEES9_SD_SF_Li384ELb1ELb1ELb0ELb0EEENS1_36VarlenDynamicPersistentTileSchedulerILi192ELi192ELi384ELi128ELb0ELb1ELb1ELb0ELb1ELb1EEEEEEEEEvNT_6ParamsE,"",@"SHT_CUDA_INFO"
	.sectionflags	@""
	.align	4


	//----- nvinfo : EIATTR_CUDA_API_VERSION
	.align		4
        /*0000*/ 	.byte	0x04, 0x37
        /*0002*/ 	.short	(.L_135 - .L_134)
.L_134:
        /*0004*/ 	.word	0x00000082


	//----- nvinfo : EIATTR_KPARAM_INFO
	.align		4
.L_135:
        /*0008*/ 	.byte	0x04, 0x17
        /*000a*/ 	.short	(.L_137 - .L_136)
.L_136:
        /*000c*/ 	.word	0x00000000
        /*0010*/ 	.short	0x0000
        /*0012*/ 	.short	0x0070
        /*0014*/ 	.byte	0x00, 0xf0, 0x01, 0x2a


	//----- nvinfo : EIATTR_SPARSE_MMA_MASK
	.align		4
.L_137:
        /*0018*/ 	.byte	0x03, 0x50
        /*001a*/ 	.short	0x0000


	//----- nvinfo : EIATTR_MAXREG_COUNT
	.align		4
        /*001c*/ 	.byte	0x03, 0x1b
        /*001e*/ 	.short	0x0080


	//----- nvinfo : EIATTR_NUM_BARRIERS
	.align		4
        /*0020*/ 	.byte	0x02, 0x4c
        /*0022*/ 	.byte	0x10
	.zero		1


	//----- nvinfo : EIATTR_EXTERNS
	.align		4
        /*0024*/ 	.byte	0x04, 0x0f
        /*0026*/ 	.short	(.L_139 - .L_138)


	//   ....[0]....
	.align		4
.L_138:
        /*0028*/ 	.word	index@(__assertfail)


	//----- nvinfo : EIATTR_ANNOTATIONS
	.align		4
.L_139:
        /*002c*/ 	.byte	0x04, 0x55
        /*002e*/ 	.short	(.L_141 - .L_140)


	//   ....[0]....
.L_140:
        /* <DEDUP_REMOVED lines=84> */
        /*0564*/ 	.byte	0xe0, 0x85, 0x01, 0x00, 0x01, 0x00, 0x00, 0x00, 0xe0, 0x93, 0x01, 0x00


	//----- nvinfo : EIATTR_MERCURY_ISA_VERSION
	.align		4
.L_141:
        /*0570*/ 	.byte	0x03, 0x5f
        /*0572*/ 	.short	0x0101


	//----- nvinfo : EIATTR_UNUSED_LOAD_BYTE_OFFSET
	.align		4
        /*0574*/ 	.byte	0x04, 0x44
        /*0576*/ 	.short	(.L_143 - .L_142)


	//   ....[0]....
.L_142:
        /*0578*/ 	.word	0x00000ad0
        /*057c*/ 	.word	0x0000fff0


	//   ....[1]....
        /*0580*/ 	.word	0x00010960
        /*0584*/ 	.word	0x0000fff0


	//----- nvinfo : EIATTR_INT_WARP_WIDE_INSTR_OFFSETS
	.align		4
.L_143:
        /*0588*/ 	.byte	0x04, 0x31
        /*058a*/ 	.short	(.L_145 - .L_144)


	//   ....[0]....
.L_144:
        /*058c*/ 	.word	0x00000180


	//   ....[1]....
        /*0590*/ 	.word	0x00000220


	//   ....[2]....
        /*0594*/ 	.word	0x00000290


	//   ....[3]....
        /*0598*/ 	.word	0x000140b0


	//   ....[4]....
        /*059c*/ 	.word	0x00014140


	//   ....[5]....
        /*05a0*/ 	.word	0x00017270


	//   ....[6]....
        /*05a4*/ 	.word	0x00017300


	//----- nvinfo : EIATTR_COOP_GROUP_MASK_REGIDS
	.align		4
.L_145:
        /*05a8*/ 	.byte	0x04, 0x29
        /*05aa*/ 	.short	(.L_147 - .L_146)


	//   ....[0]....
.L_146:
        /*05ac*/ 	.word	0xffffffff


	//   ....[1]....
        /*05b0*/ 	.word	0xffffffff


	//   ....[2]....
        /*05b4*/ 	.word	0xffffffff


	//   ....[3]....
        /*05b8*/ 	.word	0xffffffff


	//   ....[4]....
        /*05bc*/ 	.word	0xffffffff


	//   ....[5]....
        /*05c0*/ 	.word	0xffffffff


	//   ....[6]....
        /*05c4*/ 	.word	0xffffffff


	//   ....[7]....
        /*05c8*/ 	.word	0xffffffff


	//   ....[8]....
        /*05cc*/ 	.word	0xffffffff


	//   ....[9]....
        /*05d0*/ 	.word	0xffffffff


	//   ....[10]....
        /*05d4*/ 	.word	0xffffffff


	//   ....[11]....
        /*05d8*/ 	.word	0xffffffff


	//   ....[12]....
        /*05dc*/ 	.word	0xffffffff


	//   ....[13]....
        /*05e0*/ 	.word	0xffffffff


	//   ....[14]....
        /*05e4*/ 	.word	0xffffffff


	//   ....[15]....
        /*05e8*/ 	.word	0xffffffff


	//   ....[16]....
        /*05ec*/ 	.word	0xffffffff


	//   ....[17]....
        /*05f0*/ 	.word	0xffffffff


	//   ....[18]....
        /*05f4*/ 	.word	0xffffffff


	//   ....[19]....
        /*05f8*/ 	.word	0xffffffff


	//   ....[20]....
        /*05fc*/ 	.word	0xffffffff


	//   ....[21]....
        /*0600*/ 	.word	0xffffffff


	//   ....[22]....
        /*0604*/ 	.word	0xffffffff


	//   ....[23]....
        /*0608*/ 	.word	0xffffffff


	//   ....[24]....
        /*060c*/ 	.word	0xffffffff


	//   ....[25]....
        /*0610*/ 	.word	0xffffffff


	//   ....[26]....
        /*0614*/ 	.word	0xffffffff


	//   ....[27]....
        /*0618*/ 	.word	0xffffffff


	//   ....[28]....
        /*061c*/ 	.word	0xffffffff


	//   ....[29]....
        /*0620*/ 	.word	0xffffffff


	//   ....[30]....
        /*0624*/ 	.word	0xffffffff


	//   ....[31]....
        /*0628*/ 	.word	0xffffffff


	//   ....[32]....
        /*062c*/ 	.word	0xffffffff


	//   ....[33]....
        /*0630*/ 	.word	0xffffffff


	//   ....[34]....
        /*0634*/ 	.word	0xffffffff


	//   ....[35]....
        /*0638*/ 	.word	0xffffffff


	//   ....[36]....
        /*063c*/ 	.word	0xffffffff


	//   ....[37]....
        /*0640*/ 	.word	0xffffffff


	//   ....[38]....
        /*0644*/ 	.word	0xffffffff


	//   ....[39]....
        /*0648*/ 	.word	0xffffffff


	//   ....[40]....
        /*064c*/ 	.word	0xffffffff


	//   ....[41]....
        /*0650*/ 	.word	0xffffffff


	//   ....[42]....
        /*0654*/ 	.word	0xffffffff


	//   ....[43]....
        /*0658*/ 	.word	0xffffffff


	//   ....[44]....
        /*065c*/ 	.word	0xffffffff


	//   ....[45]....
        /*0660*/ 	.word	0xffffffff


	//   ....[46]....
        /*0664*/ 	.word	0xffffffff


	//   ....[47]....
        /*0668*/ 	.word	0xffffffff


	//   ....[48]....
        /*066c*/ 	.word	0xffffffff


	//   ....[49]....
        /*0670*/ 	.word	0xffffffff


	//   ....[50]....
        /*0674*/ 	.word	0xffffffff


	//   ....[51]....
        /*0678*/ 	.word	0xffffffff


	//   ....[52]....
        /*067c*/ 	.word	0xffffffff


	//   ....[53]....
        /*0680*/ 	.word	0xffffffff


	//   ....[54]....
        /*0684*/ 	.word	0xffffffff


	//   ....[55]....
        /*0688*/ 	.word	0xffffffff


	//   ....[56]....
        /*068c*/ 	.word	0xffffffff


	//   ....[57]....
        /*0690*/ 	.word	0xffffffff


	//   ....[58]....
        /*0694*/ 	.word	0xffffffff


	//   ....[59]....
        /*0698*/ 	.word	0xffffffff


	//   ....[60]....
        /*069c*/ 	.word	0xffffffff


	//   ....[61]....
        /*06a0*/ 	.word	0xffffffff


	//   ....[62]....
        /*06a4*/ 	.word	0xffffffff


	//   ....[63]....
        /*06a8*/ 	.word	0xffffffff


	//   ....[64]....
        /*06ac*/ 	.word	0xffffffff


	//   ....[65]....
        /*06b0*/ 	.word	0xffffffff


	//   ....[66]....
        /*06b4*/ 	.word	0xffffffff


	//   ....[67]....
        /*06b8*/ 	.word	0xffffffff


	//   ....[68]....
        /*06bc*/ 	.word	0xffffffff


	//   ....[69]....
        /*06c0*/ 	.word	0xffffffff


	//   ....[70]....
        /*06c4*/ 	.word	0xffffffff


	//   ....[71]....
        /*06c8*/ 	.word	0xffffffff


	//   ....[72]....
        /*06cc*/ 	.word	0xffffffff


	//   ....[73]....
        /*06d0*/ 	.word	0xffffffff


	//   ....[74]....
        /*06d4*/ 	.word	0xffffffff


	//   ....[75]....
        /*06d8*/ 	.word	0xffffffff


	//   ....[76]....
        /*06dc*/ 	.word	0xffffffff


	//   ....[77]....
        /*06e0*/ 	.word	0xffffffff


	//   ....[78]....
        /*06e4*/ 	.word	0xffffffff


	//   ....[79]....
        /*06e8*/ 	.word	0xffffffff


	//   ....[80]....
        /*06ec*/ 	.word	0xffffffff


	//   ....[81]....
        /*06f0*/ 	.word	0xffffffff


	//   ....[82]....
        /*06f4*/ 	.word	0xffffffff


	//   ....[83]....
        /*06f8*/ 	.word	0xffffffff


	//   ....[84]....
        /*06fc*/ 	.word	0xffffffff


	//   ....[85]....
        /*0700*/ 	.word	0xffffffff


	//   ....[86]....
        /*0704*/ 	.word	0xffffffff


	//   ....[87]....
        /*0708*/ 	.word	0xffffffff


	//   ....[88]....
        /*070c*/ 	.word	0xffffffff


	//   ....[89]....
        /*0710*/ 	.word	0xffffffff


	//   ....[90]....
        /*0714*/ 	.word	0xffffffff


	//   ....[91]....
        /*0718*/ 	.word	0xffffffff


	//   ....[92]....
        /*071c*/ 	.word	0xffffffff


	//   ....[93]....
        /*0720*/ 	.word	0xffffffff


	//   ....[94]....
        /*0724*/ 	.word	0xffffffff


	//   ....[95]....
        /*0728*/ 	.word	0xffffffff


	//   ....[96]....
        /*072c*/ 	.word	0xffffffff


	//   ....[97]....
        /*0730*/ 	.word	0xffffffff


	//   ....[98]....
        /*0734*/ 	.word	0xffffffff


	//   ....[99]....
        /*0738*/ 	.word	0xffffffff


	//   ....[100]....
        /*073c*/ 	.word	0xffffffff


	//   ....[101]....
        /*0740*/ 	.word	0xffffffff


	//   ....[102]....
        /*0744*/ 	.word	0xffffffff


	//   ....[103]....
        /*0748*/ 	.word	0xffffffff


	//   ....[104]....
        /*074c*/ 	.word	0xffffffff


	//   ....[105]....
        /*0750*/ 	.word	0xffffffff


	//   ....[106]....
        /*0754*/ 	.word	0xffffffff


	//   ....[107]....
        /*0758*/ 	.word	0xffffffff


	//   ....[108]....
        /*075c*/ 	.word	0xffffffff


	//   ....[109]....
        /*0760*/ 	.word	0xffffffff


	//   ....[110]....
        /*0764*/ 	.word	0x0500000f


	//   ....[111]....
        /*0768*/ 	.word	0x0500000f


	//   ....[112]....
        /*076c*/ 	.word	0x0500000f


	//   ....[113]....
        /*0770*/ 	.word	0x0500000f


	//   ....[114]....
        /*0774*/ 	.word	0x0500000f


	//   ....[115]....
        /*0778*/ 	.word	0x0500000f


	//   ....[116]....
        /*077c*/ 	.word	0x0500000f


	//   ....[117]....
        /*0780*/ 	.word	0x0500000f


	//   ....[118]....
        /*0784*/ 	.word	0x0500000f


	//   ....[119]....
        /*0788*/ 	.word	0x0500000f


	//   ....[120]....
        /*078c*/ 	.word	0x0500000f


	//   ....[121]....
        /*0790*/ 	.word	0x0500000f


	//   ....[122]....
        /*0794*/ 	.word	0x0500000f


	//   ....[123]....
        /*0798*/ 	.word	0x0500000f


	//   ....[124]....
        /*079c*/ 	.word	0x0500000f


	//   ....[125]....
        /*07a0*/ 	.word	0x0500000f


	//   ....[126]....
        /*07a4*/ 	.word	0x0500000f


	//   ....[127]....
        /*07a8*/ 	.word	0x0500000f


	//   ....[128]....
        /*07ac*/ 	.word	0x0500000f


	//   ....[129]....
        /*07b0*/ 	.word	0x0500000f


	//   ....[130]....
        /*07b4*/ 	.word	0x0500000f


	//   ....[131]....
        /*07b8*/ 	.word	0x0500000f


	//   ....[132]....
        /*07bc*/ 	.word	0x0500000f


	//   ....[133]....
        /*07c0*/ 	.word	0x0500000f


	//   ....[134]....
        /*07c4*/ 	.word	0x0500000f


	//   ....[135]....
        /*07c8*/ 	.word	0x0500000f


	//   ....[136]....
        /*07cc*/ 	.word	0x0500000f


	//   ....[137]....
        /*07d0*/ 	.word	0x0500000f


	//   ....[138]....
        /*07d4*/ 	.word	0x0500000f


	//   ....[139]....
        /*07d8*/ 	.word	0x0500000f


	//   ....[140]....
        /*07dc*/ 	.word	0x0500000f


	//   ....[141]....
        /*07e0*/ 	.word	0x0500000f


	//   ....[142]....
        /*07e4*/ 	.word	0x0500000f


	//   ....[143]....
        /*07e8*/ 	.word	0x0500000f


	//   ....[144]....
        /*07ec*/ 	.word	0x0500000f


	//   ....[145]....
        /*07f0*/ 	.word	0x0500000f


	//   ....[146]....
        /*07f4*/ 	.word	0x0500000f


	//   ....[147]....
        /*07f8*/ 	.word	0x0500000f


	//   ....[148]....
        /*07fc*/ 	.word	0x0500000f


	//   ....[149]....
        /*0800*/ 	.word	0x0500000f


	//   ....[150]....
        /*0804*/ 	.word	0x0500000f


	//   ....[151]....
        /*0808*/ 	.word	0x0500000f


	//   ....[152]....
        /*080c*/ 	.word	0x0500000f


	//   ....[153]....
        /*0810*/ 	.word	0x0500000f


	//   ....[154]....
        /*0814*/ 	.word	0x0500000f


	//   ....[155]....
        /*0818*/ 	.word	0x0500000f


	//   ....[156]....
        /*081c*/ 	.word	0x0500000f


	//   ....[157]....
        /*0820*/ 	.word	0x0500000f


	//   ....[158]....
        /*0824*/ 	.word	0x0500000f


	//   ....[159]....
        /*0828*/ 	.word	0x0500000f


	//   ....[160]....
        /*082c*/ 	.word	0x0500000f


	//   ....[161]....
        /*0830*/ 	.word	0x0500000f


	//   ....[162]....
        /*0834*/ 	.word	0x0500000f


	//   ....[163]....
        /*0838*/ 	.word	0x0500000f


	//   ....[164]....
        /*083c*/ 	.word	0x0500000f


	//   ....[165]....
        /*0840*/ 	.word	0x0500000f


	//   ....[166]....
        /*0844*/ 	.word	0x0500000f


	//   ....[167]....
        /*0848*/ 	.word	0x0500000f


	//   ....[168]....
        /*084c*/ 	.word	0x0500000f


	//   ....[169]....
        /*0850*/ 	.word	0x0500000f


	//   ....[170]....
        /*0854*/ 	.word	0x0500000f


	//----- nvinfo : EIATTR_COOP_GROUP_INSTR_OFFSETS
	.align		4
.L_147:
        /*0858*/ 	.byte	0x04, 0x28
        /*085a*/ 	.short	(.L_149 - .L_148)


	//   ....[0]....
.L_148:
        /*085c*/ 	.word	0x00000060


	//   ....[1]....
        /*0860*/ 	.word	0x00000190


	//   ....[2]....
        /*0864*/ 	.word	0x00000240


	//   ....[3]....
        /*0868*/ 	.word	0x00000400


	//   ....[4]....
        /*086c*/ 	.word	0x00000560


	//   ....[5]....
        /*0870*/ 	.word	0x00000680


	//   ....[6]....
        /*0874*/ 	.word	0x000007e0


	//   ....[7]....
        /*0878*/ 	.word	0x00005b60


	//   ....[8]....
        /*087c*/ 	.word	0x00006110


	//   ....[9]....
        /*0880*/ 	.word	0x00006120


	//   ....[10]....
        /*0884*/ 	.word	0x00006130


	//   ....[11]....
        /*0888*/ 	.word	0x00006140


	//   ....[12]....
        /*088c*/ 	.word	0x000071a0


	//   ....[13]....
        /*0890*/ 	.word	0x000071b0


	//   ....[14]....
        /*0894*/ 	.word	0x000071c0


	//   ....[15]....
        /*0898*/ 	.word	0x000071d0


	//   ....[16]....
        /*089c*/ 	.word	0x00009e50


	//   ....[17]....
        /*08a0*/ 	.word	0x00009e70


	//   ....[18]....
        /*08a4*/ 	.word	0x0000a450


	//   ....[19]....
        /*08a8*/ 	.word	0x0000a480


	//   ....[20]....
        /*08ac*/ 	.word	0x0000bb70


	//   ....[21]....
        /*08b0*/ 	.word	0x0000cde0


	//   ....[22]....
        /*08b4*/ 	.word	0x0000ce40


	//   ....[23]....
        /*08b8*/ 	.word	0x0000daa0


	//   ....[24]....
        /*08bc*/ 	.word	0x0000dac0


	//   ....[25]....
        /*08c0*/ 	.word	0x0000fa40


	//   ....[26]....
        /*08c4*/ 	.word	0x0000fc90


	//   ....[27]....
        /*08c8*/ 	.word	0x0000ffb0


	//   ....[28]....
        /*08cc*/ 	.word	0x00010420


	//   ....[29]....
        /*08d0*/ 	.word	0x00010450


	//   ....[30]....
        /*08d4*/ 	.word	0x00011120


	//   ....[31]....
        /*08d8*/ 	.word	0x00011160


	//   ....[32]....
        /*08dc*/ 	.word	0x00011180


	//   ....[33]....
        /*08e0*/ 	.word	0x000111b0


	//   ....[34]....
        /*08e4*/ 	.word	0x00011650


	//   ....[35]....
        /*08e8*/ 	.word	0x00011680


	//   ....[36]....
        /*08ec*/ 	.word	0x000116c0


	//   ....[37]....
        /*08f0*/ 	.word	0x00011700


	//   ....[38]....
        /*08f4*/ 	.word	0x00011720


	//   ....[39]....
        /*08f8*/ 	.word	0x00011740


	//   ....[40]....
        /*08fc*/ 	.word	0x00011750


	//   ....[41]....
        /*0900*/ 	.word	0x00011770


	//   ....[42]....
        /*0904*/ 	.word	0x00011f80


	//   ....[43]....
        /*0908*/ 	.word	0x00011fb0


	//   ....[44]....
        /*090c*/ 	.word	0x00011fd0


	//   ....[45]....
        /*0910*/ 	.word	0x00012000


	//   ....[46]....
        /*0914*/ 	.word	0x00012030


	//   ....[47]....
        /*0918*/ 	.word	0x00012040


	//   ....[48]....
        /*091c*/ 	.word	0x00012070


	//   ....[49]....
        /*0920*/ 	.word	0x000120e0


	//   ....[50]....
        /*0924*/ 	.word	0x00012200


	//   ....[51]....
        /*0928*/ 	.word	0x000123f0


	//   ....[52]....
        /*092c*/ 	.word	0x00012420


	//   ....[53]....
        /*0930*/ 	.word	0x00012450


	//   ....[54]....
        /*0934*/ 	.word	0x00012480


	//   ....[55]....
        /*0938*/ 	.word	0x000124b0


	//   ....[56]....
        /*093c*/ 	.word	0x000124e0


	//   ....[57]....
        /*0940*/ 	.word	0x00012650


	//   ....[58]....
        /*0944*/ 	.word	0x00012680


	//   ....[59]....
        /*0948*/ 	.word	0x000126b0


	//   ....[60]....
        /*094c*/ 	.word	0x000126e0


	//   ....[61]....
        /*0950*/ 	.word	0x00012710


	//   ....[62]....
        /*0954*/ 	.word	0x00012740


	//   ....[63]....
        /*0958*/ 	.word	0x000127d0


	//   ....[64]....
        /*095c*/ 	.word	0x00012800


	//   ....[65]....
        /*0960*/ 	.word	0x00012880


	//   ....[66]....
        /*0964*/ 	.word	0x000133b0


	//   ....[67]....
        /*0968*/ 	.word	0x00014670


	//   ....[68]....
        /*096c*/ 	.word	0x00015280


	//   ....[69]....
        /*0970*/ 	.word	0x00015290


	//   ....[70]....
        /*0974*/ 	.word	0x000152b0


	//   ....[71]....
        /*0978*/ 	.word	0x00015340


	//   ....[72]....
        /*097c*/ 	.word	0x00015360


	//   ....[73]....
        /*0980*/ 	.word	0x000153e0


	//   ....[74]....
        /*0984*/ 	.word	0x00015400


	//   ....[75]....
        /*0988*/ 	.word	0x00015480


	//   ....[76]....
        /*098c*/ 	.word	0x000154a0


	//   ....[77]....
        /*0990*/ 	.word	0x00015520


	//   ....[78]....
        /*0994*/ 	.word	0x00015540


	//   ....[79]....
        /*0998*/ 	.word	0x000155c0


	//   ....[80]....
        /*099c*/ 	.word	0x000155e0


	//   ....[81]....
        /*09a0*/ 	.word	0x00015660


	//   ....[82]....
        /*09a4*/ 	.word	0x00015680


	//   ....[83]....
        /*09a8*/ 	.word	0x00015690


	//   ....[84]....
        /*09ac*/ 	.word	0x00015700


	//   ....[85]....
        /*09b0*/ 	.word	0x00015750


	//   ....[86]....
        /*09b4*/ 	.word	0x00015800


	//   ....[87]....
        /*09b8*/ 	.word	0x00015810


	//   ....[88]....
        /*09bc*/ 	.word	0x00015880


	//   ....[89]....
        /*09c0*/ 	.word	0x00015890


	//   ....[90]....
        /*09c4*/ 	.word	0x000158d0


	//   ....[91]....
        /*09c8*/ 	.word	0x000158f0


	//   ....[92]....
        /*09cc*/ 	.word	0x000177c0


	//   ....[93]....
        /*09d0*/ 	.word	0x000177f0


	//   ....[94]....
        /*09d4*/ 	.word	0x00017830


	//   ....[95]....
        /*09d8*/ 	.word	0x00017860


	//   ....[96]....
        /*09dc*/ 	.word	0x00017890


	//   ....[97]....
        /*09e0*/ 	.word	0x000178c0


	//   ....[98]....
        /*09e4*/ 	.word	0x000178f0


	//   ....[99]....
        /*09e8*/ 	.word	0x00017920


	//   ....[100]....
        /*09ec*/ 	.word	0x00017aa0


	//   ....[101]....
        /*09f0*/ 	.word	0x00017ad0


	//   ....[102]....
        /*09f4*/ 	.word	0x00017b00


	//   ....[103]....
        /*09f8*/ 	.word	0x00017b30


	//   ....[104]....
        /*09fc*/ 	.word	0x00017b60


	//   ....[105]....
        /*0a00*/ 	.word	0x00017b90


	//   ....[106]....
        /*0a04*/ 	.word	0x00017c50


	//   ....[107]....
        /*0a08*/ 	.word	0x00017c70


	//   ....[108]....
        /*0a0c*/ 	.word	0x00017ce0


	//   ....[109]....
        /*0a10*/ 	.word	0x00018150


	//   ....[110]....
        /*0a14*/ 	.word	0x000185b0


	//   ....[111]....
        /*0a18*/ 	.word	0x00018660


	//   ....[112]....
        /*0a1c*/ 	.word	0x000186f0


	//   ....[113]....
        /*0a20*/ 	.word	0x00018740


	//   ....[114]....
        /*0a24*/ 	.word	0x00018790


	//   ....[115]....
        /*0a28*/ 	.word	0x00018870


	//   ....[116]....
        /*0a2c*/ 	.word	0x00018900


	//   ....[117]....
        /*0a30*/ 	.word	0x00018950


	//   ....[118]....
        /*0a34*/ 	.word	0x000189a0


	//   ....[119]....
        /*0a38*/ 	.word	0x00018bd0


	//   ....[120]....
        /*0a3c*/ 	.word	0x00018c70


	//   ....[121]....
        /*0a40*/ 	.word	0x00018cd0


	//   ....[122]....
        /*0a44*/ 	.word	0x00018d40


	//   ....[123]....
        /*0a48*/ 	.word	0x00018da0


	//   ....[124]....
        /*0a4c*/ 	.word	0x00018e10


	//   ....[125]....
        /*0a50*/ 	.word	0x00018ed0


	//   ....[126]....
        /*0a54*/ 	.word	0x00018f30


	//   ....[127]....
        /*0a58*/ 	.word	0x00018ff0


	//   ....[128]....
        /*0a5c*/ 	.word	0x000192d0


	//   ....[129]....
        /*0a60*/ 	.word	0x00019480


	//   ....[130]....
        /*0a64*/ 	.word	0x000194d0


	//   ....[131]....
        /*0a68*/ 	.word	0x00019530


	//   ....[132]....
        /*0a6c*/ 	.word	0x00019620


	//   ....[133]....
        /*0a70*/ 	.word	0x00019680


	//   ....[134]....
        /*0a74*/ 	.word	0x00019780


	//   ....[135]....
        /*0a78*/ 	.word	0x000197e0


	//   ....[136]....
        /*0a7c*/ 	.word	0x000198e0


	//   ....[137]....
        /*0a80*/ 	.word	0x00019940


	//   ....[138]....
        /*0a84*/ 	.word	0x00019a40


	//   ....[139]....
        /*0a88*/ 	.word	0x00019aa0


	//   ....[140]....
        /*0a8c*/ 	.word	0x00019ba0


	//   ....[141]....
        /*0a90*/ 	.word	0x00019c00


	//   ....[142]....
        /*0a94*/ 	.word	0x00019d00


	//   ....[143]....
        /*0a98*/ 	.word	0x00019d60


	//   ....[144]....
        /*0a9c*/ 	.word	0x00019e70


	//   ....[145]....
        /*0aa0*/ 	.word	0x00019ee0


	//   ....[146]....
        /*0aa4*/ 	.word	0x00019fb0


	//   ....[147]....
        /*0aa8*/ 	.word	0x0001a010


	//   ....[148]....
        /*0aac*/ 	.word	0x0001a0f0


	//   ....[149]....
        /*0ab0*/ 	.word	0x0001a150


	//   ....[150]....
        /*0ab4*/ 	.word	0x0001a220


	//   ....[151]....
        /*0ab8*/ 	.word	0x0001a280


	//   ....[152]....
        /*0abc*/ 	.word	0x0001a340


	//   ....[153]....
        /*0ac0*/ 	.word	0x0001a660


	//   ....[154]....
        /*0ac4*/ 	.word	0x0001a700


	//   ....[155]....
        /*0ac8*/ 	.word	0x0001a820


	//   ....[156]....
        /*0acc*/ 	.word	0x0001a890


	//   ....[157]....
        /*0ad0*/ 	.word	0x0001a900


	//   ....[158]....
        /*0ad4*/ 	.word	0x0001a970


	//   ....[159]....
        /*0ad8*/ 	.word	0x0001a9e0


	//   ....[160]....
        /*0adc*/ 	.word	0x0001aa60


	//   ....[161]....
        /*0ae0*/ 	.word	0x0001aaf0


	//   ....[162]....
        /*0ae4*/ 	.word	0x0001ab80


	//   ....[163]....
        /*0ae8*/ 	.word	0x0001abf0


	//   ....[164]....
        /*0aec*/ 	.word	0x0001ac60


	//   ....[165]....
        /*0af0*/ 	.word	0x0001acd0


	//   ....[166]....
        /*0af4*/ 	.word	0x0001ad50


	//   ....[167]....
        /*0af8*/ 	.word	0x0001adc0


	//   ....[168]....
        /*0afc*/ 	.word	0x0001ae60


	//   ....[169]....
        /*0b00*/ 	.word	0x0001aef0


	//   ....[170]....
        /*0b04*/ 	.word	0x0001b010


	//----- nvinfo : EIATTR_REG_RECONFIG
	.align		4
.L_149:
        /*0b08*/ 	.byte	0x01, 0x54
	.zero		2


	//----- nvinfo : EIATTR_SYSCALL_OFFSETS
	.align		4
        /*0b0c*/ 	.byte	0x04, 0x46
        /*0b0e*/ 	.short	(.L_151 - .L_150)


	//   ....[0]....
.L_150:
        /*0b10*/ 	.word	0x00001980


	//   ....[1]....
        /*0b14*/ 	.word	0x00001ad0


	//   ....[2]....
        /*0b18*/ 	.word	0x00005cf0


	//   ....[3]....
        /*0b1c*/ 	.word	0x00006080


	//   ....[4]....
        /*0b20*/ 	.word	0x000142a0


	//   ....[5]....
        /*0b24*/ 	.word	0x000143f0


	//   ....[6]....
        /*0b28*/ 	.word	0x000144f0


	//   ....[7]....
        /*0b2c*/ 	.word	0x00014d70


	//----- nvinfo : EIATTR_MBARRIER_INSTR_OFFSETS
	.align		4
.L_151:
        /*0b30*/ 	.byte	0x04, 0x39
        /*0b32*/ 	.short	(.L_153 - .L_152)


	//   ....[0]....
.L_152:
        /*0b34*/ 	.word	0x000002b0
        /*0b38*/ 	.word	0x000000ff
        /*0b3c*/ 	.word	0x00030800
        /*0b40*/ 	.short	0x0100
        /*0b42*/ 	.byte	0x08
	.zero		1


	//   ....[1]....
        /*0b44*/ 	.word	0x000002c0
        /*0b48*/ 	.word	0x000000ff
        /*0b4c*/ 	.word	0x00030820
        /*0b50*/ 	.short	0x0100
        /*0b52*/ 	.byte	0x08
	.zero		1


	//   ....[2]....
        /*0b54*/ 	.word	0x000003b0
        /*0b58*/ 	.word	0x000000ff
        /*0b5c*/ 	.word	0x00030830
        /*0b60*/ 	.short	0x0100
        /*0b62*/ 	.byte	0x08
	.zero		1


	//   ....[3]....
        /*0b64*/ 	.word	0x000003c0
        /*0b68*/ 	.word	0x000000ff
        /*0b6c*/ 	.word	0x00030840
        /*0b70*/ 	.short	0x0100
        /*0b72*/ 	.byte	0x08
	.zero		1


	//   ....[4]....
        /*0b74*/ 	.word	0x000003d0
        /*0b78*/ 	.word	0x000000ff
        /*0b7c*/ 	.word	0x00030838
        /*0b80*/ 	.short	0x0100
        /*0b82*/ 	.byte	0x08
	.zero		1


	//   ....[5]....
        /*0b84*/ 	.word	0x000003e0
        /*0b88*/ 	.word	0x000000ff
        /*0b8c*/ 	.word	0x00030848
        /*0b90*/ 	.short	0x0100
        /*0b92*/ 	.byte	0x08
	.zero		1


	//   ....[6]....
        /*0b94*/ 	.word	0x00000510
        /*0b98*/ 	.word	0x000000ff
        /*0b9c*/ 	.word	0x00030850
        /*0ba0*/ 	.short	0x0100
        /*0ba2*/ 	.byte	0x08
	.zero		1


	//   ....[7]....
        /*0ba4*/ 	.word	0x00000520
        /*0ba8*/ 	.word	0x000000ff
        /*0bac*/ 	.word	0x00030860
        /*0bb0*/ 	.short	0x0100
        /*0bb2*/ 	.byte	0x08
	.zero		1


	//   ....[8]....
        /*0bb4*/ 	.word	0x00000530
        /*0bb8*/ 	.word	0x000000ff
        /*0bbc*/ 	.word	0x00030858
        /*0bc0*/ 	.short	0x0100
        /*0bc2*/ 	.byte	0x08
	.zero		1


	//   ....[9]....
        /*0bc4*/ 	.word	0x00000540
        /*0bc8*/ 	.word	0x000000ff
        /*0bcc*/ 	.word	0x00030868
        /*0bd0*/ 	.short	0x0100
        /*0bd2*/ 	.byte	0x08
	.zero		1


	//   ....[10]....
        /*0bd4*/ 	.word	0x00000630
        /*0bd8*/ 	.word	0x000000ff
        /*0bdc*/ 	.word	0x00030870
        /*0be0*/ 	.short	0x0100
        /*0be2*/ 	.byte	0x06
	.zero		1


	//   ....[11]....
        /*0be4*/ 	.word	0x00000640
        /*0be8*/ 	.word	0x000000ff
        /*0bec*/ 	.word	0x00030880
        /*0bf0*/ 	.short	0x0100
        /*0bf2*/ 	.byte	0x06
	.zero		1


	//   ....[12]....
        /*0bf4*/ 	.word	0x00000650
        /*0bf8*/ 	.word	0x000000ff
        /*0bfc*/ 	.word	0x00030878
        /*0c00*/ 	.short	0x0100
        /*0c02*/ 	.byte	0x06
	.zero		1


	//   ....[13]....
        /*0c04*/ 	.word	0x00000660
        /*0c08*/ 	.word	0x000000ff
        /*0c0c*/ 	.word	0x00030888
        /*0c10*/ 	.short	0x0100
        /*0c12*/ 	.byte	0x06
	.zero		1


	//   ....[14]....
        /*0c14*/ 	.word	0x00000790
        /*0c18*/ 	.word	0x000000ff
        /*0c1c*/ 	.word	0x00030890
        /*0c20*/ 	.short	0x0100
        /*0c22*/ 	.byte	0x08
	.zero		1


	//   ....[15]....
        /*0c24*/ 	.word	0x000007a0
        /*0c28*/ 	.word	0x000000ff
        /*0c2c*/ 	.word	0x000308a0
        /*0c30*/ 	.short	0x0100
        /*0c32*/ 	.byte	0x08
	.zero		1


	//   ....[16]....
        /*0c34*/ 	.word	0x000007b0
        /*0c38*/ 	.word	0x000000ff
        /*0c3c*/ 	.word	0x00030898
        /*0c40*/ 	.short	0x0100
        /*0c42*/ 	.byte	0x08
	.zero		1


	//   ....[17]....
        /*0c44*/ 	.word	0x000007c0
        /*0c48*/ 	.word	0x000000ff
        /*0c4c*/ 	.word	0x000308a8
        /*0c50*/ 	.short	0x0100
        /*0c52*/ 	.byte	0x08
	.zero		1


	//   ....[18]....
        /*0c54*/ 	.word	0x000008f0
        /*0c58*/ 	.word	0x000000ff
        /*0c5c*/ 	.word	0x000308b0
        /*0c60*/ 	.short	0x0100
        /*0c62*/ 	.byte	0x08
	.zero		1


	//   ....[19]....
        /*0c64*/ 	.word	0x00000900
        /*0c68*/ 	.word	0x000000ff
        /*0c6c*/ 	.word	0x000308c0
        /*0c70*/ 	.short	0x0100
        /*0c72*/ 	.byte	0x08
	.zero		1


	//   ....[20]....
        /*0c74*/ 	.word	0x00000910
        /*0c78*/ 	.word	0x000000ff
        /*0c7c*/ 	.word	0x000308b8
        /*0c80*/ 	.short	0x0100
        /*0c82*/ 	.byte	0x08
	.zero		1


	//   ....[21]....
        /*0c84*/ 	.word	0x00000920
        /*0c88*/ 	.word	0x000000ff
        /*0c8c*/ 	.word	0x000308c8
        /*0c90*/ 	.short	0x0100
        /*0c92*/ 	.byte	0x08
	.zero		1


	//   ....[22]....
        /*0c94*/ 	.word	0x00002d30
        /*0c98*/ 	.word	0x00000052
        /*0c9c*/ 	.word	0x00030890
        /*0ca0*/ 	.short	0x010a
        /*0ca2*/ 	.byte	0x3f
	.zero		1


	//   ....[23]....
        /*0ca4*/ 	.word	0x000040a0
        /*0ca8*/ 	.word	0x00000052
        /*0cac*/ 	.word	0x00030890
        /*0cb0*/ 	.short	0x010a
        /*0cb2*/ 	.byte	0x3f
	.zero		1


	//   ....[24]....
        /*0cb4*/ 	.word	0x00005270
        /*0cb8*/ 	.word	0x00000052
        /*0cbc*/ 	.word	0x00030890
        /*0cc0*/ 	.short	0x010a
        /*0cc2*/ 	.byte	0x3f
	.zero		1


	//   ....[25]....
        /*0cc4*/ 	.word	0x00005490
        /*0cc8*/ 	.word	0x0000000c
        /*0ccc*/ 	.word	0x00000000
        /*0cd0*/ 	.short	0x0101
        /*0cd2*/ 	.byte	0x3f
	.zero		1


	//   ....[26]....
        /*0cd4*/ 	.word	0x000054d0
        /*0cd8*/ 	.word	0x00000052
        /*0cdc*/ 	.word	0x000308b0
        /*0ce0*/ 	.short	0x010a
        /*0ce2*/ 	.byte	0x3f
	.zero		1


	//   ....[27]....
        /*0ce4*/ 	.word	0x00005890
        /*0ce8*/ 	.word	0x00000052
        /*0cec*/ 	.word	0x00000000
        /*0cf0*/ 	.short	0x0101
        /*0cf2*/ 	.byte	0x3f
	.zero		1


	//   ....[28]....
        /*0cf4*/ 	.word	0x00005d90
        /*0cf8*/ 	.word	0x00000002
        /*0cfc*/ 	.word	0x00030800
        /*0d00*/ 	.short	0x010a
        /*0d02*/ 	.byte	0x3f
	.zero		1


	//   ....[29]....
        /*0d04*/ 	.word	0x00005de0
        /*0d08*/ 	.word	0x00000002
        /*0d0c*/ 	.word	0x00030800
        /*0d10*/ 	.short	0x010a
        /*0d12*/ 	.byte	0x3f
	.zero		1


	//   ....[30]....
        /*0d14*/ 	.word	0x000063f0
        /*0d18*/ 	.word	0x00000002
        /*0d1c*/ 	.word	0x00030800
        /*0d20*/ 	.short	0x010a
        /*0d22*/ 	.byte	0x3f
	.zero		1


	//   ....[31]....
        /*0d24*/ 	.word	0x000073b0
        /*0d28*/ 	.word	0x00000002
        /*0d2c*/ 	.word	0x00030800
        /*0d30*/ 	.short	0x010a
        /*0d32*/ 	.byte	0x3f
	.zero		1


	//   ....[32]....
        /*0d34*/ 	.word	0x00008290
        /*0d38*/ 	.word	0x00000000
        /*0d3c*/ 	.word	0x00030830
        /*0d40*/ 	.short	0x010a
        /*0d42*/ 	.byte	0x3f
	.zero		1


	//   ....[33]....
        /*0d44*/ 	.word	0x00008370
        /*0d48*/ 	.word	0x00000000
        /*0d4c*/ 	.word	0x00030830
        /*0d50*/ 	.short	0x010a
        /*0d52*/ 	.byte	0x3f
	.zero		1


	//   ....[34]....
        /*0d54*/ 	.word	0x0000a790
        /*0d58*/ 	.word	0x0000000c
        /*0d5c*/ 	.word	0x00000000
        /*0d60*/ 	.short	0x0101
        /*0d62*/ 	.byte	0x3f
	.zero		1


	//   ....[35]....
        /*0d64*/ 	.word	0x0000bdd0
        /*0d68*/ 	.word	0x00000005
        /*0d6c*/ 	.word	0x00030830
        /*0d70*/ 	.short	0x010a
        /*0d72*/ 	.byte	0x3f
	.zero		1


	//   ....[36]....
        /*0d74*/ 	.word	0x0000be20
        /*0d78*/ 	.word	0x00000005
        /*0d7c*/ 	.word	0x00030830
        /*0d80*/ 	.short	0x010a
        /*0d82*/ 	.byte	0x3f
	.zero		1


	//   ....[37]....
        /*0d84*/ 	.word	0x0000c170
        /*0d88*/ 	.word	0x00000006
        /*0d8c*/ 	.word	0x00030850
        /*0d90*/ 	.short	0x010a
        /*0d92*/ 	.byte	0x3f
	.zero		1


	//   ....[38]....
        /*0d94*/ 	.word	0x0000c1b0
        /*0d98*/ 	.word	0x00000006
        /*0d9c*/ 	.word	0x00030850
        /*0da0*/ 	.short	0x010a
        /*0da2*/ 	.byte	0x3f
	.zero		1


	//   ....[39]....
        /*0da4*/ 	.word	0x0000e830
        /*0da8*/ 	.word	0x00000040
        /*0dac*/ 	.word	0x00000000
        /*0db0*/ 	.short	0x0101
        /*0db2*/ 	.byte	0x3f
	.zero		1


	//   ....[40]....
        /*0db4*/ 	.word	0x0000eaa0
        /*0db8*/ 	.word	0x00000000
        /*0dbc*/ 	.word	0x00000000
        /*0dc0*/ 	.short	0x0101
        /*0dc2*/ 	.byte	0x3f
	.zero		1


	//   ....[41]....
        /*0dc4*/ 	.word	0x0000fad0
        /*0dc8*/ 	.word	0x0000000b
        /*0dcc*/ 	.word	0x00030850
        /*0dd0*/ 	.short	0x010a
        /*0dd2*/ 	.byte	0x3f
	.zero		1


	//   ....[42]....
        /*0dd4*/ 	.word	0x0000fb80
        /*0dd8*/ 	.word	0x0000000b
        /*0ddc*/ 	.word	0x00030850
        /*0de0*/ 	.short	0x010a
        /*0de2*/ 	.byte	0x3f
	.zero		1


	//   ....[43]....
        /*0de4*/ 	.word	0x00010620
        /*0de8*/ 	.word	0x00000009
        /*0dec*/ 	.word	0x00000000
        /*0df0*/ 	.short	0x0101
        /*0df2*/ 	.byte	0x3f
	.zero		1


	//   ....[44]....
        /*0df4*/ 	.word	0x00011710
        /*0df8*/ 	.word	0x00000000
        /*0dfc*/ 	.word	0x00000000
        /*0e00*/ 	.short	0x0101
        /*0e02*/ 	.byte	0x3f
	.zero		1


	//   ....[45]....
        /*0e04*/ 	.word	0x00013490
        /*0e08*/ 	.word	0x00000016
        /*0e0c*/ 	.word	0x00030820
        /*0e10*/ 	.short	0x010a
        /*0e12*/ 	.byte	0x3f
	.zero		1


	//   ....[46]....
        /*0e14*/ 	.word	0x00013550
        /*0e18*/ 	.word	0x00000006
        /*0e1c*/ 	.word	0x000308a0
        /*0e20*/ 	.short	0x010a
        /*0e22*/ 	.byte	0x3f
	.zero		1


	//   ....[47]....
        /*0e24*/ 	.word	0x00013780
        /*0e28*/ 	.word	0x00000006
        /*0e2c*/ 	.word	0x000308c0
        /*0e30*/ 	.short	0x010a
        /*0e32*/ 	.byte	0x3f
	.zero		1


	//   ....[48]....
        /*0e34*/ 	.word	0x00013b00
        /*0e38*/ 	.word	0x00000005
        /*0e3c*/ 	.word	0x000308a0
        /*0e40*/ 	.short	0x010a
        /*0e42*/ 	.byte	0x3f
	.zero		1


	//   ....[49]....
        /*0e44*/ 	.word	0x00013d20
        /*0e48*/ 	.word	0x00000005
        /*0e4c*/ 	.word	0x000308c0
        /*0e50*/ 	.short	0x010a
        /*0e52*/ 	.byte	0x3f
	.zero		1


	//   ....[50]....
        /*0e54*/ 	.word	0x000148b0
        /*0e58*/ 	.word	0x00000000
        /*0e5c*/ 	.word	0x00030840
        /*0e60*/ 	.short	0x010a
        /*0e62*/ 	.byte	0x3f
	.zero		1


	//   ....[51]....
        /*0e64*/ 	.word	0x000159a0
        /*0e68*/ 	.word	0x00000016
        /*0e6c*/ 	.word	0x00030800
        /*0e70*/ 	.short	0x0107
        /*0e72*/ 	.byte	0x3f
	.zero		1


	//   ....[52]....
        /*0e74*/ 	.word	0x00015aa0
        /*0e78*/ 	.word	0x00000016
        /*0e7c*/ 	.word	0x00030800
        /*0e80*/ 	.short	0x0101
        /*0e82*/ 	.byte	0x3f
	.zero		1


	//   ....[53]....
        /*0e84*/ 	.word	0x00015ac0
        /*0e88*/ 	.word	0x00000016
        /*0e8c*/ 	.word	0x00030820
        /*0e90*/ 	.short	0x010a
        /*0e92*/ 	.byte	0x3f
	.zero		1


	//   ....[54]....
        /*0e94*/ 	.word	0x00015df0
        /*0e98*/ 	.word	0x00000002
        /*0e9c*/ 	.word	0x00030840
        /*0ea0*/ 	.short	0x010a
        /*0ea2*/ 	.byte	0x3f
	.zero		1


	//   ....[55]....
        /*0ea4*/ 	.word	0x00016070
        /*0ea8*/ 	.word	0x00000003
        /*0eac*/ 	.word	0x00000060
        /*0eb0*/ 	.short	0x010a
        /*0eb2*/ 	.byte	0x3f
	.zero		1


	//   ....[56]....
        /*0eb4*/ 	.word	0x000165d0
        /*0eb8*/ 	.word	0x00000002
        /*0ebc*/ 	.word	0x00030840
        /*0ec0*/ 	.short	0x010a
        /*0ec2*/ 	.byte	0x3f
	.zero		1


	//   ....[57]....
        /*0ec4*/ 	.word	0x00016850
        /*0ec8*/ 	.word	0x0000000a
        /*0ecc*/ 	.word	0x00000060
        /*0ed0*/ 	.short	0x010a
        /*0ed2*/ 	.byte	0x3f
	.zero		1


	//   ....[58]....
        /*0ed4*/ 	.word	0x00016ce0
        /*0ed8*/ 	.word	0x00000002
        /*0edc*/ 	.word	0x00030840
        /*0ee0*/ 	.short	0x010a
        /*0ee2*/ 	.byte	0x3f
	.zero		1


	//   ....[59]....
        /*0ee4*/ 	.word	0x00016f70
        /*0ee8*/ 	.word	0x00000007
        /*0eec*/ 	.word	0x00000060
        /*0ef0*/ 	.short	0x010a
        /*0ef2*/ 	.byte	0x3f
	.zero		1


	//   ....[60]....
        /*0ef4*/ 	.word	0x000173b0
        /*0ef8*/ 	.word	0x00000003
        /*0efc*/ 	.word	0x00030860
        /*0f00*/ 	.short	0x010a
        /*0f02*/ 	.byte	0x3f
	.zero		1


	//   ....[61]....
        /*0f04*/ 	.word	0x000180d0
        /*0f08*/ 	.word	0x00000009
        /*0f0c*/ 	.word	0x00030820
        /*0f10*/ 	.short	0x010a
        /*0f12*/ 	.byte	0x3f
	.zero		1


	//   ....[62]....
        /*0f14*/ 	.word	0x00018260
        /*0f18*/ 	.word	0x00000005
        /*0f1c*/ 	.word	0x00000000
        /*0f20*/ 	.short	0x010a
        /*0f22*/ 	.byte	0x3f
	.zero		1


	//   ....[63]....
        /*0f24*/ 	.word	0x000182d0
        /*0f28*/ 	.word	0x00000003
        /*0f2c*/ 	.word	0x00000000
        /*0f30*/ 	.short	0x010a
        /*0f32*/ 	.byte	0x3f
	.zero		1


	//   ....[64]....
        /*0f34*/ 	.word	0x00018330
        /*0f38*/ 	.word	0x00000017
        /*0f3c*/ 	.word	0x00000000
        /*0f40*/ 	.short	0x010a
        /*0f42*/ 	.byte	0x3f
	.zero		1


	//   ....[65]....
        /*0f44*/ 	.word	0x00018360
        /*0f48*/ 	.word	0x00000007
        /*0f4c*/ 	.word	0x00000000
        /*0f50*/ 	.short	0x010a
        /*0f52*/ 	.byte	0x3f
	.zero		1


	//   ....[66]....
        /*0f54*/ 	.word	0x000183c0
        /*0f58*/ 	.word	0x00000052
        /*0f5c*/ 	.word	0x00030890
        /*0f60*/ 	.short	0x010a
        /*0f62*/ 	.byte	0x3f
	.zero		1


	//   ....[67]....
        /*0f64*/ 	.word	0x00018410
        /*0f68*/ 	.word	0x00000052
        /*0f6c*/ 	.word	0x00030890
        /*0f70*/ 	.short	0x010a
        /*0f72*/ 	.byte	0x3f
	.zero		1


	//   ....[68]....
        /*0f74*/ 	.word	0x00018460
        /*0f78*/ 	.word	0x00000052
        /*0f7c*/ 	.word	0x00030890
        /*0f80*/ 	.short	0x010a
        /*0f82*/ 	.byte	0x3f
	.zero		1


	//   ....[69]....
        /*0f84*/ 	.word	0x000184b0
        /*0f88*/ 	.word	0x00000052
        /*0f8c*/ 	.word	0x000308b0
        /*0f90*/ 	.short	0x010a
        /*0f92*/ 	.byte	0x3f
	.zero		1


	//   ....[70]....
        /*0f94*/ 	.word	0x000187c0
        /*0f98*/ 	.word	0x00000002
        /*0f9c*/ 	.word	0x00030800
        /*0fa0*/ 	.short	0x010a
        /*0fa2*/ 	.byte	0x3f
	.zero		1


	//   ....[71]....
        /*0fa4*/ 	.word	0x000189d0
        /*0fa8*/ 	.word	0x00000002
        /*0fac*/ 	.word	0x00030800
        /*0fb0*/ 	.short	0x010a
        /*0fb2*/ 	.byte	0x3f
	.zero		1


	//   ....[72]....
        /*0fb4*/ 	.word	0x00018a20
        /*0fb8*/ 	.word	0x00000000
        /*0fbc*/ 	.word	0x00030830
        /*0fc0*/ 	.short	0x010a
        /*0fc2*/ 	.byte	0x3f
	.zero		1


	//   ....[73]....
        /*0fc4*/ 	.word	0x00018a70
        /*0fc8*/ 	.word	0x00000005
        /*0fcc*/ 	.word	0x00030830
        /*0fd0*/ 	.short	0x010a
        /*0fd2*/ 	.byte	0x3f
	.zero		1


	//   ....[74]....
        /*0fd4*/ 	.word	0x00018ac0
        /*0fd8*/ 	.word	0x00000006
        /*0fdc*/ 	.word	0x00030850
        /*0fe0*/ 	.short	0x010a
        /*0fe2*/ 	.byte	0x3f
	.zero		1


	//   ....[75]....
        /*0fe4*/ 	.word	0x00018b10
        /*0fe8*/ 	.word	0x0000000b
        /*0fec*/ 	.word	0x00030850
        /*0ff0*/ 	.short	0x010a
        /*0ff2*/ 	.byte	0x3f
	.zero		1


	//   ....[76]....
        /*0ff4*/ 	.word	0x000190b0
        /*0ff8*/ 	.word	0x00000016
        /*0ffc*/ 	.word	0x00030820
        /*1000*/ 	.short	0x010a
        /*1002*/ 	.byte	0x3f
	.zero		1


	//   ....[77]....
        /*1004*/ 	.word	0x00019100
        /*1008*/ 	.word	0x00000006
        /*100c*/ 	.word	0x000308a0
        /*1010*/ 	.short	0x010a
        /*1012*/ 	.byte	0x3f
	.zero		1


	//   ....[78]....
        /*1014*/ 	.word	0x00019150
        /*1018*/ 	.word	0x00000006
        /*101c*/ 	.word	0x000308c0
        /*1020*/ 	.short	0x010a
        /*1022*/ 	.byte	0x3f
	.zero		1


	//   ....[79]....
        /*1024*/ 	.word	0x000191a0
        /*1028*/ 	.word	0x00000005
        /*102c*/ 	.word	0x000308a0
        /*1030*/ 	.short	0x010a
        /*1032*/ 	.byte	0x3f
	.zero		1


	//   ....[80]....
        /*1034*/ 	.word	0x000191f0
        /*1038*/ 	.word	0x00000005
        /*103c*/ 	.word	0x000308c0
        /*1040*/ 	.short	0x010a
        /*1042*/ 	.byte	0x3f
	.zero		1


	//   ....[81]....
        /*1044*/ 	.word	0x00019390
        /*1048*/ 	.word	0x00000000
        /*104c*/ 	.word	0x00030840
        /*1050*/ 	.short	0x010a
        /*1052*/ 	.byte	0x3f
	.zero		1


	//   ....[82]....
        /*1054*/ 	.word	0x0001a380
        /*1058*/ 	.word	0x00000016
        /*105c*/ 	.word	0x00030820
        /*1060*/ 	.short	0x010a
        /*1062*/ 	.byte	0x3f
	.zero		1


	//   ....[83]....
        /*1064*/ 	.word	0x0001a3d0
        /*1068*/ 	.word	0x00000002
        /*106c*/ 	.word	0x00030840
        /*1070*/ 	.short	0x010a
        /*1072*/ 	.byte	0x3f
	.zero		1


	//   ....[84]....
        /*1074*/ 	.word	0x0001a420
        /*1078*/ 	.word	0x00000003
        /*107c*/ 	.word	0x00000060
        /*1080*/ 	.short	0x010a
        /*1082*/ 	.byte	0x3f
	.zero		1


	//   ....[85]....
        /*1084*/ 	.word	0x0001a470
        /*1088*/ 	.word	0x00000002
        /*108c*/ 	.word	0x00030840
        /*1090*/ 	.short	0x010a
        /*1092*/ 	.byte	0x3f
	.zero		1


	//   ....[86]....
        /*1094*/ 	.word	0x0001a4c0
        /*1098*/ 	.word	0x0000000a
        /*109c*/ 	.word	0x00000060
        /*10a0*/ 	.short	0x010a
        /*10a2*/ 	.byte	0x3f
	.zero		1


	//   ....[87]....
        /*10a4*/ 	.word	0x0001a510
        /*10a8*/ 	.word	0x00000002
        /*10ac*/ 	.word	0x00030840
        /*10b0*/ 	.short	0x010a
        /*10b2*/ 	.byte	0x3f
	.zero		1


	//   ....[88]....
        /*10b4*/ 	.word	0x0001a560
        /*10b8*/ 	.word	0x00000007
        /*10bc*/ 	.word	0x00000060
        /*10c0*/ 	.short	0x010a
        /*10c2*/ 	.byte	0x3f
	.zero		1


	//   ....[89]....
        /*10c4*/ 	.word	0x0001a5b0
        /*10c8*/ 	.word	0x00000003
        /*10cc*/ 	.word	0x00030860
        /*10d0*/ 	.short	0x010a
        /*10d2*/ 	.byte	0x3f
	.zero		1


	//   ....[90]....
        /*10d4*/ 	.word	0x0001af30
        /*10d8*/ 	.word	0x00000009
        /*10dc*/ 	.word	0x00030820
        /*10e0*/ 	.short	0x010a
        /*10e2*/ 	.byte	0x3f
	.zero		1


	//   ....[91]....
        /*10e4*/ 	.word	0x0001b0d0
        /*10e8*/ 	.word	0x00000005
        /*10ec*/ 	.word	0x00000000
        /*10f0*/ 	.short	0x010a
        /*10f2*/ 	.byte	0x3f
	.zero		1


	//   ....[92]....
        /*10f4*/ 	.word	0x0001b120
        /*10f8*/ 	.word	0x00000003
        /*10fc*/ 	.word	0x00000000
        /*1100*/ 	.short	0x010a
        /*1102*/ 	.byte	0x3f
	.zero		1


	//   ....[93]....
        /*1104*/ 	.word	0x0001b170
        /*1108*/ 	.word	0x00000017
        /*110c*/ 	.word	0x00000000
        /*1110*/ 	.short	0x010a
        /*1112*/ 	.byte	0x3f
	.zero		1


	//----- nvinfo : EIATTR_NUM_MBARRIERS
	.align		4
.L_153:
        /*1114*/ 	.byte	0x03, 0x38
        /*1116*/ 	.short	0x0016


	//----- nvinfo : EIATTR_EXIT_INSTR_OFFSETS
	.align		4
        /*1118*/ 	.byte	0x04, 0x1c
        /*111a*/ 	.short	(.L_155 - .L_154)


	//   ....[0]....
.L_154:
        /*111c*/ 	.word	0x000183b0


	//----- nvinfo : EIATTR_MAX_THREADS
	.align		4
.L_155:
        /*1120*/ 	.byte	0x04, 0x05
        /*1122*/ 	.short	(.L_157 - .L_156)
.L_156:
        /*1124*/ 	.word	0x00000200
        /*1128*/ 	.word	0x00000001
        /*112c*/ 	.word	0x00000001


	//----- nvinfo : EIATTR_CRS_STACK_SIZE
	.align		4
.L_157:
        /*1130*/ 	.byte	0x04, 0x1e
        /*1132*/ 	.short	(.L_159 - .L_158)
.L_158:
        /*1134*/ 	.word	0x00000000


	//----- nvinfo : EIATTR_CBANK_PARAM_SIZE
	.align		4
.L_159:
        /*1138*/ 	.byte	0x03, 0x19
        /*113a*/ 	.short	0x0af0


	//----- nvinfo : EIATTR_PARAM_CBANK
	.align		4
        /*113c*/ 	.byte	0x04, 0x0a
        /*113e*/ 	.short	(.L_161 - .L_160)
	.align		4
.L_160:
        /*1140*/ 	.word	index@(.nv.constant0._ZN7cutlass13device_kernelIN5flash11enable_sm90INS1_16FlashAttnFwdSm90INS1_25CollectiveMainloopFwdSm90ILi2EN4cute5tupleIJNS5_1CILi1EEES8_S8_EEENS6_IJNS7_ILi192EEESA_NS7_ILi64EEEEEELi64ENS_10bfloat16_tEfNS_4arch4Sm90ELb0ELb0ELb1ELb1ELb0ELb1ELb0ELb0ELb1ELb1ELb0ELb0EEENS1_21CollectiveEpilogueFwdINS6_IJSA_SB_SA_EEES9_SD_SF_Li384ELb1ELb1ELb0ELb0EEENS1_36VarlenDynamicPersistentTileSchedulerILi192ELi192ELi384ELi128ELb0ELb1ELb1ELb0ELb1ELb1EEEEEEEEEvNT_6ParamsE)
        /*1144*/ 	.short	0x0210
        /*1146*/ 	.short	0x0af0


	//----- nvinfo : EIATTR_SW_WAR
	.align		4
.L_161:
        /*1148*/ 	.byte	0x04, 0x36
        /*114a*/ 	.short	(.L_163 - .L_162)
.L_162:
        /*114c*/ 	.word	0x00000008
.L_163:


//--------------------- .nv.info._ZN7cutlass13device_kernelIN5flash11enable_sm90INS1_16FlashAttnFwdSm90INS1_25CollectiveMainloopFwdSm90ILi2EN4cute5tupleIJNS5_1CILi1EEES8_S8_EEENS6_IJNS7_ILi192EEENS7_ILi128EEENS7_ILi64EEEEEELi64ENS_10bfloat16_tEfNS_4arch4Sm90ELb0ELb1ELb1ELb0ELb0ELb0ELb0ELb1ELb1ELb1ELb0ELb0EEENS1_21CollectiveEpilogueFwdINS6_IJSA_SC_SB_EEES9_SE_SG_Li384ELb0ELb1ELb0ELb0EEENS1_30DynamicPersistentTileSchedulerILi384ELi128ELb0ELb1ELb1EEEEEEEEEvNT_6ParamsE --------------------------
	.section	.nv.info._ZN7cutlass13device_kernelIN5flash11enable_sm90INS1_16FlashAttnFwdSm90INS1_25CollectiveMainloopFwdSm90ILi2EN4cute5tupleIJNS5_1CILi1EEES8_S8_EEENS6_IJNS7_ILi192EEENS7_ILi128EEENS7_ILi64EEEEEELi64ENS_10bfloat16_tEfNS_4arch4Sm90ELb0ELb1ELb1ELb0ELb0ELb0ELb0ELb1ELb1ELb1ELb0ELb0EEENS1_21CollectiveEpilogueFwdINS6_IJSA_SC_SB_EEES9_SE_SG_Li384ELb0ELb1ELb0ELb0EEENS1_30DynamicPersistentTileSchedulerILi384ELi128ELb0ELb1ELb1EEEEEEEEEvNT_6ParamsE,"",@"SHT_CUDA_INFO"
	.sectionflags	@""
	.align	4


	//----- nvinfo : EIATTR_CUDA_API_VERSION
	.align		4
        /*0000*/ 	.byte	0x04, 0x37
        /*0002*/ 	.short	(.L_165 - .L_164)
.L_164:
        /*0004*/ 	.word	0x00000082


	//----- nvinfo : EIATTR_KPARAM_INFO
	.align		4
.L_165:
        /*0008*/ 	.byte	0x04, 0x17
        /*000a*/ 	.short	(.L_167 - .L_166)
.L_166:
        /*000c*/ 	.word	0x00000000
        /*0010*/ 	.short	0x0000
        /*0012*/ 	.short	0x0070
        /*0014*/ 	.byte	0x00, 0xf0, 0x01, 0x2a


	//----- nvinfo : EIATTR_SPARSE_MMA_MASK
	.align		4
.L_167:
        /*0018*/ 	.byte	0x03, 0x50
        /*001a*/ 	.short	0x0000


	//----- nvinfo : EIATTR_MAXREG_COUNT
	.align		4
        /*001c*/ 	.byte	0x03, 0x1b
        /*001e*/ 	.short	0x0080


	//----- nvinfo : EIATTR_NUM_BARRIERS
	.align		4
        /*0020*/ 	.byte	0x02, 0x4c
        /*0022*/ 	.byte	0x10
	.zero		1


	//----- nvinfo : EIATTR_EXTERNS
	.align		4
        /*0024*/ 	.byte	0x04, 0x0f
        /*0026*/ 	.short	(.L_169 - .L_168)


	//   ....[0]....
	.align		4
.L_168:
        /*0028*/ 	.word	index@(__assertfail)


	//----- nvinfo : EIATTR_MERCURY_ISA_VERSION
	.align		4
.L_169:
        /*002c*/ 	.byte	0x03, 0x5f
        /*002e*/ 	.short	0x0101


	//----- nvinfo : EIATTR_INT_WARP_WIDE_INSTR_OFFSETS
	.align		4
        /*0030*/ 	.byte	0x04, 0x31
        /*0032*/ 	.short	(.L_171 - .L_170)


	//   ....[0]....
.L_170:
        /*0034*/ 	.word	0x00000120


	//   ....[1]....
        /*0038*/ 	.word	0x00000160


	//   ....[2]....
        /*003c*/ 	.word	0x000001d0


	//   ....[3]....
        /*0040*/ 	.word	0x00010cd0


	//   ....[4]....
        /*0044*/ 	.word	0x00010d60


	//   ....[5]....
        /*0048*/ 	.word	0x00013a00


	//   ....[6]....
        /*004c*/ 	.word	0x00013a90


	//----- nvinfo : EIATTR_COOP_GROUP_MASK_REGIDS
	.align		4
.L_171:
        /*0050*/ 	.byte	0x04, 0x29
        /*0052*/ 	.short	(.L_173 - .L_172)


	//   ....[0]....
.L_172:
        /*0054*/ 	.word	0xffffffff


	//   ....[1]....
        /*0058*/ 	.word	0xffffffff


	//   ....[2]....
        /*005c*/ 	.word	0xffffffff


	//   ....[3]....
        /*0060*/ 	.word	0xffffffff


	//   ....[4]....
        /*0064*/ 	.word	0xffffffff


	//   ....[5]....
        /*0068*/ 	.word	0xffffffff


	//   ....[6]....
        /*006c*/ 	.word	0xffffffff


	//   ....[7]....
        /*0070*/ 	.word	0xffffffff


	//   ....[8]....
        /*0074*/ 	.word	0xffffffff


	//   ....[9]....
        /*0078*/ 	.word	0xffffffff


	//   ....[10]....
        /*007c*/ 	.word	0xffffffff


	//   ....[11]....
        /*0080*/ 	.word	0xffffffff


	//   ....[12]....
        /*0084*/ 	.word	0xffffffff


	//   ....[13]....
        /*0088*/ 	.word	0xffffffff


	//   ....[14]....
        /*008c*/ 	.word	0xffffffff


	//   ....[15]....
        /*0090*/ 	.word	0xffffffff


	//   ....[16]....
        /*0094*/ 	.word	0xffffffff


	//   ....[17]....
        /*0098*/ 	.word	0xffffffff


	//   ....[18]....
        /*009c*/ 	.word	0xffffffff


	//   ....[19]....
        /*00a0*/ 	.word	0xffffffff


	//   ....[20]....
        /*00a4*/ 	.word	0xffffffff


	//   ....[21]....
        /*00a8*/ 	.word	0xffffffff


	//   ....[22]....
        /*00ac*/ 	.word	0xffffffff


	//   ....[23]....
        /*00b0*/ 	.word	0xffffffff


	//   ....[24]....
        /*00b4*/ 	.word	0xffffffff


	//   ....[25]....
        /*00b8*/ 	.word	0xffffffff


	//   ....[26]....
        /*00bc*/ 	.word	0xffffffff


	//   ....[27]....
        /*00c0*/ 	.word	0xffffffff


	//   ....[28]....
        /*00c4*/ 	.word	0xffffffff


	//   ....[29]....
        /*00c8*/ 	.word	0xffffffff


	//   ....[30]....
        /*00cc*/ 	.word	0xffffffff


	//   ....[31]....
        /*00d0*/ 	.word	0xffffffff


	//   ....[32]....
        /*00d4*/ 	.word	0xffffffff


	//   ....[33]....
        /*00d8*/ 	.word	0xffffffff


	//   ....[34]....
        /*00dc*/ 	.word	0xffffffff


	//   ....[35]....
        /*00e0*/ 	.word	0xffffffff


	//   ....[36]....
        /*00e4*/ 	.word	0xffffffff


	//   ....[37]....
        /*00e8*/ 	.word	0xffffffff


	//   ....[38]....
        /*00ec*/ 	.word	0xffffffff


	//   ....[39]....
        /*00f0*/ 	.word	0xffffffff


	//   ....[40]....
        /*00f4*/ 	.word	0xffffffff


	//   ....[41]....
        /*00f8*/ 	.word	0xffffffff


	//   ....[42]....
        /*00fc*/ 	.word	0xffffffff


	//   ....[43]....
        /*0100*/ 	.word	0xffffffff


	//   ....[44]....
        /*0104*/ 	.word	0xffffffff


	//   ....[45]....
        /*0108*/ 	.word	0xffffffff


	//   ....[46]....
        /*010c*/ 	.word	0xffffffff


	//   ....[47]....
        /*0110*/ 	.word	0xffffffff


	//   ....[48]....
        /*0114*/ 	.word	0xffffffff


	//   ....[49]....
        /*0118*/ 	.word	0xffffffff


	//   ....[50]....
        /*011c*/ 	.word	0xffffffff


	//   ....[51]....
        /*0120*/ 	.word	0xffffffff


	//   ....[52]....
        /*0124*/ 	.word	0xffffffff


	//   ....[53]....
        /*0128*/ 	.word	0xffffffff


	//   ....[54]....
        /*012c*/ 	.word	0xffffffff


	//   ....[55]....
        /*0130*/ 	.word	0xffffffff


	//   ....[56]....
        /*0134*/ 	.word	0xffffffff


	//   ....[57]....
        /*0138*/ 	.word	0xffffffff


	//   ....[58]....
        /*013c*/ 	.word	0xffffffff


	//   ....[59]....
        /*0140*/ 	.word	0xffffffff


	//   ....[60]....
        /*0144*/ 	.word	0xffffffff


	//   ....[61]....
        /*0148*/ 	.word	0xffffffff


	//   ....[62]....
        /*014c*/ 	.word	0xffffffff


	//   ....[63]....
        /*0150*/ 	.word	0xffffffff


	//   ....[64]....
        /*0154*/ 	.word	0xffffffff


	//   ....[65]....
        /*0158*/ 	.word	0xffffffff


	//   ....[66]....
        /*015c*/ 	.word	0xffffffff


	//   ....[67]....
        /*0160*/ 	.word	0xffffffff


	//   ....[68]....
        /*0164*/ 	.word	0xffffffff


	//   ....[69]....
        /*0168*/ 	.word	0xffffffff


	//   ....[70]....
        /*016c*/ 	.word	0xffffffff


	//   ....[71]....
        /*0170*/ 	.word	0xffffffff


	//   ....[72]....
        /*0174*/ 	.word	0xffffffff


	//   ....[73]....
        /*0178*/ 	.word	0xffffffff


	//   ....[74]....
        /*017c*/ 	.word	0xffffffff


	//   ....[75]....
        /*0180*/ 	.word	0xffffffff


	//   ....[76]....
        /*0184*/ 	.word	0xffffffff


	//   ....[77]....
        /*0188*/ 	.word	0xffffffff


	//   ....[78]....
        /*018c*/ 	.word	0xffffffff


	//   ....[79]....
        /*0190*/ 	.word	0xffffffff


	//   ....[80]....
        /*0194*/ 	.word	0xffffffff


	//   ....[81]....
        /*0198*/ 	.word	0xffffffff


	//   ....[82]....
        /*019c*/ 	.word	0x0500000f


	//   ....[83]....
        /*01a0*/ 	.word	0x0500000f


	//   ....[84]....
        /*01a4*/ 	.word	0x0500000f


	//   ....[85]....
        /*01a8*/ 	.word	0x0500000f


	//   ....[86]....
        /*01ac*/ 	.word	0x0500000f


	//   ....[87]....
        /*01b0*/ 	.word	0x0500000f


	//   ....[88]....
        /*01b4*/ 	.word	0x0500000f


	//   ....[89]....
        /*01b8*/ 	.word	0x0500000f


	//   ....[90]....
        /*01bc*/ 	.word	0x0500000f


	//   ....[91]....
        /*01c0*/ 	.word	0x0500000f


	//   ....[92]....
        /*01c4*/ 	.word	0x0500000f


	//   ....[93]....
        /*01c8*/ 	.word	0x0500000f


	//   ....[94]....
        /*01cc*/ 	.word	0x0500000f


	//   ....[95]....
        /*01d0*/ 	.word	0x0500000f


	//   ....[96]....
        /*01d4*/ 	.word	0x0500000f


	//   ....[97]....
        /*01d8*/ 	.word	0x0500000f


	//   ....[98]....
        /*01dc*/ 	.word	0x0500000f


	//   ....[99]....
        /*01e0*/ 	.word	0x0500000f


	//   ....[100]....
        /*01e4*/ 	.word	0x0500000f


	//   ....[101]....
        /*01e8*/ 	.word	0x0500000f


	//   ....[102]....
        /*01ec*/ 	.word	0x0500000f


	//   ....[103]....
        /*01f0*/ 	.word	0x0500000f


	//   ....[104]....
        /*01f4*/ 	.word	0x0500000f


	//   ....[105]....
        /*01f8*/ 	.word	0x0500000f


	//   ....[106]....
        /*01fc*/ 	.word	0x0500000f


	//   ....[107]....
        /*0200*/ 	.word	0x0500000f


	//   ....[108]....
        /*0204*/ 	.word	0x0500000f


	//----- nvinfo : EIATTR_COOP_GROUP_INSTR_OFFSETS
	.align		4
.L_173:
        /*0208*/ 	.byte	0x04, 0x28
        /*020a*/ 	.short	(.L_175 - .L_174)


	//   ....[0]....
.L_174:
        /*020c*/ 	.word	0x00000060


	//   ....[1]....
        /*0210*/ 	.word	0x00000130


	//   ....[2]....
        /*0214*/ 	.word	0x00000180


	//   ....[3]....
        /*0218*/ 	.word	0x000003b0


	//   ....[4]....
        /*021c*/ 	.word	0x00000510


	//   ....[5]....
        /*0220*/ 	.word	0x00000630


	//   ....[6]....
        /*0224*/ 	.word	0x00000790


	//   ....[7]....
        /*0228*/ 	.word	0x000016c0


	//   ....[8]....
        /*022c*/ 	.word	0x00001ed0


	//   ....[9]....
        /*0230*/ 	.word	0x00002bb0


	//   ....[10]....
        /*0234*/ 	.word	0x00003b70


	//   ....[11]....
        /*0238*/ 	.word	0x00003c40


	//   ....[12]....
        /*023c*/ 	.word	0x000044d0


	//   ....[13]....
        /*0240*/ 	.word	0x00004520


	//   ....[14]....
        /*0244*/ 	.word	0x00006250


	//   ....[15]....
        /*0248*/ 	.word	0x00006490


	//   ....[16]....
        /*024c*/ 	.word	0x00007070


	//   ....[17]....
        /*0250*/ 	.word	0x00007110


	//   ....[18]....
        /*0254*/ 	.word	0x00007990


	//   ....[19]....
        /*0258*/ 	.word	0x00007a00


	//   ....[20]....
        /*025c*/ 	.word	0x00009880


	//   ....[21]....
        /*0260*/ 	.word	0x000098f0


	//   ....[22]....
        /*0264*/ 	.word	0x00009ff0


	//   ....[23]....
        /*0268*/ 	.word	0x0000a070


	//   ....[24]....
        /*026c*/ 	.word	0x0000ba60


	//   ....[25]....
        /*0270*/ 	.word	0x0000c210


	//   ....[26]....
        /*0274*/ 	.word	0x0000cd80


	//   ....[27]....
        /*0278*/ 	.word	0x0000ce80


	//   ....[28]....
        /*027c*/ 	.word	0x0000d720


	//   ....[29]....
        /*0280*/ 	.word	0x0000d780


	//   ....[30]....
        /*0284*/ 	.word	0x0000e670


	//   ....[31]....
        /*0288*/ 	.word	0x0000e6b0


	//   ....[32]....
        /*028c*/ 	.word	0x0000e7a0


	//   ....[33]....
        /*0290*/ 	.word	0x0000e7b0


	//   ....[34]....
        /*0294*/ 	.word	0x0000f380


	//   ....[35]....
        /*0298*/ 	.word	0x0000f3b0


	//   ....[36]....
        /*029c*/ 	.word	0x0000f3e0


	//   ....[37]....
        /*02a0*/ 	.word	0x0000f440


	//   ....[38]....
        /*02a4*/ 	.word	0x0000f860


	//   ....[39]....
        /*02a8*/ 	.word	0x0000f8a0


	//   ....[40]....
        /*02ac*/ 	.word	0x0000f8c0


	//   ....[41]....
        /*02b0*/ 	.word	0x0000f900


	//   ....[42]....
        /*02b4*/ 	.word	0x0000f920


	//   ....[43]....
        /*02b8*/ 	.word	0x0000f930


	//   ....[44]....
        /*02bc*/ 	.word	0x0000f950


	//   ....[45]....
        /*02c0*/ 	.word	0x0000f970


	//   ....[46]....
        /*02c4*/ 	.word	0x0000ffe0


	//   ....[47]....
        /*02c8*/ 	.word	0x00010020


	//   ....[48]....
        /*02cc*/ 	.word	0x00010060


	//   ....[49]....
        /*02d0*/ 	.word	0x00010090


	//   ....[50]....
        /*02d4*/ 	.word	0x000100b0


	//   ....[51]....
        /*02d8*/ 	.word	0x000100c0


	//   ....[52]....
        /*02dc*/ 	.word	0x000100d0


	//   ....[53]....
        /*02e0*/ 	.word	0x000100f0


	//   ....[54]....
        /*02e4*/ 	.word	0x00010270


	//   ....[55]....
        /*02e8*/ 	.word	0x000112a0


	//   ....[56]....
        /*02ec*/ 	.word	0x00011cb0


	//   ....[57]....
        /*02f0*/ 	.word	0x00011cc0


	//   ....[58]....
        /*02f4*/ 	.word	0x00011cd0


	//   ....[59]....
        /*02f8*/ 	.word	0x00011d00


	//   ....[60]....
        /*02fc*/ 	.word	0x00011d60


	//   ....[61]....
        /*0300*/ 	.word	0x00011da0


	//   ....[62]....
        /*0304*/ 	.word	0x00011df0


	//   ....[63]....
        /*0308*/ 	.word	0x00011e50


	//   ....[64]....
        /*030c*/ 	.word	0x00011e70


	//   ....[65]....
        /*0310*/ 	.word	0x00011e90


	//   ....[66]....
        /*0314*/ 	.word	0x00011ee0


	//   ....[67]....
        /*0318*/ 	.word	0x00011f40


	//   ....[68]....
        /*031c*/ 	.word	0x00011f60


	//   ....[69]....
        /*0320*/ 	.word	0x00011f80


	//   ....[70]....
        /*0324*/ 	.word	0x00011fe0


	//   ....[71]....
        /*0328*/ 	.word	0x00012010


	//   ....[72]....
        /*032c*/ 	.word	0x00012050


	//   ....[73]....
        /*0330*/ 	.word	0x00012070


	//   ....[74]....
        /*0334*/ 	.word	0x00012090


	//   ....[75]....
        /*0338*/ 	.word	0x00012110


	//   ....[76]....
        /*033c*/ 	.word	0x00012120


	//   ....[77]....
        /*0340*/ 	.word	0x00012140


	//   ....[78]....
        /*0344*/ 	.word	0x00012160


	//   ....[79]....
        /*0348*/ 	.word	0x000121d0


	//   ....[80]....
        /*034c*/ 	.word	0x00013e60


	//   ....[81]....
        /*0350*/ 	.word	0x00014030


	//   ....[82]....
        /*0354*/ 	.word	0x00014650


	//   ....[83]....
        /*0358*/ 	.word	0x000147d0


	//   ....[84]....
        /*035c*/ 	.word	0x00014830


	//   ....[85]....
        /*0360*/ 	.word	0x000148e0


	//   ....[86]....
        /*0364*/ 	.word	0x00014980


	//   ....[87]....
        /*0368*/ 	.word	0x000149e0


	//   ....[88]....
        /*036c*/ 	.word	0x00014ad0


	//   ....[89]....
        /*0370*/ 	.word	0x00014b30


	//   ....[90]....
        /*0374*/ 	.word	0x00014be0


	//   ....[91]....
        /*0378*/ 	.word	0x00014c40


	//   ....[92]....
        /*037c*/ 	.word	0x00014d30


	//   ....[93]....
        /*0380*/ 	.word	0x00014d90


	//   ....[94]....
        /*0384*/ 	.word	0x00014e40


	//   ....[95]....
        /*0388*/ 	.word	0x00014ea0


	//   ....[96]....
        /*038c*/ 	.word	0x00014f80


	//   ....[97]....
        /*0390*/ 	.word	0x00014fe0


	//   ....[98]....
        /*0394*/ 	.word	0x000150b0


	//   ....[99]....
        /*0398*/ 	.word	0x00015110


	//   ....[100]....
        /*039c*/ 	.word	0x000151e0


	//   ....[101]....
        /*03a0*/ 	.word	0x00015240


	//   ....[102]....
        /*03a4*/ 	.word	0x000152f0


	//   ....[103]....
        /*03a8*/ 	.word	0x00015350


	//   ....[104]....
        /*03ac*/ 	.word	0x00015400


	//   ....[105]....
        /*03b0*/ 	.word	0x00015480


	//   ....[106]....
        /*03b4*/ 	.word	0x00015520


	//   ....[107]....
        /*03b8*/ 	.word	0x00015830


	//   ....[108]....
        /*03bc*/ 	.word	0x00015950


	//----- nvinfo : EIATTR_REG_RECONFIG
	.align		4
.L_175:
        /*03c0*/ 	.byte	0x01, 0x54
	.zero		2


	//----- nvinfo : EIATTR_SYSCALL_OFFSETS
	.align		4
        /*03c4*/ 	.byte	0x04, 0x46
        /*03c6*/ 	.short	(.L_177 - .L_176)


	//   ....[0]....
.L_176:
        /*03c8*/ 	.word	0x000018a0


	//   ....[1]....
        /*03cc*/ 	.word	0x00010ec0


	//   ....[2]....
        /*03d0*/ 	.word	0x00011010


	//   ....[3]....
        /*03d4*/ 	.word	0x00011100


	//   ....[4]....
        /*03d8*/ 	.word	0x00011830


	//----- nvinfo : EIATTR_MBARRIER_INSTR_OFFSETS
	.align		4
.L_177:
        /*03dc*/ 	.byte	0x04, 0x39
        /*03de*/ 	.short	(.L_179 - .L_178)


	//   ....[0]....
.L_178:
        /*03e0*/ 	.word	0x00000260
        /*03e4*/ 	.word	0x000000ff
        /*03e8*/ 	.word	0x00016800
        /*03ec*/ 	.short	0x0100
        /*03ee*/ 	.byte	0x08
	.zero		1


	//   ....[1]....
        /*03f0*/ 	.word	0x00000270
        /*03f4*/ 	.word	0x000000ff
        /*03f8*/ 	.word	0x00016820
        /*03fc*/ 	.short	0x0100
        /*03fe*/ 	.byte	0x08
	.zero		1


	//   ....[2]....
        /*0400*/ 	.word	0x00000360
        /*0404*/ 	.word	0x000000ff
        /*0408*/ 	.word	0x00016830
        /*040c*/ 	.short	0x0100
        /*040e*/ 	.byte	0x08
	.zero		1


	//   ....[3]....
        /*0410*/ 	.word	0x00000370
        /*0414*/ 	.word	0x000000ff
        /*0418*/ 	.word	0x00016840
        /*041c*/ 	.short	0x0100
        /*041e*/ 	.byte	0x08
	.zero		1


	//   ....[4]....
        /*0420*/ 	.word	0x00000380
        /*0424*/ 	.word	0x000000ff
        /*0428*/ 	.word	0x00016838
        /*042c*/ 	.short	0x0100
        /*042e*/ 	.byte	0x08
	.zero		1


	//   ....[5]....
        /*0430*/ 	.word	0x00000390
        /*0434*/ 	.word	0x000000ff
        /*0438*/ 	.word	0x00016848
        /*043c*/ 	.short	0x0100
        /*043e*/ 	.byte	0x08
	.zero		1


	//   ....[6]....
        /*0440*/ 	.word	0x000004c0
        /*0444*/ 	.word	0x000000ff
        /*0448*/ 	.word	0x00016850
        /*044c*/ 	.short	0x0100
        /*044e*/ 	.byte	0x08
	.zero		1


	//   ....[7]....
        /*0450*/ 	.word	0x000004d0
        /*0454*/ 	.word	0x000000ff
        /*0458*/ 	.word	0x00016860
        /*045c*/ 	.short	0x0100
        /*045e*/ 	.byte	0x08
	.zero		1


	//   ....[8]....
        /*0460*/ 	.word	0x000004e0
        /*0464*/ 	.word	0x000000ff
        /*0468*/ 	.word	0x00016858
        /*046c*/ 	.short	0x0100
        /*046e*/ 	.byte	0x08
	.zero		1


	//   ....[9]....
        /*0470*/ 	.word	0x000004f0
        /*0474*/ 	.word	0x000000ff
        /*0478*/ 	.word	0x00016868
        /*047c*/ 	.short	0x0100
        /*047e*/ 	.byte	0x08
	.zero		1


	//   ....[10]....
        /*0480*/ 	.word	0x000005e0
        /*0484*/ 	.word	0x000000ff
        /*0488*/ 	.word	0x00016870
        /*048c*/ 	.short	0x0100
        /*048e*/ 	.byte	0x06
	.zero		1


	//   ....[11]....
        /*0490*/ 	.word	0x000005f0
        /*0494*/ 	.word	0x000000ff
        /*0498*/ 	.word	0x00016880
        /*049c*/ 	.short	0x0100
        /*049e*/ 	.byte	0x06
	.zero		1


	//   ....[12]....
        /*04a0*/ 	.word	0x00000600
        /*04a4*/ 	.word	0x000000ff
        /*04a8*/ 	.word	0x00016878
        /*04ac*/ 	.short	0x0100
        /*04ae*/ 	.byte	0x06
	.zero		1


	//   ....[13]....
        /*04b0*/ 	.word	0x00000610
        /*04b4*/ 	.word	0x000000ff
        /*04b8*/ 	.word	0x00016888
        /*04bc*/ 	.short	0x0100
        /*04be*/ 	.byte	0x06
	.zero		1


	//   ....[14]....
        /*04c0*/ 	.word	0x00000740
        /*04c4*/ 	.word	0x000000ff
        /*04c8*/ 	.word	0x00016890
        /*04cc*/ 	.short	0x0100
        /*04ce*/ 	.byte	0x08
	.zero		1


	//   ....[15]....
        /*04d0*/ 	.word	0x00000750
        /*04d4*/ 	.word	0x000000ff
        /*04d8*/ 	.word	0x000168a0
        /*04dc*/ 	.short	0x0100
        /*04de*/ 	.byte	0x08
	.zero		1


	//   ....[16]....
        /*04e0*/ 	.word	0x00000760
        /*04e4*/ 	.word	0x000000ff
        /*04e8*/ 	.word	0x00016898
        /*04ec*/ 	.short	0x0100
        /*04ee*/ 	.byte	0x08
	.zero		1


	//   ....[17]....
        /*04f0*/ 	.word	0x00000770
        /*04f4*/ 	.word	0x000000ff
        /*04f8*/ 	.word	0x000168a8
        /*04fc*/ 	.short	0x0100
        /*04fe*/ 	.byte	0x08
	.zero		1


	//   ....[18]....
        /*0500*/ 	.word	0x000008a0
        /*0504*/ 	.word	0x000000ff
        /*0508*/ 	.word	0x000168b0
        /*050c*/ 	.short	0x0100
        /*050e*/ 	.byte	0x08
	.zero		1


	//   ....[19]....
        /*0510*/ 	.word	0x000008b0
        /*0514*/ 	.word	0x000000ff
        /*0518*/ 	.word	0x000168c0
        /*051c*/ 	.short	0x0100
        /*051e*/ 	.byte	0x08
	.zero		1


	//   ....[20]....
        /*0520*/ 	.word	0x000008c0
        /*0524*/ 	.word	0x000000ff
        /*0528*/ 	.word	0x000168b8
        /*052c*/ 	.short	0x0100
        /*052e*/ 	.byte	0x08
	.zero		1


	//   ....[21]....
        /*0530*/ 	.word	0x000008d0
        /*0534*/ 	.word	0x000000ff
        /*0538*/ 	.word	0x000168c8
        /*053c*/ 	.short	0x0100
        /*053e*/ 	.byte	0x08
	.zero		1


	//   ....[22]....
        /*0540*/ 	.word	0x00001920
        /*0544*/ 	.word	0x000000ff
        /*0548*/ 	.word	0x00016800
        /*054c*/ 	.short	0x010a
        /*054e*/ 	.byte	0x2d
	.zero		1


	//   ....[23]....
        /*0550*/ 	.word	0x000019a0
        /*0554*/ 	.word	0x0000000f
        /*0558*/ 	.word	0x00016830
        /*055c*/ 	.short	0x010a
        /*055e*/ 	.byte	0x3f
	.zero		1


	//   ....[24]....
        /*0560*/ 	.word	0x00001a00
        /*0564*/ 	.word	0x0000000f
        /*0568*/ 	.word	0x00016830
        /*056c*/ 	.short	0x010a
        /*056e*/ 	.byte	0x3f
	.zero		1


	//   ....[25]....
        /*0570*/ 	.word	0x00002030
        /*0574*/ 	.word	0x0000000f
        /*0578*/ 	.word	0x00000000
        /*057c*/ 	.short	0x0101
        /*057e*/ 	.byte	0x3f
	.zero		1


	//   ....[26]....
        /*0580*/ 	.word	0x000053e0
        /*0584*/ 	.word	0x000000ff
        /*0588*/ 	.word	0x00016830
        /*058c*/ 	.short	0x010a
        /*058e*/ 	.byte	0x06
	.zero		1


	//   ....[27]....
        /*0590*/ 	.word	0x00005420
        /*0594*/ 	.word	0x000000ff
        /*0598*/ 	.word	0x00016830
        /*059c*/ 	.short	0x010a
        /*059e*/ 	.byte	0x06
	.zero		1


	//   ....[28]....
        /*05a0*/ 	.word	0x00005600
        /*05a4*/ 	.word	0x000000ff
        /*05a8*/ 	.word	0x00016850
        /*05ac*/ 	.short	0x010a
        /*05ae*/ 	.byte	0x06
	.zero		1


	//   ....[29]....
        /*05b0*/ 	.word	0x00005640
        /*05b4*/ 	.word	0x000000ff
        /*05b8*/ 	.word	0x00016850
        /*05bc*/ 	.short	0x010a
        /*05be*/ 	.byte	0x06
	.zero		1


	//   ....[30]....
        /*05c0*/ 	.word	0x00006290
        /*05c4*/ 	.word	0x00000021
        /*05c8*/ 	.word	0x00000000
        /*05cc*/ 	.short	0x0101
        /*05ce*/ 	.byte	0x3f
	.zero		1


	//   ....[31]....
        /*05d0*/ 	.word	0x00007de0
        /*05d4*/ 	.word	0x00000015
        /*05d8*/ 	.word	0x00000000
        /*05dc*/ 	.short	0x0101
        /*05de*/ 	.byte	0x3f
	.zero		1


	//   ....[32]....
        /*05e0*/ 	.word	0x00008c30
        /*05e4*/ 	.word	0x000000ff
        /*05e8*/ 	.word	0x00016830
        /*05ec*/ 	.short	0x010a
        /*05ee*/ 	.byte	0x06
	.zero		1


	//   ....[33]....
        /*05f0*/ 	.word	0x00008c70
        /*05f4*/ 	.word	0x000000ff
        /*05f8*/ 	.word	0x00016830
        /*05fc*/ 	.short	0x010a
        /*05fe*/ 	.byte	0x06
	.zero		1


	//   ....[34]....
        /*0600*/ 	.word	0x00008e50
        /*0604*/ 	.word	0x000000ff
        /*0608*/ 	.word	0x00016850
        /*060c*/ 	.short	0x010a
        /*060e*/ 	.byte	0x06
	.zero		1


	//   ....[35]....
        /*0610*/ 	.word	0x00008e90
        /*0614*/ 	.word	0x000000ff
        /*0618*/ 	.word	0x00016850
        /*061c*/ 	.short	0x010a
        /*061e*/ 	.byte	0x06
	.zero		1


	//   ....[36]....
        /*0620*/ 	.word	0x0000a510
        /*0624*/ 	.word	0x0000000d
        /*0628*/ 	.word	0x00000000
        /*062c*/ 	.short	0x0101
        /*062e*/ 	.byte	0x3f
	.zero		1


	//   ....[37]....
        /*0630*/ 	.word	0x0000a6c0
        /*0634*/ 	.word	0x0000000f
        /*0638*/ 	.word	0x00000000
        /*063c*/ 	.short	0x0101
        /*063e*/ 	.byte	0x3f
	.zero		1


	//   ....[38]....
        /*0640*/ 	.word	0x0000b140
        /*0644*/ 	.word	0x000000ff
        /*0648*/ 	.word	0x00016830
        /*064c*/ 	.short	0x010a
        /*064e*/ 	.byte	0x06
	.zero		1


	//   ....[39]....
        /*0650*/ 	.word	0x0000b180
        /*0654*/ 	.word	0x000000ff
        /*0658*/ 	.word	0x00016830
        /*065c*/ 	.short	0x010a
        /*065e*/ 	.byte	0x06
	.zero		1


	//   ....[40]....
        /*0660*/ 	.word	0x0000b360
        /*0664*/ 	.word	0x000000ff
        /*0668*/ 	.word	0x00016850
        /*066c*/ 	.short	0x010a
        /*066e*/ 	.byte	0x06
	.zero		1


	//   ....[41]....
        /*0670*/ 	.word	0x0000b3a0
        /*0674*/ 	.word	0x000000ff
        /*0678*/ 	.word	0x00016850
        /*067c*/ 	.short	0x010a
        /*067e*/ 	.byte	0x06
	.zero		1


	//   ....[42]....
        /*0680*/ 	.word	0x0000bff0
        /*0684*/ 	.word	0x00000049
        /*0688*/ 	.word	0x00000000
        /*068c*/ 	.short	0x0101
        /*068e*/ 	.byte	0x3f
	.zero		1


	//   ....[43]....
        /*0690*/ 	.word	0x0000db10
        /*0694*/ 	.word	0x0000000d
        /*0698*/ 	.word	0x00000000
        /*069c*/ 	.short	0x0101
        /*069e*/ 	.byte	0x3f
	.zero		1


	//   ....[44]....
        /*06a0*/ 	.word	0x0000e5e0
        /*06a4*/ 	.word	0x000000ff
        /*06a8*/ 	.word	0x00016850
        /*06ac*/ 	.short	0x010a
        /*06ae*/ 	.byte	0x05
	.zero		1


	//   ....[45]....
        /*06b0*/ 	.word	0x0000e620
        /*06b4*/ 	.word	0x000000ff
        /*06b8*/ 	.word	0x00016850
        /*06bc*/ 	.short	0x010a
        /*06be*/ 	.byte	0x05
	.zero		1


	//   ....[46]....
        /*06c0*/ 	.word	0x0000eb40
        /*06c4*/ 	.word	0x00000007
        /*06c8*/ 	.word	0x00000000
        /*06cc*/ 	.short	0x0101
        /*06ce*/ 	.byte	0x3f
	.zero		1


	//   ....[47]....
        /*06d0*/ 	.word	0x0000f850
        /*06d4*/ 	.word	0x0000001f
        /*06d8*/ 	.word	0x00000000
        /*06dc*/ 	.short	0x0101
        /*06de*/ 	.byte	0x3f
	.zero		1


	//   ....[48]....
        /*06e0*/ 	.word	0x000114d0
        /*06e4*/ 	.word	0x00000003
        /*06e8*/ 	.word	0x00016840
        /*06ec*/ 	.short	0x010a
        /*06ee*/ 	.byte	0x3f
	.zero		1


	//   ....[49]....
        /*06f0*/ 	.word	0x000122a0
        /*06f4*/ 	.word	0x00000011
        /*06f8*/ 	.word	0x00016800
        /*06fc*/ 	.short	0x0107
        /*06fe*/ 	.byte	0x3f
	.zero		1


	//   ....[50]....
        /*0700*/ 	.word	0x00012370
        /*0704*/ 	.word	0x00000011
        /*0708*/ 	.word	0x00016800
        /*070c*/ 	.short	0x0101
        /*070e*/ 	.byte	0x3f
	.zero		1


	//   ....[51]....
        /*0710*/ 	.word	0x00012390
        /*0714*/ 	.word	0x00000011
        /*0718*/ 	.word	0x00016820
        /*071c*/ 	.short	0x010a
        /*071e*/ 	.byte	0x3f
	.zero		1


	//   ....[52]....
        /*0720*/ 	.word	0x000126b0
        /*0724*/ 	.word	0x00000003
        /*0728*/ 	.word	0x00016840
        /*072c*/ 	.short	0x010a
        /*072e*/ 	.byte	0x3f
	.zero		1


	//   ....[53]....
        /*0730*/ 	.word	0x000128e0
        /*0734*/ 	.word	0x00000002
        /*0738*/ 	.word	0x00000060
        /*073c*/ 	.short	0x010a
        /*073e*/ 	.byte	0x3f
	.zero		1


	//   ....[54]....
        /*0740*/ 	.word	0x00012e30
        /*0744*/ 	.word	0x00000003
        /*0748*/ 	.word	0x00016840
        /*074c*/ 	.short	0x010a
        /*074e*/ 	.byte	0x3f
	.zero		1


	//   ....[55]....
        /*0750*/ 	.word	0x00013060
        /*0754*/ 	.word	0x00000005
        /*0758*/ 	.word	0x00000060
        /*075c*/ 	.short	0x010a
        /*075e*/ 	.byte	0x3f
	.zero		1


	//   ....[56]....
        /*0760*/ 	.word	0x000134e0
        /*0764*/ 	.word	0x00000002
        /*0768*/ 	.word	0x00016840
        /*076c*/ 	.short	0x010a
        /*076e*/ 	.byte	0x3f
	.zero		1


	//   ....[57]....
        /*0770*/ 	.word	0x00013720
        /*0774*/ 	.word	0x00000005
        /*0778*/ 	.word	0x00000060
        /*077c*/ 	.short	0x010a
        /*077e*/ 	.byte	0x3f
	.zero		1


	//   ....[58]....
        /*0780*/ 	.word	0x00013b30
        /*0784*/ 	.word	0x00000003
        /*0788*/ 	.word	0x00016860
        /*078c*/ 	.short	0x010a
        /*078e*/ 	.byte	0x3f
	.zero		1


	//   ....[59]....
        /*0790*/ 	.word	0x00013fb0
        /*0794*/ 	.word	0x00000009
        /*0798*/ 	.word	0x00016820
        /*079c*/ 	.short	0x010a
        /*079e*/ 	.byte	0x3f
	.zero		1


	//   ....[60]....
        /*07a0*/ 	.word	0x00014150
        /*07a4*/ 	.word	0x00000007
        /*07a8*/ 	.word	0x00000000
        /*07ac*/ 	.short	0x010a
        /*07ae*/ 	.byte	0x3f
	.zero		1


	//   ....[61]....
        /*07b0*/ 	.word	0x000141c0
        /*07b4*/ 	.word	0x00000003
        /*07b8*/ 	.word	0x00000000
        /*07bc*/ 	.short	0x010a
        /*07be*/ 	.byte	0x3f
	.zero		1


	//   ....[62]....
        /*07c0*/ 	.word	0x00014220
        /*07c4*/ 	.word	0x00000005
        /*07c8*/ 	.word	0x00000000
        /*07cc*/ 	.short	0x010a
        /*07ce*/ 	.byte	0x3f
	.zero		1


	//   ....[63]....
        /*07d0*/ 	.word	0x00014250
        /*07d4*/ 	.word	0x00000003
        /*07d8*/ 	.word	0x00000000
        /*07dc*/ 	.short	0x010a
        /*07de*/ 	.byte	0x3f
	.zero		1


	//   ....[64]....
        /*07e0*/ 	.word	0x000142c0
        /*07e4*/ 	.word	0x00000003
        /*07e8*/ 	.word	0x00016800
        /*07ec*/ 	.short	0x010a
        /*07ee*/ 	.byte	0x3f
	.zero		1


	//   ....[65]....
        /*07f0*/ 	.word	0x00014310
        /*07f4*/ 	.word	0x0000000f
        /*07f8*/ 	.word	0x00016830
        /*07fc*/ 	.short	0x010a
        /*07fe*/ 	.byte	0x3f
	.zero		1


	//   ....[66]....
        /*0800*/ 	.word	0x00014370
        /*0804*/ 	.word	0x00000008
        /*0808*/ 	.word	0x00016830
        /*080c*/ 	.short	0x010a
        /*080e*/ 	.byte	0x3f
	.zero		1


	//   ....[67]....
        /*0810*/ 	.word	0x000143d0
        /*0814*/ 	.word	0x00000008
        /*0818*/ 	.word	0x00016850
        /*081c*/ 	.short	0x010a
        /*081e*/ 	.byte	0x3f
	.zero		1


	//   ....[68]....
        /*0820*/ 	.word	0x00014430
        /*0824*/ 	.word	0x0000000b
        /*0828*/ 	.word	0x00016830
        /*082c*/ 	.short	0x010a
        /*082e*/ 	.byte	0x3f
	.zero		1


	//   ....[69]....
        /*0830*/ 	.word	0x00014490
        /*0834*/ 	.word	0x0000000b
        /*0838*/ 	.word	0x00016850
        /*083c*/ 	.short	0x010a
        /*083e*/ 	.byte	0x3f
	.zero		1


	//   ....[70]....
        /*0840*/ 	.word	0x000144f0
        /*0844*/ 	.word	0x00000009
        /*0848*/ 	.word	0x00016830
        /*084c*/ 	.short	0x010a
        /*084e*/ 	.byte	0x3f
	.zero		1


	//   ....[71]....
        /*0850*/ 	.word	0x00014550
        /*0854*/ 	.word	0x00000009
        /*0858*/ 	.word	0x00016850
        /*085c*/ 	.short	0x010a
        /*085e*/ 	.byte	0x3f
	.zero		1


	//   ....[72]....
        /*0860*/ 	.word	0x000145b0
        /*0864*/ 	.word	0x00000005
        /*0868*/ 	.word	0x00016850
        /*086c*/ 	.short	0x010a
        /*086e*/ 	.byte	0x3f
	.zero		1


	//   ....[73]....
        /*0870*/ 	.word	0x00014700
        /*0874*/ 	.word	0x00000003
        /*0878*/ 	.word	0x00016840
        /*087c*/ 	.short	0x010a
        /*087e*/ 	.byte	0x3f
	.zero		1


	//   ....[74]....
        /*0880*/ 	.word	0x00015550
        /*0884*/ 	.word	0x00000011
        /*0888*/ 	.word	0x00016820
        /*088c*/ 	.short	0x010a
        /*088e*/ 	.byte	0x3f
	.zero		1


	//   ....[75]....
        /*0890*/ 	.word	0x000155a0
        /*0894*/ 	.word	0x00000003
        /*0898*/ 	.word	0x00016840
        /*089c*/ 	.short	0x010a
        /*089e*/ 	.byte	0x3f
	.zero		1


	//   ....[76]....
        /*08a0*/ 	.word	0x000155f0
        /*08a4*/ 	.word	0x00000002
        /*08a8*/ 	.word	0x00000060
        /*08ac*/ 	.short	0x010a
        /*08ae*/ 	.byte	0x3f
	.zero		1


	//   ....[77]....
        /*08b0*/ 	.word	0x00015640
        /*08b4*/ 	.word	0x00000003
        /*08b8*/ 	.word	0x00016840
        /*08bc*/ 	.short	0x010a
        /*08be*/ 	.byte	0x3f
	.zero		1


	//   ....[78]....
        /*08c0*/ 	.word	0x00015690
        /*08c4*/ 	.word	0x00000005
        /*08c8*/ 	.word	0x00000060
        /*08cc*/ 	.short	0x010a
        /*08ce*/ 	.byte	0x3f
	.zero		1


	//   ....[79]....
        /*08d0*/ 	.word	0x000156e0
        /*08d4*/ 	.word	0x00000002
        /*08d8*/ 	.word	0x00016840
        /*08dc*/ 	.short	0x010a
        /*08de*/ 	.byte	0x3f
	.zero		1


	//   ....[80]....
        /*08e0*/ 	.word	0x00015730
        /*08e4*/ 	.word	0x00000005
        /*08e8*/ 	.word	0x00000060
        /*08ec*/ 	.short	0x010a
        /*08ee*/ 	.byte	0x3f
	.zero		1


	//   ....[81]....
        /*08f0*/ 	.word	0x00015780
        /*08f4*/ 	.word	0x00000003
        /*08f8*/ 	.word	0x00016860
        /*08fc*/ 	.short	0x010a
        /*08fe*/ 	.byte	0x3f
	.zero		1


	//   ....[82]....
        /*0900*/ 	.word	0x00015870
        /*0904*/ 	.word	0x00000009
        /*0908*/ 	.word	0x00016820
        /*090c*/ 	.short	0x010a
        /*090e*/ 	.byte	0x3f
	.zero		1


	//   ....[83]....
        /*0910*/ 	.word	0x00015a10
        /*0914*/ 	.word	0x00000007
        /*0918*/ 	.word	0x00000000
        /*091c*/ 	.short	0x010a
        /*091e*/ 	.byte	0x3f
	.zero		1


	//   ....[84]....
        /*0920*/ 	.word	0x00015a60
        /*0924*/ 	.word	0x00000003
        /*0928*/ 	.word	0x00000000
        /*092c*/ 	.short	0x010a
        /*092e*/ 	.byte	0x3f
	.zero		1


	//   ....[85]....
        /*0930*/ 	.word	0x00015ab0
        /*0934*/ 	.word	0x00000005
        /*0938*/ 	.word	0x00000000
        /*093c*/ 	.short	0x010a
        /*093e*/ 	.byte	0x3f
	.zero		1


	//----- nvinfo : EIATTR_NUM_MBARRIERS
	.align		4
.L_179:
        /*0940*/ 	.byte	0x03, 0x38
        /*0942*/ 	.short	0x0016


	//----- nvinfo : EIATTR_EXIT_INSTR_OFFSETS
	.align		4
        /*0944*/ 	.byte	0x04, 0x1c
        /*0946*/ 	.short	(.L_181 - .L_180)


	//   ....[0]....
.L_180:
        /*0948*/ 	.word	0x00000a30


	//   ....[1]....
        /*094c*/ 	.word	0x00010200


	//   ....[2]....
        /*0950*/ 	.word	0x000142a0


	//----- nvinfo : EIATTR_MAX_THREADS
	.align		4
.L_181:
        /*0954*/ 	.byte	0x04, 0x05
        /*0956*/ 	.short	(.L_183 - .L_182)
.L_182:
        /*0958*/ 	.word	0x00000200
        /*095c*/ 	.word	0x00000001
        /*0960*/ 	.word	0x00000001


	//----- nvinfo : EIATTR_CRS_STACK_SIZE
	.align		4
.L_183:
        /*0964*/ 	.byte	0x04, 0x1e
        /*0966*/ 	.short	(.L_185 - .L_184)
.L_184:
        /*0968*/ 	.word	0x00000000


	//----- nvinfo : EIATTR_CBANK_PARAM_SIZE
	.align		4
.L_185:
        /*096c*/ 	.byte	0x03, 0x19
        /*096e*/ 	.short	0x0af0


	//----- nvinfo : EIATTR_PARAM_CBANK
	.align		4
        /*0970*/ 	.byte	0x04, 0x0a
        /*0972*/ 	.short	(.L_187 - .L_186)
	.align		4
.L_186:
        /*0974*/ 	.word	index@(.nv.constant0._ZN7cutlass13device_kernelIN5flash11enable_sm90INS1_16FlashAttnFwdSm90INS1_25CollectiveMainloopFwdSm90ILi2EN4cute5tupleIJNS5_1CILi1EEES8_S8_EEENS6_IJNS7_ILi192EEENS7_ILi128EEENS7_ILi64EEEEEELi64ENS_10bfloat16_tEfNS_4arch4Sm90ELb0ELb1ELb1ELb0ELb0ELb0ELb0ELb1ELb1ELb1ELb0ELb0EEENS1_21CollectiveEpilogueFwdINS6_IJSA_SC_SB_EEES9_SE_SG_Li384ELb0ELb1ELb0ELb0EEENS1_30DynamicPersistentTileSchedulerILi384ELi128ELb0ELb1ELb1EEEEEEEEEvNT_6ParamsE)
        /*0978*/ 	.short	0x0210
        /*097a*/ 	.short	0x0af0


	//----- nvinfo : EIATTR_SW_WAR
	.align		4
.L_187:
        /*097c*/ 	.byte	0x04, 0x36
        /*097e*/ 	.short	(.L_189 - .L_188)
.L_188:
        /*0980*/ 	.word	0x00000008
.L_189:


//--------------------- .nv.info._ZN7cutlass13device_kernelIN5flash11enable_sm90INS1_16FlashAttnFwdSm90INS1_25CollectiveMainloopFwdSm90ILi2EN4cute5tupleIJNS5_1CILi1EEES8_S8_EEENS6_IJNS7_ILi192EEENS7_ILi128EEENS7_ILi64EEEEEELi64ENS_10bfloat16_tEfNS_4arch4Sm90ELb0ELb1ELb1ELb1ELb0ELb0ELb0ELb1ELb1ELb1ELb0ELb0EEENS1_21CollectiveEpilogueFwdINS6_IJSA_SC_SB_EEES9_SE_SG_Li384ELb1ELb1ELb0ELb0EEENS1_36VarlenDynamicPersistentTileSchedulerILi192ELi128ELi384ELi128ELb0ELb1ELb1ELb1ELb0ELb1EEEEEEEEEvNT_6ParamsE --------------------------
	.section	.nv.info._ZN7cutlass13device_kernelIN5flash11enable_sm90INS1_16FlashAttnFwdSm90INS1_25CollectiveMainloopFwdSm90ILi2EN4cute5tupleIJNS5_1CILi1EEES8_S8_EEENS6_IJNS7_ILi192EEENS7_ILi128EEENS7_ILi64EEEEEELi64ENS_10bfloat16_tEfNS_4arch4Sm90ELb0ELb1ELb1ELb1ELb0ELb0ELb0ELb1ELb1ELb1ELb0ELb0EEENS1_21CollectiveEpilogueFwdINS6_IJSA_SC_SB_EEES9_SE_SG_Li384ELb1ELb1ELb0ELb0EEENS1_36VarlenDynamicPersistentTileSchedulerILi192ELi128ELi384ELi128ELb0ELb1ELb1ELb1ELb0ELb1EEEEEEEEEvNT_6ParamsE,"",@"SHT_CUDA_INFO"
	.sectionflags	@""
	.align	4


	//----- nvinfo : EIATTR_CUDA_API_VERSION
	.align		4
        /*0000*/ 	.byte	0x04, 0x37
        /*0002*/ 	.short	(.L_191 - .L_190)
.L_190:
        /*0004*/ 	.word	0x00000082


	//----- nvinfo : EIATTR_KPARAM_INFO
	.align		4
.L_191:
        /*0008*/ 	.byte	0x04, 0x17
        /*000a*/ 	.short	(.L_193 - .L_192)
.L_192:
        /*000c*/ 	.word	0x00000000
        /*0010*/ 	.short	0x0000
        /*0012*/ 	.short	0x0070
        /*0014*/ 	.byte	0x00, 0xf0, 0x01, 0x2a


	//----- nvinfo : EIATTR_SPARSE_MMA_MASK
	.align		4
.L_193:
        /*0018*/ 	.byte	0x03, 0x50
        /*001a*/ 	.short	0x0000


	//----- nvinfo : EIATTR_MAXREG_COUNT
	.align		4
        /*001c*/ 	.byte	0x03, 0x1b
        /*001e*/ 	.short	0x0080


	//----- nvinfo : EIATTR_NUM_BARRIERS
	.align		4
        /*0020*/ 	.byte	0x02, 0x4c
        /*0022*/ 	.byte	0x10
	.zero		1


	//----- nvinfo : EIATTR_EXTERNS
	.align		4
        /*0024*/ 	.byte	0x04, 0x0f
        /*0026*/ 	.short	(.L_195 - .L_194)


	//   ....[0]....
	.align		4
.L_194:
        /*0028*/ 	.word	index@(__assertfail)


	//----- nvinfo : EIATTR_ANNOTATIONS
	.align		4
.L_195:
        /*002c*/ 	.byte	0x04, 0x55
        /*002e*/ 	.short	(.L_197 - .L_196)


	//   ....[0]....
.L_196:
        /* <DEDUP_REMOVED lines=23> */


	//----- nvinfo : EIATTR_MERCURY_ISA_VERSION
	.align		4
.L_197:
        /*0190*/ 	.byte	0x03, 0x5f
        /*0192*/ 	.short	0x0101


	//----- nvinfo : EIATTR_UNUSED_LOAD_BYTE_OFFSET
	.align		4
        /*0194*/ 	.byte	0x04, 0x44
        /*0196*/ 	.short	(.L_199 - .L_198)


	//   ....[0]....
.L_198:
        /*0198*/ 	.word	0x00000a40
        /*019c*/ 	.word	0x0000fff0


	//   ....[1]....
        /*01a0*/ 	.word	0x0000ef20
        /*01a4*/ 	.word	0x0000fff0


	//----- nvinfo : EIATTR_INT_WARP_WIDE_INSTR_OFFSETS
	.align		4
.L_199:
        /*01a8*/ 	.byte	0x04, 0x31
        /*01aa*/ 	.short	(.L_201 - .L_200)


	//   ....[0]....
.L_200:
        /*01ac*/ 	.word	0x00000130


	//   ....[1]....
        /*01b0*/ 	.word	0x00000170


	//   ....[2]....
        /*01b4*/ 	.word	0x000001e0


	//   ....[3]....
        /*01b8*/ 	.word	0x00011de0


	//   ....[4]....
        /*01bc*/ 	.word	0x00011e70


	//   ....[5]....
        /*01c0*/ 	.word	0x00014e50


	//   ....[6]....
        /*01c4*/ 	.word	0x00014ee0


	//----- nvinfo : EIATTR_COOP_GROUP_MASK_REGIDS
	.align		4
.L_201:
        /*01c8*/ 	.byte	0x04, 0x29
        /*01ca*/ 	.short	(.L_203 - .L_202)


	//   ....[0]....
.L_202:
        /*01cc*/ 	.word	0xffffffff


	//   ....[1]....
        /*01d0*/ 	.word	0xffffffff


	//   ....[2]....
        /*01d4*/ 	.word	0xffffffff


	//   ....[3]....
        /*01d8*/ 	.word	0xffffffff


	//   ....[4]....
        /*01dc*/ 	.word	0xffffffff


	//   ....[5]....
        /*01e0*/ 	.word	0xffffffff


	//   ....[6]....
        /*01e4*/ 	.word	0xffffffff


	//   ....[7]....
        /*01e8*/ 	.word	0xffffffff


	//   ....[8]....
        /*01ec*/ 	.word	0xffffffff


	//   ....[9]....
        /*01f0*/ 	.word	0xffffffff


	//   ....[10]....
        /*01f4*/ 	.word	0xffffffff


	//   ....[11]....
        /*01f8*/ 	.word	0xffffffff


	//   ....[12]....
        /*01fc*/ 	.word	0xffffffff


	//   ....[13]....
        /*0200*/ 	.word	0xffffffff


	//   ....[14]....
        /*0204*/ 	.word	0xffffffff


	//   ....[15]....
        /*0208*/ 	.word	0xffffffff


	//   ....[16]....
        /*020c*/ 	.word	0xffffffff


	//   ....[17]....
        /*0210*/ 	.word	0xffffffff


	//   ....[18]....
        /*0214*/ 	.word	0xffffffff


	//   ....[19]....
        /*0218*/ 	.word	0xffffffff


	//   ....[20]....
        /*021c*/ 	.word	0xffffffff


	//   ....[21]....
        /*0220*/ 	.word	0xffffffff


	//   ....[22]....
        /*0224*/ 	.word	0xffffffff


	//   ....[23]....
        /*0228*/ 	.word	0xffffffff


	//   ....[24]....
        /*022c*/ 	.word	0xffffffff


	//   ....[25]....
        /*0230*/ 	.word	0xffffffff


	//   ....[26]....
        /*0234*/ 	.word	0xffffffff


	//   ....[27]....
        /*0238*/ 	.word	0xffffffff


	//   ....[28]....
        /*023c*/ 	.word	0xffffffff


	//   ....[29]....
        /*0240*/ 	.word	0xffffffff


	//   ....[30]....
        /*0244*/ 	.word	0xffffffff


	//   ....[31]....
        /*0248*/ 	.word	0xffffffff


	//   ....[32]....
        /*024c*/ 	.word	0xffffffff


	//   ....[33]....
        /*0250*/ 	.word	0xffffffff


	//   ....[34]....
        /*0254*/ 	.word	0xffffffff


	//   ....[35]....
        /*0258*/ 	.word	0xffffffff


	//   ....[36]....
        /*025c*/ 	.word	0xffffffff


	//   ....[37]....
        /*0260*/ 	.word	0xffffffff


	//   ....[38]....
        /*0264*/ 	.word	0xffffffff


	//   ....[39]....
        /*0268*/ 	.word	0xffffffff


	//   ....[40]....
        /*026c*/ 	.word	0xffffffff


	//   ....[41]....
        /*0270*/ 	.word	0xffffffff


	//   ....[42]....
        /*0274*/ 	.word	0xffffffff


	//   ....[43]....
        /*0278*/ 	.word	0xffffffff


	//   ....[44]....
        /*027c*/ 	.word	0xffffffff


	//   ....[45]....
        /*0280*/ 	.word	0xffffffff


	//   ....[46]....
        /*0284*/ 	.word	0xffffffff


	//   ....[47]....
        /*0288*/ 	.word	0xffffffff


	//   ....[48]....
        /*028c*/ 	.word	0xffffffff


	//   ....[49]....
        /*0290*/ 	.word	0xffffffff


	//   ....[50]....
        /*0294*/ 	.word	0xffffffff


	//   ....[51]....
        /*0298*/ 	.word	0xffffffff


	//   ....[52]....
        /*029c*/ 	.word	0xffffffff


	//   ....[53]....
        /*02a0*/ 	.word	0xffffffff


	//   ....[54]....
        /*02a4*/ 	.word	0xffffffff


	//   ....[55]....
        /*02a8*/ 	.word	0xffffffff


	//   ....[56]....
        /*02ac*/ 	.word	0xffffffff


	//   ....[57]....
        /*02b0*/ 	.word	0xffffffff


	//   ....[58]....
        /*02b4*/ 	.word	0xffffffff


	//   ....[59]....
        /*02b8*/ 	.word	0xffffffff


	//   ....[60]....
        /*02bc*/ 	.word	0xffffffff


	//   ....[61]....
        /*02c0*/ 	.word	0xffffffff


	//   ....[62]....
        /*02c4*/ 	.word	0xffffffff


	//   ....[63]....
        /*02c8*/ 	.word	0xffffffff


	//   ....[64]....
        /*02cc*/ 	.word	0xffffffff


	//   ....[65]....
        /*02d0*/ 	.word	0xffffffff


	//   ....[66]....
        /*02d4*/ 	.word	0xffffffff


	//   ....[67]....
        /*02d8*/ 	.word	0xffffffff


	//   ....[68]....
        /*02dc*/ 	.word	0xffffffff


	//   ....[69]....
        /*02e0*/ 	.word	0xffffffff


	//   ....[70]....
        /*02e4*/ 	.word	0xffffffff


	//   ....[71]....
        /*02e8*/ 	.word	0xffffffff


	//   ....[72]....
        /*02ec*/ 	.word	0xffffffff


	//   ....[73]....
        /*02f0*/ 	.word	0xffffffff


	//   ....[74]....
        /*02f4*/ 	.word	0xffffffff


	//   ....[75]....
        /*02f8*/ 	.word	0xffffffff


	//   ....[76]....
        /*02fc*/ 	.word	0xffffffff


	//   ....[77]....
        /*0300*/ 	.word	0xffffffff


	//   ....[78]....
        /*0304*/ 	.word	0xffffffff


	//   ....[79]....
        /*0308*/ 	.word	0xffffffff


	//   ....[80]....
        /*030c*/ 	.word	0xffffffff


	//   ....[81]....
        /*0310*/ 	.word	0xffffffff


	//   ....[82]....
        /*0314*/ 	.word	0xffffffff


	//   ....[83]....
        /*0318*/ 	.word	0xffffffff


	//   ....[84]....
        /*031c*/ 	.word	0xffffffff


	//   ....[85]....
        /*0320*/ 	.word	0xffffffff


	//   ....[86]....
        /*0324*/ 	.word	0xffffffff


	//   ....[87]....
        /*0328*/ 	.word	0xffffffff


	//   ....[88]....
        /*032c*/ 	.word	0xffffffff


	//   ....[89]....
        /*0330*/ 	.word	0xffffffff


	//   ....[90]....
        /*0334*/ 	.word	0xffffffff


	//   ....[91]....
        /*0338*/ 	.word	0xffffffff


	//   ....[92]....
        /*033c*/ 	.word	0xffffffff


	//   ....[93]....
        /*0340*/ 	.word	0xffffffff


	//   ....[94]....
        /*0344*/ 	.word	0xffffffff


	//   ....[95]....
        /*0348*/ 	.word	0xffffffff


	//   ....[96]....
        /*034c*/ 	.word	0xffffffff


	//   ....[97]....
        /*0350*/ 	.word	0xffffffff


	//   ....[98]....
        /*0354*/ 	.word	0xffffffff


	//   ....[99]....
        /*0358*/ 	.word	0xffffffff


	//   ....[100]....
        /*035c*/ 	.word	0xffffffff


	//   ....[101]....
        /*0360*/ 	.word	0xffffffff


	//   ....[102]....
        /*0364*/ 	.word	0xffffffff


	//   ....[103]....
        /*0368*/ 	.word	0xffffffff


	//   ....[104]....
        /*036c*/ 	.word	0xffffffff


	//   ....[105]....
        /*0370*/ 	.word	0xffffffff


	//   ....[106]....
        /*0374*/ 	.word	0xffffffff


	//   ....[107]....
        /*0378*/ 	.word	0xffffffff


	//   ....[108]....
        /*037c*/ 	.word	0xffffffff


	//   ....[109]....
        /*0380*/ 	.word	0xffffffff


	//   ....[110]....
        /*0384*/ 	.word	0xffffffff


	//   ....[111]....
        /*0388*/ 	.word	0xffffffff


	//   ....[112]....
        /*038c*/ 	.word	0xffffffff


	//   ....[113]....
        /*0390*/ 	.word	0x0500000f


	//   ....[114]....
        /*0394*/ 	.word	0x0500000f


	//   ....[115]....
        /*0398*/ 	.word	0x0500000f


	//   ....[116]....
        /*039c*/ 	.word	0x0500000f


	//   ....[117]....
        /*03a0*/ 	.word	0x0500000f


	//   ....[118]....
        /*03a4*/ 	.word	0x0500000f


	//   ....[119]....
        /*03a8*/ 	.word	0x0500000f


	//   ....[120]....
        /*03ac*/ 	.word	0x0500000f


	//   ....[121]....
        /*03b0*/ 	.word	0x0500000f


	//   ....[122]....
        /*03b4*/ 	.word	0x0500000f


	//   ....[123]....
        /*03b8*/ 	.word	0x0500000f


	//   ....[124]....
        /*03bc*/ 	.word	0x0500000f


	//   ....[125]....
        /*03c0*/ 	.word	0x0500000f


	//   ....[126]....
        /*03c4*/ 	.word	0x0500000f


	//   ....[127]....
        /*03c8*/ 	.word	0x0500000f


	//   ....[128]....
        /*03cc*/ 	.word	0x0500000f


	//   ....[129]....
        /*03d0*/ 	.word	0x0500000f


	//   ....[130]....
        /*03d4*/ 	.word	0x0500000f


	//   ....[131]....
        /*03d8*/ 	.word	0x0500000f


	//   ....[132]....
        /*03dc*/ 	.word	0x0500000f


	//   ....[133]....
        /*03e0*/ 	.word	0x0500000f


	//   ....[134]....
        /*03e4*/ 	.word	0x0500000f


	//   ....[135]....
        /*03e8*/ 	.word	0x0500000f


	//   ....[136]....
        /*03ec*/ 	.word	0x0500000f


	//   ....[137]....
        /*03f0*/ 	.word	0x0500000f


	//   ....[138]....
        /*03f4*/ 	.word	0x0500000f


	//   ....[139]....
        /*03f8*/ 	.word	0x0500000f


	//   ....[140]....
        /*03fc*/ 	.word	0x0500000f


	//   ....[141]....
        /*0400*/ 	.word	0x0500000f


	//   ....[142]....
        /*0404*/ 	.word	0x0500000f


	//   ....[143]....
        /*0408*/ 	.word	0x0500000f


	//   ....[144]....
        /*040c*/ 	.word	0x0500000f


	//   ....[145]....
        /*0410*/ 	.word	0x0500000f


	//   ....[146]....
        /*0414*/ 	.word	0x0500000f


	//   ....[147]....
        /*0418*/ 	.word	0x0500000f


	//   ....[148]....
        /*041c*/ 	.word	0x0500000f


	//   ....[149]....
        /*0420*/ 	.word	0x0500000f


	//   ....[150]....
        /*0424*/ 	.word	0x0500000f


	//   ....[151]....
        /*0428*/ 	.word	0x0500000f


	//   ....[152]....
        /*042c*/ 	.word	0x0500000f


	//   ....[153]....
        /*0430*/ 	.word	0x0500000f


	//   ....[154]....
        /*0434*/ 	.word	0x0500000f


	//   ....[155]....
        /*0438*/ 	.word	0x0500000f


	//----- nvinfo : EIATTR_COOP_GROUP_INSTR_OFFSETS
	.align		4
.L_203:
        /*043c*/ 	.byte	0x04, 0x28
        /*043e*/ 	.short	(.L_205 - .L_204)


	//   ....[0]....
.L_204:
        /*0440*/ 	.word	0x00000070


	//   ....[1]....
        /*0444*/ 	.word	0x00000140


	//   ....[2]....
        /*0448*/ 	.word	0x00000190


	//   ....[3]....
        /*044c*/ 	.word	0x000003c0


	//   ....[4]....
        /*0450*/ 	.word	0x00000520


	//   ....[5]....
        /*0454*/ 	.word	0x00000640


	//   ....[6]....
        /*0458*/ 	.word	0x000007a0


	//   ....[7]....
        /*045c*/ 	.word	0x00001850


	//   ....[8]....
        /*0460*/ 	.word	0x00002030


	//   ....[9]....
        /*0464*/ 	.word	0x000034c0


	//   ....[10]....
        /*0468*/ 	.word	0x00003c70


	//   ....[11]....
        /*046c*/ 	.word	0x00003d90


	//   ....[12]....
        /*0470*/ 	.word	0x00004670


	//   ....[13]....
        /*0474*/ 	.word	0x000046e0


	//   ....[14]....
        /*0478*/ 	.word	0x000063f0


	//   ....[15]....
        /*047c*/ 	.word	0x00006600


	//   ....[16]....
        /*0480*/ 	.word	0x000071f0


	//   ....[17]....
        /*0484*/ 	.word	0x000072c0


	//   ....[18]....
        /*0488*/ 	.word	0x00007b80


	//   ....[19]....
        /*048c*/ 	.word	0x00007c00


	//   ....[20]....
        /*0490*/ 	.word	0x00009a20


	//   ....[21]....
        /*0494*/ 	.word	0x00009a90


	//   ....[22]....
        /*0498*/ 	.word	0x0000a180


	//   ....[23]....
        /*049c*/ 	.word	0x0000a1f0


	//   ....[24]....
        /*04a0*/ 	.word	0x0000c110


	//   ....[25]....
        /*04a4*/ 	.word	0x0000c390


	//   ....[26]....
        /*04a8*/ 	.word	0x0000cf10


	//   ....[27]....
        /*04ac*/ 	.word	0x0000cf40


	//   ....[28]....
        /*04b0*/ 	.word	0x0000d910


	//   ....[29]....
        /*04b4*/ 	.word	0x0000da20


	//   ....[30]....
        /*04b8*/ 	.word	0x0000e800


	//   ....[31]....
        /*04bc*/ 	.word	0x0000e840


	//   ....[32]....
        /*04c0*/ 	.word	0x0000e920


	//   ....[33]....
        /*04c4*/ 	.word	0x0000e930


	//   ....[34]....
        /*04c8*/ 	.word	0x0000f6a0


	//   ....[35]....
        /*04cc*/ 	.word	0x0000f6e0


	//   ....[36]....
        /*04d0*/ 	.word	0x0000f720


	//   ....[37]....
        /*04d4*/ 	.word	0x0000f760


	//   ....[38]....
        /*04d8*/ 	.word	0x0000fc30


	//   ....[39]....
        /*04dc*/ 	.word	0x0000fc70


	//   ....[40]....
        /*04e0*/ 	.word	0x0000fc90


	//   ....[41]....
        /*04e4*/ 	.word	0x0000fcd0


	//   ....[42]....
        /*04e8*/ 	.word	0x0000fcf0


	//   ....[43]....
        /*04ec*/ 	.word	0x0000fd00


	//   ....[44]....
        /*04f0*/ 	.word	0x0000fd20


	//   ....[45]....
        /*04f4*/ 	.word	0x0000fd40


	//   ....[46]....
        /*04f8*/ 	.word	0x000105e0


	//   ....[47]....
        /*04fc*/ 	.word	0x00010610


	//   ....[48]....
        /*0500*/ 	.word	0x00010650


	//   ....[49]....
        /*0504*/ 	.word	0x00010680


	//   ....[50]....
        /*0508*/ 	.word	0x00010690


	//   ....[51]....
        /*050c*/ 	.word	0x000106a0


	//   ....[52]....
        /*0510*/ 	.word	0x000106b0


	//   ....[53]....
        /*0514*/ 	.word	0x000106d0


	//   ....[54]....
        /*0518*/ 	.word	0x00010830


	//   ....[55]....
        /*051c*/ 	.word	0x00010a20


	//   ....[56]....
        /*0520*/ 	.word	0x00010a50


	//   ....[57]....
        /*0524*/ 	.word	0x00010a80


	//   ....[58]....
        /*0528*/ 	.word	0x00010ab0


	//   ....[59]....
        /*052c*/ 	.word	0x00010ae0


	//   ....[60]....
        /*0530*/ 	.word	0x00010b10


	//   ....[61]....
        /*0534*/ 	.word	0x00010c80


	//   ....[62]....
        /*0538*/ 	.word	0x00010cb0


	//   ....[63]....
        /*053c*/ 	.word	0x00010ce0


	//   ....[64]....
        /*0540*/ 	.word	0x00010d10


	//   ....[65]....
        /*0544*/ 	.word	0x00010d40


	//   ....[66]....
        /*0548*/ 	.word	0x00010d70


	//   ....[67]....
        /*054c*/ 	.word	0x00010e10


	//   ....[68]....
        /*0550*/ 	.word	0x00010e70


	//   ....[69]....
        /*0554*/ 	.word	0x00010f10


	//   ....[70]....
        /*0558*/ 	.word	0x00012360


	//   ....[71]....
        /*055c*/ 	.word	0x00012f50


	//   ....[72]....
        /*0560*/ 	.word	0x00012f60


	//   ....[73]....
        /*0564*/ 	.word	0x00012f80


	//   ....[74]....
        /*0568*/ 	.word	0x00013010


	//   ....[75]....
        /*056c*/ 	.word	0x00013020


	//   ....[76]....
        /*0570*/ 	.word	0x00013090


	//   ....[77]....
        /*0574*/ 	.word	0x000130a0


	//   ....[78]....
        /*0578*/ 	.word	0x00013110


	//   ....[79]....
        /*057c*/ 	.word	0x00013120


	//   ....[80]....
        /*0580*/ 	.word	0x00013190


	//   ....[81]....
        /*0584*/ 	.word	0x000131a0


	//   ....[82]....
        /*0588*/ 	.word	0x00013210


	//   ....[83]....
        /*058c*/ 	.word	0x00013220


	//   ....[84]....
        /*0590*/ 	.word	0x00013290


	//   ....[85]....
        /*0594*/ 	.word	0x000132a0


	//   ....[86]....
        /*0598*/ 	.word	0x000132b0


	//   ....[87]....
        /*059c*/ 	.word	0x00013340


	//   ....[88]....
        /*05a0*/ 	.word	0x00013350


	//   ....[89]....
        /*05a4*/ 	.word	0x00013360


	//   ....[90]....
        /*05a8*/ 	.word	0x000133f0


	//   ....[91]....
        /*05ac*/ 	.word	0x00013430


	//   ....[92]....
        /*05b0*/ 	.word	0x00013450


	//   ....[93]....
        /*05b4*/ 	.word	0x000134b0


	//   ....[94]....
        /*05b8*/ 	.word	0x000134d0


	//   ....[95]....
        /*05bc*/ 	.word	0x000153b0


	//   ....[96]....
        /*05c0*/ 	.word	0x00015400


	//   ....[97]....
        /*05c4*/ 	.word	0x00015430


	//   ....[98]....
        /*05c8*/ 	.word	0x00015460


	//   ....[99]....
        /*05cc*/ 	.word	0x00015470


	//   ....[100]....
        /*05d0*/ 	.word	0x000154a0


	//   ....[101]....
        /*05d4*/ 	.word	0x000154d0


	//   ....[102]....
        /*05d8*/ 	.word	0x00015500


	//   ....[103]....
        /*05dc*/ 	.word	0x00015680


	//   ....[104]....
        /*05e0*/ 	.word	0x000156b0


	//   ....[105]....
        /*05e4*/ 	.word	0x000156e0


	//   ....[106]....
        /*05e8*/ 	.word	0x00015710


	//   ....[107]....
        /*05ec*/ 	.word	0x00015740


	//   ....[108]....
        /*05f0*/ 	.word	0x00015770


	//   ....[109]....
        /*05f4*/ 	.word	0x00015830


	//   ....[110]....
        /*05f8*/ 	.word	0x00015850


	//   ....[111]....
        /*05fc*/ 	.word	0x000158c0


	//   ....[112]....
        /*0600*/ 	.word	0x00015f60


	//   ....[113]....
        /*0604*/ 	.word	0x000165c0


	//   ....[114]....
        /*0608*/ 	.word	0x00016770


	//   ....[115]....
        /*060c*/ 	.word	0x000167c0


	//   ....[116]....
        /*0610*/ 	.word	0x00016820


	//   ....[117]....
        /*0614*/ 	.word	0x00016900


	//   ....[118]....
        /*0618*/ 	.word	0x00016960


	//   ....[119]....
        /*061c*/ 	.word	0x00016a40


	//   ....[120]....
        /*0620*/ 	.word	0x00016aa0


	//   ....[121]....
        /*0624*/ 	.word	0x00016b80


	//   ....[122]....
        /*0628*/ 	.word	0x00016be0


	//   ....[123]....
        /*062c*/ 	.word	0x00016cc0


	//   ....[124]....
        /*0630*/ 	.word	0x00016d20


	//   ....[125]....
        /*0634*/ 	.word	0x00016e00


	//   ....[126]....
        /*0638*/ 	.word	0x00016e60


	//   ....[127]....
        /*063c*/ 	.word	0x00016f40


	//   ....[128]....
        /*0640*/ 	.word	0x00016fa0


	//   ....[129]....
        /*0644*/ 	.word	0x00017090


	//   ....[130]....
        /*0648*/ 	.word	0x00017100


	//   ....[131]....
        /*064c*/ 	.word	0x000171c0


	//   ....[132]....
        /*0650*/ 	.word	0x00017220


	//   ....[133]....
        /*0654*/ 	.word	0x000172f0


	//   ....[134]....
        /*0658*/ 	.word	0x00017360


	//   ....[135]....
        /*065c*/ 	.word	0x00017430


	//   ....[136]....
        /*0660*/ 	.word	0x00017490


	//   ....[137]....
        /*0664*/ 	.word	0x00017530


	//   ....[138]....
        /*0668*/ 	.word	0x00017840


	//   ....[139]....
        /*066c*/ 	.word	0x000178e0


	//   ....[140]....
        /*0670*/ 	.word	0x00017a00


	//   ....[141]....
        /*0674*/ 	.word	0x00017a70


	//   ....[142]....
        /*0678*/ 	.word	0x00017ae0


	//   ....[143]....
        /*067c*/ 	.word	0x00017b50


	//   ....[144]....
        /*0680*/ 	.word	0x00017bc0


	//   ....[145]....
        /*0684*/ 	.word	0x00017c40


	//   ....[146]....
        /*0688*/ 	.word	0x00017cd0


	//   ....[147]....
        /*068c*/ 	.word	0x00017d60


	//   ....[148]....
        /*0690*/ 	.word	0x00017dd0


	//   ....[149]....
        /*0694*/ 	.word	0x00017e40


	//   ....[150]....
        /*0698*/ 	.word	0x00017eb0


	//   ....[151]....
        /*069c*/ 	.word	0x00017f30


	//   ....[152]....
        /*06a0*/ 	.word	0x00017fa0


	//   ....[153]....
        /*06a4*/ 	.word	0x00018040


	//   ....[154]....
        /*06a8*/ 	.word	0x000180d0


	//   ....[155]....
        /*06ac*/ 	.word	0x000181f0


	//----- nvinfo : EIATTR_REG_RECONFIG
	.align		4
.L_205:
        /*06b0*/ 	.byte	0x01, 0x54
	.zero		2


	//----- nvinfo : EIATTR_SYSCALL_OFFSETS
	.align		4
        /*06b4*/ 	.byte	0x04, 0x46
        /*06b6*/ 	.short	(.L_207 - .L_206)


	//   ....[0]....
.L_206:
        /*06b8*/ 	.word	0x00001a30


	//   ....[1]....
        /*06bc*/ 	.word	0x00011fd0


	//   ....[2]....
        /*06c0*/ 	.word	0x00012120


	//   ....[3]....
        /*06c4*/ 	.word	0x00012210


	//   ....[4]....
        /*06c8*/ 	.word	0x00012a30


	//----- nvinfo : EIATTR_MBARRIER_INSTR_OFFSETS
	.align		4
.L_207:
        /*06cc*/ 	.byte	0x04, 0x39
        /*06ce*/ 	.short	(.L_209 - .L_208)


	//   ....[0]....
.L_208:
        /*06d0*/ 	.word	0x00000270
        /*06d4*/ 	.word	0x000000ff
        /*06d8*/ 	.word	0x00016800
        /*06dc*/ 	.short	0x0100
        /*06de*/ 	.byte	0x08
	.zero		1


	//   ....[1]....
        /*06e0*/ 	.word	0x00000280
        /*06e4*/ 	.word	0x000000ff
        /*06e8*/ 	.word	0x00016820
        /*06ec*/ 	.short	0x0100
        /*06ee*/ 	.byte	0x08
	.zero		1


	//   ....[2]....
        /*06f0*/ 	.word	0x00000370
        /*06f4*/ 	.word	0x000000ff
        /*06f8*/ 	.word	0x00016830
        /*06fc*/ 	.short	0x0100
        /*06fe*/ 	.byte	0x08
	.zero		1


	//   ....[3]....
        /*0700*/ 	.word	0x00000380
        /*0704*/ 	.word	0x000000ff
        /*0708*/ 	.word	0x00016840
        /*070c*/ 	.short	0x0100
        /*070e*/ 	.byte	0x08
	.zero		1


	//   ....[4]....
        /*0710*/ 	.word	0x00000390
        /*0714*/ 	.word	0x000000ff
        /*0718*/ 	.word	0x00016838
        /*071c*/ 	.short	0x0100
        /*071e*/ 	.byte	0x08
	.zero		1


	//   ....[5]....
        /*0720*/ 	.word	0x000003a0
        /*0724*/ 	.word	0x000000ff
        /*0728*/ 	.word	0x00016848
        /*072c*/ 	.short	0x0100
        /*072e*/ 	.byte	0x08
	.zero		1


	//   ....[6]....
        /*0730*/ 	.word	0x000004d0
        /*0734*/ 	.word	0x000000ff
        /*0738*/ 	.word	0x00016850
        /*073c*/ 	.short	0x0100
        /*073e*/ 	.byte	0x08
	.zero		1


	//   ....[7]....
        /*0740*/ 	.word	0x000004e0
        /*0744*/ 	.word	0x000000ff
        /*0748*/ 	.word	0x00016860
        /*074c*/ 	.short	0x0100
        /*074e*/ 	.byte	0x08
	.zero		1


	//   ....[8]....
        /*0750*/ 	.word	0x000004f0
        /*0754*/ 	.word	0x000000ff
        /*0758*/ 	.word	0x00016858
        /*075c*/ 	.short	0x0100
        /*075e*/ 	.byte	0x08
	.zero		1


	//   ....[9]....
        /*0760*/ 	.word	0x00000500
        /*0764*/ 	.word	0x000000ff
        /*0768*/ 	.word	0x00016868
        /*076c*/ 	.short	0x0100
        /*076e*/ 	.byte	0x08
	.zero		1


	//   ....[10]....
        /*0770*/ 	.word	0x000005f0
        /*0774*/ 	.word	0x000000ff
        /*0778*/ 	.word	0x00016870
        /*077c*/ 	.short	0x0100
        /*077e*/ 	.byte	0x06
	.zero		1


	//   ....[11]....
        /*0780*/ 	.word	0x00000600
        /*0784*/ 	.word	0x000000ff
        /*0788*/ 	.word	0x00016880
        /*078c*/ 	.short	0x0100
        /*078e*/ 	.byte	0x06
	.zero		1


	//   ....[12]....
        /*0790*/ 	.word	0x00000610
        /*0794*/ 	.word	0x000000ff
        /*0798*/ 	.word	0x00016878
        /*079c*/ 	.short	0x0100
        /*079e*/ 	.byte	0x06
	.zero		1


	//   ....[13]....
        /*07a0*/ 	.word	0x00000620
        /*07a4*/ 	.word	0x000000ff
        /*07a8*/ 	.word	0x00016888
        /*07ac*/ 	.short	0x0100
        /*07ae*/ 	.byte	0x06
	.zero		1


	//   ....[14]....
        /*07b0*/ 	.word	0x00000750
        /*07b4*/ 	.word	0x000000ff
        /*07b8*/ 	.word	0x00016890
        /*07bc*/ 	.short	0x0100
        /*07be*/ 	.byte	0x08
	.zero		1


	//   ....[15]....
        /*07c0*/ 	.word	0x00000760
        /*07c4*/ 	.word	0x000000ff
        /*07c8*/ 	.word	0x000168a0
        /*07cc*/ 	.short	0x0100
        /*07ce*/ 	.byte	0x08
	.zero		1


	//   ....[16]....
        /*07d0*/ 	.word	0x00000770
        /*07d4*/ 	.word	0x000000ff
        /*07d8*/ 	.word	0x00016898
        /*07dc*/ 	.short	0x0100
        /*07de*/ 	.byte	0x08
	.zero		1


	//   ....[17]....
        /*07e0*/ 	.word	0x00000780
        /*07e4*/ 	.word	0x000000ff
        /*07e8*/ 	.word	0x000168a8
        /*07ec*/ 	.short	0x0100
        /*07ee*/ 	.byte	0x08
	.zero		1


	//   ....[18]....
        /*07f0*/ 	.word	0x000008b0
        /*07f4*/ 	.word	0x000000ff
        /*07f8*/ 	.word	0x000168b0
        /*07fc*/ 	.short	0x0100
        /*07fe*/ 	.byte	0x08
	.zero		1


	//   ....[19]....
        /*0800*/ 	.word	0x000008c0
        /*0804*/ 	.word	0x000000ff
        /*0808*/ 	.word	0x000168c0
        /*080c*/ 	.short	0x0100
        /*080e*/ 	.byte	0x08
	.zero		1


	//   ....[20]....
        /*0810*/ 	.word	0x000008d0
        /*0814*/ 	.word	0x000000ff
        /*0818*/ 	.word	0x000168b8
        /*081c*/ 	.short	0x0100
        /*081e*/ 	.byte	0x08
	.zero		1


	//   ....[21]....
        /*0820*/ 	.word	0x000008e0
        /*0824*/ 	.word	0x000000ff
        /*0828*/ 	.word	0x000168c8
        /*082c*/ 	.short	0x0100
        /*082e*/ 	.byte	0x08
	.zero		1


	//   ....[22]....
        /*0830*/ 	.word	0x00001ab0
        /*0834*/ 	.word	0x000000ff
        /*0838*/ 	.word	0x00016800
        /*083c*/ 	.short	0x010a
        /*083e*/ 	.byte	0x2d
	.zero		1


	//   ....[23]....
        /*0840*/ 	.word	0x00001b30
        /*0844*/ 	.word	0x0000000f
        /*0848*/ 	.word	0x00016830
        /*084c*/ 	.short	0x010a
        /*084e*/ 	.byte	0x3f
	.zero		1


	//   ....[24]....
        /*0850*/ 	.word	0x00001b90
        /*0854*/ 	.word	0x0000000f
        /*0858*/ 	.word	0x00016830
        /*085c*/ 	.short	0x010a
        /*085e*/ 	.byte	0x3f
	.zero		1


	//   ....[25]....
        /*0860*/ 	.word	0x00002190
        /*0864*/ 	.word	0x0000000f
        /*0868*/ 	.word	0x00000000
        /*086c*/ 	.short	0x0101
        /*086e*/ 	.byte	0x3f
	.zero		1


	//   ....[26]....
        /*0870*/ 	.word	0x00005570
        /*0874*/ 	.word	0x000000ff
        /*0878*/ 	.word	0x00016830
        /*087c*/ 	.short	0x010a
        /*087e*/ 	.byte	0x06
	.zero		1


	//   ....[27]....
        /*0880*/ 	.word	0x000055b0
        /*0884*/ 	.word	0x000000ff
        /*0888*/ 	.word	0x00016830
        /*088c*/ 	.short	0x010a
        /*088e*/ 	.byte	0x06
	.zero		1


	//   ....[28]....
        /*0890*/ 	.word	0x00005790
        /*0894*/ 	.word	0x000000ff
        /*0898*/ 	.word	0x00016850
        /*089c*/ 	.short	0x010a
        /*089e*/ 	.byte	0x06
	.zero		1


	//   ....[29]....
        /*08a0*/ 	.word	0x000057d0
        /*08a4*/ 	.word	0x000000ff
        /*08a8*/ 	.word	0x00016850
        /*08ac*/ 	.short	0x010a
        /*08ae*/ 	.byte	0x06
	.zero		1


	//   ....[30]....
        /*08b0*/ 	.word	0x00006460
        /*08b4*/ 	.word	0x00000021
        /*08b8*/ 	.word	0x00000000
        /*08bc*/ 	.short	0x0101
        /*08be*/ 	.byte	0x3f
	.zero		1


	//   ....[31]....
        /*08c0*/ 	.word	0x00007ed0
        /*08c4*/ 	.word	0x0000001d
        /*08c8*/ 	.word	0x00000000
        /*08cc*/ 	.short	0x0101
        /*08ce*/ 	.byte	0x3f
	.zero		1


	//   ....[32]....
        /*08d0*/ 	.word	0x00008dc0
        /*08d4*/ 	.word	0x000000ff
        /*08d8*/ 	.word	0x00016830
        /*08dc*/ 	.short	0x010a
        /*08de*/ 	.byte	0x06
	.zero		1


	//   ....[33]....
        /*08e0*/ 	.word	0x00008e00
        /*08e4*/ 	.word	0x000000ff
        /*08e8*/ 	.word	0x00016830
        /*08ec*/ 	.short	0x010a
        /*08ee*/ 	.byte	0x06
	.zero		1


	//   ....[34]....
        /*08f0*/ 	.word	0x00008fe0
        /*08f4*/ 	.word	0x000000ff
        /*08f8*/ 	.word	0x00016850
        /*08fc*/ 	.short	0x010a
        /*08fe*/ 	.byte	0x06
	.zero		1


	//   ....[35]....
        /*0900*/ 	.word	0x00009020
        /*0904*/ 	.word	0x000000ff
        /*0908*/ 	.word	0x00016850
        /*090c*/ 	.short	0x010a
        /*090e*/ 	.byte	0x06
	.zero		1


	//   ....[36]....
        /*0910*/ 	.word	0x0000a690
        /*0914*/ 	.word	0x00000015
        /*0918*/ 	.word	0x00000000
        /*091c*/ 	.short	0x0101
        /*091e*/ 	.byte	0x3f
	.zero		1


	//   ....[37]....
        /*0920*/ 	.word	0x0000a840
        /*0924*/ 	.word	0x00000015
        /*0928*/ 	.word	0x00000000
        /*092c*/ 	.short	0x0101
        /*092e*/ 	.byte	0x3f
	.zero		1


	//   ....[38]....
        /*0930*/ 	.word	0x0000b2c0
        /*0934*/ 	.word	0x000000ff
        /*0938*/ 	.word	0x00016830
        /*093c*/ 	.short	0x010a
        /*093e*/ 	.byte	0x06
	.zero		1


	//   ....[39]....
        /*0940*/ 	.word	0x0000b300
        /*0944*/ 	.word	0x000000ff
        /*0948*/ 	.word	0x00016830
        /*094c*/ 	.short	0x010a
        /*094e*/ 	.byte	0x06
	.zero		1


	//   ....[40]....
        /*0950*/ 	.word	0x0000b4e0
        /*0954*/ 	.word	0x000000ff
        /*0958*/ 	.word	0x00016850
        /*095c*/ 	.short	0x010a
        /*095e*/ 	.byte	0x06
	.zero		1


	//   ....[41]....
        /*0960*/ 	.word	0x0000b520
        /*0964*/ 	.word	0x000000ff
        /*0968*/ 	.word	0x00016850
        /*096c*/ 	.short	0x010a
        /*096e*/ 	.byte	0x06
	.zero		1


	//   ....[42]....
        /*0970*/ 	.word	0x0000c140
        /*0974*/ 	.word	0x00000047
        /*0978*/ 	.word	0x00000000
        /*097c*/ 	.short	0x0101
        /*097e*/ 	.byte	0x3f
	.zero		1


	//   ....[43]....
        /*0980*/ 	.word	0x0000d960
        /*0984*/ 	.word	0x0000001b
        /*0988*/ 	.word	0x00000000
        /*098c*/ 	.short	0x0101
        /*098e*/ 	.byte	0x3f
	.zero		1


	//   ....[44]....
        /*0990*/ 	.word	0x0000e770
        /*0994*/ 	.word	0x000000ff
        /*0998*/ 	.word	0x00016850
        /*099c*/ 	.short	0x010a
        /*099e*/ 	.byte	0x05
	.zero		1


	//   ....[45]....
        /*09a0*/ 	.word	0x0000e7b0
        /*09a4*/ 	.word	0x000000ff
        /*09a8*/ 	.word	0x00016850
        /*09ac*/ 	.short	0x010a
        /*09ae*/ 	.byte	0x05
	.zero		1


	//   ....[46]....
        /*09b0*/ 	.word	0x0000ecc0
        /*09b4*/ 	.word	0x00000005
        /*09b8*/ 	.word	0x00000000
        /*09bc*/ 	.short	0x0101
        /*09be*/ 	.byte	0x3f
	.zero		1


	//   ....[47]....
        /*09c0*/ 	.word	0x0000fbb0
        /*09c4*/ 	.word	0x00000015
        /*09c8*/ 	.word	0x00000000
        /*09cc*/ 	.short	0x0101
        /*09ce*/ 	.byte	0x3f
	.zero		1


	//   ....[48]....
        /*09d0*/ 	.word	0x000125b0
        /*09d4*/ 	.word	0x00000003
        /*09d8*/ 	.word	0x00016840
        /*09dc*/ 	.short	0x010a
        /*09de*/ 	.byte	0x3f
	.zero		1


	//   ....[49]....
        /*09e0*/ 	.word	0x00013590
        /*09e4*/ 	.word	0x00000016
        /*09e8*/ 	.word	0x00016800
        /*09ec*/ 	.short	0x0107
        /*09ee*/ 	.byte	0x3f
	.zero		1


	//   ....[50]....
        /*09f0*/ 	.word	0x00013690
        /*09f4*/ 	.word	0x00000016
        /*09f8*/ 	.word	0x00016800
        /*09fc*/ 	.short	0x0101
        /*09fe*/ 	.byte	0x3f
	.zero		1


	//   ....[51]....
        /*0a00*/ 	.word	0x000136b0
        /*0a04*/ 	.word	0x00000016
        /*0a08*/ 	.word	0x00016820
        /*0a0c*/ 	.short	0x010a
        /*0a0e*/ 	.byte	0x3f
	.zero		1


	//   ....[52]....
        /*0a10*/ 	.word	0x000139d0
        /*0a14*/ 	.word	0x00000002
        /*0a18*/ 	.word	0x00016840
        /*0a1c*/ 	.short	0x010a
        /*0a1e*/ 	.byte	0x3f
	.zero		1


	//   ....[53]....
        /*0a20*/ 	.word	0x00013c50
        /*0a24*/ 	.word	0x00000003
        /*0a28*/ 	.word	0x00000060
        /*0a2c*/ 	.short	0x010a
        /*0a2e*/ 	.byte	0x3f
	.zero		1


	//   ....[54]....
        /*0a30*/ 	.word	0x000141b0
        /*0a34*/ 	.word	0x00000002
        /*0a38*/ 	.word	0x00016840
        /*0a3c*/ 	.short	0x010a
        /*0a3e*/ 	.byte	0x3f
	.zero		1


	//   ....[55]....
        /*0a40*/ 	.word	0x00014430
        /*0a44*/ 	.word	0x0000000a
        /*0a48*/ 	.word	0x00000060
        /*0a4c*/ 	.short	0x010a
        /*0a4e*/ 	.byte	0x3f
	.zero		1


	//   ....[56]....
        /*0a50*/ 	.word	0x000148c0
        /*0a54*/ 	.word	0x00000002
        /*0a58*/ 	.word	0x00016840
        /*0a5c*/ 	.short	0x010a
        /*0a5e*/ 	.byte	0x3f
	.zero		1


	//   ....[57]....
        /*0a60*/ 	.word	0x00014b50
        /*0a64*/ 	.word	0x00000007
        /*0a68*/ 	.word	0x00000060
        /*0a6c*/ 	.short	0x010a
        /*0a6e*/ 	.byte	0x3f
	.zero		1


	//   ....[58]....
        /*0a70*/ 	.word	0x00014f90
        /*0a74*/ 	.word	0x00000003
        /*0a78*/ 	.word	0x00016860
        /*0a7c*/ 	.short	0x010a
        /*0a7e*/ 	.byte	0x3f
	.zero		1


	//   ....[59]....
        /*0a80*/ 	.word	0x00015ee0
        /*0a84*/ 	.word	0x00000009
        /*0a88*/ 	.word	0x00016820
        /*0a8c*/ 	.short	0x010a
        /*0a8e*/ 	.byte	0x3f
	.zero		1


	//   ....[60]....
        /*0a90*/ 	.word	0x00016080
        /*0a94*/ 	.word	0x00000005
        /*0a98*/ 	.word	0x00000000
        /*0a9c*/ 	.short	0x010a
        /*0a9e*/ 	.byte	0x3f
	.zero		1


	//   ....[61]....
        /*0aa0*/ 	.word	0x000160f0
        /*0aa4*/ 	.word	0x00000003
        /*0aa8*/ 	.word	0x00000000
        /*0aac*/ 	.short	0x010a
        /*0aae*/ 	.byte	0x3f
	.zero		1


	//   ....[62]....
        /*0ab0*/ 	.word	0x00016150
        /*0ab4*/ 	.word	0x00000017
        /*0ab8*/ 	.word	0x00000000
        /*0abc*/ 	.short	0x010a
        /*0abe*/ 	.byte	0x3f
	.zero		1


	//   ....[63]....
        /*0ac0*/ 	.word	0x00016180
        /*0ac4*/ 	.word	0x00000007
        /*0ac8*/ 	.word	0x00000000
        /*0acc*/ 	.short	0x010a
        /*0ace*/ 	.byte	0x3f
	.zero		1


	//   ....[64]....
        /*0ad0*/ 	.word	0x000161f0
        /*0ad4*/ 	.word	0x00000003
        /*0ad8*/ 	.word	0x00016800
        /*0adc*/ 	.short	0x010a
        /*0ade*/ 	.byte	0x3f
	.zero		1


	//   ....[65]....
        /*0ae0*/ 	.word	0x00016240
        /*0ae4*/ 	.word	0x0000000f
        /*0ae8*/ 	.word	0x00016830
        /*0aec*/ 	.short	0x010a
        /*0aee*/ 	.byte	0x3f
	.zero		1


	//   ....[66]....
        /*0af0*/ 	.word	0x000162a0
        /*0af4*/ 	.word	0x00000008
        /*0af8*/ 	.word	0x00016830
        /*0afc*/ 	.short	0x010a
        /*0afe*/ 	.byte	0x3f
	.zero		1


	//   ....[67]....
        /*0b00*/ 	.word	0x00016300
        /*0b04*/ 	.word	0x00000008
        /*0b08*/ 	.word	0x00016850
        /*0b0c*/ 	.short	0x010a
        /*0b0e*/ 	.byte	0x3f
	.zero		1


	//   ....[68]....
        /*0b10*/ 	.word	0x00016360
        /*0b14*/ 	.word	0x00000009
        /*0b18*/ 	.word	0x00016830
        /*0b1c*/ 	.short	0x010a
        /*0b1e*/ 	.byte	0x3f
	.zero		1


	//   ....[69]....
        /*0b20*/ 	.word	0x000163c0
        /*0b24*/ 	.word	0x00000009
        /*0b28*/ 	.word	0x00016850
        /*0b2c*/ 	.short	0x010a
        /*0b2e*/ 	.byte	0x3f
	.zero		1


	//   ....[70]....
        /*0b30*/ 	.word	0x00016420
        /*0b34*/ 	.word	0x00000009
        /*0b38*/ 	.word	0x00016830
        /*0b3c*/ 	.short	0x010a
        /*0b3e*/ 	.byte	0x3f
	.zero		1


	//   ....[71]....
        /*0b40*/ 	.word	0x00016480
        /*0b44*/ 	.word	0x00000009
        /*0b48*/ 	.word	0x00016850
        /*0b4c*/ 	.short	0x010a
        /*0b4e*/ 	.byte	0x3f
	.zero		1


	//   ....[72]....
        /*0b50*/ 	.word	0x000164e0
        /*0b54*/ 	.word	0x00000005
        /*0b58*/ 	.word	0x00016850
        /*0b5c*/ 	.short	0x010a
        /*0b5e*/ 	.byte	0x3f
	.zero		1


	//   ....[73]....
        /*0b60*/ 	.word	0x00016680
        /*0b64*/ 	.word	0x00000003
        /*0b68*/ 	.word	0x00016840
        /*0b6c*/ 	.short	0x010a
        /*0b6e*/ 	.byte	0x3f
	.zero		1


	//   ....[74]....
        /*0b70*/ 	.word	0x00017560
        /*0b74*/ 	.word	0x00000016
        /*0b78*/ 	.word	0x00016820
        /*0b7c*/ 	.short	0x010a
        /*0b7e*/ 	.byte	0x3f
	.zero		1


	//   ....[75]....
        /*0b80*/ 	.word	0x000175b0
        /*0b84*/ 	.word	0x00000002
        /*0b88*/ 	.word	0x00016840
        /*0b8c*/ 	.short	0x010a
        /*0b8e*/ 	.byte	0x3f
	.zero		1


	//   ....[76]....
        /*0b90*/ 	.word	0x00017600
        /*0b94*/ 	.word	0x00000003
        /*0b98*/ 	.word	0x00000060
        /*0b9c*/ 	.short	0x010a
        /*0b9e*/ 	.byte	0x3f
	.zero		1


	//   ....[77]....
        /*0ba0*/ 	.word	0x00017650
        /*0ba4*/ 	.word	0x00000002
        /*0ba8*/ 	.word	0x00016840
        /*0bac*/ 	.short	0x010a
        /*0bae*/ 	.byte	0x3f
	.zero		1


	//   ....[78]....
        /*0bb0*/ 	.word	0x000176a0
        /*0bb4*/ 	.word	0x0000000a
        /*0bb8*/ 	.word	0x00000060
        /*0bbc*/ 	.short	0x010a
        /*0bbe*/ 	.byte	0x3f
	.zero		1


	//   ....[79]....
        /*0bc0*/ 	.word	0x000176f0
        /*0bc4*/ 	.word	0x00000002
        /*0bc8*/ 	.word	0x00016840
        /*0bcc*/ 	.short	0x010a
        /*0bce*/ 	.byte	0x3f
	.zero		1


	//   ....[80]....
        /*0bd0*/ 	.word	0x00017740
        /*0bd4*/ 	.word	0x00000007
        /*0bd8*/ 	.word	0x00000060
        /*0bdc*/ 	.short	0x010a
        /*0bde*/ 	.byte	0x3f
	.zero		1


	//   ....[81]....
        /*0be0*/ 	.word	0x00017790
        /*0be4*/ 	.word	0x00000003
        /*0be8*/ 	.word	0x00016860
        /*0bec*/ 	.short	0x010a
        /*0bee*/ 	.byte	0x3f
	.zero		1


	//   ....[82]....
        /*0bf0*/ 	.word	0x00018110
        /*0bf4*/ 	.word	0x00000009
        /*0bf8*/ 	.word	0x00016820
        /*0bfc*/ 	.short	0x010a
        /*0bfe*/ 	.byte	0x3f
	.zero		1


	//   ....[83]....
        /*0c00*/ 	.word	0x000182b0
        /*0c04*/ 	.word	0x00000005
        /*0c08*/ 	.word	0x00000000
        /*0c0c*/ 	.short	0x010a
        /*0c0e*/ 	.byte	0x3f
	.zero		1


	//   ....[84]....
        /*0c10*/ 	.word	0x00018300
        /*0c14*/ 	.word	0x00000003
        /*0c18*/ 	.word	0x00000000
        /*0c1c*/ 	.short	0x010a
        /*0c1e*/ 	.byte	0x3f
	.zero		1


	//   ....[85]....
        /*0c20*/ 	.word	0x00018350
        /*0c24*/ 	.word	0x00000017
        /*0c28*/ 	.word	0x00000000
        /*0c2c*/ 	.short	0x010a
        /*0c2e*/ 	.byte	0x3f
	.zero		1


	//----- nvinfo : EIATTR_NUM_MBARRIERS
	.align		4
.L_209:
        /*0c30*/ 	.byte	0x03, 0x38
        /*0c32*/ 	.short	0x0016


	//----- nvinfo : EIATTR_EXIT_INSTR_OFFSETS
	.align		4
        /*0c34*/ 	.byte	0x04, 0x1c
        /*0c36*/ 	.short	(.L_211 - .L_210)


	//   ....[0]....
.L_210:
        /*0c38*/ 	.word	0x00000a80


	//   ....[1]....
        /*0c3c*/ 	.word	0x000107e0


	//   ....[2]....
        /*0c40*/ 	.word	0x000161d0


	//----- nvinfo : EIATTR_MAX_THREADS
	.align		4
.L_211:
        /*0c44*/ 	.byte	0x04, 0x05
        /*0c46*/ 	.short	(.L_213 - .L_212)
.L_212:
        /*0c48*/ 	.word	0x00000200
        /*0c4c*/ 	.word	0x00000001
        /*0c50*/ 	.word	0x00000001


	//----- nvinfo : EIATTR_CRS_STACK_SIZE
	.align		4
.L_213:
        /*0c54*/ 	.byte	0x04, 0x1e
        /*0c56*/ 	.short	(.L_215 - .L_214)
.L_214:
        /*0c58*/ 	.word	0x00000000


	//----- nvinfo : EIATTR_CBANK_PARAM_SIZE
	.align		4
.L_215:
        /*0c5c*/ 	.byte	0x03, 0x19
        /*0c5e*/ 	.short	0x0af0


	//----- nvinfo : EIATTR_PARAM_CBANK
	.align		4
        /*0c60*/ 	.byte	0x04, 0x0a
        /*0c62*/ 	.short	(.L_217 - .L_216)
	.align		4
.L_216:
        /*0c64*/ 	.word	index@(.nv.constant0._ZN7cutlass13device_kernelIN5flash11enable_sm90INS1_16FlashAttnFwdSm90INS1_25CollectiveMainloopFwdSm90ILi2EN4cute5tupleIJNS5_1CILi1EEES8_S8_EEENS6_IJNS7_ILi192EEENS7_ILi128EEENS7_ILi64EEEEEELi64ENS_10bfloat16_tEfNS_4arch4Sm90ELb0ELb1ELb1ELb1ELb0ELb0ELb0ELb1ELb1ELb1ELb0ELb0EEENS1_21CollectiveEpilogueFwdINS6_IJSA_SC_SB_EEES9_SE_SG_Li384ELb1ELb1ELb0ELb0EEENS1_36VarlenDynamicPersistentTileSchedulerILi192ELi128ELi384ELi128ELb0ELb1ELb1ELb1ELb0ELb1EEEEEEEEEvNT_6ParamsE)
        /*0c68*/ 	.short	0x0210
        /*0c6a*/ 	.short	0x0af0


	//----- nvinfo : EIATTR_SW_WAR
	.align		4
.L_217:
        /*0c6c*/ 	.byte	0x04, 0x36
        /*0c6e*/ 	.short	(.L_219 - .L_218)
.L_218:
        /*0c70*/ 	.word	0x00000008
.L_219:


//--------------------- .nv.info._ZN7cutlass13device_kernelIN5flash11enable_sm90INS1_16FlashAttnFwdSm90INS1_25CollectiveMainloopFwdSm90ILi2EN4cute5tupleIJNS5_1CILi1EEES8_S8_EEENS6_IJNS7_ILi192EEENS7_ILi128EEENS7_ILi64EEEEEELi64ENS_10bfloat16_tEfNS_4arch4Sm90ELb0ELb1ELb1ELb1ELb0ELb1ELb0ELb1ELb1ELb1ELb0ELb0EEENS1_21CollectiveEpilogueFwdINS6_IJSA_SC_SB_EEES9_SE_SG_Li384ELb1ELb1ELb0ELb0EEENS1_36VarlenDynamicPersistentTileSchedulerILi192ELi128ELi384ELi128ELb0ELb1ELb1ELb1ELb0ELb1EEEEEEEEEvNT_6ParamsE --------------------------
	.section	.nv.info._ZN7cutlass13device_kernelIN5flash11enable_sm90INS1_16FlashAttnFwdSm90INS1_25CollectiveMainloopFwdSm90ILi2EN4cute5tupleIJNS5_1CILi1EEES8_S8_EEENS6_IJNS7_ILi192EEENS7_ILi128EEENS7_ILi64EEEEEELi64ENS_10bfloat16_tEfNS_4arch4Sm90ELb0ELb1ELb1ELb1ELb0ELb1ELb0ELb1ELb1ELb1ELb0ELb0EEENS1_21CollectiveEpilogueFwdINS6_IJSA_SC_SB_EEES9_SE_SG_Li384ELb1ELb1ELb0ELb0EEENS1_36VarlenDynamicPersistentTileSchedulerILi192ELi128ELi384ELi128ELb0ELb1ELb1ELb1ELb0ELb1EEEEEEEEEvNT_6ParamsE,"",@"SHT_CUDA_INFO"
	.sectionflags	@""
	.align	4


	//----- nvinfo : EIATTR_CUDA_API_VERSION
	.align		4
        /*0000*/ 	.byte	0x04, 0x37
        /*0002*/ 	.short	(.L_221 - .L_220)
.L_220:
        /*0004*/ 	.word	0x00000082


	//----- nvinfo : EIATTR_KPARAM_INFO
	.align		4
.L_221:
        /*0008*/ 	.byte	0x04, 0x17
        /*000a*/ 	.short	(.L_223 - .L_222)
.L_222:
        /*000c*/ 	.word	0x00000000
        /*0010*/ 	.short	0x0000
        /*0012*/ 	.short	0x0070
        /*0014*/ 	.byte	0x00, 0xf0, 0x01, 0x2a


	//----- nvinfo : EIATTR_SPARSE_MMA_MASK
	.align		4
.L_223:
        /*0018*/ 	.byte	0x03, 0x50
        /*001a*/ 	.short	0x0000


	//----- nvinfo : EIATTR_MAXREG_COUNT
	.align		4
        /*001c*/ 	.byte	0x03, 0x1b
        /*001e*/ 	.short	0x0080


	//----- nvinfo : EIATTR_NUM_BARRIERS
	.align		4
        /*0020*/ 	.byte	0x02, 0x4c
        /*0022*/ 	.byte	0x10
	.zero		1


	//----- nvinfo : EIATTR_EXTERNS
	.align		4
        /*0024*/ 	.byte	0x04, 0x0f
        /*0026*/ 	.short	(.L_225 - .L_224)


	//   ....[0]....
	.align		4
.L_224:
        /*0028*/ 	.word	index@(__assertfail)


	//----- nvinfo : EIATTR_ANNOTATIONS
	.align		4
.L_225:
        /*002c*/ 	.byte	0x04, 0x55
        /*002e*/ 	.short	(.L_227 - .L_226)


	//   ....[0]....
.L_226:
        /* <DEDUP_REMOVED lines=75> */


	//----- nvinfo : EIATTR_MERCURY_ISA_VERSION
	.align		4
.L_227:
        /*04d0*/ 	.byte	0x03, 0x5f
        /*04d2*/ 	.short	0x0101


	//----- nvinfo : EIATTR_UNUSED_LOAD_BYTE_OFFSET
	.align		4
        /*04d4*/ 	.byte	0x04, 0x44
        /*04d6*/ 	.short	(.L_229 - .L_228)


	//   ....[0]....
.L_228:
        /*04d8*/ 	.word	0x00000ae0
        /*04dc*/ 	.word	0x0000fff0


	//   ....[1]....
        /*04e0*/ 	.word	0x000174a0
        /*04e4*/ 	.word	0x0000fff0


	//----- nvinfo : EIATTR_INT_WARP_WIDE_INSTR_OFFSETS
	.align		4
.L_229:
        /*04e8*/ 	.byte	0x04, 0x31
        /*04ea*/ 	.short	(.L_231 - .L_230)


	//   ....[0]....
.L_230:
        /*04ec*/ 	.word	0x00000190


	//   ....[1]....
        /*04f0*/ 	.word	0x000001d0


	//   ....[2]....
        /*04f4*/ 	.word	0x00000240


	//   ....[3]....
        /*04f8*/ 	.word	0x0001b6b0


	//   ....[4]....
        /*04fc*/ 	.word	0x0001b740


	//   ....[5]....
        /*0500*/ 	.word	0x0001e7c0


	//   ....[6]....
        /*0504*/ 	.word	0x0001e850


	//----- nvinfo : EIATTR_COOP_GROUP_MASK_REGIDS
	.align		4
.L_231:
        /*0508*/ 	.byte	0x04, 0x29
        /*050a*/ 	.short	(.L_233 - .L_232)


	//   ....[0]....
.L_232:
        /*050c*/ 	.word	0xffffffff


	//   ....[1]....
        /*0510*/ 	.word	0xffffffff


	//   ....[2]....
        /*0514*/ 	.word	0xffffffff


	//   ....[3]....
        /*0518*/ 	.word	0xffffffff


	//   ....[4]....
        /*051c*/ 	.word	0xffffffff


	//   ....[5]....
        /*0520*/ 	.word	0xffffffff


	//   ....[6]....
        /*0524*/ 	.word	0xffffffff


	//   ....[7]....
        /*0528*/ 	.word	0xffffffff


	//   ....[8]....
        /*052c*/ 	.word	0xffffffff


	//   ....[9]....
        /*0530*/ 	.word	0xffffffff


	//   ....[10]....
        /*0534*/ 	.word	0xffffffff


	//   ....[11]....
        /*0538*/ 	.word	0xffffffff


	//   ....[12]....
        /*053c*/ 	.word	0xffffffff


	//   ....[13]....
        /*0540*/ 	.word	0xffffffff


	//   ....[14]....
        /*0544*/ 	.word	0xffffffff


	//   ....[15]....
        /*0548*/ 	.word	0xffffffff


	//   ....[16]....
        /*054c*/ 	.word	0xffffffff


	//   ....[17]....
        /*0550*/ 	.word	0xffffffff


	//   ....[18]....
        /*0554*/ 	.word	0xffffffff


	//   ....[19]....
        /*0558*/ 	.word	0xffffffff


	//   ....[20]....
        /*055c*/ 	.word	0xffffffff


	//   ....[21]....
        /*0560*/ 	.word	0xffffffff


	//   ....[22]....
        /*0564*/ 	.word	0xffffffff


	//   ....[23]....
        /*0568*/ 	.word	0xffffffff


	//   ....[24]....
        /*056c*/ 	.word	0xffffffff


	//   ....[25]....
        /*0570*/ 	.word	0xffffffff


	//   ....[26]....
        /*0574*/ 	.word	0xffffffff


	//   ....[27]....
        /*0578*/ 	.word	0xffffffff


	//   ....[28]....
        /*057c*/ 	.word	0xffffffff


	//   ....[29]....
        /*0580*/ 	.word	0xffffffff


	//   ....[30]....
        /*0584*/ 	.word	0xffffffff


	//   ....[31]....
        /*0588*/ 	.word	0xffffffff


	//   ....[32]....
        /*058c*/ 	.word	0xffffffff


	//   ....[33]....
        /*0590*/ 	.word	0xffffffff


	//   ....[34]....
        /*0594*/ 	.word	0xffffffff


	//   ....[35]....
        /*0598*/ 	.word	0xffffffff


	//   ....[36]....
        /*059c*/ 	.word	0xffffffff


	//   ....[37]....
        /*05a0*/ 	.word	0xffffffff


	//   ....[38]....
        /*05a4*/ 	.word	0xffffffff


	//   ....[39]....
        /*05a8*/ 	.word	0xffffffff


	//   ....[40]....
        /*05ac*/ 	.word	0xffffffff


	//   ....[41]....
        /*05b0*/ 	.word	0xffffffff


	//   ....[42]....
        /*05b4*/ 	.word	0xffffffff


	//   ....[43]....
        /*05b8*/ 	.word	0xffffffff


	//   ....[44]....
        /*05bc*/ 	.word	0xffffffff


	//   ....[45]....
        /*05c0*/ 	.word	0xffffffff


	//   ....[46]....
        /*05c4*/ 	.word	0xffffffff


	//   ....[47]....
        /*05c8*/ 	.word	0xffffffff


	//   ....[48]....
        /*05cc*/ 	.word	0xffffffff


	//   ....[49]....
        /*05d0*/ 	.word	0xffffffff


	//   ....[50]....
        /*05d4*/ 	.word	0xffffffff


	//   ....[51]....
        /*05d8*/ 	.word	0xffffffff


	//   ....[52]....
        /*05dc*/ 	.word	0xffffffff


	//   ....[53]....
        /*05e0*/ 	.word	0xffffffff


	//   ....[54]....
        /*05e4*/ 	.word	0xffffffff


	//   ....[55]....
        /*05e8*/ 	.word	0xffffffff


	//   ....[56]....
        /*05ec*/ 	.word	0xffffffff


	//   ....[57]....
        /*05f0*/ 	.word	0xffffffff


	//   ....[58]....
        /*05f4*/ 	.word	0xffffffff


	//   ....[59]....
        /*05f8*/ 	.word	0xffffffff


	//   ....[60]....
        /*05fc*/ 	.word	0xffffffff


	//   ....[61]....
        /*0600*/ 	.word	0xffffffff


	//   ....[62]....
        /*0604*/ 	.word	0xffffffff


	//   ....[63]....
        /*0608*/ 	.word	0xffffffff


	//   ....[64]....
        /*060c*/ 	.word	0xffffffff


	//   ....[65]....
        /*0610*/ 	.word	0xffffffff


	//   ....[66]....
        /*0614*/ 	.word	0xffffffff


	//   ....[67]....
        /*0618*/ 	.word	0xffffffff


	//   ....[68]....
        /*061c*/ 	.word	0xffffffff


	//   ....[69]....
        /*0620*/ 	.word	0xffffffff


	//   ....[70]....
        /*0624*/ 	.word	0xffffffff


	//   ....[71]....
        /*0628*/ 	.word	0xffffffff


	//   ....[72]....
        /*062c*/ 	.word	0xffffffff


	//   ....[73]....
        /*0630*/ 	.word	0xffffffff


	//   ....[74]....
        /*0634*/ 	.word	0xffffffff


	//   ....[75]....
        /*0638*/ 	.word	0xffffffff


	//   ....[76]....
        /*063c*/ 	.word	0xffffffff


	//   ....[77]....
        /*0640*/ 	.word	0xffffffff


	//   ....[78]....
        /*0644*/ 	.word	0xffffffff


	//   ....[79]....
        /*0648*/ 	.word	0xffffffff


	//   ....[80]....
        /*064c*/ 	.word	0xffffffff


	//   ....[81]....
        /*0650*/ 	.word	0xffffffff


	//   ....[82]....
        /*0654*/ 	.word	0xffffffff


	//   ....[83]....
        /*0658*/ 	.word	0xffffffff


	//   ....[84]....
        /*065c*/ 	.word	0xffffffff


	//   ....[85]....
        /*0660*/ 	.word	0xffffffff


	//   ....[86]....
        /*0664*/ 	.word	0xffffffff


	//   ....[87]....
        /*0668*/ 	.word	0xffffffff


	//   ....[88]....
        /*066c*/ 	.word	0xffffffff


	//   ....[89]....
        /*0670*/ 	.word	0xffffffff


	//   ....[90]....
        /*0674*/ 	.word	0xffffffff


	//   ....[91]....
        /*0678*/ 	.word	0xffffffff


	//   ....[92]....
        /*067c*/ 	.word	0xffffffff


	//   ....[93]....
        /*0680*/ 	.word	0xffffffff


	//   ....[94]....
        /*0684*/ 	.word	0xffffffff


	//   ....[95]....
        /*0688*/ 	.word	0xffffffff


	//   ....[96]....
        /*068c*/ 	.word	0xffffffff


	//   ....[97]....
        /*0690*/ 	.word	0xffffffff


	//   ....[98]....
        /*0694*/ 	.word	0xffffffff


	//   ....[99]....
        /*0698*/ 	.word	0xffffffff


	//   ....[100]....
        /*069c*/ 	.word	0xffffffff


	//   ....[101]....
        /*06a0*/ 	.word	0xffffffff


	//   ....[102]....
        /*06a4*/ 	.word	0xffffffff


	//   ....[103]....
        /*06a8*/ 	.word	0xffffffff


	//   ....[104]....
        /*06ac*/ 	.word	0xffffffff


	//   ....[105]....
        /*06b0*/ 	.word	0xffffffff


	//   ....[106]....
        /*06b4*/ 	.word	0xffffffff


	//   ....[107]....
        /*06b8*/ 	.word	0xffffffff


	//   ....[108]....
        /*06bc*/ 	.word	0xffffffff


	//   ....[109]....
        /*06c0*/ 	.word	0xffffffff


	//   ....[110]....
        /*06c4*/ 	.word	0xffffffff


	//   ....[111]....
        /*06c8*/ 	.word	0xffffffff


	//   ....[112]....
        /*06cc*/ 	.word	0xffffffff


	//   ....[113]....
        /*06d0*/ 	.word	0xffffffff


	//   ....[114]....
        /*06d4*/ 	.word	0xffffffff


	//   ....[115]....
        /*06d8*/ 	.word	0xffffffff


	//   ....[116]....
        /*06dc*/ 	.word	0xffffffff


	//   ....[117]....
        /*06e0*/ 	.word	0xffffffff


	//   ....[118]....
        /*06e4*/ 	.word	0xffffffff


	//   ....[119]....
        /*06e8*/ 	.word	0xffffffff


	//   ....[120]....
        /*06ec*/ 	.word	0xffffffff


	//   ....[121]....
        /*06f0*/ 	.word	0xffffffff


	//   ....[122]....
        /*06f4*/ 	.word	0xffffffff


	//   ....[123]....
        /*06f8*/ 	.word	0xffffffff


	//   ....[124]....
        /*06fc*/ 	.word	0xffffffff


	//   ....[125]....
        /*0700*/ 	.word	0xffffffff


	//   ....[126]....
        /*0704*/ 	.word	0xffffffff


	//   ....[127]....
        /*0708*/ 	.word	0xffffffff


	//   ....[128]....
        /*070c*/ 	.word	0xffffffff


	//   ....[129]....
        /*0710*/ 	.word	0xffffffff


	//   ....[130]....
        /*0714*/ 	.word	0x0500000f


	//   ....[131]....
        /*0718*/ 	.word	0x0500000f


	//   ....[132]....
        /*071c*/ 	.word	0x0500000f


	//   ....[133]....
        /*0720*/ 	.word	0x0500000f


	//   ....[134]....
        /*0724*/ 	.word	0x0500000f


	//   ....[135]....
        /*0728*/ 	.word	0x0500000f


	//   ....[136]....
        /*072c*/ 	.word	0x0500000f


	//   ....[137]....
        /*0730*/ 	.word	0x0500000f


	//   ....[138]....
        /*0734*/ 	.word	0x0500000f


	//   ....[139]....
        /*0738*/ 	.word	0x0500000f


	//   ....[140]....
        /*073c*/ 	.word	0x0500000f


	//   ....[141]....
        /*0740*/ 	.word	0x0500000f


	//   ....[142]....
        /*0744*/ 	.word	0x0500000f


	//   ....[143]....
        /*0748*/ 	.word	0x0500000f


	//   ....[144]....
        /*074c*/ 	.word	0x0500000f


	//   ....[145]....
        /*0750*/ 	.word	0x0500000f


	//   ....[146]....
        /*0754*/ 	.word	0x0500000f


	//   ....[147]....
        /*0758*/ 	.word	0x0500000f


	//   ....[148]....
        /*075c*/ 	.word	0x0500000f


	//   ....[149]....
        /*0760*/ 	.word	0x0500000f


	//   ....[150]....
        /*0764*/ 	.word	0x0500000f


	//   ....[151]....
        /*0768*/ 	.word	0x0500000f


	//   ....[152]....
        /*076c*/ 	.word	0x0500000f


	//   ....[153]....
        /*0770*/ 	.word	0x0500000f


	//   ....[154]....
        /*0774*/ 	.word	0x0500000f


	//   ....[155]....
        /*0778*/ 	.word	0x0500000f


	//   ....[156]....
        /*077c*/ 	.word	0x0500000f


	//   ....[157]....
        /*0780*/ 	.word	0x0500000f


	//   ....[158]....
        /*0784*/ 	.word	0x0500000f


	//   ....[159]....
        /*0788*/ 	.word	0x0500000f


	//   ....[160]....
        /*078c*/ 	.word	0x0500000f


	//   ....[161]....
        /*0790*/ 	.word	0x0500000f


	//   ....[162]....
        /*0794*/ 	.word	0x0500000f


	//   ....[163]....
        /*0798*/ 	.word	0x0500000f


	//   ....[164]....
        /*079c*/ 	.word	0x0500000f


	//   ....[165]....
        /*07a0*/ 	.word	0x0500000f


	//   ....[166]....
        /*07a4*/ 	.word	0x0500000f


	//   ....[167]....
        /*07a8*/ 	.word	0x0500000f


	//   ....[168]....
        /*07ac*/ 	.word	0x0500000f


	//   ....[169]....
        /*07b0*/ 	.word	0x0500000f


	//   ....[170]....
        /*07b4*/ 	.word	0x0500000f


	//   ....[171]....
        /*07b8*/ 	.word	0x0500000f


	//   ....[172]....
        /*07bc*/ 	.word	0x0500000f


	//   ....[173]....
        /*07c0*/ 	.word	0x0500000f


	//   ....[174]....
        /*07c4*/ 	.word	0x0500000f


	//   ....[175]....
        /*07c8*/ 	.word	0x0500000f


	//   ....[176]....
        /*07cc*/ 	.word	0x0500000f


	//   ....[177]....
        /*07d0*/ 	.word	0x0500000f


	//   ....[178]....
        /*07d4*/ 	.word	0x0500000f


	//   ....[179]....
        /*07d8*/ 	.word	0x0500000f


	//   ....[180]....
        /*07dc*/ 	.word	0x0500000f


	//   ....[181]....
        /*07e0*/ 	.word	0x0500000f


	//   ....[182]....
        /*07e4*/ 	.word	0x0500000f


	//   ....[183]....
        /*07e8*/ 	.word	0x0500000f


	//   ....[184]....
        /*07ec*/ 	.word	0x0500000f


	//   ....[185]....
        /*07f0*/ 	.word	0x0500000f


	//   ....[186]....
        /*07f4*/ 	.word	0x0500000f


	//   ....[187]....
        /*07f8*/ 	.word	0x0500000f


	//   ....[188]....
        /*07fc*/ 	.word	0x0500000f


	//   ....[189]....
        /*0800*/ 	.word	0x0500000f


	//   ....[190]....
        /*0804*/ 	.word	0x0500000f


	//   ....[191]....
        /*0808*/ 	.word	0x0500000f


	//   ....[192]....
        /*080c*/ 	.word	0x0500000f


	//   ....[193]....
        /*0810*/ 	.word	0x0500000f


	//   ....[194]....
        /*0814*/ 	.word	0x0500000f


	//   ....[195]....
        /*0818*/ 	.word	0x0500000f


	//   ....[196]....
        /*081c*/ 	.word	0x0500000f


	//   ....[197]....
        /*0820*/ 	.word	0x0500000f


	//   ....[198]....
        /*0824*/ 	.word	0x0500000f


	//----- nvinfo : EIATTR_COOP_GROUP_INSTR_OFFSETS
	.align		4
.L_233:
        /*0828*/ 	.byte	0x04, 0x28
        /*082a*/ 	.short	(.L_235 - .L_234)


	//   ....[0]....
.L_234:
        /*082c*/ 	.word	0x00000070


	//   ....[1]....
        /*0830*/ 	.word	0x000001a0


	//   ....[2]....
        /*0834*/ 	.word	0x000001f0


	//   ....[3]....
        /*0838*/ 	.word	0x00000420


	//   ....[4]....
        /*083c*/ 	.word	0x00000580


	//   ....[5]....
        /*0840*/ 	.word	0x000006a0


	//   ....[6]....
        /*0844*/ 	.word	0x00000800


	//   ....[7]....
        /*0848*/ 	.word	0x00006160


	//   ....[8]....
        /*084c*/ 	.word	0x00006930


	//   ....[9]....
        /*0850*/ 	.word	0x00006940


	//   ....[10]....
        /*0854*/ 	.word	0x00006950


	//   ....[11]....
        /*0858*/ 	.word	0x00006960


	//   ....[12]....
        /*085c*/ 	.word	0x00006c90


	//   ....[13]....
        /*0860*/ 	.word	0x00006ca0


	//   ....[14]....
        /*0864*/ 	.word	0x00006cb0


	//   ....[15]....
        /*0868*/ 	.word	0x00006cc0


	//   ....[16]....
        /*086c*/ 	.word	0x000080d0


	//   ....[17]....
        /*0870*/ 	.word	0x000080e0


	//   ....[18]....
        /*0874*/ 	.word	0x000080f0


	//   ....[19]....
        /*0878*/ 	.word	0x00008100


	//   ....[20]....
        /*087c*/ 	.word	0x00008200


	//   ....[21]....
        /*0880*/ 	.word	0x00008220


	//   ....[22]....
        /*0884*/ 	.word	0x000082b0


	//   ....[23]....
        /*0888*/ 	.word	0x000082e0


	//   ....[24]....
        /*088c*/ 	.word	0x00009ba0


	//   ....[25]....
        /*0890*/ 	.word	0x0000a520


	//   ....[26]....
        /*0894*/ 	.word	0x0000b8b0


	//   ....[27]....
        /*0898*/ 	.word	0x0000b970


	//   ....[28]....
        /*089c*/ 	.word	0x0000c1b0


	//   ....[29]....
        /*08a0*/ 	.word	0x0000c220


	//   ....[30]....
        /*08a4*/ 	.word	0x0000dd50


	//   ....[31]....
        /*08a8*/ 	.word	0x0000e4c0


	//   ....[32]....
        /*08ac*/ 	.word	0x0000f170


	//   ....[33]....
        /*08b0*/ 	.word	0x0000f2d0


	//   ....[34]....
        /*08b4*/ 	.word	0x0000fb00


	//   ....[35]....
        /*08b8*/ 	.word	0x0000fb80


	//   ....[36]....
        /*08bc*/ 	.word	0x00011ca0


	//   ....[37]....
        /*08c0*/ 	.word	0x00011d10


	//   ....[38]....
        /*08c4*/ 	.word	0x00012360


	//   ....[39]....
        /*08c8*/ 	.word	0x000123c0


	//   ....[40]....
        /*08cc*/ 	.word	0x00014170


	//   ....[41]....
        /*08d0*/ 	.word	0x00014740


	//   ....[42]....
        /*08d4*/ 	.word	0x00015410


	//   ....[43]....
        /*08d8*/ 	.word	0x000154c0


	//   ....[44]....
        /*08dc*/ 	.word	0x00015c20


	//   ....[45]....
        /*08e0*/ 	.word	0x00015c80


	//   ....[46]....
        /*08e4*/ 	.word	0x00016c80


	//   ....[47]....
        /*08e8*/ 	.word	0x00016fb0


	//   ....[48]....
        /*08ec*/ 	.word	0x00016fd0


	//   ....[49]....
        /*08f0*/ 	.word	0x000170b0


	//   ....[50]....
        /*08f4*/ 	.word	0x00017d80


	//   ....[51]....
        /*08f8*/ 	.word	0x00017dc0


	//   ....[52]....
        /*08fc*/ 	.word	0x00017de0


	//   ....[53]....
        /*0900*/ 	.word	0x00017e10


	//   ....[54]....
        /*0904*/ 	.word	0x00018280


	//   ....[55]....
        /*0908*/ 	.word	0x000182c0


	//   ....[56]....
        /*090c*/ 	.word	0x000182e0


	//   ....[57]....
        /*0910*/ 	.word	0x00018320


	//   ....[58]....
        /*0914*/ 	.word	0x00018340


	//   ....[59]....
        /*0918*/ 	.word	0x00018360


	//   ....[60]....
        /*091c*/ 	.word	0x00018380


	//   ....[61]....
        /*0920*/ 	.word	0x000183b0


	//   ....[62]....
        /*0924*/ 	.word	0x00018bd0


	//   ....[63]....
        /*0928*/ 	.word	0x00018c00


	//   ....[64]....
        /*092c*/ 	.word	0x00018c20


	//   ....[65]....
        /*0930*/ 	.word	0x00018c50


	//   ....[66]....
        /*0934*/ 	.word	0x00018c80


	//   ....[67]....
        /*0938*/ 	.word	0x00018c90


	//   ....[68]....
        /*093c*/ 	.word	0x00018cc0


	//   ....[69]....
        /*0940*/ 	.word	0x00018d30


	//   ....[70]....
        /*0944*/ 	.word	0x00018e50


	//   ....[71]....
        /*0948*/ 	.word	0x00019040


	//   ....[72]....
        /*094c*/ 	.word	0x00019070


	//   ....[73]....
        /*0950*/ 	.word	0x000190a0


	//   ....[74]....
        /*0954*/ 	.word	0x000190d0


	//   ....[75]....
        /*0958*/ 	.word	0x00019100


	//   ....[76]....
        /*095c*/ 	.word	0x00019130


	//   ....[77]....
        /*0960*/ 	.word	0x000192a0


	//   ....[78]....
        /*0964*/ 	.word	0x000192d0


	//   ....[79]....
        /*0968*/ 	.word	0x00019300


	//   ....[80]....
        /*096c*/ 	.word	0x00019330


	//   ....[81]....
        /*0970*/ 	.word	0x00019360


	//   ....[82]....
        /*0974*/ 	.word	0x00019390


	//   ....[83]....
        /*0978*/ 	.word	0x00019430


	//   ....[84]....
        /*097c*/ 	.word	0x00019490


	//   ....[85]....
        /*0980*/ 	.word	0x00019530


	//   ....[86]....
        /*0984*/ 	.word	0x0001a5c0


	//   ....[87]....
        /*0988*/ 	.word	0x0001bc40


	//   ....[88]....
        /*098c*/ 	.word	0x0001c840


	//   ....[89]....
        /*0990*/ 	.word	0x0001c850


	//   ....[90]....
        /*0994*/ 	.word	0x0001c870


	//   ....[91]....
        /*0998*/ 	.word	0x0001c900


	//   ....[92]....
        /*099c*/ 	.word	0x0001c910


	//   ....[93]....
        /*09a0*/ 	.word	0x0001c980


	//   ....[94]....
        /*09a4*/ 	.word	0x0001c990


	//   ....[95]....
        /*09a8*/ 	.word	0x0001ca00


	//   ....[96]....
        /*09ac*/ 	.word	0x0001ca10


	//   ....[97]....
        /*09b0*/ 	.word	0x0001ca80


	//   ....[98]....
        /*09b4*/ 	.word	0x0001ca90


	//   ....[99]....
        /*09b8*/ 	.word	0x0001cb00


	//   ....[100]....
        /*09bc*/ 	.word	0x0001cb10


	//   ....[101]....
        /*09c0*/ 	.word	0x0001cb80


	//   ....[102]....
        /*09c4*/ 	.word	0x0001cb90


	//   ....[103]....
        /*09c8*/ 	.word	0x0001cba0


	//   ....[104]....
        /*09cc*/ 	.word	0x0001cbe0


	//   ....[105]....
        /*09d0*/ 	.word	0x0001cc00


	//   ....[106]....
        /*09d4*/ 	.word	0x0001cc50


	//   ....[107]....
        /*09d8*/ 	.word	0x0001cd10


	//   ....[108]....
        /*09dc*/ 	.word	0x0001cd20


	//   ....[109]....
        /*09e0*/ 	.word	0x0001cd90


	//   ....[110]....
        /*09e4*/ 	.word	0x0001cda0


	//   ....[111]....
        /*09e8*/ 	.word	0x0001cdb0


	//   ....[112]....
        /*09ec*/ 	.word	0x0001ed20


	//   ....[113]....
        /*09f0*/ 	.word	0x0001ed70


	//   ....[114]....
        /*09f4*/ 	.word	0x0001eda0


	//   ....[115]....
        /*09f8*/ 	.word	0x0001edd0


	//   ....[116]....
        /*09fc*/ 	.word	0x0001ede0


	//   ....[117]....
        /*0a00*/ 	.word	0x0001ee10


	//   ....[118]....
        /*0a04*/ 	.word	0x0001ee40


	//   ....[119]....
        /*0a08*/ 	.word	0x0001ee70


	//   ....[120]....
        /*0a0c*/ 	.word	0x0001eff0


	//   ....[121]....
        /*0a10*/ 	.word	0x0001f020


	//   ....[122]....
        /*0a14*/ 	.word	0x0001f050


	//   ....[123]....
        /*0a18*/ 	.word	0x0001f080


	//   ....[124]....
        /*0a1c*/ 	.word	0x0001f0b0


	//   ....[125]....
        /*0a20*/ 	.word	0x0001f0e0


	//   ....[126]....
        /*0a24*/ 	.word	0x0001f1a0


	//   ....[127]....
        /*0a28*/ 	.word	0x0001f1c0


	//   ....[128]....
        /*0a2c*/ 	.word	0x0001f230


	//   ....[129]....
        /*0a30*/ 	.word	0x0001f8d0


	//   ....[130]....
        /*0a34*/ 	.word	0x0001fd30


	//   ....[131]....
        /*0a38*/ 	.word	0x0001fde0


	//   ....[132]....
        /*0a3c*/ 	.word	0x0001fe70


	//   ....[133]....
        /*0a40*/ 	.word	0x0001fec0


	//   ....[134]....
        /*0a44*/ 	.word	0x0001ff10


	//   ....[135]....
        /*0a48*/ 	.word	0x0001ffa0


	//   ....[136]....
        /*0a4c*/ 	.word	0x00020030


	//   ....[137]....
        /*0a50*/ 	.word	0x00020080


	//   ....[138]....
        /*0a54*/ 	.word	0x000200d0


	//   ....[139]....
        /*0a58*/ 	.word	0x000201c0


	//   ....[140]....
        /*0a5c*/ 	.word	0x00020270


	//   ....[141]....
        /*0a60*/ 	.word	0x000202c0


	//   ....[142]....
        /*0a64*/ 	.word	0x00020310


	//   ....[143]....
        /*0a68*/ 	.word	0x000204a0


	//   ....[144]....
        /*0a6c*/ 	.word	0x000205f0


	//   ....[145]....
        /*0a70*/ 	.word	0x000206a0


	//   ....[146]....
        /*0a74*/ 	.word	0x000206f0


	//   ....[147]....
        /*0a78*/ 	.word	0x00020a60


	//   ....[148]....
        /*0a7c*/ 	.word	0x00020b00


	//   ....[149]....
        /*0a80*/ 	.word	0x00020b60


	//   ....[150]....
        /*0a84*/ 	.word	0x00020bd0


	//   ....[151]....
        /*0a88*/ 	.word	0x00020c30


	//   ....[152]....
        /*0a8c*/ 	.word	0x00020ca0


	//   ....[153]....
        /*0a90*/ 	.word	0x00020d60


	//   ....[154]....
        /*0a94*/ 	.word	0x00020dc0


	//   ....[155]....
        /*0a98*/ 	.word	0x00020e80


	//   ....[156]....
        /*0a9c*/ 	.word	0x00021160


	//   ....[157]....
        /*0aa0*/ 	.word	0x00021340


	//   ....[158]....
        /*0aa4*/ 	.word	0x00021390


	//   ....[159]....
        /*0aa8*/ 	.word	0x000213f0


	//   ....[160]....
        /*0aac*/ 	.word	0x000214c0


	//   ....[161]....
        /*0ab0*/ 	.word	0x00021520


	//   ....[162]....
        /*0ab4*/ 	.word	0x00021600


	//   ....[163]....
        /*0ab8*/ 	.word	0x00021660


	//   ....[164]....
        /*0abc*/ 	.word	0x00021740


	//   ....[165]....
        /*0ac0*/ 	.word	0x000217a0


	//   ....[166]....
        /*0ac4*/ 	.word	0x00021880


	//   ....[167]....
        /*0ac8*/ 	.word	0x000218e0


	//   ....[168]....
        /*0acc*/ 	.word	0x000219c0


	//   ....[169]....
        /*0ad0*/ 	.word	0x00021a20


	//   ....[170]....
        /*0ad4*/ 	.word	0x00021b00


	//   ....[171]....
        /*0ad8*/ 	.word	0x00021b60


	//   ....[172]....
        /*0adc*/ 	.word	0x00021c50


	//   ....[173]....
        /*0ae0*/ 	.word	0x00021cc0


	//   ....[174]....
        /*0ae4*/ 	.word	0x00021d90


	//   ....[175]....
        /*0ae8*/ 	.word	0x00021df0


	//   ....[176]....
        /*0aec*/ 	.word	0x00021ee0


	//   ....[177]....
        /*0af0*/ 	.word	0x00021f40


	//   ....[178]....
        /*0af4*/ 	.word	0x00022010


	//   ....[179]....
        /*0af8*/ 	.word	0x00022070


	//   ....[180]....
        /*0afc*/ 	.word	0x00022130


	//   ....[181]....
        /*0b00*/ 	.word	0x00022440


	//   ....[182]....
        /*0b04*/ 	.word	0x000224e0


	//   ....[183]....
        /*0b08*/ 	.word	0x00022600


	//   ....[184]....
        /*0b0c*/ 	.word	0x00022670


	//   ....[185]....
        /*0b10*/ 	.word	0x000226e0


	//   ....[186]....
        /*0b14*/ 	.word	0x00022750


	//   ....[187]....
        /*0b18*/ 	.word	0x000227c0


	//   ....[188]....
        /*0b1c*/ 	.word	0x00022840


	//   ....[189]....
        /*0b20*/ 	.word	0x000228d0


	//   ....[190]....
        /*0b24*/ 	.word	0x00022960


	//   ....[191]....
        /*0b28*/ 	.word	0x000229d0


	//   ....[192]....
        /*0b2c*/ 	.word	0x00022a40


	//   ....[193]....
        /*0b30*/ 	.word	0x00022ab0


	//   ....[194]....
        /*0b34*/ 	.word	0x00022b30


	//   ....[195]....
        /*0b38*/ 	.word	0x00022ba0


	//   ....[196]....
        /*0b3c*/ 	.word	0x00022c40


	//   ....[197]....
        /*0b40*/ 	.word	0x00022cd0


	//   ....[198]....
        /*0b44*/ 	.word	0x00022df0


	//----- nvinfo : EIATTR_REG_RECONFIG
	.align		4
.L_235:
        /*0b48*/ 	.byte	0x01, 0x54
	.zero		2


	//----- nvinfo : EIATTR_SYSCALL_OFFSETS
	.align		4
        /*0b4c*/ 	.byte	0x04, 0x46
        /*0b4e*/ 	.short	(.L_237 - .L_236)


	//   ....[0]....
.L_236:
        /*0b50*/ 	.word	0x00001ae0


	//   ....[1]....
        /*0b54*/ 	.word	0x00001c30


	//   ....[2]....
        /*0b58*/ 	.word	0x00006330


	//   ....[3]....
        /*0b5c*/ 	.word	0x00006650


	//   ....[4]....
        /*0b60*/ 	.word	0x0001b8a0


	//   ....[5]....
        /*0b64*/ 	.word	0x0001b9f0


	//   ....[6]....
        /*0b68*/ 	.word	0x0001bae0


	//   ....[7]....
        /*0b6c*/ 	.word	0x0001c310


	//----- nvinfo : EIATTR_MBARRIER_INSTR_OFFSETS
	.align		4
.L_237:
        /*0b70*/ 	.byte	0x04, 0x39
        /*0b72*/ 	.short	(.L_239 - .L_238)


	//   ....[0]....
.L_238:
        /*0b74*/ 	.word	0x000002d0
        /*0b78*/ 	.word	0x000000ff
        /*0b7c*/ 	.word	0x00016800
        /*0b80*/ 	.short	0x0100
        /*0b82*/ 	.byte	0x08
	.zero		1


	//   ....[1]....
        /*0b84*/ 	.word	0x000002e0
        /*0b88*/ 	.word	0x000000ff
        /*0b8c*/ 	.word	0x00016820
        /*0b90*/ 	.short	0x0100
        /*0b92*/ 	.byte	0x08
	.zero		1


	//   ....[2]....
        /*0b94*/ 	.word	0x000003d0
        /*0b98*/ 	.word	0x000000ff
        /*0b9c*/ 	.word	0x00016830
        /*0ba0*/ 	.short	0x0100
        /*0ba2*/ 	.byte	0x08
	.zero		1


	//   ....[3]....
        /*0ba4*/ 	.word	0x000003e0
        /*0ba8*/ 	.word	0x000000ff
        /*0bac*/ 	.word	0x00016840
        /*0bb0*/ 	.short	0x0100
        /*0bb2*/ 	.byte	0x08
	.zero		1


	//   ....[4]....
        /*0bb4*/ 	.word	0x000003f0
        /*0bb8*/ 	.word	0x000000ff
        /*0bbc*/ 	.word	0x00016838
        /*0bc0*/ 	.short	0x0100
        /*0bc2*/ 	.byte	0x08
	.zero		1


	//   ....[5]....
        /*0bc4*/ 	.word	0x00000400
        /*0bc8*/ 	.word	0x000000ff
        /*0bcc*/ 	.word	0x00016848
        /*0bd0*/ 	.short	0x0100
        /*0bd2*/ 	.byte	0x08
	.zero		1


	//   ....[6]....
        /*0bd4*/ 	.word	0x00000530
        /*0bd8*/ 	.word	0x000000ff
        /*0bdc*/ 	.word	0x00016850
        /*0be0*/ 	.short	0x0100
        /*0be2*/ 	.byte	0x08
	.zero		1


	//   ....[7]....
        /*0be4*/ 	.word	0x00000540
        /*0be8*/ 	.word	0x000000ff
        /*0bec*/ 	.word	0x00016860
        /*0bf0*/ 	.short	0x0100
        /*0bf2*/ 	.byte	0x08
	.zero		1


	//   ....[8]....
        /*0bf4*/ 	.word	0x00000550
        /*0bf8*/ 	.word	0x000000ff
        /*0bfc*/ 	.word	0x00016858
        /*0c00*/ 	.short	0x0100
        /*0c02*/ 	.byte	0x08
	.zero		1


	//   ....[9]....
        /*0c04*/ 	.word	0x00000560
        /*0c08*/ 	.word	0x000000ff
        /*0c0c*/ 	.word	0x00016868
        /*0c10*/ 	.short	0x0100
        /*0c12*/ 	.byte	0x08
	.zero		1


	//   ....[10]....
        /*0c14*/ 	.word	0x00000650
        /*0c18*/ 	.word	0x000000ff
        /*0c1c*/ 	.word	0x00016870
        /*0c20*/ 	.short	0x0100
        /*0c22*/ 	.byte	0x06
	.zero		1


	//   ....[11]....
        /*0c24*/ 	.word	0x00000660
        /*0c28*/ 	.word	0x000000ff
        /*0c2c*/ 	.word	0x00016880
        /*0c30*/ 	.short	0x0100
        /*0c32*/ 	.byte	0x06
	.zero		1


	//   ....[12]....
        /*0c34*/ 	.word	0x00000670
        /*0c38*/ 	.word	0x000000ff
        /*0c3c*/ 	.word	0x00016878
        /*0c40*/ 	.short	0x0100
        /*0c42*/ 	.byte	0x06
	.zero		1


	//   ....[13]....
        /*0c44*/ 	.word	0x00000680
        /*0c48*/ 	.word	0x000000ff
        /*0c4c*/ 	.word	0x00016888
        /*0c50*/ 	.short	0x0100
        /*0c52*/ 	.byte	0x06
	.zero		1


	//   ....[14]....
        /*0c54*/ 	.word	0x000007b0
        /*0c58*/ 	.word	0x000000ff
        /*0c5c*/ 	.word	0x00016890
        /*0c60*/ 	.short	0x0100
        /*0c62*/ 	.byte	0x08
	.zero		1


	//   ....[15]....
        /*0c64*/ 	.word	0x000007c0
        /*0c68*/ 	.word	0x000000ff
        /*0c6c*/ 	.word	0x000168a0
        /*0c70*/ 	.short	0x0100
        /*0c72*/ 	.byte	0x08
	.zero		1


	//   ....[16]....
        /*0c74*/ 	.word	0x000007d0
        /*0c78*/ 	.word	0x000000ff
        /*0c7c*/ 	.word	0x00016898
        /*0c80*/ 	.short	0x0100
        /*0c82*/ 	.byte	0x08
	.zero		1


	//   ....[17]....
        /*0c84*/ 	.word	0x000007e0
        /*0c88*/ 	.word	0x000000ff
        /*0c8c*/ 	.word	0x000168a8
        /*0c90*/ 	.short	0x0100
        /*0c92*/ 	.byte	0x08
	.zero		1


	//   ....[18]....
        /*0c94*/ 	.word	0x00000910
        /*0c98*/ 	.word	0x000000ff
        /*0c9c*/ 	.word	0x000168b0
        /*0ca0*/ 	.short	0x0100
        /*0ca2*/ 	.byte	0x08
	.zero		1


	//   ....[19]....
        /*0ca4*/ 	.word	0x00000920
        /*0ca8*/ 	.word	0x000000ff
        /*0cac*/ 	.word	0x000168c0
        /*0cb0*/ 	.short	0x0100
        /*0cb2*/ 	.byte	0x08
	.zero		1


	//   ....[20]....
        /*0cb4*/ 	.word	0x00000930
        /*0cb8*/ 	.word	0x000000ff
        /*0cbc*/ 	.word	0x000168b8
        /*0cc0*/ 	.short	0x0100
        /*0cc2*/ 	.byte	0x08
	.zero		1


	//   ....[21]....
        /*0cc4*/ 	.word	0x00000940
        /*0cc8*/ 	.word	0x000000ff
        /*0ccc*/ 	.word	0x000168c8
        /*0cd0*/ 	.short	0x0100
        /*0cd2*/ 	.byte	0x08
	.zero		1


	//   ....[22]....
        /*0cd4*/ 	.word	0x00002e80
        /*0cd8*/ 	.word	0x0000004f
        /*0cdc*/ 	.word	0x00016890
        /*0ce0*/ 	.short	0x010a
        /*0ce2*/ 	.byte	0x3f
	.zero		1


	//   ....[23]....
        /*0ce4*/ 	.word	0x00004240
        /*0ce8*/ 	.word	0x0000004f
        /*0cec*/ 	.word	0x00016890
        /*0cf0*/ 	.short	0x010a
        /*0cf2*/ 	.byte	0x3f
	.zero		1


	//   ....[24]....
        /*0cf4*/ 	.word	0x00005440
        /*0cf8*/ 	.word	0x0000004f
        /*0cfc*/ 	.word	0x00016890
        /*0d00*/ 	.short	0x010a
        /*0d02*/ 	.byte	0x3f
	.zero		1


	//   ....[25]....
        /*0d04*/ 	.word	0x00005650
        /*0d08*/ 	.word	0x0000000c
        /*0d0c*/ 	.word	0x00000000
        /*0d10*/ 	.short	0x0101
        /*0d12*/ 	.byte	0x3f
	.zero		1


	//   ....[26]....
        /*0d14*/ 	.word	0x00005690
        /*0d18*/ 	.word	0x0000004f
        /*0d1c*/ 	.word	0x000168b0
        /*0d20*/ 	.short	0x010a
        /*0d22*/ 	.byte	0x3f
	.zero		1


	//   ....[27]....
        /*0d24*/ 	.word	0x00005a60
        /*0d28*/ 	.word	0x0000004f
        /*0d2c*/ 	.word	0x00000000
        /*0d30*/ 	.short	0x0101
        /*0d32*/ 	.byte	0x3f
	.zero		1


	//   ....[28]....
        /*0d34*/ 	.word	0x000063d0
        /*0d38*/ 	.word	0x00000002
        /*0d3c*/ 	.word	0x00016800
        /*0d40*/ 	.short	0x010a
        /*0d42*/ 	.byte	0x3f
	.zero		1


	//   ....[29]....
        /*0d44*/ 	.word	0x00006420
        /*0d48*/ 	.word	0x00000002
        /*0d4c*/ 	.word	0x00016800
        /*0d50*/ 	.short	0x010a
        /*0d52*/ 	.byte	0x3f
	.zero		1


	//   ....[30]....
        /*0d54*/ 	.word	0x00006f30
        /*0d58*/ 	.word	0x00000002
        /*0d5c*/ 	.word	0x00016800
        /*0d60*/ 	.short	0x010a
        /*0d62*/ 	.byte	0x3f
	.zero		1


	//   ....[31]....
        /*0d64*/ 	.word	0x00008570
        /*0d68*/ 	.word	0x00000002
        /*0d6c*/ 	.word	0x00016800
        /*0d70*/ 	.short	0x010a
        /*0d72*/ 	.byte	0x3f
	.zero		1


	//   ....[32]....
        /*0d74*/ 	.word	0x000095b0
        /*0d78*/ 	.word	0x0000000f
        /*0d7c*/ 	.word	0x00016830
        /*0d80*/ 	.short	0x010a
        /*0d82*/ 	.byte	0x3f
	.zero		1


	//   ....[33]....
        /*0d84*/ 	.word	0x00009620
        /*0d88*/ 	.word	0x0000000f
        /*0d8c*/ 	.word	0x00016830
        /*0d90*/ 	.short	0x010a
        /*0d92*/ 	.byte	0x3f
	.zero		1


	//   ....[34]....
        /*0d94*/ 	.word	0x00009a40
        /*0d98*/ 	.word	0x0000000f
        /*0d9c*/ 	.word	0x00000000
        /*0da0*/ 	.short	0x0101
        /*0da2*/ 	.byte	0x3f
	.zero		1


	//   ....[35]....
        /*0da4*/ 	.word	0x0000d1e0
        /*0da8*/ 	.word	0x0000000b
        /*0dac*/ 	.word	0x00016830
        /*0db0*/ 	.short	0x010a
        /*0db2*/ 	.byte	0x3f
	.zero		1


	//   ....[36]....
        /*0db4*/ 	.word	0x0000d230
        /*0db8*/ 	.word	0x0000000b
        /*0dbc*/ 	.word	0x00016830
        /*0dc0*/ 	.short	0x010a
        /*0dc2*/ 	.byte	0x3f
	.zero		1


	//   ....[37]....
        /*0dc4*/ 	.word	0x0000d540
        /*0dc8*/ 	.word	0x0000000b
        /*0dcc*/ 	.word	0x00016850
        /*0dd0*/ 	.short	0x010a
        /*0dd2*/ 	.byte	0x3f
	.zero		1


	//   ....[38]....
        /*0dd4*/ 	.word	0x0000d580
        /*0dd8*/ 	.word	0x0000000b
        /*0ddc*/ 	.word	0x00016850
        /*0de0*/ 	.short	0x010a
        /*0de2*/ 	.byte	0x3f
	.zero		1


	//   ....[39]....
        /*0de4*/ 	.word	0x0000e300
        /*0de8*/ 	.word	0x0000000f
        /*0dec*/ 	.word	0x00000000
        /*0df0*/ 	.short	0x0101
        /*0df2*/ 	.byte	0x3f
	.zero		1


	//   ....[40]....
        /*0df4*/ 	.word	0x0000fde0
        /*0df8*/ 	.word	0x00000020
        /*0dfc*/ 	.word	0x00000000
        /*0e00*/ 	.short	0x0101
        /*0e02*/ 	.byte	0x3f
	.zero		1


	//   ....[41]....
        /*0e04*/ 	.word	0x00010ca0
        /*0e08*/ 	.word	0x00000005
        /*0e0c*/ 	.word	0x00016830
        /*0e10*/ 	.short	0x010a
        /*0e12*/ 	.byte	0x3f
	.zero		1


	//   ....[42]....
        /*0e14*/ 	.word	0x00010cf0
        /*0e18*/ 	.word	0x00000005
        /*0e1c*/ 	.word	0x00016830
        /*0e20*/ 	.short	0x010a
        /*0e22*/ 	.byte	0x3f
	.zero		1


	//   ....[43]....
        /*0e24*/ 	.word	0x00011000
        /*0e28*/ 	.word	0x0000000a
        /*0e2c*/ 	.word	0x00016850
        /*0e30*/ 	.short	0x010a
        /*0e32*/ 	.byte	0x3f
	.zero		1


	//   ....[44]....
        /*0e34*/ 	.word	0x00011040
        /*0e38*/ 	.word	0x0000000a
        /*0e3c*/ 	.word	0x00016850
        /*0e40*/ 	.short	0x010a
        /*0e42*/ 	.byte	0x3f
	.zero		1


	//   ....[45]....
        /*0e44*/ 	.word	0x00012890
        /*0e48*/ 	.word	0x00000015
        /*0e4c*/ 	.word	0x00000000
        /*0e50*/ 	.short	0x0101
        /*0e52*/ 	.byte	0x3f
	.zero		1


	//   ....[46]....
        /*0e54*/ 	.word	0x00012950
        /*0e58*/ 	.word	0x00000024
        /*0e5c*/ 	.word	0x00000000
        /*0e60*/ 	.short	0x0101
        /*0e62*/ 	.byte	0x3f
	.zero		1


	//   ....[47]....
        /*0e64*/ 	.word	0x00013460
        /*0e68*/ 	.word	0x00000005
        /*0e6c*/ 	.word	0x00016830
        /*0e70*/ 	.short	0x010a
        /*0e72*/ 	.byte	0x3f
	.zero		1


	//   ....[48]....
        /*0e74*/ 	.word	0x000134b0
        /*0e78*/ 	.word	0x00000005
        /*0e7c*/ 	.word	0x00016830
        /*0e80*/ 	.short	0x010a
        /*0e82*/ 	.byte	0x3f
	.zero		1


	//   ....[49]....
        /*0e84*/ 	.word	0x000137c0
        /*0e88*/ 	.word	0x0000000a
        /*0e8c*/ 	.word	0x00016850
        /*0e90*/ 	.short	0x010a
        /*0e92*/ 	.byte	0x3f
	.zero		1


	//   ....[50]....
        /*0e94*/ 	.word	0x00013800
        /*0e98*/ 	.word	0x0000000a
        /*0e9c*/ 	.word	0x00016850
        /*0ea0*/ 	.short	0x010a
        /*0ea2*/ 	.byte	0x3f
	.zero		1


	//   ....[51]....
        /*0ea4*/ 	.word	0x00014580
        /*0ea8*/ 	.word	0x00000056
        /*0eac*/ 	.word	0x00000000
        /*0eb0*/ 	.short	0x0101
        /*0eb2*/ 	.byte	0x3f
	.zero		1


	//   ....[52]....
        /*0eb4*/ 	.word	0x00015ec0
        /*0eb8*/ 	.word	0x0000001f
        /*0ebc*/ 	.word	0x00000000
        /*0ec0*/ 	.short	0x0101
        /*0ec2*/ 	.byte	0x3f
	.zero		1


	//   ....[53]....
        /*0ec4*/ 	.word	0x00016b70
        /*0ec8*/ 	.word	0x0000000b
        /*0ecc*/ 	.word	0x00016850
        /*0ed0*/ 	.short	0x010a
        /*0ed2*/ 	.byte	0x3f
	.zero		1


	//   ....[54]....
        /*0ed4*/ 	.word	0x00016be0
        /*0ed8*/ 	.word	0x0000000b
        /*0edc*/ 	.word	0x00016850
        /*0ee0*/ 	.short	0x010a
        /*0ee2*/ 	.byte	0x3f
	.zero		1


	//   ....[55]....
        /*0ee4*/ 	.word	0x000171e0
        /*0ee8*/ 	.word	0x00000002
        /*0eec*/ 	.word	0x00000000
        /*0ef0*/ 	.short	0x0101
        /*0ef2*/ 	.byte	0x3f
	.zero		1


	//   ....[56]....
        /*0ef4*/ 	.word	0x00018350
        /*0ef8*/ 	.word	0x00000000
        /*0efc*/ 	.word	0x00000000
        /*0f00*/ 	.short	0x0101
        /*0f02*/ 	.byte	0x3f
	.zero		1


	//   ....[57]....
        /*0f04*/ 	.word	0x0001a6a0
        /*0f08*/ 	.word	0x00000016
        /*0f0c*/ 	.word	0x00016820
        /*0f10*/ 	.short	0x010a
        /*0f12*/ 	.byte	0x3f
	.zero		1


	//   ....[58]....
        /*0f14*/ 	.word	0x0001a750
        /*0f18*/ 	.word	0x00000005
        /*0f1c*/ 	.word	0x000168a0
        /*0f20*/ 	.short	0x010a
        /*0f22*/ 	.byte	0x3f
	.zero		1


	//   ....[59]....
        /*0f24*/ 	.word	0x0001a990
        /*0f28*/ 	.word	0x00000005
        /*0f2c*/ 	.word	0x000168c0
        /*0f30*/ 	.short	0x010a
        /*0f32*/ 	.byte	0x3f
	.zero		1


	//   ....[60]....
        /*0f34*/ 	.word	0x0001acf0
        /*0f38*/ 	.word	0x00000005
        /*0f3c*/ 	.word	0x000168a0
        /*0f40*/ 	.short	0x010a
        /*0f42*/ 	.byte	0x3f
	.zero		1


	//   ....[61]....
        /*0f44*/ 	.word	0x0001af10
        /*0f48*/ 	.word	0x00000005
        /*0f4c*/ 	.word	0x000168c0
        /*0f50*/ 	.short	0x010a
        /*0f52*/ 	.byte	0x3f
	.zero		1


	//   ....[62]....
        /*0f54*/ 	.word	0x0001be60
        /*0f58*/ 	.word	0x00000000
        /*0f5c*/ 	.word	0x00016840
        /*0f60*/ 	.short	0x010a
        /*0f62*/ 	.byte	0x3f
	.zero		1


	//   ....[63]....
        /*0f64*/ 	.word	0x0001cea0
        /*0f68*/ 	.word	0x00000016
        /*0f6c*/ 	.word	0x00016800
        /*0f70*/ 	.short	0x0107
        /*0f72*/ 	.byte	0x3f
	.zero		1


	//   ....[64]....
        /*0f74*/ 	.word	0x0001cfa0
        /*0f78*/ 	.word	0x00000016
        /*0f7c*/ 	.word	0x00016800
        /*0f80*/ 	.short	0x0101
        /*0f82*/ 	.byte	0x3f
	.zero		1


	//   ....[65]....
        /*0f84*/ 	.word	0x0001cfd0
        /*0f88*/ 	.word	0x00000016
        /*0f8c*/ 	.word	0x00016820
        /*0f90*/ 	.short	0x010a
        /*0f92*/ 	.byte	0x3f
	.zero		1


	//   ....[66]....
        /*0f94*/ 	.word	0x0001d310
        /*0f98*/ 	.word	0x00000002
        /*0f9c*/ 	.word	0x00016840
        /*0fa0*/ 	.short	0x010a
        /*0fa2*/ 	.byte	0x3f
	.zero		1


	//   ....[67]....
        /*0fa4*/ 	.word	0x0001d590
        /*0fa8*/ 	.word	0x00000003
        /*0fac*/ 	.word	0x00000060
        /*0fb0*/ 	.short	0x010a
        /*0fb2*/ 	.byte	0x3f
	.zero		1


	//   ....[68]....
        /*0fb4*/ 	.word	0x0001db00
        /*0fb8*/ 	.word	0x00000002
        /*0fbc*/ 	.word	0x00016840
        /*0fc0*/ 	.short	0x010a
        /*0fc2*/ 	.byte	0x3f
	.zero		1


	//   ....[69]....
        /*0fc4*/ 	.word	0x0001dd80
        /*0fc8*/ 	.word	0x0000000a
        /*0fcc*/ 	.word	0x00000060
        /*0fd0*/ 	.short	0x010a
        /*0fd2*/ 	.byte	0x3f
	.zero		1


	//   ....[70]....
        /*0fd4*/ 	.word	0x0001e220
        /*0fd8*/ 	.word	0x00000002
        /*0fdc*/ 	.word	0x00016840
        /*0fe0*/ 	.short	0x010a
        /*0fe2*/ 	.byte	0x3f
	.zero		1


	//   ....[71]....
        /*0fe4*/ 	.word	0x0001e4b0
        /*0fe8*/ 	.word	0x00000005
        /*0fec*/ 	.word	0x00000060
        /*0ff0*/ 	.short	0x010a
        /*0ff2*/ 	.byte	0x3f
	.zero		1


	//   ....[72]....
        /*0ff4*/ 	.word	0x0001e900
        /*0ff8*/ 	.word	0x00000003
        /*0ffc*/ 	.word	0x00016860
        /*1000*/ 	.short	0x010a
        /*1002*/ 	.byte	0x3f
	.zero		1


	//   ....[73]....
        /*1004*/ 	.word	0x0001f850
        /*1008*/ 	.word	0x00000009
        /*100c*/ 	.word	0x00016820
        /*1010*/ 	.short	0x010a
        /*1012*/ 	.byte	0x3f
	.zero		1


	//   ....[74]....
        /*1014*/ 	.word	0x0001f9e0
        /*1018*/ 	.word	0x00000005
        /*101c*/ 	.word	0x00000000
        /*1020*/ 	.short	0x010a
        /*1022*/ 	.byte	0x3f
	.zero		1


	//   ....[75]....
        /*1024*/ 	.word	0x0001fa50
        /*1028*/ 	.word	0x00000003
        /*102c*/ 	.word	0x00000000
        /*1030*/ 	.short	0x010a
        /*1032*/ 	.byte	0x3f
	.zero		1


	//   ....[76]....
        /*1034*/ 	.word	0x0001fab0
        /*1038*/ 	.word	0x00000017
        /*103c*/ 	.word	0x00000000
        /*1040*/ 	.short	0x010a
        /*1042*/ 	.byte	0x3f
	.zero		1


	//   ....[77]....
        /*1044*/ 	.word	0x0001fae0
        /*1048*/ 	.word	0x00000007
        /*104c*/ 	.word	0x00000000
        /*1050*/ 	.short	0x010a
        /*1052*/ 	.byte	0x3f
	.zero		1


	//   ....[78]....
        /*1054*/ 	.word	0x0001fb40
        /*1058*/ 	.word	0x0000004f
        /*105c*/ 	.word	0x00016890
        /*1060*/ 	.short	0x010a
        /*1062*/ 	.byte	0x3f
	.zero		1


	//   ....[79]....
        /*1064*/ 	.word	0x0001fb90
        /*1068*/ 	.word	0x0000004f
        /*106c*/ 	.word	0x00016890
        /*1070*/ 	.short	0x010a
        /*1072*/ 	.byte	0x3f
	.zero		1


	//   ....[80]....
        /*1074*/ 	.word	0x0001fbe0
        /*1078*/ 	.word	0x0000004f
        /*107c*/ 	.word	0x00016890
        /*1080*/ 	.short	0x010a
        /*1082*/ 	.byte	0x3f
	.zero		1


	//   ....[81]....
        /*1084*/ 	.word	0x0001fc30
        /*1088*/ 	.word	0x0000004f
        /*108c*/ 	.word	0x000168b0
        /*1090*/ 	.short	0x010a
        /*1092*/ 	.byte	0x3f
	.zero		1


	//   ....[82]....
        /*1094*/ 	.word	0x00020100
        /*1098*/ 	.word	0x00000002
        /*109c*/ 	.word	0x00016800
        /*10a0*/ 	.short	0x010a
        /*10a2*/ 	.byte	0x3f
	.zero		1


	//   ....[83]....
        /*10a4*/ 	.word	0x00020720
        /*10a8*/ 	.word	0x00000002
        /*10ac*/ 	.word	0x00016800
        /*10b0*/ 	.short	0x010a
        /*10b2*/ 	.byte	0x3f
	.zero		1


	//   ....[84]....
        /*10b4*/ 	.word	0x00020770
        /*10b8*/ 	.word	0x0000000f
        /*10bc*/ 	.word	0x00016830
        /*10c0*/ 	.short	0x010a
        /*10c2*/ 	.byte	0x3f
	.zero		1


	//   ....[85]....
        /*10c4*/ 	.word	0x000207c0
        /*10c8*/ 	.word	0x0000000b
        /*10cc*/ 	.word	0x00016830
        /*10d0*/ 	.short	0x010a
        /*10d2*/ 	.byte	0x3f
	.zero		1


	//   ....[86]....
        /*10d4*/ 	.word	0x00020810
        /*10d8*/ 	.word	0x0000000b
        /*10dc*/ 	.word	0x00016850
        /*10e0*/ 	.short	0x010a
        /*10e2*/ 	.byte	0x3f
	.zero		1


	//   ....[87]....
        /*10e4*/ 	.word	0x00020860
        /*10e8*/ 	.word	0x00000005
        /*10ec*/ 	.word	0x00016830
        /*10f0*/ 	.short	0x010a
        /*10f2*/ 	.byte	0x3f
	.zero		1


	//   ....[88]....
        /*10f4*/ 	.word	0x000208b0
        /*10f8*/ 	.word	0x0000000a
        /*10fc*/ 	.word	0x00016850
        /*1100*/ 	.short	0x010a
        /*1102*/ 	.byte	0x3f
	.zero		1


	//   ....[89]....
        /*1104*/ 	.word	0x00020900
        /*1108*/ 	.word	0x00000005
        /*110c*/ 	.word	0x00016830
        /*1110*/ 	.short	0x010a
        /*1112*/ 	.byte	0x3f
	.zero		1


	//   ....[90]....
        /*1114*/ 	.word	0x00020950
        /*1118*/ 	.word	0x0000000a
        /*111c*/ 	.word	0x00016850
        /*1120*/ 	.short	0x010a
        /*1122*/ 	.byte	0x3f
	.zero		1


	//   ....[91]....
        /*1124*/ 	.word	0x000209a0
        /*1128*/ 	.word	0x0000000b
        /*112c*/ 	.word	0x00016850
        /*1130*/ 	.short	0x010a
        /*1132*/ 	.byte	0x3f
	.zero		1


	//   ....[92]....
        /*1134*/ 	.word	0x00020f40
        /*1138*/ 	.word	0x00000016
        /*113c*/ 	.word	0x00016820
        /*1140*/ 	.short	0x010a
        /*1142*/ 	.byte	0x3f
	.zero		1


	//   ....[93]....
        /*1144*/ 	.word	0x00020f90
        /*1148*/ 	.word	0x00000005
        /*114c*/ 	.word	0x000168a0
        /*1150*/ 	.short	0x010a
        /*1152*/ 	.byte	0x3f
	.zero		1


	//   ....[94]....
        /*1154*/ 	.word	0x00020fe0
        /*1158*/ 	.word	0x00000005
        /*115c*/ 	.word	0x000168c0
        /*1160*/ 	.short	0x010a
        /*1162*/ 	.byte	0x3f
	.zero		1


	//   ....[95]....
        /*1164*/ 	.word	0x00021030
        /*1168*/ 	.word	0x00000005
        /*116c*/ 	.word	0x000168a0
        /*1170*/ 	.short	0x010a
        /*1172*/ 	.byte	0x3f
	.zero		1


	//   ....[96]....
        /*1174*/ 	.word	0x00021080
        /*1178*/ 	.word	0x00000005
        /*117c*/ 	.word	0x000168c0
        /*1180*/ 	.short	0x010a
        /*1182*/ 	.byte	0x3f
	.zero		1


	//   ....[97]....
        /*1184*/ 	.word	0x00021220
        /*1188*/ 	.word	0x00000000
        /*118c*/ 	.word	0x00016840
        /*1190*/ 	.short	0x010a
        /*1192*/ 	.byte	0x3f
	.zero		1


	//   ....[98]....
        /*1194*/ 	.word	0x00022160
        /*1198*/ 	.word	0x00000016
        /*119c*/ 	.word	0x00016820
        /*11a0*/ 	.short	0x010a
        /*11a2*/ 	.byte	0x3f
	.zero		1


	//   ....[99]....
        /*11a4*/ 	.word	0x000221b0
        /*11a8*/ 	.word	0x00000002
        /*11ac*/ 	.word	0x00016840
        /*11b0*/ 	.short	0x010a
        /*11b2*/ 	.byte	0x3f
	.zero		1


	//   ....[100]....
        /*11b4*/ 	.word	0x00022200
        /*11b8*/ 	.word	0x00000003
        /*11bc*/ 	.word	0x00000060
        /*11c0*/ 	.short	0x010a
        /*11c2*/ 	.byte	0x3f
	.zero		1


	//   ....[101]....
        /*11c4*/ 	.word	0x00022250
        /*11c8*/ 	.word	0x00000002
        /*11cc*/ 	.word	0x00016840
        /*11d0*/ 	.short	0x010a
        /*11d2*/ 	.byte	0x3f
	.zero		1


	//   ....[102]....
        /*11d4*/ 	.word	0x000222a0
        /*11d8*/ 	.word	0x0000000a
        /*11dc*/ 	.word	0x00000060
        /*11e0*/ 	.short	0x010a
        /*11e2*/ 	.byte	0x3f
	.zero		1


	//   ....[103]....
        /*11e4*/ 	.word	0x000222f0
        /*11e8*/ 	.word	0x00000002
        /*11ec*/ 	.word	0x00016840
        /*11f0*/ 	.short	0x010a
        /*11f2*/ 	.byte	0x3f
	.zero		1


	//   ....[104]....
        /*11f4*/ 	.word	0x00022340
        /*11f8*/ 	.word	0x00000005
        /*11fc*/ 	.word	0x00000060
        /*1200*/ 	.short	0x010a
        /*1202*/ 	.byte	0x3f
	.zero		1


	//   ....[105]....
        /*1204*/ 	.word	0x00022390
        /*1208*/ 	.word	0x00000003
        /*120c*/ 	.word	0x00016860
        /*1210*/ 	.short	0x010a
        /*1212*/ 	.byte	0x3f
	.zero		1


	//   ....[106]....
        /*1214*/ 	.word	0x00022d10
        /*1218*/ 	.word	0x00000009
        /*121c*/ 	.word	0x00016820
        /*1220*/ 	.short	0x010a
        /*1222*/ 	.byte	0x3f
	.zero		1


	//   ....[107]....
        /*1224*/ 	.word	0x00022eb0
        /*1228*/ 	.word	0x00000005
        /*122c*/ 	.word	0x00000000
        /*1230*/ 	.short	0x010a
        /*1232*/ 	.byte	0x3f
	.zero		1


	//   ....[108]....
        /*1234*/ 	.word	0x00022f00
        /*1238*/ 	.word	0x00000003
        /*123c*/ 	.word	0x00000000
        /*1240*/ 	.short	0x010a
        /*1242*/ 	.byte	0x3f
	.zero		1


	//   ....[109]....
        /*1244*/ 	.word	0x00022f50
        /*1248*/ 	.word	0x00000017
        /*124c*/ 	.word	0x00000000
        /*1250*/ 	.short	0x010a
        /*1252*/ 	.byte	0x3f
	.zero		1


	//----- nvinfo : EIATTR_NUM_MBARRIERS
	.align		4
.L_239:
        /*1254*/ 	.byte	0x03, 0x38
        /*1256*/ 	.short	0x0016


	//----- nvinfo : EIATTR_EXIT_INSTR_OFFSETS
	.align		4
        /*1258*/ 	.byte	0x04, 0x1c
        /*125a*/ 	.short	(.L_241 - .L_240)


	//   ....[0]....
.L_240:
        /*125c*/ 	.word	0x0001fb30


	//----- nvinfo : EIATTR_MAX_THREADS
	.align		4
.L_241:
        /*1260*/ 	.byte	0x04, 0x05
        /*1262*/ 	.short	(.L_243 - .L_242)
.L_242:
        /*1264*/ 	.word	0x00000200
        /*1268*/ 	.word	0x00000001
        /*126c*/ 	.word	0x00000001


	//----- nvinfo : EIATTR_CRS_STACK_SIZE
	.align		4
.L_243:
        /*1270*/ 	.byte	0x04, 0x1e
        /*1272*/ 	.short	(.L_245 - .L_244)
.L_244:
        /*1274*/ 	.word	0x00000000


	//----- nvinfo : EIATTR_CBANK_PARAM_SIZE
	.align		4
.L_245:
        /*1278*/ 	.byte	0x03, 0x19
        /*127a*/ 	.short	0x0af0


	//----- nvinfo : EIATTR_PARAM_CBANK
	.align		4
        /*127c*/ 	.byte	0x04, 0x0a
        /*127e*/ 	.short	(.L_247 - .L_246)
	.align		4
.L_246:
        /*1280*/ 	.word	index@(.nv.constant0._ZN7cutlass13device_kernelIN5flash11enable_sm90INS1_16FlashAttnFwdSm90INS1_25CollectiveMainloopFwdSm90ILi2EN4cute5tupleIJNS5_1CILi1EEES8_S8_EEENS6_IJNS7_ILi192EEENS7_ILi128EEENS7_ILi64EEEEEELi64ENS_10bfloat16_tEfNS_4arch4Sm90ELb0ELb1ELb1ELb1ELb0ELb1ELb0ELb1ELb1ELb1ELb0ELb0EEENS1_21CollectiveEpilogueFwdINS6_IJSA_SC_SB_EEES9_SE_SG_Li384ELb1ELb1ELb0ELb0EEENS1_36VarlenDynamicPersistentTileSchedulerILi192ELi128ELi384ELi128ELb0ELb1ELb1ELb1ELb0ELb1EEEEEEEEEvNT_6ParamsE)
        /*1284*/ 	.short	0x0210
        /*1286*/ 	.short	0x0af0


	//----- nvinfo : EIATTR_SW_WAR
	.align		4
.L_247:
        /*1288*/ 	.byte	0x04, 0x36
        /*128a*/ 	.short	(.L_249 - .L_248)
.L_248:
        /*128c*/ 	.word	0x00000008
.L_249:


//--------------------- .nv.info._ZN7cutlass13device_kernelIN5flash11enable_sm90INS1_16FlashAttnFwdSm90INS1_25CollectiveMainloopFwdSm90ILi2EN4cute5tupleIJNS5_1CILi1EEES8_S8_EEENS6_IJNS7_ILi192EEENS7_ILi128EEENS7_ILi64EEEEEELi64ENS_10bfloat16_tEfNS_4arch4Sm90ELb1ELb0ELb1ELb0ELb0ELb0ELb0ELb1ELb1ELb1ELb0ELb0EEENS1_21CollectiveEpilogueFwdINS6_IJSA_SC_SB_EEES9_SE_SG_Li384ELb0ELb1ELb0ELb0EEENS1_30DynamicPersistentTileSchedulerILi384ELi128ELb0ELb1ELb1EEEEEEEEEvNT_6ParamsE --------------------------
	.section	.nv.info._ZN7cutlass13device_kernelIN5flash11enable_sm90INS1_16FlashAttnFwdSm90INS1_25CollectiveMainloopFwdSm90ILi2EN4cute5tupleIJNS5_1CILi1EEES8_S8_EEENS6_IJNS7_ILi192EEENS7_ILi128EEENS7_ILi64EEEEEELi64ENS_10bfloat16_tEfNS_4arch4Sm90ELb1ELb0ELb1ELb0ELb0ELb0ELb0ELb1ELb1ELb1ELb0ELb0EEENS1_21CollectiveEpilogueFwdINS6_IJSA_SC_SB_EEES9_SE_SG_Li384ELb0ELb1ELb0ELb0EEENS1_30DynamicPersistentTileSchedulerILi384ELi128ELb0ELb1ELb1EEEEEEEEEvNT_6ParamsE,"",@"SHT_CUDA_INFO"
	.sectionflags	@""
	.align	4


	//----- nvinfo : EIATTR_CUDA_API_VERSION
	.align		4
        /*0000*/ 	.byte	0x04, 0x37
        /*0002*/ 	.short	(.L_251 - .L_250)
.L_250:
        /*0004*/ 	.word	0x00000082


	//----- nvinfo : EIATTR_KPARAM_INFO
	.align		4
.L_251:
        /*0008*/ 	.byte	0x04, 0x17
        /*000a*/ 	.short	(.L_253 - .L_252)
.L_252:
        /*000c*/ 	.word	0x00000000
        /*0010*/ 	.short	0x0000
        /*0012*/ 	.short	0x0070
        /*0014*/ 	.byte	0x00, 0xf0, 0x01, 0x2a


	//----- nvinfo : EIATTR_SPARSE_MMA_MASK
	.align		4
.L_253:
        /*0018*/ 	.byte	0x03, 0x50
        /*001a*/ 	.short	0x0000


	//----- nvinfo : EIATTR_MAXREG_COUNT
	.align		4
        /*001c*/ 	.byte	0x03, 0x1b
        /*001e*/ 	.short	0x0080


	//----- nvinfo : EIATTR_NUM_BARRIERS
	.align		4
        /*0020*/ 	.byte	0x02, 0x4c
        /*0022*/ 	.byte	0x10
	.zero		1


	//----- nvinfo : EIATTR_EXTERNS
	.align		4
        /*0024*/ 	.byte	0x04, 0x0f
        /*0026*/ 	.short	(.L_255 - .L_254)


	//   ....[0]....
	.align		4
.L_254:
        /*0028*/ 	.word	index@(__assertfail)


	//----- nvinfo : EIATTR_ANNOTATIONS
	.align		4
.L_255:
        /*002c*/ 	.byte	0x04, 0x55
        /*002e*/ 	.short	(.L_257 - .L_256)


	//   ....[0]....
.L_256:
        /*0030*/ 	.word	0x00000001
        /*0034*/ 	.byte	0xb0, 0xaf, 0x00, 0x00, 0x01, 0x00, 0x00, 0x00, 0xc0, 0xaf, 0x00, 0x00, 0x01, 0x00, 0x00, 0x00
        /*0044*/ 	.byte	0x40, 0xb0, 0x00, 0x00, 0x01, 0x00, 0x00, 0x00, 0x90, 0xcc, 0x00, 0x00, 0x01, 0x00, 0x00, 0x00
        /*0054*/ 	.byte	0xb0, 0xcc, 0x00, 0x00, 0x01, 0x00, 0x00, 0x00, 0xf0, 0xe6, 0x00, 0x00, 0x01, 0x00, 0x00, 0x00
        /*0064*/ 	.byte	0x90, 0xe8, 0x00, 0x00


	//----- nvinfo : EIATTR_MERCURY_ISA_VERSION
	.align		4
.L_257:
        /*0068*/ 	.byte	0x03, 0x5f
        /*006a*/ 	.short	0x0101


	//----- nvinfo : EIATTR_INT_WARP_WIDE_INSTR_OFFSETS
	.align		4
        /*006c*/ 	.byte	0x04, 0x31
        /*006e*/ 	.short	(.L_259 - .L_258)


	//   ....[0]....
.L_258:
        /*0070*/ 	.word	0x00000130


	//   ....[1]....
        /*0074*/ 	.word	0x00000170


	//   ....[2]....
        /*0078*/ 	.word	0x000001e0


	//   ....[3]....
        /*007c*/ 	.word	0x0000b650


	//   ....[4]....
        /*0080*/ 	.word	0x0000b6e0


	//   ....[5]....
        /*0084*/ 	.word	0x0000e360


	//   ....[6]....
        /*0088*/ 	.word	0x0000e3f0


	//----- nvinfo : EIATTR_COOP_GROUP_MASK_REGIDS
	.align		4
.L_259:
        /*008c*/ 	.byte	0x04, 0x29
        /*008e*/ 	.short	(.L_261 - .L_260)


	//   ....[0]....
.L_260:
        /*0090*/ 	.word	0xffffffff


	//   ....[1]....
        /*0094*/ 	.word	0xffffffff


	//   ....[2]....
        /*0098*/ 	.word	0xffffffff


	//   ....[3]....
        /*009c*/ 	.word	0xffffffff


	//   ....[4]....
        /*00a0*/ 	.word	0xffffffff


	//   ....[5]....
        /*00a4*/ 	.word	0xffffffff


	//   ....[6]....
        /*00a8*/ 	.word	0xffffffff


	//   ....[7]....
        /*00ac*/ 	.word	0xffffffff


	//   ....[8]....
        /*00b0*/ 	.word	0xffffffff


	//   ....[9]....
        /*00b4*/ 	.word	0xffffffff


	//   ....[10]....
        /*00b8*/ 	.word	0xffffffff


	//   ....[11]....
        /*00bc*/ 	.word	0xffffffff


	//   ....[12]....
        /*00c0*/ 	.word	0xffffffff


	//   ....[13]....
        /*00c4*/ 	.word	0xffffffff


	//   ....[14]....
        /*00c8*/ 	.word	0xffffffff


	//   ....[15]....
        /*00cc*/ 	.word	0xffffffff


	//   ....[16]....
        /*00d0*/ 	.word	0xffffffff


	//   ....[17]....
        /*00d4*/ 	.word	0xffffffff


	//   ....[18]....
        /*00d8*/ 	.word	0xffffffff


	//   ....[19]....
        /*00dc*/ 	.word	0xffffffff


	//   ....[20]....
        /*00e0*/ 	.word	0xffffffff


	//   ....[21]....
        /*00e4*/ 	.word	0xffffffff


	//   ....[22]....
        /*00e8*/ 	.word	0xffffffff


	//   ....[23]....
        /*00ec*/ 	.word	0xffffffff


	//   ....[24]....
        /*00f0*/ 	.word	0xffffffff


	//   ....[25]....
        /*00f4*/ 	.word	0xffffffff


	//   ....[26]....
        /*00f8*/ 	.word	0xffffffff


	//   ....[27]....
        /*00fc*/ 	.word	0xffffffff


	//   ....[28]....
        /*0100*/ 	.word	0xffffffff


	//   ....[29]....
        /*0104*/ 	.word	0xffffffff


	//   ....[30]....
        /*0108*/ 	.word	0xffffffff


	//   ....[31]....
        /*010c*/ 	.word	0xffffffff


	//   ....[32]....
        /*0110*/ 	.word	0xffffffff


	//   ....[33]....
        /*0114*/ 	.word	0xffffffff


	//   ....[34]....
        /*0118*/ 	.word	0xffffffff


	//   ....[35]....
        /*011c*/ 	.word	0xffffffff


	//   ....[36]....
        /*0120*/ 	.word	0xffffffff


	//   ....[37]....
        /*0124*/ 	.word	0xffffffff


	//   ....[38]....
        /*0128*/ 	.word	0xffffffff


	//   ....[39]....
        /*012c*/ 	.word	0xffffffff


	//   ....[40]....
        /*0130*/ 	.word	0xffffffff


	//   ....[41]....
        /*0134*/ 	.word	0xffffffff


	//   ....[42]....
        /*0138*/ 	.word	0xffffffff


	//   ....[43]....
        /*013c*/ 	.word	0xffffffff


	//   ....[44]....
        /*0140*/ 	.word	0xffffffff


	//   ....[45]....
        /*0144*/ 	.word	0xffffffff


	//   ....[46]....
        /*0148*/ 	.word	0xffffffff


	//   ....[47]....
        /*014c*/ 	.word	0xffffffff


	//   ....[48]....
        /*0150*/ 	.word	0xffffffff


	//   ....[49]....
        /*0154*/ 	.word	0xffffffff


	//   ....[50]....
        /*0158*/ 	.word	0xffffffff


	//   ....[51]....
        /*015c*/ 	.word	0xffffffff


	//   ....[52]....
        /*0160*/ 	.word	0xffffffff


	//   ....[53]....
        /*0164*/ 	.word	0xffffffff


	//   ....[54]....
        /*0168*/ 	.word	0xffffffff


	//   ....[55]....
        /*016c*/ 	.word	0xffffffff


	//   ....[56]....
        /*0170*/ 	.word	0xffffffff


	//   ....[57]....
        /*0174*/ 	.word	0xffffffff


	//   ....[58]....
        /*0178*/ 	.word	0xffffffff


	//   ....[59]....
        /*017c*/ 	.word	0xffffffff


	//   ....[60]....
        /*0180*/ 	.word	0xffffffff


	//   ....[61]....
        /*0184*/ 	.word	0xffffffff


	//   ....[62]....
        /*0188*/ 	.word	0xffffffff


	//   ....[63]....
        /*018c*/ 	.word	0xffffffff


	//   ....[64]....
        /*0190*/ 	.word	0xffffffff


	//   ....[65]....
        /*0194*/ 	.word	0xffffffff


	//   ....[66]....
        /*0198*/ 	.word	0xffffffff


	//   ....[67]....
        /*019c*/ 	.word	0xffffffff


	//   ....[68]....
        /*01a0*/ 	.word	0xffffffff


	//   ....[69]....
        /*01a4*/ 	.word	0xffffffff


	//   ....[70]....
        /*01a8*/ 	.word	0xffffffff


	//   ....[71]....
        /*01ac*/ 	.word	0xffffffff


	//   ....[72]....
        /*01b0*/ 	.word	0xffffffff


	//   ....[73]....
        /*01b4*/ 	.word	0xffffffff


	//   ....[74]....
        /*01b8*/ 	.word	0xffffffff


	//   ....[75]....
        /*01bc*/ 	.word	0xffffffff


	//   ....[76]....
        /*01c0*/ 	.word	0x0500000f


	//   ....[77]....
        /*01c4*/ 	.word	0x0500000f


	//   ....[78]....
        /*01c8*/ 	.word	0x0500000f


	//   ....[79]....
        /*01cc*/ 	.word	0x0500000f


	//   ....[80]....
        /*01d0*/ 	.word	0x0500000f


	//   ....[81]....
        /*01d4*/ 	.word	0x0500000f


	//   ....[82]....
        /*01d8*/ 	.word	0x0500000f


	//   ....[83]....
        /*01dc*/ 	.word	0x0500000f


	//   ....[84]....
        /*01e0*/ 	.word	0x0500000f


	//   ....[85]....
        /*01e4*/ 	.word	0x0500000f


	//   ....[86]....
        /*01e8*/ 	.word	0x0500000f


	//   ....[87]....
        /*01ec*/ 	.word	0x0500000f


	//   ....[88]....
        /*01f0*/ 	.word	0x0500000f


	//   ....[89]....
        /*01f4*/ 	.word	0x0500000f


	//   ....[90]....
        /*01f8*/ 	.word	0x0500000f


	//   ....[91]....
        /*01fc*/ 	.word	0x0500000f


	//   ....[92]....
        /*0200*/ 	.word	0x0500000f


	//   ....[93]....
        /*0204*/ 	.word	0x0500000f


	//   ....[94]....
        /*0208*/ 	.word	0x0500000f


	//   ....[95]....
        /*020c*/ 	.word	0x0500000f


	//   ....[96]....
        /*0210*/ 	.word	0x0500000f


	//   ....[97]....
        /*0214*/ 	.word	0x0500000f


	//   ....[98]....
        /*0218*/ 	.word	0x0500000f


	//   ....[99]....
        /*021c*/ 	.word	0x0500000f


	//   ....[100]....
        /*0220*/ 	.word	0x0500000f


	//   ....[101]....
        /*0224*/ 	.word	0x0500000f


	//   ....[102]....
        /*0228*/ 	.word	0x0500000f


	//----- nvinfo : EIATTR_COOP_GROUP_INSTR_OFFSETS
	.align		4
.L_261:
        /*022c*/ 	.byte	0x04, 0x28
        /*022e*/ 	.short	(.L_263 - .L_262)


	//   ....[0]....
.L_262:
        /*0230*/ 	.word	0x00000070


	//   ....[1]....
        /*0234*/ 	.word	0x00000140


	//   ....[2]....
        /*0238*/ 	.word	0x00000190


	//   ....[3]....
        /*023c*/ 	.word	0x000003c0


	//   ....[4]....
        /*0240*/ 	.word	0x00000520


	//   ....[5]....
        /*0244*/ 	.word	0x00000640


	//   ....[6]....
        /*0248*/ 	.word	0x000007a0


	//   ....[7]....
        /*024c*/ 	.word	0x00001360


	//   ....[8]....
        /*0250*/ 	.word	0x00001a10


	//   ....[9]....
        /*0254*/ 	.word	0x00001a30


	//   ....[10]....
        /*0258*/ 	.word	0x000027e0


	//   ....[11]....
        /*025c*/ 	.word	0x000028b0


	//   ....[12]....
        /*0260*/ 	.word	0x00003330


	//   ....[13]....
        /*0264*/ 	.word	0x00003380


	//   ....[14]....
        /*0268*/ 	.word	0x00004840


	//   ....[15]....
        /*026c*/ 	.word	0x00004890


	//   ....[16]....
        /*0270*/ 	.word	0x00005240


	//   ....[17]....
        /*0274*/ 	.word	0x000052f0


	//   ....[18]....
        /*0278*/ 	.word	0x00005d90


	//   ....[19]....
        /*027c*/ 	.word	0x00005e30


	//   ....[20]....
        /*0280*/ 	.word	0x00007b30


	//   ....[21]....
        /*0284*/ 	.word	0x00007ba0


	//   ....[22]....
        /*0288*/ 	.word	0x00008270


	//   ....[23]....
        /*028c*/ 	.word	0x000082f0


	//   ....[24]....
        /*0290*/ 	.word	0x00009380


	//   ....[25]....
        /*0294*/ 	.word	0x000093c0


	//   ....[26]....
        /*0298*/ 	.word	0x000094a0


	//   ....[27]....
        /*029c*/ 	.word	0x000094c0


	//   ....[28]....
        /*02a0*/ 	.word	0x0000a080


	//   ....[29]....
        /*02a4*/ 	.word	0x0000a0b0


	//   ....[30]....
        /*02a8*/ 	.word	0x0000a0e0


	//   ....[31]....
        /*02ac*/ 	.word	0x0000a110


	//   ....[32]....
        /*02b0*/ 	.word	0x0000a580


	//   ....[33]....
        /*02b4*/ 	.word	0x0000a5c0


	//   ....[34]....
        /*02b8*/ 	.word	0x0000a5e0


	//   ....[35]....
        /*02bc*/ 	.word	0x0000a610


	//   ....[36]....
        /*02c0*/ 	.word	0x0000a630


	//   ....[37]....
        /*02c4*/ 	.word	0x0000a650


	//   ....[38]....
        /*02c8*/ 	.word	0x0000a670


	//   ....[39]....
        /*02cc*/ 	.word	0x0000a690


	//   ....[40]....
        /*02d0*/ 	.word	0x0000acf0


	//   ....[41]....
        /*02d4*/ 	.word	0x0000ad30


	//   ....[42]....
        /*02d8*/ 	.word	0x0000ad60


	//   ....[43]....
        /*02dc*/ 	.word	0x0000ad90


	//   ....[44]....
        /*02e0*/ 	.word	0x0000adb0


	//   ....[45]....
        /*02e4*/ 	.word	0x0000adc0


	//   ....[46]....
        /*02e8*/ 	.word	0x0000add0


	//   ....[47]....
        /*02ec*/ 	.word	0x0000adf0


	//   ....[48]....
        /*02f0*/ 	.word	0x0000af70


	//   ....[49]....
        /*02f4*/ 	.word	0x0000bc10


	//   ....[50]....
        /*02f8*/ 	.word	0x0000c610


	//   ....[51]....
        /*02fc*/ 	.word	0x0000c640


	//   ....[52]....
        /*0300*/ 	.word	0x0000c670


	//   ....[53]....
        /*0304*/ 	.word	0x0000c700


	//   ....[54]....
        /*0308*/ 	.word	0x0000c730


	//   ....[55]....
        /*030c*/ 	.word	0x0000c740


	//   ....[56]....
        /*0310*/ 	.word	0x0000c780


	//   ....[57]....
        /*0314*/ 	.word	0x0000c7b0


	//   ....[58]....
        /*0318*/ 	.word	0x0000c820


	//   ....[59]....
        /*031c*/ 	.word	0x0000c830


	//   ....[60]....
        /*0320*/ 	.word	0x0000c870


	//   ....[61]....
        /*0324*/ 	.word	0x0000c8a0


	//   ....[62]....
        /*0328*/ 	.word	0x0000c910


	//   ....[63]....
        /*032c*/ 	.word	0x0000c920


	//   ....[64]....
        /*0330*/ 	.word	0x0000c940


	//   ....[65]....
        /*0334*/ 	.word	0x0000c970


	//   ....[66]....
        /*0338*/ 	.word	0x0000c9d0


	//   ....[67]....
        /*033c*/ 	.word	0x0000c9e0


	//   ....[68]....
        /*0340*/ 	.word	0x0000ca40


	//   ....[69]....
        /*0344*/ 	.word	0x0000ca90


	//   ....[70]....
        /*0348*/ 	.word	0x0000cab0


	//   ....[71]....
        /*034c*/ 	.word	0x0000caf0


	//   ....[72]....
        /*0350*/ 	.word	0x0000cb00


	//   ....[73]....
        /*0354*/ 	.word	0x0000cb50


	//   ....[74]....
        /*0358*/ 	.word	0x0000e7d0


	//   ....[75]....
        /*035c*/ 	.word	0x0000e9b0


	//   ....[76]....
        /*0360*/ 	.word	0x0000ef10


	//   ....[77]....
        /*0364*/ 	.word	0x0000f070


	//   ....[78]....
        /*0368*/ 	.word	0x0000f0d0


	//   ....[79]....
        /*036c*/ 	.word	0x0000f190


	//   ....[80]....
        /*0370*/ 	.word	0x0000f240


	//   ....[81]....
        /*0374*/ 	.word	0x0000f2c0


	//   ....[82]....
        /*0378*/ 	.word	0x0000f360


	//   ....[83]....
        /*037c*/ 	.word	0x0000f3c0


	//   ....[84]....
        /*0380*/ 	.word	0x0000f4a0


	//   ....[85]....
        /*0384*/ 	.word	0x0000f520


	//   ....[86]....
        /*0388*/ 	.word	0x0000f5c0


	//   ....[87]....
        /*038c*/ 	.word	0x0000f620


	//   ....[88]....
        /*0390*/ 	.word	0x0000f700


	//   ....[89]....
        /*0394*/ 	.word	0x0000f780


	//   ....[90]....
        /*0398*/ 	.word	0x0000f820


	//   ....[91]....
        /*039c*/ 	.word	0x0000f880


	//   ....[92]....
        /*03a0*/ 	.word	0x0000f930


	//   ....[93]....
        /*03a4*/ 	.word	0x0000f9b0


	//   ....[94]....
        /*03a8*/ 	.word	0x0000fa90


	//   ....[95]....
        /*03ac*/ 	.word	0x0000faf0


	//   ....[96]....
        /*03b0*/ 	.word	0x0000fba0


	//   ....[97]....
        /*03b4*/ 	.word	0x0000fc00


	//   ....[98]....
        /*03b8*/ 	.word	0x0000fcc0


	//   ....[99]....
        /*03bc*/ 	.word	0x0000fd40


	//   ....[100]....
        /*03c0*/ 	.word	0x0000fde0


	//   ....[101]....
        /*03c4*/ 	.word	0x000100f0


	//   ....[102]....
        /*03c8*/ 	.word	0x00010210


	//----- nvinfo : EIATTR_REG_RECONFIG
	.align		4
.L_263:
        /*03cc*/ 	.byte	0x01, 0x54
	.zero		2


	//----- nvinfo : EIATTR_SYSCALL_OFFSETS
	.align		4
        /*03d0*/ 	.byte	0x04, 0x46
        /*03d2*/ 	.short	(.L_265 - .L_264)


	//   ....[0]....
.L_264:
        /*03d4*/ 	.word	0x00001540


	//   ....[1]....
        /*03d8*/ 	.word	0x0000b840


	//   ....[2]....
        /*03dc*/ 	.word	0x0000b990


	//   ....[3]....
        /*03e0*/ 	.word	0x0000ba80


	//   ....[4]....
        /*03e4*/ 	.word	0x0000c180


	//----- nvinfo : EIATTR_MBARRIER_INSTR_OFFSETS
	.align		4
.L_265:
        /*03e8*/ 	.byte	0x04, 0x39
        /*03ea*/ 	.short	(.L_267 - .L_266)


	//   ....[0]....
.L_266:
        /*03ec*/ 	.word	0x00000270
        /*03f0*/ 	.word	0x000000ff
        /*03f4*/ 	.word	0x00016800
        /*03f8*/ 	.short	0x0100
        /*03fa*/ 	.byte	0x08
	.zero		1


	//   ....[1]....
        /*03fc*/ 	.word	0x00000280
        /*0400*/ 	.word	0x000000ff
        /*0404*/ 	.word	0x00016820
        /*0408*/ 	.short	0x0100
        /*040a*/ 	.byte	0x08
	.zero		1


	//   ....[2]....
        /*040c*/ 	.word	0x00000370
        /*0410*/ 	.word	0x000000ff
        /*0414*/ 	.word	0x00016830
        /*0418*/ 	.short	0x0100
        /*041a*/ 	.byte	0x08
	.zero		1


	//   ....[3]....
        /*041c*/ 	.word	0x00000380
        /*0420*/ 	.word	0x000000ff
        /*0424*/ 	.word	0x00016840
        /*0428*/ 	.short	0x0100
        /*042a*/ 	.byte	0x08
	.zero		1


	//   ....[4]....
        /*042c*/ 	.word	0x00000390
        /*0430*/ 	.word	0x000000ff
        /*0434*/ 	.word	0x00016838
        /*0438*/ 	.short	0x0100
        /*043a*/ 	.byte	0x08
	.zero		1


	//   ....[5]....
        /*043c*/ 	.word	0x000003a0
        /*0440*/ 	.word	0x000000ff
        /*0444*/ 	.word	0x00016848
        /*0448*/ 	.short	0x0100
        /*044a*/ 	.byte	0x08
	.zero		1


	//   ....[6]....
        /*044c*/ 	.word	0x000004d0
        /*0450*/ 	.word	0x000000ff
        /*0454*/ 	.word	0x00016850
        /*0458*/ 	.short	0x0100
        /*045a*/ 	.byte	0x08
	.zero		1


	//   ....[7]....
        /*045c*/ 	.word	0x000004e0
        /*0460*/ 	.word	0x000000ff
        /*0464*/ 	.word	0x00016860
        /*0468*/ 	.short	0x0100
        /*046a*/ 	.byte	0x08
	.zero		1


	//   ....[8]....
        /*046c*/ 	.word	0x000004f0
        /*0470*/ 	.word	0x000000ff
        /*0474*/ 	.word	0x00016858
        /*0478*/ 	.short	0x0100
        /*047a*/ 	.byte	0x08
	.zero		1


	//   ....[9]....
        /*047c*/ 	.word	0x00000500
        /*0480*/ 	.word	0x000000ff
        /*0484*/ 	.word	0x00016868
        /*0488*/ 	.short	0x0100
        /*048a*/ 	.byte	0x08
	.zero		1


	//   ....[10]....
        /*048c*/ 	.word	0x000005f0
        /*0490*/ 	.word	0x000000ff
        /*0494*/ 	.word	0x00016870
        /*0498*/ 	.short	0x0100
        /*049a*/ 	.byte	0x06
	.zero		1


	//   ....[11]....
        /*049c*/ 	.word	0x00000600
        /*04a0*/ 	.word	0x000000ff
        /*04a4*/ 	.word	0x00016880
        /*04a8*/ 	.short	0x0100
        /*04aa*/ 	.byte	0x06
	.zero		1


	//   ....[12]....
        /*04ac*/ 	.word	0x00000610
        /*04b0*/ 	.word	0x000000ff
        /*04b4*/ 	.word	0x00016878
        /*04b8*/ 	.short	0x0100
        /*04ba*/ 	.byte	0x06
	.zero		1


	//   ....[13]....
        /*04bc*/ 	.word	0x00000620
        /*04c0*/ 	.word	0x000000ff
        /*04c4*/ 	.word	0x00016888
        /*04c8*/ 	.short	0x0100
        /*04ca*/ 	.byte	0x06
	.zero		1


	//   ....[14]....
        /*04cc*/ 	.word	0x00000750
        /*04d0*/ 	.word	0x000000ff
        /*04d4*/ 	.word	0x00016890
        /*04d8*/ 	.short	0x0100
        /*04da*/ 	.byte	0x08
	.zero		1


	//   ....[15]....
        /*04dc*/ 	.word	0x00000760
        /*04e0*/ 	.word	0x000000ff
        /*04e4*/ 	.word	0x000168a0
        /*04e8*/ 	.short	0x0100
        /*04ea*/ 	.byte	0x08
	.zero		1


	//   ....[16]....
        /*04ec*/ 	.word	0x00000770
        /*04f0*/ 	.word	0x000000ff
        /*04f4*/ 	.word	0x00016898
        /*04f8*/ 	.short	0x0100
        /*04fa*/ 	.byte	0x08
	.zero		1


	//   ....[17]....
        /*04fc*/ 	.word	0x00000780
        /*0500*/ 	.word	0x000000ff
        /*0504*/ 	.word	0x000168a8
        /*0508*/ 	.short	0x0100
        /*050a*/ 	.byte	0x08
	.zero		1


	//   ....[18]....
        /*050c*/ 	.word	0x000008b0
        /*0510*/ 	.word	0x000000ff
        /*0514*/ 	.word	0x000168b0
        /*0518*/ 	.short	0x0100
        /*051a*/ 	.byte	0x08
	.zero		1


	//   ....[19]....
        /*051c*/ 	.word	0x000008c0
        /*0520*/ 	.word	0x000000ff
        /*0524*/ 	.word	0x000168c0
        /*0528*/ 	.short	0x0100
        /*052a*/ 	.byte	0x08
	.zero		1


	//   ....[20]....
        /*052c*/ 	.word	0x000008d0
        /*0530*/ 	.word	0x000000ff
        /*0534*/ 	.word	0x000168b8
        /*0538*/ 	.short	0x0100
        /*053a*/ 	.byte	0x08
	.zero		1


	//   ....[21]....
        /*053c*/ 	.word	0x000008e0
        /*0540*/ 	.word	0x000000ff
        /*0544*/ 	.word	0x000168c8
        /*0548*/ 	.short	0x0100
        /*054a*/ 	.byte	0x08
	.zero		1


	//   ....[22]....
        /*054c*/ 	.word	0x000015c0
        /*0550*/ 	.word	0x000000ff
        /*0554*/ 	.word	0x00016800
        /*0558*/ 	.short	0x010a
        /*055a*/ 	.byte	0x2d
	.zero		1


	//   ....[23]....
        /*055c*/ 	.word	0x00001640
        /*0560*/ 	.word	0x00000000
        /*0564*/ 	.word	0x00016830
        /*0568*/ 	.short	0x010a
        /*056a*/ 	.byte	0x3f
	.zero		1


	//   ....[24]....
        /*056c*/ 	.word	0x000016a0
        /*0570*/ 	.word	0x00000000
        /*0574*/ 	.word	0x00016830
        /*0578*/ 	.short	0x010a
        /*057a*/ 	.byte	0x3f
	.zero		1


	//   ....[25]....
        /*057c*/ 	.word	0x00001fa0
        /*0580*/ 	.word	0x00000000
        /*0584*/ 	.word	0x00000000
        /*0588*/ 	.short	0x0101
        /*058a*/ 	.byte	0x3f
	.zero		1


	//   ....[26]....
        /*058c*/ 	.word	0x000040a0
        /*0590*/ 	.word	0x000000ff
        /*0594*/ 	.word	0x00016830
        /*0598*/ 	.short	0x010a
        /*059a*/ 	.byte	0x06
	.zero		1


	//   ....[27]....
        /*059c*/ 	.word	0x000040e0
        /*05a0*/ 	.word	0x000000ff
        /*05a4*/ 	.word	0x00016830
        /*05a8*/ 	.short	0x010a
        /*05aa*/ 	.byte	0x06
	.zero		1


	//   ....[28]....
        /*05ac*/ 	.word	0x000042c0
        /*05b0*/ 	.word	0x000000ff
        /*05b4*/ 	.word	0x00016850
        /*05b8*/ 	.short	0x010a
        /*05ba*/ 	.byte	0x06
	.zero		1


	//   ....[29]....
        /*05bc*/ 	.word	0x00004300
        /*05c0*/ 	.word	0x000000ff
        /*05c4*/ 	.word	0x00016850
        /*05c8*/ 	.short	0x010a
        /*05ca*/ 	.byte	0x06
	.zero		1


	//   ....[30]....
        /*05cc*/ 	.word	0x000062b0
        /*05d0*/ 	.word	0x0000000a
        /*05d4*/ 	.word	0x00000000
        /*05d8*/ 	.short	0x0101
        /*05da*/ 	.byte	0x3f
	.zero		1


	//   ....[31]....
        /*05dc*/ 	.word	0x00006540
        /*05e0*/ 	.word	0x00000008
        /*05e4*/ 	.word	0x00000000
        /*05e8*/ 	.short	0x0101
        /*05ea*/ 	.byte	0x3f
	.zero		1


	//   ....[32]....
        /*05ec*/ 	.word	0x00006ee0
        /*05f0*/ 	.word	0x000000ff
        /*05f4*/ 	.word	0x00016830
        /*05f8*/ 	.short	0x010a
        /*05fa*/ 	.byte	0x06
	.zero		1


	//   ....[33]....
        /*05fc*/ 	.word	0x00006f20
        /*0600*/ 	.word	0x000000ff
        /*0604*/ 	.word	0x00016830
        /*0608*/ 	.short	0x010a
        /*060a*/ 	.byte	0x06
	.zero		1


	//   ....[34]....
        /*060c*/ 	.word	0x00007100
        /*0610*/ 	.word	0x000000ff
        /*0614*/ 	.word	0x00016850
        /*0618*/ 	.short	0x010a
        /*061a*/ 	.byte	0x06
	.zero		1


	//   ....[35]....
        /*061c*/ 	.word	0x00007140
        /*0620*/ 	.word	0x000000ff
        /*0624*/ 	.word	0x00016850
        /*0628*/ 	.short	0x010a
        /*062a*/ 	.byte	0x06
	.zero		1


	//   ....[36]....
        /*062c*/ 	.word	0x000087d0
        /*0630*/ 	.word	0x0000000f
        /*0634*/ 	.word	0x00000000
        /*0638*/ 	.short	0x0101
        /*063a*/ 	.byte	0x3f
	.zero		1


	//   ....[37]....
        /*063c*/ 	.word	0x00008980
        /*0640*/ 	.word	0x0000000f
        /*0644*/ 	.word	0x00000000
        /*0648*/ 	.short	0x0101
        /*064a*/ 	.byte	0x3f
	.zero		1


	//   ....[38]....
        /*064c*/ 	.word	0x000092f0
        /*0650*/ 	.word	0x000000ff
        /*0654*/ 	.word	0x00016850
        /*0658*/ 	.short	0x010a
        /*065a*/ 	.byte	0x05
	.zero		1


	//   ....[39]....
        /*065c*/ 	.word	0x00009330
        /*0660*/ 	.word	0x000000ff
        /*0664*/ 	.word	0x00016850
        /*0668*/ 	.short	0x010a
        /*066a*/ 	.byte	0x05
	.zero		1


	//   ....[40]....
        /*066c*/ 	.word	0x00009860
        /*0670*/ 	.word	0x00000006
        /*0674*/ 	.word	0x00000000
        /*0678*/ 	.short	0x0101
        /*067a*/ 	.byte	0x3f
	.zero		1


	//   ....[41]....
        /*067c*/ 	.word	0x0000a4c0
        /*0680*/ 	.word	0x0000001b
        /*0684*/ 	.word	0x00000000
        /*0688*/ 	.short	0x0101
        /*068a*/ 	.byte	0x3f
	.zero		1


	//   ....[42]....
        /*068c*/ 	.word	0x0000be30
        /*0690*/ 	.word	0x00000003
        /*0694*/ 	.word	0x00016840
        /*0698*/ 	.short	0x010a
        /*069a*/ 	.byte	0x3f
	.zero		1


	//   ....[43]....
        /*069c*/ 	.word	0x0000cc20
        /*06a0*/ 	.word	0x00000011
        /*06a4*/ 	.word	0x00016800
        /*06a8*/ 	.short	0x0107
        /*06aa*/ 	.byte	0x3f
	.zero		1


	//   ....[44]....
        /*06ac*/ 	.word	0x0000cd10
        /*06b0*/ 	.word	0x00000011
        /*06b4*/ 	.word	0x00016800
        /*06b8*/ 	.short	0x0101
        /*06ba*/ 	.byte	0x3f
	.zero		1


	//   ....[45]....
        /*06bc*/ 	.word	0x0000cd30
        /*06c0*/ 	.word	0x00000011
        /*06c4*/ 	.word	0x00016820
        /*06c8*/ 	.short	0x010a
        /*06ca*/ 	.byte	0x3f
	.zero		1


	//   ....[46]....
        /*06cc*/ 	.word	0x0000d040
        /*06d0*/ 	.word	0x00000002
        /*06d4*/ 	.word	0x00016840
        /*06d8*/ 	.short	0x010a
        /*06da*/ 	.byte	0x3f
	.zero		1


	//   ....[47]....
        /*06dc*/ 	.word	0x0000d270
        /*06e0*/ 	.word	0x00000002
        /*06e4*/ 	.word	0x00000060
        /*06e8*/ 	.short	0x010a
        /*06ea*/ 	.byte	0x3f
	.zero		1


	//   ....[48]....
        /*06ec*/ 	.word	0x0000d7a0
        /*06f0*/ 	.word	0x00000002
        /*06f4*/ 	.word	0x00016840
        /*06f8*/ 	.short	0x010a
        /*06fa*/ 	.byte	0x3f
	.zero		1


	//   ....[49]....
        /*06fc*/ 	.word	0x0000d9d0
        /*0700*/ 	.word	0x00000005
        /*0704*/ 	.word	0x00000060
        /*0708*/ 	.short	0x010a
        /*070a*/ 	.byte	0x3f
	.zero		1


	//   ....[50]....
        /*070c*/ 	.word	0x0000de40
        /*0710*/ 	.word	0x00000002
        /*0714*/ 	.word	0x00016840
        /*0718*/ 	.short	0x010a
        /*071a*/ 	.byte	0x3f
	.zero		1


	//   ....[51]....
        /*071c*/ 	.word	0x0000e080
        /*0720*/ 	.word	0x00000005
        /*0724*/ 	.word	0x00000060
        /*0728*/ 	.short	0x010a
        /*072a*/ 	.byte	0x3f
	.zero		1


	//   ....[52]....
        /*072c*/ 	.word	0x0000e490
        /*0730*/ 	.word	0x00000003
        /*0734*/ 	.word	0x00016860
        /*0738*/ 	.short	0x010a
        /*073a*/ 	.byte	0x3f
	.zero		1


	//   ....[53]....
        /*073c*/ 	.word	0x0000e930
        /*0740*/ 	.word	0x00000007
        /*0744*/ 	.word	0x00016820
        /*0748*/ 	.short	0x010a
        /*074a*/ 	.byte	0x3f
	.zero		1


	//   ....[54]....
        /*074c*/ 	.word	0x0000ead0
        /*0750*/ 	.word	0x00000005
        /*0754*/ 	.word	0x00000000
        /*0758*/ 	.short	0x010a
        /*075a*/ 	.byte	0x3f
	.zero		1


	//   ....[55]....
        /*075c*/ 	.word	0x0000eb40
        /*0760*/ 	.word	0x00000003
        /*0764*/ 	.word	0x00000000
        /*0768*/ 	.short	0x010a
        /*076a*/ 	.byte	0x3f
	.zero		1


	//   ....[56]....
        /*076c*/ 	.word	0x0000eba0
        /*0770*/ 	.word	0x00000005
        /*0774*/ 	.word	0x00000000
        /*0778*/ 	.short	0x010a
        /*077a*/ 	.byte	0x3f
	.zero		1


	//   ....[57]....
        /*077c*/ 	.word	0x0000ebd0
        /*0780*/ 	.word	0x00000003
        /*0784*/ 	.word	0x00000000
        /*0788*/ 	.short	0x010a
        /*078a*/ 	.byte	0x3f
	.zero		1


	//   ....[58]....
        /*078c*/ 	.word	0x0000ec40
        /*0790*/ 	.word	0x00000003
        /*0794*/ 	.word	0x00016800
        /*0798*/ 	.short	0x010a
        /*079a*/ 	.byte	0x3f
	.zero		1


	//   ....[59]....
        /*079c*/ 	.word	0x0000ec90
        /*07a0*/ 	.word	0x00000000
        /*07a4*/ 	.word	0x00016830
        /*07a8*/ 	.short	0x010a
        /*07aa*/ 	.byte	0x3f
	.zero		1


	//   ....[60]....
        /*07ac*/ 	.word	0x0000ecf0
        /*07b0*/ 	.word	0x00000006
        /*07b4*/ 	.word	0x00016830
        /*07b8*/ 	.short	0x010a
        /*07ba*/ 	.byte	0x3f
	.zero		1


	//   ....[61]....
        /*07bc*/ 	.word	0x0000ed50
        /*07c0*/ 	.word	0x00000006
        /*07c4*/ 	.word	0x00016850
        /*07c8*/ 	.short	0x010a
        /*07ca*/ 	.byte	0x3f
	.zero		1


	//   ....[62]....
        /*07cc*/ 	.word	0x0000edb0
        /*07d0*/ 	.word	0x00000006
        /*07d4*/ 	.word	0x00016830
        /*07d8*/ 	.short	0x010a
        /*07da*/ 	.byte	0x3f
	.zero		1


	//   ....[63]....
        /*07dc*/ 	.word	0x0000ee10
        /*07e0*/ 	.word	0x00000006
        /*07e4*/ 	.word	0x00016850
        /*07e8*/ 	.short	0x010a
        /*07ea*/ 	.byte	0x3f
	.zero		1


	//   ....[64]....
        /*07ec*/ 	.word	0x0000ee70
        /*07f0*/ 	.word	0x00000004
        /*07f4*/ 	.word	0x00016850
        /*07f8*/ 	.short	0x010a
        /*07fa*/ 	.byte	0x3f
	.zero		1


	//   ....[65]....
        /*07fc*/ 	.word	0x0000efc0
        /*0800*/ 	.word	0x00000003
        /*0804*/ 	.word	0x00016840
        /*0808*/ 	.short	0x010a
        /*080a*/ 	.byte	0x3f
	.zero		1


	//   ....[66]....
        /*080c*/ 	.word	0x0000fe10
        /*0810*/ 	.word	0x00000011
        /*0814*/ 	.word	0x00016820
        /*0818*/ 	.short	0x010a
        /*081a*/ 	.byte	0x3f
	.zero		1


	//   ....[67]....
        /*081c*/ 	.word	0x0000fe60
        /*0820*/ 	.word	0x00000002
        /*0824*/ 	.word	0x00016840
        /*0828*/ 	.short	0x010a
        /*082a*/ 	.byte	0x3f
	.zero		1


	//   ....[68]....
        /*082c*/ 	.word	0x0000feb0
        /*0830*/ 	.word	0x00000002
        /*0834*/ 	.word	0x00000060
        /*0838*/ 	.short	0x010a
        /*083a*/ 	.byte	0x3f
	.zero		1


	//   ....[69]....
        /*083c*/ 	.word	0x0000ff00
        /*0840*/ 	.word	0x00000002
        /*0844*/ 	.word	0x00016840
        /*0848*/ 	.short	0x010a
        /*084a*/ 	.byte	0x3f
	.zero		1


	//   ....[70]....
        /*084c*/ 	.word	0x0000ff50
        /*0850*/ 	.word	0x00000005
        /*0854*/ 	.word	0x00000060
        /*0858*/ 	.short	0x010a
        /*085a*/ 	.byte	0x3f
	.zero		1


	//   ....[71]....
        /*085c*/ 	.word	0x0000ffa0
        /*0860*/ 	.word	0x00000002
        /*0864*/ 	.word	0x00016840
        /*0868*/ 	.short	0x010a
        /*086a*/ 	.byte	0x3f
	.zero		1


	//   ....[72]....
        /*086c*/ 	.word	0x0000fff0
        /*0870*/ 	.word	0x00000005
        /*0874*/ 	.word	0x00000060
        /*0878*/ 	.short	0x010a
        /*087a*/ 	.byte	0x3f
	.zero		1


	//   ....[73]....
        /*087c*/ 	.word	0x00010040
        /*0880*/ 	.word	0x00000003
        /*0884*/ 	.word	0x00016860
        /*0888*/ 	.short	0x010a
        /*088a*/ 	.byte	0x3f
	.zero		1


	//   ....[74]....
        /*088c*/ 	.word	0x00010130
        /*0890*/ 	.word	0x00000007
        /*0894*/ 	.word	0x00016820
        /*0898*/ 	.short	0x010a
        /*089a*/ 	.byte	0x3f
	.zero		1


	//   ....[75]....
        /*089c*/ 	.word	0x000102d0
        /*08a0*/ 	.word	0x00000005
        /*08a4*/ 	.word	0x00000000
        /*08a8*/ 	.short	0x010a
        /*08aa*/ 	.byte	0x3f
	.zero		1


	//   ....[76]....
        /*08ac*/ 	.word	0x00010320
        /*08b0*/ 	.word	0x00000003
        /*08b4*/ 	.word	0x00000000
        /*08b8*/ 	.short	0x010a
        /*08ba*/ 	.byte	0x3f
	.zero		1


	//   ....[77]....
        /*08bc*/ 	.word	0x00010370
        /*08c0*/ 	.word	0x00000005
        /*08c4*/ 	.word	0x00000000
        /*08c8*/ 	.short	0x010a
        /*08ca*/ 	.byte	0x3f
	.zero		1


	//----- nvinfo : EIATTR_NUM_MBARRIERS
	.align		4
.L_267:
        /*08cc*/ 	.byte	0x03, 0x38
        /*08ce*/ 	.short	0x0016


	//----- nvinfo : EIATTR_EXIT_INSTR_OFFSETS
	.align		4
        /*08d0*/ 	.byte	0x04, 0x1c
        /*08d2*/ 	.short	(.L_269 - .L_268)


	//   ....[0]....
.L_268:
        /*08d4*/ 	.word	0x00000a40


	//   ....[1]....
        /*08d8*/ 	.word	0x0000af00


	//   ....[2]....
        /*08dc*/ 	.word	0x0000ec20


	//----- nvinfo : EIATTR_MAX_THREADS
	.align		4
.L_269:
        /*08e0*/ 	.byte	0x04, 0x05
        /*08e2*/ 	.short	(.L_271 - .L_270)
.L_270:
        /*08e4*/ 	.word	0x00000200
        /*08e8*/ 	.word	0x00000001
        /*08ec*/ 	.word	0x00000001


	//----- nvinfo : EIATTR_CRS_STACK_SIZE
	.align		4
.L_271:
        /*08f0*/ 	.byte	0x04, 0x1e
        /*08f2*/ 	.short	(.L_273 - .L_272)
.L_272:
        /*08f4*/ 	.word	0x00000000


	//----- nvinfo : EIATTR_CBANK_PARAM_SIZE
	.align		4
.L_273:
        /*08f8*/ 	.byte	0x03, 0x19
        /*08fa*/ 	.short	0x0af0


	//----- nvinfo : EIATTR_PARAM_CBANK
	.align		4
        /*08fc*/ 	.byte	0x04, 0x0a
        /*08fe*/ 	.short	(.L_275 - .L_274)
	.align		4
.L_274:
        /*0900*/ 	.word	index@(.nv.constant0._ZN7cutlass13device_kernelIN5flash11enable_sm90INS1_16FlashAttnFwdSm90INS1_25CollectiveMainloopFwdSm90ILi2EN4cute5tupleIJNS5_1CILi1EEES8_S8_EEENS6_IJNS7_ILi192EEENS7_ILi128EEENS7_ILi64EEEEEELi64ENS_10bfloat16_tEfNS_4arch4Sm90ELb1ELb0ELb1ELb0ELb0ELb0ELb0ELb1ELb1ELb1ELb0ELb0EEENS1_21CollectiveEpilogueFwdINS6_IJSA_SC_SB_EEES9_SE_SG_Li384ELb0ELb1ELb0ELb0EEENS1_30DynamicPersistentTileSchedulerILi384ELi128ELb0ELb1ELb1EEEEEEEEEvNT_6ParamsE)
        /*0904*/ 	.short	0x0210
        /*0906*/ 	.short	0x0af0


	//----- nvinfo : EIATTR_SW_WAR
	.align		4
.L_275:
        /*0908*/ 	.byte	0x04, 0x36
        /*090a*/ 	.short	(.L_277 - .L_276)
.L_276:
        /*090c*/ 	.word	0x00000008
.L_277:


//--------------------- .nv.info._ZN7cutlass13device_kernelIN5flash11enable_sm90INS1_16FlashAttnFwdSm90INS1_25CollectiveMainloopFwdSm90ILi2EN4cute5tupleIJNS5_1CILi1EEES8_S8_EEENS6_IJNS7_ILi192EEENS7_ILi128EEENS7_ILi64EEEEEELi64ENS_10bfloat16_tEfNS_4arch4Sm90ELb1ELb0ELb1ELb1ELb0ELb0ELb0ELb1ELb1ELb1ELb0ELb0EEENS1_21CollectiveEpilogueFwdINS6_IJSA_SC_SB_EEES9_SE_SG_Li384ELb1ELb1ELb0ELb0EEENS1_36VarlenDynamicPersistentTileSchedulerILi192ELi128ELi384ELi128ELb0ELb1ELb1ELb1ELb1ELb1EEEEEEEEEvNT_6ParamsE --------------------------
	.section	.nv.info._ZN7cutlass13device_kernelIN5flash11enable_sm90INS1_16FlashAttnFwdSm90INS1_25CollectiveMainloopFwdSm90ILi2EN4cute5tupleIJNS5_1CILi1EEES8_S8_EEENS6_IJNS7_ILi192EEENS7_ILi128EEENS7_ILi64EEEEEELi64ENS_10bfloat16_tEfNS_4arch4Sm90ELb1ELb0ELb1ELb1ELb0ELb0ELb0ELb1ELb1ELb1ELb0ELb0EEENS1_21CollectiveEpilogueFwdINS6_IJSA_SC_SB_EEES9_SE_SG_Li384ELb1ELb1ELb0ELb0EEENS1_36VarlenDynamicPersistentTileSchedulerILi192ELi128ELi384ELi128ELb0ELb1ELb1ELb1ELb1ELb1EEEEEEEEEvNT_6ParamsE,"",@"SHT_CUDA_INFO"
	.sectionflags	@""
	.align	4


	//----- nvinfo : EIATTR_CUDA_API_VERSION
	.align		4
        /*0000*/ 	.byte	0x04, 0x37
        /*0002*/ 	.short	(.L_279 - .L_278)
.L_278:
        /*0004*/ 	.word	0x00000082


	//----- nvinfo : EIATTR_KPARAM_INFO
	.align		4
.L_279:
        /*0008*/ 	.byte	0x04, 0x17
        /*000a*/ 	.short	(.L_281 - .L_280)
.L_280:
        /*000c*/ 	.word	0x00000000
        /*0010*/ 	.short	0x0000
        /*0012*/ 	.short	0x0070
        /*0014*/ 	.byte	0x00, 0xf0, 0x01, 0x2a


	//----- nvinfo : EIATTR_SPARSE_MMA_MASK
	.align		4
.L_281:
        /*0018*/ 	.byte	0x03, 0x50
        /*001a*/ 	.short	0x0000


	//----- nvinfo : EIATTR_MAXREG_COUNT
	.align		4
        /*001c*/ 	.byte	0x03, 0x1b
        /*001e*/ 	.short	0x0080


	//----- nvinfo : EIATTR_NUM_BARRIERS
	.align		4
        /*0020*/ 	.byte	0x02, 0x4c
        /*0022*/ 	.byte	0x10
	.zero		1


	//----- nvinfo : EIATTR_EXTERNS
	.align		4
        /*0024*/ 	.byte	0x04, 0x0f
        /*0026*/ 	.short	(.L_283 - .L_282)


	//   ....[0]....
	.align		4
.L_282:
        /*0028*/ 	.word	index@(__assertfail)


	//----- nvinfo : EIATTR_ANNOTATIONS
	.align		4
.L_283:
        /*002c*/ 	.byte	0x04, 0x55
        /*002e*/ 	.short	(.L_285 - .L_284)


	//   ....[0]....
.L_284:
        /* <DEDUP_REMOVED lines=21> */


	//----- nvinfo : EIATTR_MERCURY_ISA_VERSION
	.align		4
.L_285:
        /*0170*/ 	.byte	0x03, 0x5f
        /*0172*/ 	.short	0x0101


	//----- nvinfo : EIATTR_UNUSED_LOAD_BYTE_OFFSET
	.align		4
        /*0174*/ 	.byte	0x04, 0x44
        /*0176*/ 	.short	(.L_287 - .L_286)


	//   ....[0]....
.L_286:
        /*0178*/ 	.word	0x00000a40
        /*017c*/ 	.word	0x0000fff0


	//   ....[1]....
        /*0180*/ 	.word	0x00009c30
        /*0184*/ 	.word	0x0000fff0


	//----- nvinfo : EIATTR_INT_WARP_WIDE_INSTR_OFFSETS
	.align		4
.L_287:
        /*0188*/ 	.byte	0x04, 0x31
        /*018a*/ 	.short	(.L_289 - .L_288)


	//   ....[0]....
.L_288:
        /*018c*/ 	.word	0x00000130


	//   ....[1]....
        /*0190*/ 	.word	0x00000170


	//   ....[2]....
        /*0194*/ 	.word	0x000001e0


	//   ....[3]....
        /*0198*/ 	.word	0x0000c7f0


	//   ....[4]....
        /*019c*/ 	.word	0x0000c880


	//   ....[5]....
        /*01a0*/ 	.word	0x0000f880


	//   ....[6]....
        /*01a4*/ 	.word	0x0000f910


	//----- nvinfo : EIATTR_COOP_GROUP_MASK_REGIDS
	.align		4
.L_289:
        /*01a8*/ 	.byte	0x04, 0x29
        /*01aa*/ 	.short	(.L_291 - .L_290)


	//   ....[0]....
.L_290:
        /*01ac*/ 	.word	0xffffffff


	//   ....[1]....
        /*01b0*/ 	.word	0xffffffff


	//   ....[2]....
        /*01b4*/ 	.word	0xffffffff


	//   ....[3]....
        /*01b8*/ 	.word	0xffffffff


	//   ....[4]....
        /*01bc*/ 	.word	0xffffffff


	//   ....[5]....
        /*01c0*/ 	.word	0xffffffff


	//   ....[6]....
        /*01c4*/ 	.word	0xffffffff


	//   ....[7]....
        /*01c8*/ 	.word	0xffffffff


	//   ....[8]....
        /*01cc*/ 	.word	0xffffffff


	//   ....[9]....
        /*01d0*/ 	.word	0xffffffff


	//   ....[10]....
        /*01d4*/ 	.word	0xffffffff


	//   ....[11]....
        /*01d8*/ 	.word	0xffffffff


	//   ....[12]....
        /*01dc*/ 	.word	0xffffffff


	//   ....[13]....
        /*01e0*/ 	.word	0xffffffff


	//   ....[14]....
        /*01e4*/ 	.word	0xffffffff


	//   ....[15]....
        /*01e8*/ 	.word	0xffffffff


	//   ....[16]....
        /*01ec*/ 	.word	0xffffffff


	//   ....[17]....
        /*01f0*/ 	.word	0xffffffff


	//   ....[18]....
        /*01f4*/ 	.word	0xffffffff


	//   ....[19]....
        /*01f8*/ 	.word	0xffffffff


	//   ....[20]....
        /*01fc*/ 	.word	0xffffffff


	//   ....[21]....
        /*0200*/ 	.word	0xffffffff


	//   ....[22]....
        /*0204*/ 	.word	0xffffffff


	//   ....[23]....
        /*0208*/ 	.word	0xffffffff


	//   ....[24]....
        /*020c*/ 	.word	0xffffffff


	//   ....[25]....
        /*0210*/ 	.word	0xffffffff


	//   ....[26]....
        /*0214*/ 	.word	0xffffffff


	//   ....[27]....
        /*0218*/ 	.word	0xffffffff


	//   ....[28]....
        /*021c*/ 	.word	0xffffffff


	//   ....[29]....
        /*0220*/ 	.word	0xffffffff


	//   ....[30]....
        /*0224*/ 	.word	0xffffffff


	//   ....[31]....
        /*0228*/ 	.word	0xffffffff


	//   ....[32]....
        /*022c*/ 	.word	0xffffffff


	//   ....[33]....
        /*0230*/ 	.word	0xffffffff


	//   ....[34]....
        /*0234*/ 	.word	0xffffffff


	//   ....[35]....
        /*0238*/ 	.word	0xffffffff


	//   ....[36]....
        /*023c*/ 	.word	0xffffffff


	//   ....[37]....
        /*0240*/ 	.word	0xffffffff


	//   ....[38]....
        /*0244*/ 	.word	0xffffffff


	//   ....[39]....
        /*0248*/ 	.word	0xffffffff


	//   ....[40]....
        /*024c*/ 	.word	0xffffffff


	//   ....[41]....
        /*0250*/ 	.word	0xffffffff


	//   ....[42]....
        /*0254*/ 	.word	0xffffffff


	//   ....[43]....
        /*0258*/ 	.word	0xffffffff


	//   ....[44]....
        /*025c*/ 	.word	0xffffffff


	//   ....[45]....
        /*0260*/ 	.word	0xffffffff


	//   ....[46]....
        /*0264*/ 	.word	0xffffffff


	//   ....[47]....
        /*0268*/ 	.word	0xffffffff


	//   ....[48]....
        /*026c*/ 	.word	0xffffffff


	//   ....[49]....
        /*0270*/ 	.word	0xffffffff


	//   ....[50]....
        /*0274*/ 	.word	0xffffffff


	//   ....[51]....
        /*0278*/ 	.word	0xffffffff


	//   ....[52]....
        /*027c*/ 	.word	0xffffffff


	//   ....[53]....
        /*0280*/ 	.word	0xffffffff


	//   ....[54]....
        /*0284*/ 	.word	0xffffffff


	//   ....[55]....
        /*0288*/ 	.word	0xffffffff


	//   ....[56]....
        /*028c*/ 	.word	0xffffffff


	//   ....[57]....
        /*0290*/ 	.word	0xffffffff


	//   ....[58]....
        /*0294*/ 	.word	0xffffffff


	//   ....[59]....
        /*0298*/ 	.word	0xffffffff


	//   ....[60]....
        /*029c*/ 	.word	0xffffffff


	//   ....[61]....
        /*02a0*/ 	.word	0xffffffff


	//   ....[62]....
        /*02a4*/ 	.word	0xffffffff


	//   ....[63]....
        /*02a8*/ 	.word	0xffffffff


	//   ....[64]....
        /*02ac*/ 	.word	0xffffffff


	//   ....[65]....
        /*02b0*/ 	.word	0xffffffff


	//   ....[66]....
        /*02b4*/ 	.word	0xffffffff


	//   ....[67]....
        /*02b8*/ 	.word	0xffffffff


	//   ....[68]....
        /*02bc*/ 	.word	0xffffffff


	//   ....[69]....
        /*02c0*/ 	.word	0xffffffff


	//   ....[70]....
        /*02c4*/ 	.word	0xffffffff


	//   ....[71]....
        /*02c8*/ 	.word	0xffffffff


	//   ....[72]....
        /*02cc*/ 	.word	0xffffffff


	//   ....[73]....
        /*02d0*/ 	.word	0xffffffff


	//   ....[74]....
        /*02d4*/ 	.word	0xffffffff


	//   ....[75]....
        /*02d8*/ 	.word	0xffffffff


	//   ....[76]....
        /*02dc*/ 	.word	0xffffffff


	//   ....[77]....
        /*02e0*/ 	.word	0xffffffff


	//   ....[78]....
        /*02e4*/ 	.word	0xffffffff


	//   ....[79]....
        /*02e8*/ 	.word	0xffffffff


	//   ....[80]....
        /*02ec*/ 	.word	0xffffffff


	//   ....[81]....
        /*02f0*/ 	.word	0xffffffff


	//   ....[82]....
        /*02f4*/ 	.word	0xffffffff


	//   ....[83]....
        /*02f8*/ 	.word	0xffffffff


	//   ....[84]....
        /*02fc*/ 	.word	0xffffffff


	//   ....[85]....
        /*0300*/ 	.word	0xffffffff


	//   ....[86]....
        /*0304*/ 	.word	0xffffffff


	//   ....[87]....
        /*0308*/ 	.word	0xffffffff


	//   ....[88]....
        /*030c*/ 	.word	0xffffffff


	//   ....[89]....
        /*0310*/ 	.word	0xffffffff


	//   ....[90]....
        /*0314*/ 	.word	0xffffffff


	//   ....[91]....
        /*0318*/ 	.word	0xffffffff


	//   ....[92]....
        /*031c*/ 	.word	0xffffffff


	//   ....[93]....
        /*0320*/ 	.word	0xffffffff


	//   ....[94]....
        /*0324*/ 	.word	0xffffffff


	//   ....[95]....
        /*0328*/ 	.word	0xffffffff


	//   ....[96]....
        /*032c*/ 	.word	0xffffffff


	//   ....[97]....
        /*0330*/ 	.word	0xffffffff


	//   ....[98]....
        /*0334*/ 	.word	0xffffffff


	//   ....[99]....
        /*0338*/ 	.word	0xffffffff


	//   ....[100]....
        /*033c*/ 	.word	0xffffffff


	//   ....[101]....
        /*0340*/ 	.word	0xffffffff


	//   ....[102]....
        /*0344*/ 	.word	0xffffffff


	//   ....[103]....
        /*0348*/ 	.word	0xffffffff


	//   ....[104]....
        /*034c*/ 	.word	0xffffffff


	//   ....[105]....
        /*0350*/ 	.word	0xffffffff


	//   ....[106]....
        /*0354*/ 	.word	0xffffffff


	//   ....[107]....
        /*0358*/ 	.word	0x0500000f


	//   ....[108]....
        /*035c*/ 	.word	0x0500000f


	//   ....[109]....
        /*0360*/ 	.word	0x0500000f


	//   ....[110]....
        /*0364*/ 	.word	0x0500000f


	//   ....[111]....
        /*0368*/ 	.word	0x0500000f


	//   ....[112]....
        /*036c*/ 	.word	0x0500000f


	//   ....[113]....
        /*0370*/ 	.word	0x0500000f


	//   ....[114]....
        /*0374*/ 	.word	0x0500000f


	//   ....[115]....
        /*0378*/ 	.word	0x0500000f


	//   ....[116]....
        /*037c*/ 	.word	0x0500000f


	//   ....[117]....
        /*0380*/ 	.word	0x0500000f


	//   ....[118]....
        /*0384*/ 	.word	0x0500000f


	//   ....[119]....
        /*0388*/ 	.word	0x0500000f


	//   ....[120]....
        /*038c*/ 	.word	0x0500000f


	//   ....[121]....
        /*0390*/ 	.word	0x0500000f


	//   ....[122]....
        /*0394*/ 	.word	0x0500000f


	//   ....[123]....
        /*0398*/ 	.word	0x0500000f


	//   ....[124]....
        /*039c*/ 	.word	0x0500000f


	//   ....[125]....
        /*03a0*/ 	.word	0x0500000f


	//   ....[126]....
        /*03a4*/ 	.word	0x0500000f


	//   ....[127]....
        /*03a8*/ 	.word	0x0500000f


	//   ....[128]....
        /*03ac*/ 	.word	0x0500000f


	//   ....[129]....
        /*03b0*/ 	.word	0x0500000f


	//   ....[130]....
        /*03b4*/ 	.word	0x0500000f


	//   ....[131]....
        /*03b8*/ 	.word	0x0500000f


	//   ....[132]....
        /*03bc*/ 	.word	0x0500000f


	//   ....[133]....
        /*03c0*/ 	.word	0x0500000f


	//   ....[134]....
        /*03c4*/ 	.word	0x0500000f


	//   ....[135]....
        /*03c8*/ 	.word	0x0500000f


	//   ....[136]....
        /*03cc*/ 	.word	0x0500000f


	//   ....[137]....
        /*03d0*/ 	.word	0x0500000f


	//   ....[138]....
        /*03d4*/ 	.word	0x0500000f


	//   ....[139]....
        /*03d8*/ 	.word	0x0500000f


	//   ....[140]....
        /*03dc*/ 	.word	0x0500000f


	//   ....[141]....
        /*03e0*/ 	.word	0x0500000f


	//   ....[142]....
        /*03e4*/ 	.word	0x0500000f


	//   ....[143]....
        /*03e8*/ 	.word	0x0500000f


	//   ....[144]....
        /*03ec*/ 	.word	0x0500000f


	//   ....[145]....
        /*03f0*/ 	.word	0x0500000f


	//   ....[146]....
        /*03f4*/ 	.word	0x0500000f


	//   ....[147]....
        /*03f8*/ 	.word	0x0500000f


	//   ....[148]....
        /*03fc*/ 	.word	0x0500000f


	//   ....[149]....
        /*0400*/ 	.word	0x0500000f


	//----- nvinfo : EIATTR_COOP_GROUP_INSTR_OFFSETS
	.align		4
.L_291:
        /*0404*/ 	.byte	0x04, 0x28
        /*0406*/ 	.short	(.L_293 - .L_292)


	//   ....[0]....
.L_292:
        /*0408*/ 	.word	0x00000070


	//   ....[1]....
        /*040c*/ 	.word	0x00000140


	//   ....[2]....
        /*0410*/ 	.word	0x00000190


	//   ....[3]....
        /*0414*/ 	.word	0x000003c0


	//   ....[4]....
        /*0418*/ 	.word	0x00000520


	//   ....[5]....
        /*041c*/ 	.word	0x00000640


	//   ....[6]....
        /*0420*/ 	.word	0x000007a0


	//   ....[7]....
        /*0424*/ 	.word	0x00001530


	//   ....[8]....
        /*0428*/ 	.word	0x00001d10


	//   ....[9]....
        /*042c*/ 	.word	0x00002930


	//   ....[10]....
        /*0430*/ 	.word	0x00002950


	//   ....[11]....
        /*0434*/ 	.word	0x000029e0


	//   ....[12]....
        /*0438*/ 	.word	0x000034a0


	//   ....[13]....
        /*043c*/ 	.word	0x00003500


	//   ....[14]....
        /*0440*/ 	.word	0x00004a00


	//   ....[15]....
        /*0444*/ 	.word	0x00004a50


	//   ....[16]....
        /*0448*/ 	.word	0x000053d0


	//   ....[17]....
        /*044c*/ 	.word	0x00005480


	//   ....[18]....
        /*0450*/ 	.word	0x00005f40


	//   ....[19]....
        /*0454*/ 	.word	0x00005fd0


	//   ....[20]....
        /*0458*/ 	.word	0x00007ca0


	//   ....[21]....
        /*045c*/ 	.word	0x00007d10


	//   ....[22]....
        /*0460*/ 	.word	0x000083e0


	//   ....[23]....
        /*0464*/ 	.word	0x00008460


	//   ....[24]....
        /*0468*/ 	.word	0x000094f0


	//   ....[25]....
        /*046c*/ 	.word	0x00009530


	//   ....[26]....
        /*0470*/ 	.word	0x00009610


	//   ....[27]....
        /*0474*/ 	.word	0x00009630


	//   ....[28]....
        /*0478*/ 	.word	0x0000a3b0


	//   ....[29]....
        /*047c*/ 	.word	0x0000a3f0


	//   ....[30]....
        /*0480*/ 	.word	0x0000a430


	//   ....[31]....
        /*0484*/ 	.word	0x0000a470


	//   ....[32]....
        /*0488*/ 	.word	0x0000a920


	//   ....[33]....
        /*048c*/ 	.word	0x0000a950


	//   ....[34]....
        /*0490*/ 	.word	0x0000a980


	//   ....[35]....
        /*0494*/ 	.word	0x0000a9c0


	//   ....[36]....
        /*0498*/ 	.word	0x0000a9f0


	//   ....[37]....
        /*049c*/ 	.word	0x0000aa10


	//   ....[38]....
        /*04a0*/ 	.word	0x0000aa30


	//   ....[39]....
        /*04a4*/ 	.word	0x0000aa50


	//   ....[40]....
        /*04a8*/ 	.word	0x0000b2e0


	//   ....[41]....
        /*04ac*/ 	.word	0x0000b310


	//   ....[42]....
        /*04b0*/ 	.word	0x0000b350


	//   ....[43]....
        /*04b4*/ 	.word	0x0000b380


	//   ....[44]....
        /*04b8*/ 	.word	0x0000b390


	//   ....[45]....
        /*04bc*/ 	.word	0x0000b3a0


	//   ....[46]....
        /*04c0*/ 	.word	0x0000b3b0


	//   ....[47]....
        /*04c4*/ 	.word	0x0000b3d0


	//   ....[48]....
        /*04c8*/ 	.word	0x0000b510


	//   ....[49]....
        /*04cc*/ 	.word	0x0000b6f0


	//   ....[50]....
        /*04d0*/ 	.word	0x0000b720


	//   ....[51]....
        /*04d4*/ 	.word	0x0000b750


	//   ....[52]....
        /*04d8*/ 	.word	0x0000b780


	//   ....[53]....
        /*04dc*/ 	.word	0x0000b7b0


	//   ....[54]....
        /*04e0*/ 	.word	0x0000b7e0


	//   ....[55]....
        /*04e4*/ 	.word	0x0000b950


	//   ....[56]....
        /*04e8*/ 	.word	0x0000b980


	//   ....[57]....
        /*04ec*/ 	.word	0x0000b9b0


	//   ....[58]....
        /*04f0*/ 	.word	0x0000b9e0


	//   ....[59]....
        /*04f4*/ 	.word	0x0000ba10


	//   ....[60]....
        /*04f8*/ 	.word	0x0000ba40


	//   ....[61]....
        /*04fc*/ 	.word	0x0000bae0


	//   ....[62]....
        /*0500*/ 	.word	0x0000bb40


	//   ....[63]....
        /*0504*/ 	.word	0x0000bbe0


	//   ....[64]....
        /*0508*/ 	.word	0x0000cd70


	//   ....[65]....
        /*050c*/ 	.word	0x0000d920


	//   ....[66]....
        /*0510*/ 	.word	0x0000d940


	//   ....[67]....
        /*0514*/ 	.word	0x0000d960


	//   ....[68]....
        /*0518*/ 	.word	0x0000da00


	//   ....[69]....
        /*051c*/ 	.word	0x0000da10


	//   ....[70]....
        /*0520*/ 	.word	0x0000daa0


	//   ....[71]....
        /*0524*/ 	.word	0x0000dab0


	//   ....[72]....
        /*0528*/ 	.word	0x0000db40


	//   ....[73]....
        /*052c*/ 	.word	0x0000db50


	//   ....[74]....
        /*0530*/ 	.word	0x0000dbe0


	//   ....[75]....
        /*0534*/ 	.word	0x0000dbf0


	//   ....[76]....
        /*0538*/ 	.word	0x0000dc80


	//   ....[77]....
        /*053c*/ 	.word	0x0000dc90


	//   ....[78]....
        /*0540*/ 	.word	0x0000dd20


	//   ....[79]....
        /*0544*/ 	.word	0x0000dd30


	//   ....[80]....
        /*0548*/ 	.word	0x0000dd40


	//   ....[81]....
        /*054c*/ 	.word	0x0000dde0


	//   ....[82]....
        /*0550*/ 	.word	0x0000ddf0


	//   ....[83]....
        /*0554*/ 	.word	0x0000de00


	//   ....[84]....
        /*0558*/ 	.word	0x0000de90


	//   ....[85]....
        /*055c*/ 	.word	0x0000dec0


	//   ....[86]....
        /*0560*/ 	.word	0x0000df20


	//   ....[87]....
        /*0564*/ 	.word	0x0000df30


	//   ....[88]....
        /*0568*/ 	.word	0x0000df50


	//   ....[89]....
        /*056c*/ 	.word	0x0000fdd0


	//   ....[90]....
        /*0570*/ 	.word	0x0000fe30


	//   ....[91]....
        /*0574*/ 	.word	0x0000fe60


	//   ....[92]....
        /*0578*/ 	.word	0x0000fe90


	//   ....[93]....
        /*057c*/ 	.word	0x0000fea0


	//   ....[94]....
        /*0580*/ 	.word	0x0000fed0


	//   ....[95]....
        /*0584*/ 	.word	0x0000ff00


	//   ....[96]....
        /*0588*/ 	.word	0x0000ff30


	//   ....[97]....
        /*058c*/ 	.word	0x000100b0


	//   ....[98]....
        /*0590*/ 	.word	0x000100e0


	//   ....[99]....
        /*0594*/ 	.word	0x00010110


	//   ....[100]....
        /*0598*/ 	.word	0x00010140


	//   ....[101]....
        /*059c*/ 	.word	0x00010170


	//   ....[102]....
        /*05a0*/ 	.word	0x000101a0


	//   ....[103]....
        /*05a4*/ 	.word	0x00010260


	//   ....[104]....
        /*05a8*/ 	.word	0x00010280


	//   ....[105]....
        /*05ac*/ 	.word	0x000102f0


	//   ....[106]....
        /*05b0*/ 	.word	0x00010990


	//   ....[107]....
        /*05b4*/ 	.word	0x00010f30


	//   ....[108]....
        /*05b8*/ 	.word	0x000110e0


	//   ....[109]....
        /*05bc*/ 	.word	0x00011130


	//   ....[110]....
        /*05c0*/ 	.word	0x00011190


	//   ....[111]....
        /*05c4*/ 	.word	0x00011290


	//   ....[112]....
        /*05c8*/ 	.word	0x000112f0


	//   ....[113]....
        /*05cc*/ 	.word	0x000113f0


	//   ....[114]....
        /*05d0*/ 	.word	0x00011450


	//   ....[115]....
        /*05d4*/ 	.word	0x00011550


	//   ....[116]....
        /*05d8*/ 	.word	0x000115b0


	//   ....[117]....
        /*05dc*/ 	.word	0x000116b0


	//   ....[118]....
        /*05e0*/ 	.word	0x00011710


	//   ....[119]....
        /*05e4*/ 	.word	0x00011810


	//   ....[120]....
        /*05e8*/ 	.word	0x00011870


	//   ....[121]....
        /*05ec*/ 	.word	0x00011960


	//   ....[122]....
        /*05f0*/ 	.word	0x000119c0


	//   ....[123]....
        /*05f4*/ 	.word	0x00011a70


	//   ....[124]....
        /*05f8*/ 	.word	0x00011b40


	//   ....[125]....
        /*05fc*/ 	.word	0x00011bf0


	//   ....[126]....
        /*0600*/ 	.word	0x00011c50


	//   ....[127]....
        /*0604*/ 	.word	0x00011d20


	//   ....[128]....
        /*0608*/ 	.word	0x00011d90


	//   ....[129]....
        /*060c*/ 	.word	0x00011e50


	//   ....[130]....
        /*0610*/ 	.word	0x00011ec0


	//   ....[131]....
        /*0614*/ 	.word	0x00011f60


	//   ....[132]....
        /*0618*/ 	.word	0x00012270


	//   ....[133]....
        /*061c*/ 	.word	0x00012310


	//   ....[134]....
        /*0620*/ 	.word	0x00012430


	//   ....[135]....
        /*0624*/ 	.word	0x000124a0


	//   ....[136]....
        /*0628*/ 	.word	0x00012510


	//   ....[137]....
        /*062c*/ 	.word	0x00012580


	//   ....[138]....
        /*0630*/ 	.word	0x000125f0


	//   ....[139]....
        /*0634*/ 	.word	0x00012670


	//   ....[140]....
        /*0638*/ 	.word	0x00012700


	//   ....[141]....
        /*063c*/ 	.word	0x00012790


	//   ....[142]....
        /*0640*/ 	.word	0x00012800


	//   ....[143]....
        /*0644*/ 	.word	0x00012870


	//   ....[144]....
        /*0648*/ 	.word	0x000128e0


	//   ....[145]....
        /*064c*/ 	.word	0x00012960


	//   ....[146]....
        /*0650*/ 	.word	0x000129d0


	//   ....[147]....
        /*0654*/ 	.word	0x00012a70


	//   ....[148]....
        /*0658*/ 	.word	0x00012b00


	//   ....[149]....
        /*065c*/ 	.word	0x00012c20


	//----- nvinfo : EIATTR_REG_RECONFIG
	.align		4
.L_293:
        /*0660*/ 	.byte	0x01, 0x54
	.zero		2


	//----- nvinfo : EIATTR_SYSCALL_OFFSETS
	.align		4
        /*0664*/ 	.byte	0x04, 0x46
        /*0666*/ 	.short	(.L_295 - .L_294)


	//   ....[0]....
.L_294:
        /*0668*/ 	.word	0x00001710


	//   ....[1]....
        /*066c*/ 	.word	0x0000c9e0


	//   ....[2]....
        /*0670*/ 	.word	0x0000cb30


	//   ....[3]....
        /*0674*/ 	.word	0x0000cc20


	//   ....[4]....
        /*0678*/ 	.word	0x0000d410


	//----- nvinfo : EIATTR_MBARRIER_INSTR_OFFSETS
	.align		4
.L_295:
        /*067c*/ 	.byte	0x04, 0x39
        /*067e*/ 	.short	(.L_297 - .L_296)


	//   ....[0]....
.L_296:
        /*0680*/ 	.word	0x00000270
        /*0684*/ 	.word	0x000000ff
        /*0688*/ 	.word	0x00016800
        /*068c*/ 	.short	0x0100
        /*068e*/ 	.byte	0x08
	.zero		1


	//   ....[1]....
        /*0690*/ 	.word	0x00000280
        /*0694*/ 	.word	0x000000ff
        /*0698*/ 	.word	0x00016820
        /*069c*/ 	.short	0x0100
        /*069e*/ 	.byte	0x08
	.zero		1


	//   ....[2]....
        /*06a0*/ 	.word	0x00000370
        /*06a4*/ 	.word	0x000000ff
        /*06a8*/ 	.word	0x00016830
        /*06ac*/ 	.short	0x0100
        /*06ae*/ 	.byte	0x08
	.zero		1


	//   ....[3]....
        /*06b0*/ 	.word	0x00000380
        /*06b4*/ 	.word	0x000000ff
        /*06b8*/ 	.word	0x00016840
        /*06bc*/ 	.short	0x0100
        /*06be*/ 	.byte	0x08
	.zero		1


	//   ....[4]....
        /*06c0*/ 	.word	0x00000390
        /*06c4*/ 	.word	0x000000ff
        /*06c8*/ 	.word	0x00016838
        /*06cc*/ 	.short	0x0100
        /*06ce*/ 	.byte	0x08
	.zero		1


	//   ....[5]....
        /*06d0*/ 	.word	0x000003a0
        /*06d4*/ 	.word	0x000000ff
        /*06d8*/ 	.word	0x00016848
        /*06dc*/ 	.short	0x0100
        /*06de*/ 	.byte	0x08
	.zero		1


	//   ....[6]....
        /*06e0*/ 	.word	0x000004d0
        /*06e4*/ 	.word	0x000000ff
        /*06e8*/ 	.word	0x00016850
        /*06ec*/ 	.short	0x0100
        /*06ee*/ 	.byte	0x08
	.zero		1


	//   ....[7]....
        /*06f0*/ 	.word	0x000004e0
        /*06f4*/ 	.word	0x000000ff
        /*06f8*/ 	.word	0x00016860
        /*06fc*/ 	.short	0x0100
        /*06fe*/ 	.byte	0x08
	.zero		1


	//   ....[8]....
        /*0700*/ 	.word	0x000004f0
        /*0704*/ 	.word	0x000000ff
        /*0708*/ 	.word	0x00016858
        /*070c*/ 	.short	0x0100
        /*070e*/ 	.byte	0x08
	.zero		1


	//   ....[9]....
        /*0710*/ 	.word	0x00000500
        /*0714*/ 	.word	0x000000ff
        /*0718*/ 	.word	0x00016868
        /*071c*/ 	.short	0x0100
        /*071e*/ 	.byte	0x08
	.zero		1


	//   ....[10]....
        /*0720*/ 	.word	0x000005f0
        /*0724*/ 	.word	0x000000ff
        /*0728*/ 	.word	0x00016870
        /*072c*/ 	.short	0x0100
        /*072e*/ 	.byte	0x06
	.zero		1


	//   ....[11]....
        /*0730*/ 	.word	0x00000600
        /*0734*/ 	.word	0x000000ff
        /*0738*/ 	.word	0x00016880
        /*073c*/ 	.short	0x0100
        /*073e*/ 	.byte	0x06
	.zero		1


	//   ....[12]....
        /*0740*/ 	.word	0x00000610
        /*0744*/ 	.word	0x000000ff
        /*0748*/ 	.word	0x00016878
        /*074c*/ 	.short	0x0100
        /*074e*/ 	.byte	0x06
	.zero		1


	//   ....[13]....
        /*0750*/ 	.word	0x00000620
        /*0754*/ 	.word	0x000000ff
        /*0758*/ 	.word	0x00016888
        /*075c*/ 	.short	0x0100
        /*075e*/ 	.byte	0x06
	.zero		1


	//   ....[14]....
        /*0760*/ 	.word	0x00000750
        /*0764*/ 	.word	0x000000ff
        /*0768*/ 	.word	0x00016890
        /*076c*/ 	.short	0x0100
        /*076e*/ 	.byte	0x08
	.zero		1


	//   ....[15]....
        /*0770*/ 	.word	0x00000760
        /*0774*/ 	.word	0x000000ff
        /*0778*/ 	.word	0x000168a0
        /*077c*/ 	.short	0x0100
        /*077e*/ 	.byte	0x08
	.zero		1


	//   ....[16]....
        /*0780*/ 	.word	0x00000770
        /*0784*/ 	.word	0x000000ff
        /*0788*/ 	.word	0x00016898
        /*078c*/ 	.short	0x0100
        /*078e*/ 	.byte	0x08
	.zero		1


	//   ....[17]....
        /*0790*/ 	.word	0x00000780
        /*0794*/ 	.word	0x000000ff
        /*0798*/ 	.word	0x000168a8
        /*079c*/ 	.short	0x0100
        /*079e*/ 	.byte	0x08
	.zero		1


	//   ....[18]....
        /*07a0*/ 	.word	0x000008b0
        /*07a4*/ 	.word	0x000000ff
        /*07a8*/ 	.word	0x000168b0
        /*07ac*/ 	.short	0x0100
        /*07ae*/ 	.byte	0x08
	.zero		1


	//   ....[19]....
        /*07b0*/ 	.word	0x000008c0
        /*07b4*/ 	.word	0x000000ff
        /*07b8*/ 	.word	0x000168c0
        /*07bc*/ 	.short	0x0100
        /*07be*/ 	.byte	0x08
	.zero		1


	//   ....[20]....
        /*07c0*/ 	.word	0x000008d0
        /*07c4*/ 	.word	0x000000ff
        /*07c8*/ 	.word	0x000168b8
        /*07cc*/ 	.short	0x0100
        /*07ce*/ 	.byte	0x08
	.zero		1


	//   ....[21]....
        /*07d0*/ 	.word	0x000008e0
        /*07d4*/ 	.word	0x000000ff
        /*07d8*/ 	.word	0x000168c8
        /*07dc*/ 	.short	0x0100
        /*07de*/ 	.byte	0x08
	.zero		1


	//   ....[22]....
        /*07e0*/ 	.word	0x00001790
        /*07e4*/ 	.word	0x000000ff
        /*07e8*/ 	.word	0x00016800
        /*07ec*/ 	.short	0x010a
        /*07ee*/ 	.byte	0x2d
	.zero		1


	//   ....[23]....
        /*07f0*/ 	.word	0x00001810
        /*07f4*/ 	.word	0x00000000
        /*07f8*/ 	.word	0x00016830
        /*07fc*/ 	.short	0x010a
        /*07fe*/ 	.byte	0x3f
	.zero		1


	//   ....[24]....
        /*0800*/ 	.word	0x00001870
        /*0804*/ 	.word	0x00000000
        /*0808*/ 	.word	0x00016830
        /*080c*/ 	.short	0x010a
        /*080e*/ 	.byte	0x3f
	.zero		1


	//   ....[25]....
        /*0810*/ 	.word	0x00002190
        /*0814*/ 	.word	0x00000000
        /*0818*/ 	.word	0x00000000
        /*081c*/ 	.short	0x0101
        /*081e*/ 	.byte	0x3f
	.zero		1


	//   ....[26]....
        /*0820*/ 	.word	0x00004210
        /*0824*/ 	.word	0x000000ff
        /*0828*/ 	.word	0x00016830
        /*082c*/ 	.short	0x010a
        /*082e*/ 	.byte	0x06
	.zero		1


	//   ....[27]....
        /*0830*/ 	.word	0x00004250
        /*0834*/ 	.word	0x000000ff
        /*0838*/ 	.word	0x00016830
        /*083c*/ 	.short	0x010a
        /*083e*/ 	.byte	0x06
	.zero		1


	//   ....[28]....
        /*0840*/ 	.word	0x00004430
        /*0844*/ 	.word	0x000000ff
        /*0848*/ 	.word	0x00016850
        /*084c*/ 	.short	0x010a
        /*084e*/ 	.byte	0x06
	.zero		1


	//   ....[29]....
        /*0850*/ 	.word	0x00004470
        /*0854*/ 	.word	0x000000ff
        /*0858*/ 	.word	0x00016850
        /*085c*/ 	.short	0x010a
        /*085e*/ 	.byte	0x06
	.zero		1


	//   ....[30]....
        /*0860*/ 	.word	0x00006400
        /*0864*/ 	.word	0x0000000a
        /*0868*/ 	.word	0x00000000
        /*086c*/ 	.short	0x0101
        /*086e*/ 	.byte	0x3f
	.zero		1


	//   ....[31]....
        /*0870*/ 	.word	0x00006590
        /*0874*/ 	.word	0x00000008
        /*0878*/ 	.word	0x00000000
        /*087c*/ 	.short	0x0101
        /*087e*/ 	.byte	0x3f
	.zero		1


	//   ....[32]....
        /*0880*/ 	.word	0x00007050
        /*0884*/ 	.word	0x000000ff
        /*0888*/ 	.word	0x00016830
        /*088c*/ 	.short	0x010a
        /*088e*/ 	.byte	0x06
	.zero		1


	//   ....[33]....
        /*0890*/ 	.word	0x00007090
        /*0894*/ 	.word	0x000000ff
        /*0898*/ 	.word	0x00016830
        /*089c*/ 	.short	0x010a
        /*089e*/ 	.byte	0x06
	.zero		1


	//   ....[34]....
        /*08a0*/ 	.word	0x00007270
        /*08a4*/ 	.word	0x000000ff
        /*08a8*/ 	.word	0x00016850
        /*08ac*/ 	.short	0x010a
        /*08ae*/ 	.byte	0x06
	.zero		1


	//   ....[35]....
        /*08b0*/ 	.word	0x000072b0
        /*08b4*/ 	.word	0x000000ff
        /*08b8*/ 	.word	0x00016850
        /*08bc*/ 	.short	0x010a
        /*08be*/ 	.byte	0x06
	.zero		1


	//   ....[36]....
        /*08c0*/ 	.word	0x00008940
        /*08c4*/ 	.word	0x0000000f
        /*08c8*/ 	.word	0x00000000
        /*08cc*/ 	.short	0x0101
        /*08ce*/ 	.byte	0x3f
	.zero		1


	//   ....[37]....
        /*08d0*/ 	.word	0x00008b00
        /*08d4*/ 	.word	0x0000000f
        /*08d8*/ 	.word	0x00000000
        /*08dc*/ 	.short	0x0101
        /*08de*/ 	.byte	0x3f
	.zero		1


	//   ....[38]....
        /*08e0*/ 	.word	0x00009460
        /*08e4*/ 	.word	0x000000ff
        /*08e8*/ 	.word	0x00016850
        /*08ec*/ 	.short	0x010a
        /*08ee*/ 	.byte	0x05
	.zero		1


	//   ....[39]....
        /*08f0*/ 	.word	0x000094a0
        /*08f4*/ 	.word	0x000000ff
        /*08f8*/ 	.word	0x00016850
        /*08fc*/ 	.short	0x010a
        /*08fe*/ 	.byte	0x05
	.zero		1


	//   ....[40]....
        /*0900*/ 	.word	0x000099d0
        /*0904*/ 	.word	0x00000006
        /*0908*/ 	.word	0x00000000
        /*090c*/ 	.short	0x0101
        /*090e*/ 	.byte	0x3f
	.zero		1


	//   ....[41]....
        /*0910*/ 	.word	0x0000aa00
        /*0914*/ 	.word	0x00000015
        /*0918*/ 	.word	0x00000000
        /*091c*/ 	.short	0x0101
        /*091e*/ 	.byte	0x3f
	.zero		1


	//   ....[42]....
        /*0920*/ 	.word	0x0000cf70
        /*0924*/ 	.word	0x00000003
        /*0928*/ 	.word	0x00016840
        /*092c*/ 	.short	0x010a
        /*092e*/ 	.byte	0x3f
	.zero		1


	//   ....[43]....
        /*0930*/ 	.word	0x0000e020
        /*0934*/ 	.word	0x00000016
        /*0938*/ 	.word	0x00016800
        /*093c*/ 	.short	0x0107
        /*093e*/ 	.byte	0x3f
	.zero		1


	//   ....[44]....
        /*0940*/ 	.word	0x0000e120
        /*0944*/ 	.word	0x00000016
        /*0948*/ 	.word	0x00016800
        /*094c*/ 	.short	0x0101
        /*094e*/ 	.byte	0x3f
	.zero		1


	//   ....[45]....
        /*0950*/ 	.word	0x0000e140
        /*0954*/ 	.word	0x00000016
        /*0958*/ 	.word	0x00016820
        /*095c*/ 	.short	0x010a
        /*095e*/ 	.byte	0x3f
	.zero		1


	//   ....[46]....
        /*0960*/ 	.word	0x0000e440
        /*0964*/ 	.word	0x00000002
        /*0968*/ 	.word	0x00016840
        /*096c*/ 	.short	0x010a
        /*096e*/ 	.byte	0x3f
	.zero		1


	//   ....[47]....
        /*0970*/ 	.word	0x0000e6c0
        /*0974*/ 	.word	0x00000003
        /*0978*/ 	.word	0x00000060
        /*097c*/ 	.short	0x010a
        /*097e*/ 	.byte	0x3f
	.zero		1


	//   ....[48]....
        /*0980*/ 	.word	0x0000ebf0
        /*0984*/ 	.word	0x00000002
        /*0988*/ 	.word	0x00016840
        /*098c*/ 	.short	0x010a
        /*098e*/ 	.byte	0x3f
	.zero		1


	//   ....[49]....
        /*0990*/ 	.word	0x0000ee70
        /*0994*/ 	.word	0x0000000a
        /*0998*/ 	.word	0x00000060
        /*099c*/ 	.short	0x010a
        /*099e*/ 	.byte	0x3f
	.zero		1


	//   ....[50]....
        /*09a0*/ 	.word	0x0000f2f0
        /*09a4*/ 	.word	0x00000002
        /*09a8*/ 	.word	0x00016840
        /*09ac*/ 	.short	0x010a
        /*09ae*/ 	.byte	0x3f
	.zero		1


	//   ....[51]....
        /*09b0*/ 	.word	0x0000f580
        /*09b4*/ 	.word	0x00000008
        /*09b8*/ 	.word	0x00000060
        /*09bc*/ 	.short	0x010a
        /*09be*/ 	.byte	0x3f
	.zero		1


	//   ....[52]....
        /*09c0*/ 	.word	0x0000f9c0
        /*09c4*/ 	.word	0x00000003
        /*09c8*/ 	.word	0x00016860
        /*09cc*/ 	.short	0x010a
        /*09ce*/ 	.byte	0x3f
	.zero		1


	//   ....[53]....
        /*09d0*/ 	.word	0x00010910
        /*09d4*/ 	.word	0x00000009
        /*09d8*/ 	.word	0x00016820
        /*09dc*/ 	.short	0x010a
        /*09de*/ 	.byte	0x3f
	.zero		1


	//   ....[54]....
        /*09e0*/ 	.word	0x00010ab0
        /*09e4*/ 	.word	0x00000006
        /*09e8*/ 	.word	0x00000000
        /*09ec*/ 	.short	0x010a
        /*09ee*/ 	.byte	0x3f
	.zero		1


	//   ....[55]....
        /*09f0*/ 	.word	0x00010b20
        /*09f4*/ 	.word	0x00000007
        /*09f8*/ 	.word	0x00000000
        /*09fc*/ 	.short	0x010a
        /*09fe*/ 	.byte	0x3f
	.zero		1


	//   ....[56]....
        /*0a00*/ 	.word	0x00010b80
        /*0a04*/ 	.word	0x00000004
        /*0a08*/ 	.word	0x00000000
        /*0a0c*/ 	.short	0x010a
        /*0a0e*/ 	.byte	0x3f
	.zero		1


	//   ....[57]....
        /*0a10*/ 	.word	0x00010bb0
        /*0a14*/ 	.word	0x00000005
        /*0a18*/ 	.word	0x00000000
        /*0a1c*/ 	.short	0x010a
        /*0a1e*/ 	.byte	0x3f
	.zero		1


	//   ....[58]....
        /*0a20*/ 	.word	0x00010c20
        /*0a24*/ 	.word	0x00000003
        /*0a28*/ 	.word	0x00016800
        /*0a2c*/ 	.short	0x010a
        /*0a2e*/ 	.byte	0x3f
	.zero		1


	//   ....[59]....
        /*0a30*/ 	.word	0x00010c70
        /*0a34*/ 	.word	0x00000000
        /*0a38*/ 	.word	0x00016830
        /*0a3c*/ 	.short	0x010a
        /*0a3e*/ 	.byte	0x3f
	.zero		1


	//   ....[60]....
        /*0a40*/ 	.word	0x00010cd0
        /*0a44*/ 	.word	0x00000006
        /*0a48*/ 	.word	0x00016830
        /*0a4c*/ 	.short	0x010a
        /*0a4e*/ 	.byte	0x3f
	.zero		1


	//   ....[61]....
        /*0a50*/ 	.word	0x00010d30
        /*0a54*/ 	.word	0x00000006
        /*0a58*/ 	.word	0x00016850
        /*0a5c*/ 	.short	0x010a
        /*0a5e*/ 	.byte	0x3f
	.zero		1


	//   ....[62]....
        /*0a60*/ 	.word	0x00010d90
        /*0a64*/ 	.word	0x00000006
        /*0a68*/ 	.word	0x00016830
        /*0a6c*/ 	.short	0x010a
        /*0a6e*/ 	.byte	0x3f
	.zero		1


	//   ....[63]....
        /*0a70*/ 	.word	0x00010df0
        /*0a74*/ 	.word	0x00000006
        /*0a78*/ 	.word	0x00016850
        /*0a7c*/ 	.short	0x010a
        /*0a7e*/ 	.byte	0x3f
	.zero		1


	//   ....[64]....
        /*0a80*/ 	.word	0x00010e50
        /*0a84*/ 	.word	0x00000004
        /*0a88*/ 	.word	0x00016850
        /*0a8c*/ 	.short	0x010a
        /*0a8e*/ 	.byte	0x3f
	.zero		1


	//   ....[65]....
        /*0a90*/ 	.word	0x00010ff0
        /*0a94*/ 	.word	0x00000003
        /*0a98*/ 	.word	0x00016840
        /*0a9c*/ 	.short	0x010a
        /*0a9e*/ 	.byte	0x3f
	.zero		1


	//   ....[66]....
        /*0aa0*/ 	.word	0x00011f90
        /*0aa4*/ 	.word	0x00000016
        /*0aa8*/ 	.word	0x00016820
        /*0aac*/ 	.short	0x010a
        /*0aae*/ 	.byte	0x3f
	.zero		1


	//   ....[67]....
        /*0ab0*/ 	.word	0x00011fe0
        /*0ab4*/ 	.word	0x00000002
        /*0ab8*/ 	.word	0x00016840
        /*0abc*/ 	.short	0x010a
        /*0abe*/ 	.byte	0x3f
	.zero		1


	//   ....[68]....
        /*0ac0*/ 	.word	0x00012030
        /*0ac4*/ 	.word	0x00000003
        /*0ac8*/ 	.word	0x00000060
        /*0acc*/ 	.short	0x010a
        /*0ace*/ 	.byte	0x3f
	.zero		1


	//   ....[69]....
        /*0ad0*/ 	.word	0x00012080
        /*0ad4*/ 	.word	0x00000002
        /*0ad8*/ 	.word	0x00016840
        /*0adc*/ 	.short	0x010a
        /*0ade*/ 	.byte	0x3f
	.zero		1


	//   ....[70]....
        /*0ae0*/ 	.word	0x000120d0
        /*0ae4*/ 	.word	0x0000000a
        /*0ae8*/ 	.word	0x00000060
        /*0aec*/ 	.short	0x010a
        /*0aee*/ 	.byte	0x3f
	.zero		1


	//   ....[71]....
        /*0af0*/ 	.word	0x00012120
        /*0af4*/ 	.word	0x00000002
        /*0af8*/ 	.word	0x00016840
        /*0afc*/ 	.short	0x010a
        /*0afe*/ 	.byte	0x3f
	.zero		1


	//   ....[72]....
        /*0b00*/ 	.word	0x00012170
        /*0b04*/ 	.word	0x00000008
        /*0b08*/ 	.word	0x00000060
        /*0b0c*/ 	.short	0x010a
        /*0b0e*/ 	.byte	0x3f
	.zero		1


	//   ....[73]....
        /*0b10*/ 	.word	0x000121c0
        /*0b14*/ 	.word	0x00000003
        /*0b18*/ 	.word	0x00016860
        /*0b1c*/ 	.short	0x010a
        /*0b1e*/ 	.byte	0x3f
	.zero		1


	//   ....[74]....
        /*0b20*/ 	.word	0x00012b40
        /*0b24*/ 	.word	0x00000009
        /*0b28*/ 	.word	0x00016820
        /*0b2c*/ 	.short	0x010a
        /*0b2e*/ 	.byte	0x3f
	.zero		1


	//   ....[75]....
        /*0b30*/ 	.word	0x00012ce0
        /*0b34*/ 	.word	0x00000006
        /*0b38*/ 	.word	0x00000000
        /*0b3c*/ 	.short	0x010a
        /*0b3e*/ 	.byte	0x3f
	.zero		1


	//   ....[76]....
        /*0b40*/ 	.word	0x00012d30
        /*0b44*/ 	.word	0x00000007
        /*0b48*/ 	.word	0x00000000
        /*0b4c*/ 	.short	0x010a
        /*0b4e*/ 	.byte	0x3f
	.zero		1


	//   ....[77]....
        /*0b50*/ 	.word	0x00012d80
        /*0b54*/ 	.word	0x00000004
        /*0b58*/ 	.word	0x00000000
        /*0b5c*/ 	.short	0x010a
        /*0b5e*/ 	.byte	0x3f
	.zero		1


	//----- nvinfo : EIATTR_NUM_MBARRIERS
	.align		4
.L_297:
        /*0b60*/ 	.byte	0x03, 0x38
        /*0b62*/ 	.short	0x0016


	//----- nvinfo : EIATTR_EXIT_INSTR_OFFSETS
	.align		4
        /*0b64*/ 	.byte	0x04, 0x1c
        /*0b66*/ 	.short	(.L_299 - .L_298)


	//   ....[0]....
.L_298:
        /*0b68*/ 	.word	0x00000a80


	//   ....[1]....
        /*0b6c*/ 	.word	0x0000b4d0


	//   ....[2]....
        /*0b70*/ 	.word	0x00010c00


	//----- nvinfo : EIATTR_MAX_THREADS
	.align		4
.L_299:
        /*0b74*/ 	.byte	0x04, 0x05
        /*0b76*/ 	.short	(.L_301 - .L_300)
.L_300:
        /*0b78*/ 	.word	0x00000200
        /*0b7c*/ 	.word	0x00000001
        /*0b80*/ 	.word	0x00000001


	//----- nvinfo : EIATTR_CRS_STACK_SIZE
	.align		4
.L_301:
        /*0b84*/ 	.byte	0x04, 0x1e
        /*0b86*/ 	.short	(.L_303 - .L_302)
.L_302:
        /*0b88*/ 	.word	0x00000000


	//----- nvinfo : EIATTR_CBANK_PARAM_SIZE
	.align		4
.L_303:
        /*0b8c*/ 	.byte	0x03, 0x19
        /*0b8e*/ 	.short	0x0af0


	//----- nvinfo : EIATTR_PARAM_CBANK
	.align		4
        /*0b90*/ 	.byte	0x04, 0x0a
        /*0b92*/ 	.short	(.L_305 - .L_304)
	.align		4
.L_304:
        /*0b94*/ 	.word	index@(.nv.constant0._ZN7cutlass13device_kernelIN5flash11enable_sm90INS1_16FlashAttnFwdSm90INS1_25CollectiveMainloopFwdSm90ILi2EN4cute5tupleIJNS5_1CILi1EEES8_S8_EEENS6_IJNS7_ILi192EEENS7_ILi128EEENS7_ILi64EEEEEELi64ENS_10bfloat16_tEfNS_4arch4Sm90ELb1ELb0ELb1ELb1ELb0ELb0ELb0ELb1ELb1ELb1ELb0ELb0EEENS1_21CollectiveEpilogueFwdINS6_IJSA_SC_SB_EEES9_SE_SG_Li384ELb1ELb1ELb0ELb0EEENS1_36VarlenDynamicPersistentTileSchedulerILi192ELi128ELi384ELi128ELb0ELb1ELb1ELb1ELb1ELb1EEEEEEEEEvNT_6ParamsE)
        /*0b98*/ 	.short	0x0210
        /*0b9a*/ 	.short	0x0af0


	//----- nvinfo : EIATTR_SW_WAR
	.align		4
.L_305:
        /*0b9c*/ 	.byte	0x04, 0x36
        /*0b9e*/ 	.short	(.L_307 - .L_306)
.L_306:
        /*0ba0*/ 	.word	0x00000008
.L_307:


//--------------------- .nv.info._ZN7cutlass13device_kernelIN5flash11enable_sm90INS1_16FlashAttnFwdSm90INS1_25CollectiveMainloopFwdSm90ILi2EN4cute5tupleIJNS5_1CILi1EEES8_S8_EEENS6_IJNS7_ILi192EEENS7_ILi128EEENS7_ILi64EEEEEELi64ENS_10bfloat16_tEfNS_4arch4Sm90ELb1ELb0ELb1ELb1ELb0ELb1ELb0ELb1ELb1ELb1ELb0ELb0EEENS1_21CollectiveEpilogueFwdINS6_IJSA_SC_SB_EEES9_SE_SG_Li384ELb1ELb1ELb0ELb0EEENS1_36VarlenDynamicPersistentTileSchedulerILi192ELi128ELi384ELi128ELb0ELb1ELb1ELb1ELb1ELb1EEEEEEEEEvNT_6ParamsE --------------------------
	.section	.nv.info._ZN7cutlass13device_kernelIN5flash11enable_sm90INS1_16FlashAttnFwdSm90INS1_25CollectiveMainloopFwdSm90ILi2EN4cute5tupleIJNS5_1CILi1EEES8_S8_EEENS6_IJNS7_ILi192EEENS7_ILi128EEENS7_ILi64EEEEEELi64ENS_10bfloat16_tEfNS_4arch4Sm90ELb1ELb0ELb1ELb1ELb0ELb1ELb0ELb1ELb1ELb1ELb0ELb0EEENS1_21CollectiveEpilogueFwdINS6_IJSA_SC_SB_EEES9_SE_SG_Li384ELb1ELb1ELb0ELb0EEENS1_36VarlenDynamicPersistentTileSchedulerILi192ELi128ELi384ELi128ELb0ELb1ELb1ELb1ELb1ELb1EEEEEEEEEvNT_6ParamsE,"",@"SHT_CUDA_INFO"
	.sectionflags	@""
	.align	4


	//----- nvinfo : EIATTR_CUDA_API_VERSION
	.align		4
        /*0000*/ 	.byte	0x04, 0x37
        /*0002*/ 	.short	(.L_309 - .L_308)
.L_308:
        /*0004*/ 	.word	0x00000082


	//----- nvinfo : EIATTR_KPARAM_INFO
	.align		4
.L_309:
        /*0008*/ 	.byte	0x04, 0x17
        /*000a*/ 	.short	(.L_311 - .L_310)
.L_310:
        /*000c*/ 	.word	0x00000000
        /*0010*/ 	.short	0x0000
        /*0012*/ 	.short	0x0070
        /*0014*/ 	.byte	0x00, 0xf0, 0x01, 0x2a


	//----- nvinfo : EIATTR_SPARSE_MMA_MASK
	.align		4
.L_311:
        /*0018*/ 	.byte	0x03, 0x50
        /*001a*/ 	.short	0x0000


	//----- nvinfo : EIATTR_MAXREG_COUNT
	.align		4
        /*001c*/ 	.byte	0x03, 0x1b
        /*001e*/ 	.short	0x0080


	//----- nvinfo : EIATTR_NUM_BARRIERS
	.align		4
        /*0020*/ 	.byte	0x02, 0x4c
        /*0022*/ 	.byte	0x10
	.zero		1


	//----- nvinfo : EIATTR_EXTERNS
	.align		4
        /*0024*/ 	.byte	0x04, 0x0f
        /*0026*/ 	.short	(.L_313 - .L_312)


	//   ....[0]....
	.align		4
.L_312:
        /*0028*/ 	.word	index@(__assertfail)


	//----- nvinfo : EIATTR_ANNOTATIONS
	.align		4
.L_313:
        /*002c*/ 	.byte	0x04, 0x55
        /*002e*/ 	.short	(.L_315 - .L_314)


	//   ....[0]....
.L_314:
        /* <DEDUP_REMOVED lines=66> */


	//----- nvinfo : EIATTR_MERCURY_ISA_VERSION
	.align		4
.L_315:
        /*0440*/ 	.byte	0x03, 0x5f
        /*0442*/ 	.short	0x0101


	//----- nvinfo : EIATTR_UNUSED_LOAD_BYTE_OFFSET
	.align		4
        /*0444*/ 	.byte	0x04, 0x44
        /*0446*/ 	.short	(.L_317 - .L_316)


	//   ....[0]....
.L_316:
        /*0448*/ 	.word	0x00000ad0
        /*044c*/ 	.word	0x0000fff0


	//   ....[1]....
        /*0450*/ 	.word	0x00011c90
        /*0454*/ 	.word	0x0000fff0


	//----- nvinfo : EIATTR_INT_WARP_WIDE_INSTR_OFFSETS
	.align		4
.L_317:
        /*0458*/ 	.byte	0x04, 0x31
        /*045a*/ 	.short	(.L_319 - .L_318)


	//   ....[0]....
.L_318:
        /*045c*/ 	.word	0x00000180


	//   ....[1]....
        /*0460*/ 	.word	0x00000220


	//   ....[2]....
        /*0464*/ 	.word	0x00000290


	//   ....[3]....
        /*0468*/ 	.word	0x00015790


	//   ....[4]....
        /*046c*/ 	.word	0x00015820


	//   ....[5]....
        /*0470*/ 	.word	0x000188d0


	//   ....[6]....
        /*0474*/ 	.word	0x00018960


	//----- nvinfo : EIATTR_COOP_GROUP_MASK_REGIDS
	.align		4
.L_319:
        /*0478*/ 	.byte	0x04, 0x29
        /*047a*/ 	.short	(.L_321 - .L_320)


	//   ....[0]....
.L_320:
        /*047c*/ 	.word	0xffffffff


	//   ....[1]....
        /*0480*/ 	.word	0xffffffff


	//   ....[2]....
        /*0484*/ 	.word	0xffffffff


	//   ....[3]....
        /*0488*/ 	.word	0xffffffff


	//   ....[4]....
        /*048c*/ 	.word	0xffffffff


	//   ....[5]....
        /*0490*/ 	.word	0xffffffff


	//   ....[6]....
        /*0494*/ 	.word	0xffffffff


	//   ....[7]....
        /*0498*/ 	.word	0xffffffff


	//   ....[8]....
        /*049c*/ 	.word	0xffffffff


	//   ....[9]....
        /*04a0*/ 	.word	0xffffffff


	//   ....[10]....
        /*04a4*/ 	.word	0xffffffff


	//   ....[11]....
        /*04a8*/ 	.word	0xffffffff


	//   ....[12]....
        /*04ac*/ 	.word	0xffffffff


	//   ....[13]....
        /*04b0*/ 	.word	0xffffffff


	//   ....[14]....
        /*04b4*/ 	.word	0xffffffff


	//   ....[15]....
        /*04b8*/ 	.word	0xffffffff


	//   ....[16]....
        /*04bc*/ 	.word	0xffffffff


	//   ....[17]....
        /*04c0*/ 	.word	0xffffffff


	//   ....[18]....
        /*04c4*/ 	.word	0xffffffff


	//   ....[19]....
        /*04c8*/ 	.word	0xffffffff


	//   ....[20]....
        /*04cc*/ 	.word	0xffffffff


	//   ....[21]....
        /*04d0*/ 	.word	0xffffffff


	//   ....[22]....
        /*04d4*/ 	.word	0xffffffff


	//   ....[23]....
        /*04d8*/ 	.word	0xffffffff


	//   ....[24]....
        /*04dc*/ 	.word	0xffffffff


	//   ....[25]....
        /*04e0*/ 	.word	0xffffffff


	//   ....[26]....
        /*04e4*/ 	.word	0xffffffff


	//   ....[27]....
        /*04e8*/ 	.word	0xffffffff


	//   ....[28]....
        /*04ec*/ 	.word	0xffffffff


	//   ....[29]....
        /*04f0*/ 	.word	0xffffffff


	//   ....[30]....
        /*04f4*/ 	.word	0xffffffff


	//   ....[31]....
        /*04f8*/ 	.word	0xffffffff


	//   ....[32]....
        /*04fc*/ 	.word	0xffffffff


	//   ....[33]....
        /*0500*/ 	.word	0xffffffff


	//   ....[34]....
        /*0504*/ 	.word	0xffffffff


	//   ....[35]....
        /*0508*/ 	.word	0xffffffff


	//   ....[36]....
        /*050c*/ 	.word	0xffffffff


	//   ....[37]....
        /*0510*/ 	.word	0xffffffff


	//   ....[38]....
        /*0514*/ 	.word	0xffffffff


	//   ....[39]....
        /*0518*/ 	.word	0xffffffff


	//   ....[40]....
        /*051c*/ 	.word	0xffffffff


	//   ....[41]....
        /*0520*/ 	.word	0xffffffff


	//   ....[42]....
        /*0524*/ 	.word	0xffffffff


	//   ....[43]....
        /*0528*/ 	.word	0xffffffff


	//   ....[44]....
        /*052c*/ 	.word	0xffffffff


	//   ....[45]....
        /*0530*/ 	.word	0xffffffff


	//   ....[46]....
        /*0534*/ 	.word	0xffffffff


	//   ....[47]....
        /*0538*/ 	.word	0xffffffff


	//   ....[48]....
        /*053c*/ 	.word	0xffffffff


	//   ....[49]....
        /*0540*/ 	.word	0xffffffff


	//   ....[50]....
        /*0544*/ 	.word	0xffffffff


	//   ....[51]....
        /*0548*/ 	.word	0xffffffff


	//   ....[52]....
        /*054c*/ 	.word	0xffffffff


	//   ....[53]....
        /*0550*/ 	.word	0xffffffff


	//   ....[54]....
        /*0554*/ 	.word	0xffffffff


	//   ....[55]....
        /*0558*/ 	.word	0xffffffff


	//   ....[56]....
        /*055c*/ 	.word	0xffffffff


	//   ....[57]....
        /*0560*/ 	.word	0xffffffff


	//   ....[58]....
        /*0564*/ 	.word	0xffffffff


	//   ....[59]....
        /*0568*/ 	.word	0xffffffff


	//   ....[60]....
        /*056c*/ 	.word	0xffffffff


	//   ....[61]....
        /*0570*/ 	.word	0xffffffff


	//   ....[62]....
        /*0574*/ 	.word	0xffffffff


	//   ....[63]....
        /*0578*/ 	.word	0xffffffff


	//   ....[64]....
        /*057c*/ 	.word	0xffffffff


	//   ....[65]....
        /*0580*/ 	.word	0xffffffff


	//   ....[66]....
        /*0584*/ 	.word	0xffffffff


	//   ....[67]....
        /*0588*/ 	.word	0xffffffff


	//   ....[68]....
        /*058c*/ 	.word	0xffffffff


	//   ....[69]....
        /*0590*/ 	.word	0xffffffff


	//   ....[70]....
        /*0594*/ 	.word	0xffffffff


	//   ....[71]....
        /*0598*/ 	.word	0xffffffff


	//   ....[72]....
        /*059c*/ 	.word	0xffffffff


	//   ....[73]....
        /*05a0*/ 	.word	0xffffffff


	//   ....[74]....
        /*05a4*/ 	.word	0xffffffff


	//   ....[75]....
        /*05a8*/ 	.word	0xffffffff


	//   ....[76]....
        /*05ac*/ 	.word	0xffffffff


	//   ....[77]....
        /*05b0*/ 	.word	0xffffffff


	//   ....[78]....
        /*05b4*/ 	.word	0xffffffff


	//   ....[79]....
        /*05b8*/ 	.word	0xffffffff


	//   ....[80]....
        /*05bc*/ 	.word	0xffffffff


	//   ....[81]....
        /*05c0*/ 	.word	0xffffffff


	//   ....[82]....
        /*05c4*/ 	.word	0xffffffff


	//   ....[83]....
        /*05c8*/ 	.word	0xffffffff


	//   ....[84]....
        /*05cc*/ 	.word	0xffffffff


	//   ....[85]....
        /*05d0*/ 	.word	0xffffffff


	//   ....[86]....
        /*05d4*/ 	.word	0xffffffff


	//   ....[87]....
        /*05d8*/ 	.word	0xffffffff


	//   ....[88]....
        /*05dc*/ 	.word	0xffffffff


	//   ....[89]....
        /*05e0*/ 	.word	0xffffffff


	//   ....[90]....
        /*05e4*/ 	.word	0xffffffff


	//   ....[91]....
        /*05e8*/ 	.word	0xffffffff


	//   ....[92]....
        /*05ec*/ 	.word	0xffffffff


	//   ....[93]....
        /*05f0*/ 	.word	0xffffffff


	//   ....[94]....
        /*05f4*/ 	.word	0xffffffff


	//   ....[95]....
        /*05f8*/ 	.word	0xffffffff


	//   ....[96]....
        /*05fc*/ 	.word	0xffffffff


	//   ....[97]....
        /*0600*/ 	.word	0xffffffff


	//   ....[98]....
        /*0604*/ 	.word	0xffffffff


	//   ....[99]....
        /*0608*/ 	.word	0xffffffff


	//   ....[100]....
        /*060c*/ 	.word	0xffffffff


	//   ....[101]....
        /*0610*/ 	.word	0xffffffff


	//   ....[102]....
        /*0614*/ 	.word	0xffffffff


	//   ....[103]....
        /*0618*/ 	.word	0xffffffff


	//   ....[104]....
        /*061c*/ 	.word	0xffffffff


	//   ....[105]....
        /*0620*/ 	.word	0xffffffff


	//   ....[106]....
        /*0624*/ 	.word	0xffffffff


	//   ....[107]....
        /*0628*/ 	.word	0xffffffff


	//   ....[108]....
        /*062c*/ 	.word	0xffffffff


	//   ....[109]....
        /*0630*/ 	.word	0xffffffff


	//   ....[110]....
        /*0634*/ 	.word	0xffffffff


	//   ....[111]....
        /*0638*/ 	.word	0xffffffff


	//   ....[112]....
        /*063c*/ 	.word	0xffffffff


	//   ....[113]....
        /*0640*/ 	.word	0xffffffff


	//   ....[114]....
        /*0644*/ 	.word	0xffffffff


	//   ....[115]....
        /*0648*/ 	.word	0xffffffff


	//   ....[116]....
        /*064c*/ 	.word	0xffffffff


	//   ....[117]....
        /*0650*/ 	.word	0xffffffff


	//   ....[118]....
        /*0654*/ 	.word	0xffffffff


	//   ....[119]....
        /*0658*/ 	.word	0xffffffff


	//   ....[120]....
        /*065c*/ 	.word	0xffffffff


	//   ....[121]....
        /*0660*/ 	.word	0xffffffff


	//   ....[122]....
        /*0664*/ 	.word	0xffffffff


	//   ....[123]....
        /*0668*/ 	.word	0xffffffff


	//   ....[124]....
        /*066c*/ 	.word	0x0500000f


	//   ....[125]....
        /*0670*/ 	.word	0x0500000f


	//   ....[126]....
        /*0674*/ 	.word	0x0500000f


	//   ....[127]....
        /*0678*/ 	.word	0x0500000f


	//   ....[128]....
        /*067c*/ 	.word	0x0500000f


	//   ....[129]....
        /*0680*/ 	.word	0x0500000f


	//   ....[130]....
        /*0684*/ 	.word	0x0500000f


	//   ....[131]....
        /*0688*/ 	.word	0x0500000f


	//   ....[132]....
        /*068c*/ 	.word	0x0500000f


	//   ....[133]....
        /*0690*/ 	.word	0x0500000f


	//   ....[134]....
        /*0694*/ 	.word	0x0500000f


	//   ....[135]....
        /*0698*/ 	.word	0x0500000f


	//   ....[136]....
        /*069c*/ 	.word	0x0500000f


	//   ....[137]....
        /*06a0*/ 	.word	0x0500000f


	//   ....[138]....
        /*06a4*/ 	.word	0x0500000f


	//   ....[139]....
        /*06a8*/ 	.word	0x0500000f


	//   ....[140]....
        /*06ac*/ 	.word	0x0500000f


	//   ....[141]....
        /*06b0*/ 	.word	0x0500000f


	//   ....[142]....
        /*06b4*/ 	.word	0x0500000f


	//   ....[143]....
        /*06b8*/ 	.word	0x0500000f


	//   ....[144]....
        /*06bc*/ 	.word	0x0500000f


	//   ....[145]....
        /*06c0*/ 	.word	0x0500000f


	//   ....[146]....
        /*06c4*/ 	.word	0x0500000f


	//   ....[147]....
        /*06c8*/ 	.word	0x0500000f


	//   ....[148]....
        /*06cc*/ 	.word	0x0500000f


	//   ....[149]....
        /*06d0*/ 	.word	0x0500000f


	//   ....[150]....
        /*06d4*/ 	.word	0x0500000f


	//   ....[151]....
        /*06d8*/ 	.word	0x0500000f


	//   ....[152]....
        /*06dc*/ 	.word	0x0500000f


	//   ....[153]....
        /*06e0*/ 	.word	0x0500000f


	//   ....[154]....
        /*06e4*/ 	.word	0x0500000f


	//   ....[155]....
        /*06e8*/ 	.word	0x0500000f


	//   ....[156]....
        /*06ec*/ 	.word	0x0500000f


	//   ....[157]....
        /*06f0*/ 	.word	0x0500000f


	//   ....[158]....
        /*06f4*/ 	.word	0x0500000f


	//   ....[159]....
        /*06f8*/ 	.word	0x0500000f


	//   ....[160]....
        /*06fc*/ 	.word	0x0500000f


	//   ....[161]....
        /*0700*/ 	.word	0x0500000f


	//   ....[162]....
        /*0704*/ 	.word	0x0500000f


	//   ....[163]....
        /*0708*/ 	.word	0x0500000f


	//   ....[164]....
        /*070c*/ 	.word	0x0500000f


	//   ....[165]....
        /*0710*/ 	.word	0x0500000f


	//   ....[166]....
        /*0714*/ 	.word	0x0500000f


	//   ....[167]....
        /*0718*/ 	.word	0x0500000f


	//   ....[168]....
        /*071c*/ 	.word	0x0500000f


	//   ....[169]....
        /*0720*/ 	.word	0x0500000f


	//   ....[170]....
        /*0724*/ 	.word	0x0500000f


	//   ....[171]....
        /*0728*/ 	.word	0x0500000f


	//   ....[172]....
        /*072c*/ 	.word	0x0500000f


	//   ....[173]....
        /*0730*/ 	.word	0x0500000f


	//   ....[174]....
        /*0734*/ 	.word	0x0500000f


	//   ....[175]....
        /*0738*/ 	.word	0x0500000f


	//   ....[176]....
        /*073c*/ 	.word	0x0500000f


	//   ....[177]....
        /*0740*/ 	.word	0x0500000f


	//   ....[178]....
        /*0744*/ 	.word	0x0500000f


	//   ....[179]....
        /*0748*/ 	.word	0x0500000f


	//   ....[180]....
        /*074c*/ 	.word	0x0500000f


	//   ....[181]....
        /*0750*/ 	.word	0x0500000f


	//   ....[182]....
        /*0754*/ 	.word	0x0500000f


	//   ....[183]....
        /*0758*/ 	.word	0x0500000f


	//   ....[184]....
        /*075c*/ 	.word	0x0500000f


	//   ....[185]....
        /*0760*/ 	.word	0x0500000f


	//   ....[186]....
        /*0764*/ 	.word	0x0500000f


	//   ....[187]....
        /*0768*/ 	.word	0x0500000f


	//   ....[188]....
        /*076c*/ 	.word	0x0500000f


	//   ....[189]....
        /*0770*/ 	.word	0x0500000f


	//   ....[190]....
        /*0774*/ 	.word	0x0500000f


	//   ....[191]....
        /*0778*/ 	.word	0x0500000f


	//   ....[192]....
        /*077c*/ 	.word	0x0500000f


	//----- nvinfo : EIATTR_COOP_GROUP_INSTR_OFFSETS
	.align		4
.L_321:
        /*0780*/ 	.byte	0x04, 0x28
        /*0782*/ 	.short	(.L_323 - .L_322)


	//   ....[0]....
.L_322:
        /*0784*/ 	.word	0x00000060


	//   ....[1]....
        /*0788*/ 	.word	0x00000190


	//   ....[2]....
        /*078c*/ 	.word	0x00000240


	//   ....[3]....
        /*0790*/ 	.word	0x00000400


	//   ....[4]....
        /*0794*/ 	.word	0x00000560


	//   ....[5]....
        /*0798*/ 	.word	0x00000680


	//   ....[6]....
        /*079c*/ 	.word	0x000007e0


	//   ....[7]....
        /*07a0*/ 	.word	0x00005b60


	//   ....[8]....
        /*07a4*/ 	.word	0x00006320


	//   ....[9]....
        /*07a8*/ 	.word	0x00006330


	//   ....[10]....
        /*07ac*/ 	.word	0x00006340


	//   ....[11]....
        /*07b0*/ 	.word	0x00006350


	//   ....[12]....
        /*07b4*/ 	.word	0x00006670


	//   ....[13]....
        /*07b8*/ 	.word	0x00006680


	//   ....[14]....
        /*07bc*/ 	.word	0x00006690


	//   ....[15]....
        /*07c0*/ 	.word	0x000066a0


	//   ....[16]....
        /*07c4*/ 	.word	0x00007a90


	//   ....[17]....
        /*07c8*/ 	.word	0x00007aa0


	//   ....[18]....
        /*07cc*/ 	.word	0x00007ab0


	//   ....[19]....
        /*07d0*/ 	.word	0x00007ac0


	//   ....[20]....
        /*07d4*/ 	.word	0x00007bc0


	//   ....[21]....
        /*07d8*/ 	.word	0x00007be0


	//   ....[22]....
        /*07dc*/ 	.word	0x00007c70


	//   ....[23]....
        /*07e0*/ 	.word	0x00007ca0


	//   ....[24]....
        /*07e4*/ 	.word	0x00009480


	//   ....[25]....
        /*07e8*/ 	.word	0x00009f80


	//   ....[26]....
        /*07ec*/ 	.word	0x00009f90


	//   ....[27]....
        /*07f0*/ 	.word	0x00009fc0


	//   ....[28]....
        /*07f4*/ 	.word	0x0000ab00


	//   ....[29]....
        /*07f8*/ 	.word	0x0000ab20


	//   ....[30]....
        /*07fc*/ 	.word	0x0000c6c0


	//   ....[31]....
        /*0800*/ 	.word	0x0000ce50


	//   ....[32]....
        /*0804*/ 	.word	0x0000ce70


	//   ....[33]....
        /*0808*/ 	.word	0x0000ce90


	//   ....[34]....
        /*080c*/ 	.word	0x0000d860


	//   ....[35]....
        /*0810*/ 	.word	0x0000d8a0


	//   ....[36]....
        /*0814*/ 	.word	0x0000fb80


	//   ....[37]....
        /*0818*/ 	.word	0x0000fbe0


	//   ....[38]....
        /*081c*/ 	.word	0x00010240


	//   ....[39]....
        /*0820*/ 	.word	0x000102e0


	//   ....[40]....
        /*0824*/ 	.word	0x00011420


	//   ....[41]....
        /*0828*/ 	.word	0x00011740


	//   ....[42]....
        /*082c*/ 	.word	0x000117e0


	//   ....[43]....
        /*0830*/ 	.word	0x000117f0


	//   ....[44]....
        /*0834*/ 	.word	0x00012480


	//   ....[45]....
        /*0838*/ 	.word	0x000124c0


	//   ....[46]....
        /*083c*/ 	.word	0x000124e0


	//   ....[47]....
        /*0840*/ 	.word	0x00012510


	//   ....[48]....
        /*0844*/ 	.word	0x00012970


	//   ....[49]....
        /*0848*/ 	.word	0x000129b0


	//   ....[50]....
        /*084c*/ 	.word	0x000129d0


	//   ....[51]....
        /*0850*/ 	.word	0x00012a10


	//   ....[52]....
        /*0854*/ 	.word	0x00012a30


	//   ....[53]....
        /*0858*/ 	.word	0x00012a50


	//   ....[54]....
        /*085c*/ 	.word	0x00012a70


	//   ....[55]....
        /*0860*/ 	.word	0x00012aa0


	//   ....[56]....
        /*0864*/ 	.word	0x000132a0


	//   ....[57]....
        /*0868*/ 	.word	0x000132d0


	//   ....[58]....
        /*086c*/ 	.word	0x000132f0


	//   ....[59]....
        /*0870*/ 	.word	0x00013320


	//   ....[60]....
        /*0874*/ 	.word	0x00013350


	//   ....[61]....
        /*0878*/ 	.word	0x00013360


	//   ....[62]....
        /*087c*/ 	.word	0x00013390


	//   ....[63]....
        /*0880*/ 	.word	0x00013400


	//   ....[64]....
        /*0884*/ 	.word	0x00013520


	//   ....[65]....
        /*0888*/ 	.word	0x00013710


	//   ....[66]....
        /*088c*/ 	.word	0x00013740


	//   ....[67]....
        /*0890*/ 	.word	0x00013770


	//   ....[68]....
        /*0894*/ 	.word	0x000137a0


	//   ....[69]....
        /*0898*/ 	.word	0x000137d0


	//   ....[70]....
        /*089c*/ 	.word	0x00013800


	//   ....[71]....
        /*08a0*/ 	.word	0x00013970


	//   ....[72]....
        /*08a4*/ 	.word	0x000139a0


	//   ....[73]....
        /*08a8*/ 	.word	0x000139d0


	//   ....[74]....
        /*08ac*/ 	.word	0x00013a00


	//   ....[75]....
        /*08b0*/ 	.word	0x00013a30


	//   ....[76]....
        /*08b4*/ 	.word	0x00013a60


	//   ....[77]....
        /*08b8*/ 	.word	0x00013b10


	//   ....[78]....
        /*08bc*/ 	.word	0x00013b70


	//   ....[79]....
        /*08c0*/ 	.word	0x00013c10


	//   ....[80]....
        /*08c4*/ 	.word	0x000149a0


	//   ....[81]....
        /*08c8*/ 	.word	0x00015d30


	//   ....[82]....
        /*08cc*/ 	.word	0x00016920


	//   ....[83]....
        /*08d0*/ 	.word	0x00016930


	//   ....[84]....
        /*08d4*/ 	.word	0x00016940


	//   ....[85]....
        /*08d8*/ 	.word	0x00016960


	//   ....[86]....
        /*08dc*/ 	.word	0x000169f0


	//   ....[87]....
        /*08e0*/ 	.word	0x00016a10


	//   ....[88]....
        /*08e4*/ 	.word	0x00016a90


	//   ....[89]....
        /*08e8*/ 	.word	0x00016ab0


	//   ....[90]....
        /*08ec*/ 	.word	0x00016b30


	//   ....[91]....
        /*08f0*/ 	.word	0x00016b50


	//   ....[92]....
        /*08f4*/ 	.word	0x00016bd0


	//   ....[93]....
        /*08f8*/ 	.word	0x00016bf0


	//   ....[94]....
        /*08fc*/ 	.word	0x00016c70


	//   ....[95]....
        /*0900*/ 	.word	0x00016c90


	//   ....[96]....
        /*0904*/ 	.word	0x00016d10


	//   ....[97]....
        /*0908*/ 	.word	0x00016d30


	//   ....[98]....
        /*090c*/ 	.word	0x00016d40


	//   ....[99]....
        /*0910*/ 	.word	0x00016db0


	//   ....[100]....
        /*0914*/ 	.word	0x00016e00


	//   ....[101]....
        /*0918*/ 	.word	0x00016eb0


	//   ....[102]....
        /*091c*/ 	.word	0x00016ec0


	//   ....[103]....
        /*0920*/ 	.word	0x00016f30


	//   ....[104]....
        /*0924*/ 	.word	0x00016f40


	//   ....[105]....
        /*0928*/ 	.word	0x00016f80


	//   ....[106]....
        /*092c*/ 	.word	0x00018e30


	//   ....[107]....
        /*0930*/ 	.word	0x00018e80


	//   ....[108]....
        /*0934*/ 	.word	0x00018eb0


	//   ....[109]....
        /*0938*/ 	.word	0x00018ee0


	//   ....[110]....
        /*093c*/ 	.word	0x00018ef0


	//   ....[111]....
        /*0940*/ 	.word	0x00018f20


	//   ....[112]....
        /*0944*/ 	.word	0x00018f50


	//   ....[113]....
        /*0948*/ 	.word	0x00018f80


	//   ....[114]....
        /*094c*/ 	.word	0x00019100


	//   ....[115]....
        /*0950*/ 	.word	0x00019130


	//   ....[116]....
        /*0954*/ 	.word	0x00019160


	//   ....[117]....
        /*0958*/ 	.word	0x00019190


	//   ....[118]....
        /*095c*/ 	.word	0x000191c0


	//   ....[119]....
        /*0960*/ 	.word	0x000191f0


	//   ....[120]....
        /*0964*/ 	.word	0x000192b0


	//   ....[121]....
        /*0968*/ 	.word	0x000192d0


	//   ....[122]....
        /*096c*/ 	.word	0x00019340


	//   ....[123]....
        /*0970*/ 	.word	0x000199e0


	//   ....[124]....
        /*0974*/ 	.word	0x00019e40


	//   ....[125]....
        /*0978*/ 	.word	0x00019ef0


	//   ....[126]....
        /*097c*/ 	.word	0x00019f80


	//   ....[127]....
        /*0980*/ 	.word	0x00019fd0


	//   ....[128]....
        /*0984*/ 	.word	0x0001a020


	//   ....[129]....
        /*0988*/ 	.word	0x0001a0b0


	//   ....[130]....
        /*098c*/ 	.word	0x0001a140


	//   ....[131]....
        /*0990*/ 	.word	0x0001a190


	//   ....[132]....
        /*0994*/ 	.word	0x0001a1e0


	//   ....[133]....
        /*0998*/ 	.word	0x0001a2d0


	//   ....[134]....
        /*099c*/ 	.word	0x0001a380


	//   ....[135]....
        /*09a0*/ 	.word	0x0001a3d0


	//   ....[136]....
        /*09a4*/ 	.word	0x0001a420


	//   ....[137]....
        /*09a8*/ 	.word	0x0001a5b0


	//   ....[138]....
        /*09ac*/ 	.word	0x0001a700


	//   ....[139]....
        /*09b0*/ 	.word	0x0001a7b0


	//   ....[140]....
        /*09b4*/ 	.word	0x0001a800


	//   ....[141]....
        /*09b8*/ 	.word	0x0001aad0


	//   ....[142]....
        /*09bc*/ 	.word	0x0001ab70


	//   ....[143]....
        /*09c0*/ 	.word	0x0001abd0


	//   ....[144]....
        /*09c4*/ 	.word	0x0001ac40


	//   ....[145]....
        /*09c8*/ 	.word	0x0001aca0


	//   ....[146]....
        /*09cc*/ 	.word	0x0001ad10


	//   ....[147]....
        /*09d0*/ 	.word	0x0001add0


	//   ....[148]....
        /*09d4*/ 	.word	0x0001ae30


	//   ....[149]....
        /*09d8*/ 	.word	0x0001aef0


	//   ....[150]....
        /*09dc*/ 	.word	0x0001b1d0


	//   ....[151]....
        /*09e0*/ 	.word	0x0001b380


	//   ....[152]....
        /*09e4*/ 	.word	0x0001b3d0


	//   ....[153]....
        /*09e8*/ 	.word	0x0001b430


	//   ....[154]....
        /*09ec*/ 	.word	0x0001b520


	//   ....[155]....
        /*09f0*/ 	.word	0x0001b580


	//   ....[156]....
        /*09f4*/ 	.word	0x0001b680


	//   ....[157]....
        /*09f8*/ 	.word	0x0001b6e0


	//   ....[158]....
        /*09fc*/ 	.word	0x0001b7e0


	//   ....[159]....
        /*0a00*/ 	.word	0x0001b840


	//   ....[160]....
        /*0a04*/ 	.word	0x0001b940


	//   ....[161]....
        /*0a08*/ 	.word	0x0001b9a0


	//   ....[162]....
        /*0a0c*/ 	.word	0x0001baa0


	//   ....[163]....
        /*0a10*/ 	.word	0x0001bb00


	//   ....[164]....
        /*0a14*/ 	.word	0x0001bc00


	//   ....[165]....
        /*0a18*/ 	.word	0x0001bc60


	//   ....[166]....
        /*0a1c*/ 	.word	0x0001bd10


	//   ....[167]....
        /*0a20*/ 	.word	0x0001bde0


	//   ....[168]....
        /*0a24*/ 	.word	0x0001beb0


	//   ....[169]....
        /*0a28*/ 	.word	0x0001bf10


	//   ....[170]....
        /*0a2c*/ 	.word	0x0001bff0


	//   ....[171]....
        /*0a30*/ 	.word	0x0001c050


	//   ....[172]....
        /*0a34*/ 	.word	0x0001c120


	//   ....[173]....
        /*0a38*/ 	.word	0x0001c180


	//   ....[174]....
        /*0a3c*/ 	.word	0x0001c240


	//   ....[175]....
        /*0a40*/ 	.word	0x0001c550


	//   ....[176]....
        /*0a44*/ 	.word	0x0001c5f0


	//   ....[177]....
        /*0a48*/ 	.word	0x0001c710


	//   ....[178]....
        /*0a4c*/ 	.word	0x0001c780


	//   ....[179]....
        /*0a50*/ 	.word	0x0001c7f0


	//   ....[180]....
        /*0a54*/ 	.word	0x0001c860


	//   ....[181]....
        /*0a58*/ 	.word	0x0001c8d0


	//   ....[182]....
        /*0a5c*/ 	.word	0x0001c950


	//   ....[183]....
        /*0a60*/ 	.word	0x0001c9e0


	//   ....[184]....
        /*0a64*/ 	.word	0x0001ca70


	//   ....[185]....
        /*0a68*/ 	.word	0x0001cae0


	//   ....[186]....
        /*0a6c*/ 	.word	0x0001cb50


	//   ....[187]....
        /*0a70*/ 	.word	0x0001cbc0


	//   ....[188]....
        /*0a74*/ 	.word	0x0001cc40


	//   ....[189]....
        /*0a78*/ 	.word	0x0001ccb0


	//   ....[190]....
        /*0a7c*/ 	.word	0x0001cd50


	//   ....[191]....
        /*0a80*/ 	.word	0x0001cde0


	//   ....[192]....
        /*0a84*/ 	.word	0x0001cf00


	//----- nvinfo : EIATTR_REG_RECONFIG
	.align		4
.L_323:
        /*0a88*/ 	.byte	0x01, 0x54
	.zero		2


	//----- nvinfo : EIATTR_SYSCALL_OFFSETS
	.align		4
        /*0a8c*/ 	.byte	0x04, 0x46
        /*0a8e*/ 	.short	(.L_325 - .L_324)


	//   ....[0]....
.L_324:
        /*0a90*/ 	.word	0x000018b0


	//   ....[1]....
        /*0a94*/ 	.word	0x00001a00


	//   ....[2]....
        /*0a98*/ 	.word	0x00005d30


	//   ....[3]....
        /*0a9c*/ 	.word	0x00006050


	//   ....[4]....
        /*0aa0*/ 	.word	0x00015980


	//   ....[5]....
        /*0aa4*/ 	.word	0x00015ad0


	//   ....[6]....
        /*0aa8*/ 	.word	0x00015bd0


	//   ....[7]....
        /*0aac*/ 	.word	0x00016410


	//----- nvinfo : EIATTR_MBARRIER_INSTR_OFFSETS
	.align		4
.L_325:
        /*0ab0*/ 	.byte	0x04, 0x39
        /*0ab2*/ 	.short	(.L_327 - .L_326)


	//   ....[0]....
.L_326:
        /*0ab4*/ 	.word	0x000002b0
        /*0ab8*/ 	.word	0x000000ff
        /*0abc*/ 	.word	0x00016800
        /*0ac0*/ 	.short	0x0100
        /*0ac2*/ 	.byte	0x08
	.zero		1


	//   ....[1]....
        /*0ac4*/ 	.word	0x000002c0
        /*0ac8*/ 	.word	0x000000ff
        /*0acc*/ 	.word	0x00016820
        /*0ad0*/ 	.short	0x0100
        /*0ad2*/ 	.byte	0x08
	.zero		1


	//   ....[2]....
        /*0ad4*/ 	.word	0x000003b0
        /*0ad8*/ 	.word	0x000000ff
        /*0adc*/ 	.word	0x00016830
        /*0ae0*/ 	.short	0x0100
        /*0ae2*/ 	.byte	0x08
	.zero		1


	//   ....[3]....
        /*0ae4*/ 	.word	0x000003c0
        /*0ae8*/ 	.word	0x000000ff
        /*0aec*/ 	.word	0x00016840
        /*0af0*/ 	.short	0x0100
        /*0af2*/ 	.byte	0x08
	.zero		1


	//   ....[4]....
        /*0af4*/ 	.word	0x000003d0
        /*0af8*/ 	.word	0x000000ff
        /*0afc*/ 	.word	0x00016838
        /*0b00*/ 	.short	0x0100
        /*0b02*/ 	.byte	0x08
	.zero		1


	//   ....[5]....
        /*0b04*/ 	.word	0x000003e0
        /*0b08*/ 	.word	0x000000ff
        /*0b0c*/ 	.word	0x00016848
        /*0b10*/ 	.short	0x0100
        /*0b12*/ 	.byte	0x08
	.zero		1


	//   ....[6]....
        /*0b14*/ 	.word	0x00000510
        /*0b18*/ 	.word	0x000000ff
        /*0b1c*/ 	.word	0x00016850
        /*0b20*/ 	.short	0x0100
        /*0b22*/ 	.byte	0x08
	.zero		1


	//   ....[7]....
        /*0b24*/ 	.word	0x00000520
        /*0b28*/ 	.word	0x000000ff
        /*0b2c*/ 	.word	0x00016860
        /*0b30*/ 	.short	0x0100
        /*0b32*/ 	.byte	0x08
	.zero		1


	//   ....[8]....
        /*0b34*/ 	.word	0x00000530
        /*0b38*/ 	.word	0x000000ff
        /*0b3c*/ 	.word	0x00016858
        /*0b40*/ 	.short	0x0100
        /*0b42*/ 	.byte	0x08
	.zero		1


	//   ....[9]....
        /*0b44*/ 	.word	0x00000540
        /*0b48*/ 	.word	0x000000ff
        /*0b4c*/ 	.word	0x00016868
        /*0b50*/ 	.short	0x0100
        /*0b52*/ 	.byte	0x08
	.zero		1


	//   ....[10]....
        /*0b54*/ 	.word	0x00000630
        /*0b58*/ 	.word	0x000000ff
        /*0b5c*/ 	.word	0x00016870
        /*0b60*/ 	.short	0x0100
        /*0b62*/ 	.byte	0x06
	.zero		1


	//   ....[11]....
        /*0b64*/ 	.word	0x00000640
        /*0b68*/ 	.word	0x000000ff
        /*0b6c*/ 	.word	0x00016880
        /*0b70*/ 	.short	0x0100
        /*0b72*/ 	.byte	0x06
	.zero		1


	//   ....[12]....
        /*0b74*/ 	.word	0x00000650
        /*0b78*/ 	.word	0x000000ff
        /*0b7c*/ 	.word	0x00016878
        /*0b80*/ 	.short	0x0100
        /*0b82*/ 	.byte	0x06
	.zero		1


	//   ....[13]....
        /*0b84*/ 	.word	0x00000660
        /*0b88*/ 	.word	0x000000ff
        /*0b8c*/ 	.word	0x00016888
        /*0b90*/ 	.short	0x0100
        /*0b92*/ 	.byte	0x06
	.zero		1


	//   ....[14]....
        /*0b94*/ 	.word	0x00000790
        /*0b98*/ 	.word	0x000000ff
        /*0b9c*/ 	.word	0x00016890
        /*0ba0*/ 	.short	0x0100
        /*0ba2*/ 	.byte	0x08
	.zero		1


	//   ....[15]....
        /*0ba4*/ 	.word	0x000007a0
        /*0ba8*/ 	.word	0x000000ff
        /*0bac*/ 	.word	0x000168a0
        /*0bb0*/ 	.short	0x0100
        /*0bb2*/ 	.byte	0x08
	.zero		1


	//   ....[16]....
        /*0bb4*/ 	.word	0x000007b0
        /*0bb8*/ 	.word	0x000000ff
        /*0bbc*/ 	.word	0x00016898
        /*0bc0*/ 	.short	0x0100
        /*0bc2*/ 	.byte	0x08
	.zero		1


	//   ....[17]....
        /*0bc4*/ 	.word	0x000007c0
        /*0bc8*/ 	.word	0x000000ff
        /*0bcc*/ 	.word	0x000168a8
        /*0bd0*/ 	.short	0x0100
        /*0bd2*/ 	.byte	0x08
	.zero		1


	//   ....[18]....
        /*0bd4*/ 	.word	0x000008f0
        /*0bd8*/ 	.word	0x000000ff
        /*0bdc*/ 	.word	0x000168b0
        /*0be0*/ 	.short	0x0100
        /*0be2*/ 	.byte	0x08
	.zero		1


	//   ....[19]....
        /*0be4*/ 	.word	0x00000900
        /*0be8*/ 	.word	0x000000ff
        /*0bec*/ 	.word	0x000168c0
        /*0bf0*/ 	.short	0x0100
        /*0bf2*/ 	.byte	0x08
	.zero		1


	//   ....[20]....
        /*0bf4*/ 	.word	0x00000910
        /*0bf8*/ 	.word	0x000000ff
        /*0bfc*/ 	.word	0x000168b8
        /*0c00*/ 	.short	0x0100
        /*0c02*/ 	.byte	0x08
	.zero		1


	//   ....[21]....
        /*0c04*/ 	.word	0x00000920
        /*0c08*/ 	.word	0x000000ff
        /*0c0c*/ 	.word	0x000168c8
        /*0c10*/ 	.short	0x0100
        /*0c12*/ 	.byte	0x08
	.zero		1


	//   ....[22]....
        /*0c14*/ 	.word	0x00002c30
        /*0c18*/ 	.word	0x0000004e
        /*0c1c*/ 	.word	0x00016890
        /*0c20*/ 	.short	0x010a
        /*0c22*/ 	.byte	0x3f
	.zero		1


	//   ....[23]....
        /*0c24*/ 	.word	0x00003fb0
        /*0c28*/ 	.word	0x0000004e
        /*0c2c*/ 	.word	0x00016890
        /*0c30*/ 	.short	0x010a
        /*0c32*/ 	.byte	0x3f
	.zero		1


	//   ....[24]....
        /*0c34*/ 	.word	0x000051a0
        /*0c38*/ 	.word	0x0000004e
        /*0c3c*/ 	.word	0x00016890
        /*0c40*/ 	.short	0x010a
        /*0c42*/ 	.byte	0x3f
	.zero		1


	//   ....[25]....
        /*0c44*/ 	.word	0x000053c0
        /*0c48*/ 	.word	0x0000000c
        /*0c4c*/ 	.word	0x00000000
        /*0c50*/ 	.short	0x0101
        /*0c52*/ 	.byte	0x3f
	.zero		1


	//   ....[26]....
        /*0c54*/ 	.word	0x00005400
        /*0c58*/ 	.word	0x0000004e
        /*0c5c*/ 	.word	0x000168b0
        /*0c60*/ 	.short	0x010a
        /*0c62*/ 	.byte	0x3f
	.zero		1


	//   ....[27]....
        /*0c64*/ 	.word	0x000057e0
        /*0c68*/ 	.word	0x0000004e
        /*0c6c*/ 	.word	0x00000000
        /*0c70*/ 	.short	0x0101
        /*0c72*/ 	.byte	0x3f
	.zero		1


	//   ....[28]....
        /*0c74*/ 	.word	0x00005dd0
        /*0c78*/ 	.word	0x00000002
        /*0c7c*/ 	.word	0x00016800
        /*0c80*/ 	.short	0x010a
        /*0c82*/ 	.byte	0x3f
	.zero		1


	//   ....[29]....
        /*0c84*/ 	.word	0x00005e20
        /*0c88*/ 	.word	0x00000002
        /*0c8c*/ 	.word	0x00016800
        /*0c90*/ 	.short	0x010a
        /*0c92*/ 	.byte	0x3f
	.zero		1


	//   ....[30]....
        /*0c94*/ 	.word	0x00006910
        /*0c98*/ 	.word	0x00000002
        /*0c9c*/ 	.word	0x00016800
        /*0ca0*/ 	.short	0x010a
        /*0ca2*/ 	.byte	0x3f
	.zero		1


	//   ....[31]....
        /*0ca4*/ 	.word	0x00007f30
        /*0ca8*/ 	.word	0x00000002
        /*0cac*/ 	.word	0x00016800
        /*0cb0*/ 	.short	0x010a
        /*0cb2*/ 	.byte	0x3f
	.zero		1


	//   ....[32]....
        /*0cb4*/ 	.word	0x00008f70
        /*0cb8*/ 	.word	0x00000000
        /*0cbc*/ 	.word	0x00016830
        /*0cc0*/ 	.short	0x010a
        /*0cc2*/ 	.byte	0x3f
	.zero		1


	//   ....[33]....
        /*0cc4*/ 	.word	0x00008fe0
        /*0cc8*/ 	.word	0x00000000
        /*0ccc*/ 	.word	0x00016830
        /*0cd0*/ 	.short	0x010a
        /*0cd2*/ 	.byte	0x3f
	.zero		1


	//   ....[34]....
        /*0cd4*/ 	.word	0x0000a630
        /*0cd8*/ 	.word	0x00000000
        /*0cdc*/ 	.word	0x00000000
        /*0ce0*/ 	.short	0x0101
        /*0ce2*/ 	.byte	0x3f
	.zero		1


	//   ....[35]....
        /*0ce4*/ 	.word	0x0000bad0
        /*0ce8*/ 	.word	0x00000009
        /*0cec*/ 	.word	0x00016830
        /*0cf0*/ 	.short	0x010a
        /*0cf2*/ 	.byte	0x3f
	.zero		1


	//   ....[36]....
        /*0cf4*/ 	.word	0x0000bb20
        /*0cf8*/ 	.word	0x00000009
        /*0cfc*/ 	.word	0x00016830
        /*0d00*/ 	.short	0x010a
        /*0d02*/ 	.byte	0x3f
	.zero		1


	//   ....[37]....
        /*0d04*/ 	.word	0x0000be30
        /*0d08*/ 	.word	0x00000009
        /*0d0c*/ 	.word	0x00016850
        /*0d10*/ 	.short	0x010a
        /*0d12*/ 	.byte	0x3f
	.zero		1


	//   ....[38]....
        /*0d14*/ 	.word	0x0000be70
        /*0d18*/ 	.word	0x00000009
        /*0d1c*/ 	.word	0x00016850
        /*0d20*/ 	.short	0x010a
        /*0d22*/ 	.byte	0x3f
	.zero		1


	//   ....[39]....
        /*0d24*/ 	.word	0x0000de70
        /*0d28*/ 	.word	0x0000002e
        /*0d2c*/ 	.word	0x00000000
        /*0d30*/ 	.short	0x0101
        /*0d32*/ 	.byte	0x3f
	.zero		1


	//   ....[40]....
        /*0d34*/ 	.word	0x0000e320
        /*0d38*/ 	.word	0x0000000e
        /*0d3c*/ 	.word	0x00000000
        /*0d40*/ 	.short	0x0101
        /*0d42*/ 	.byte	0x3f
	.zero		1


	//   ....[41]....
        /*0d44*/ 	.word	0x0000ec90
        /*0d48*/ 	.word	0x00000009
        /*0d4c*/ 	.word	0x00016830
        /*0d50*/ 	.short	0x010a
        /*0d52*/ 	.byte	0x3f
	.zero		1


	//   ....[42]....
        /*0d54*/ 	.word	0x0000ece0
        /*0d58*/ 	.word	0x00000009
        /*0d5c*/ 	.word	0x00016830
        /*0d60*/ 	.short	0x010a
        /*0d62*/ 	.byte	0x3f
	.zero		1


	//   ....[43]....
        /*0d64*/ 	.word	0x0000eff0
        /*0d68*/ 	.word	0x00000009
        /*0d6c*/ 	.word	0x00016850
        /*0d70*/ 	.short	0x010a
        /*0d72*/ 	.byte	0x3f
	.zero		1


	//   ....[44]....
        /*0d74*/ 	.word	0x0000f030
        /*0d78*/ 	.word	0x00000009
        /*0d7c*/ 	.word	0x00016850
        /*0d80*/ 	.short	0x010a
        /*0d82*/ 	.byte	0x3f
	.zero		1


	//   ....[45]....
        /*0d84*/ 	.word	0x00010860
        /*0d88*/ 	.word	0x00000019
        /*0d8c*/ 	.word	0x00000000
        /*0d90*/ 	.short	0x0101
        /*0d92*/ 	.byte	0x3f
	.zero		1


	//   ....[46]....
        /*0d94*/ 	.word	0x000109b0
        /*0d98*/ 	.word	0x00000027
        /*0d9c*/ 	.word	0x00000000
        /*0da0*/ 	.short	0x0101
        /*0da2*/ 	.byte	0x3f
	.zero		1


	//   ....[47]....
        /*0da4*/ 	.word	0x00011310
        /*0da8*/ 	.word	0x0000000d
        /*0dac*/ 	.word	0x00016850
        /*0db0*/ 	.short	0x010a
        /*0db2*/ 	.byte	0x3f
	.zero		1


	//   ....[48]....
        /*0db4*/ 	.word	0x00011380
        /*0db8*/ 	.word	0x0000000d
        /*0dbc*/ 	.word	0x00016850
        /*0dc0*/ 	.short	0x010a
        /*0dc2*/ 	.byte	0x3f
	.zero		1


	//   ....[49]....
        /*0dc4*/ 	.word	0x00011950
        /*0dc8*/ 	.word	0x00000007
        /*0dcc*/ 	.word	0x00000000
        /*0dd0*/ 	.short	0x0101
        /*0dd2*/ 	.byte	0x3f
	.zero		1


	//   ....[50]....
        /*0dd4*/ 	.word	0x00012a40
        /*0dd8*/ 	.word	0x00000000
        /*0ddc*/ 	.word	0x00000000
        /*0de0*/ 	.short	0x0101
        /*0de2*/ 	.byte	0x3f
	.zero		1


	//   ....[51]....
        /*0de4*/ 	.word	0x00014a80
        /*0de8*/ 	.word	0x00000016
        /*0dec*/ 	.word	0x00016820
        /*0df0*/ 	.short	0x010a
        /*0df2*/ 	.byte	0x3f
	.zero		1


	//   ....[52]....
        /*0df4*/ 	.word	0x00014b40
        /*0df8*/ 	.word	0x00000005
        /*0dfc*/ 	.word	0x000168a0
        /*0e00*/ 	.short	0x010a
        /*0e02*/ 	.byte	0x3f
	.zero		1


	//   ....[53]....
        /*0e04*/ 	.word	0x00014d80
        /*0e08*/ 	.word	0x00000005
        /*0e0c*/ 	.word	0x000168c0
        /*0e10*/ 	.short	0x010a
        /*0e12*/ 	.byte	0x3f
	.zero		1


	//   ....[54]....
        /*0e14*/ 	.word	0x00015110
        /*0e18*/ 	.word	0x00000005
        /*0e1c*/ 	.word	0x000168a0
        /*0e20*/ 	.short	0x010a
        /*0e22*/ 	.byte	0x3f
	.zero		1


	//   ....[55]....
        /*0e24*/ 	.word	0x00015330
        /*0e28*/ 	.word	0x00000005
        /*0e2c*/ 	.word	0x000168c0
        /*0e30*/ 	.short	0x010a
        /*0e32*/ 	.byte	0x3f
	.zero		1


	//   ....[56]....
        /*0e34*/ 	.word	0x00015f50
        /*0e38*/ 	.word	0x00000000
        /*0e3c*/ 	.word	0x00016840
        /*0e40*/ 	.short	0x010a
        /*0e42*/ 	.byte	0x3f
	.zero		1


	//   ....[57]....
        /*0e44*/ 	.word	0x00017040
        /*0e48*/ 	.word	0x00000016
        /*0e4c*/ 	.word	0x00016800
        /*0e50*/ 	.short	0x0107
        /*0e52*/ 	.byte	0x3f
	.zero		1


	//   ....[58]....
        /*0e54*/ 	.word	0x00017140
        /*0e58*/ 	.word	0x00000016
        /*0e5c*/ 	.word	0x00016800
        /*0e60*/ 	.short	0x0101
        /*0e62*/ 	.byte	0x3f
	.zero		1


	//   ....[59]....
        /*0e64*/ 	.word	0x00017160
        /*0e68*/ 	.word	0x00000016
        /*0e6c*/ 	.word	0x00016820
        /*0e70*/ 	.short	0x010a
        /*0e72*/ 	.byte	0x3f
	.zero		1


	//   ....[60]....
        /*0e74*/ 	.word	0x00017470
        /*0e78*/ 	.word	0x00000002
        /*0e7c*/ 	.word	0x00016840
        /*0e80*/ 	.short	0x010a
        /*0e82*/ 	.byte	0x3f
	.zero		1


	//   ....[61]....
        /*0e84*/ 	.word	0x000176f0
        /*0e88*/ 	.word	0x00000003
        /*0e8c*/ 	.word	0x00000060
        /*0e90*/ 	.short	0x010a
        /*0e92*/ 	.byte	0x3f
	.zero		1


	//   ....[62]....
        /*0e94*/ 	.word	0x00017c30
        /*0e98*/ 	.word	0x00000002
        /*0e9c*/ 	.word	0x00016840
        /*0ea0*/ 	.short	0x010a
        /*0ea2*/ 	.byte	0x3f
	.zero		1


	//   ....[63]....
        /*0ea4*/ 	.word	0x00017eb0
        /*0ea8*/ 	.word	0x0000000a
        /*0eac*/ 	.word	0x00000060
        /*0eb0*/ 	.short	0x010a
        /*0eb2*/ 	.byte	0x3f
	.zero		1


	//   ....[64]....
        /*0eb4*/ 	.word	0x00018340
        /*0eb8*/ 	.word	0x00000002
        /*0ebc*/ 	.word	0x00016840
        /*0ec0*/ 	.short	0x010a
        /*0ec2*/ 	.byte	0x3f
	.zero		1


	//   ....[65]....
        /*0ec4*/ 	.word	0x000185d0
        /*0ec8*/ 	.word	0x00000007
        /*0ecc*/ 	.word	0x00000060
        /*0ed0*/ 	.short	0x010a
        /*0ed2*/ 	.byte	0x3f
	.zero		1


	//   ....[66]....
        /*0ed4*/ 	.word	0x00018a10
        /*0ed8*/ 	.word	0x00000003
        /*0edc*/ 	.word	0x00016860
        /*0ee0*/ 	.short	0x010a
        /*0ee2*/ 	.byte	0x3f
	.zero		1


	//   ....[67]....
        /*0ee4*/ 	.word	0x00019960
        /*0ee8*/ 	.word	0x00000009
        /*0eec*/ 	.word	0x00016820
        /*0ef0*/ 	.short	0x010a
        /*0ef2*/ 	.byte	0x3f
	.zero		1


	//   ....[68]....
        /*0ef4*/ 	.word	0x00019af0
        /*0ef8*/ 	.word	0x00000006
        /*0efc*/ 	.word	0x00000000
        /*0f00*/ 	.short	0x010a
        /*0f02*/ 	.byte	0x3f
	.zero		1


	//   ....[69]....
        /*0f04*/ 	.word	0x00019b60
        /*0f08*/ 	.word	0x00000007
        /*0f0c*/ 	.word	0x00000000
        /*0f10*/ 	.short	0x010a
        /*0f12*/ 	.byte	0x3f
	.zero		1


	//   ....[70]....
        /*0f14*/ 	.word	0x00019bc0
        /*0f18*/ 	.word	0x00000004
        /*0f1c*/ 	.word	0x00000000
        /*0f20*/ 	.short	0x010a
        /*0f22*/ 	.byte	0x3f
	.zero		1


	//   ....[71]....
        /*0f24*/ 	.word	0x00019bf0
        /*0f28*/ 	.word	0x00000005
        /*0f2c*/ 	.word	0x00000000
        /*0f30*/ 	.short	0x010a
        /*0f32*/ 	.byte	0x3f
	.zero		1


	//   ....[72]....
        /*0f34*/ 	.word	0x00019c50
        /*0f38*/ 	.word	0x0000004e
        /*0f3c*/ 	.word	0x00016890
        /*0f40*/ 	.short	0x010a
        /*0f42*/ 	.byte	0x3f
	.zero		1


	//   ....[73]....
        /*0f44*/ 	.word	0x00019ca0
        /*0f48*/ 	.word	0x0000004e
        /*0f4c*/ 	.word	0x00016890
        /*0f50*/ 	.short	0x010a
        /*0f52*/ 	.byte	0x3f
	.zero		1


	//   ....[74]....
        /*0f54*/ 	.word	0x00019cf0
        /*0f58*/ 	.word	0x0000004e
        /*0f5c*/ 	.word	0x00016890
        /*0f60*/ 	.short	0x010a
        /*0f62*/ 	.byte	0x3f
	.zero		1


	//   ....[75]....
        /*0f64*/ 	.word	0x00019d40
        /*0f68*/ 	.word	0x0000004e
        /*0f6c*/ 	.word	0x000168b0
        /*0f70*/ 	.short	0x010a
        /*0f72*/ 	.byte	0x3f
	.zero		1


	//   ....[76]....
        /*0f74*/ 	.word	0x0001a210
        /*0f78*/ 	.word	0x00000002
        /*0f7c*/ 	.word	0x00016800
        /*0f80*/ 	.short	0x010a
        /*0f82*/ 	.byte	0x3f
	.zero		1


	//   ....[77]....
        /*0f84*/ 	.word	0x0001a830
        /*0f88*/ 	.word	0x00000002
        /*0f8c*/ 	.word	0x00016800
        /*0f90*/ 	.short	0x010a
        /*0f92*/ 	.byte	0x3f
	.zero		1


	//   ....[78]....
        /*0f94*/ 	.word	0x0001a880
        /*0f98*/ 	.word	0x00000000
        /*0f9c*/ 	.word	0x00016830
        /*0fa0*/ 	.short	0x010a
        /*0fa2*/ 	.byte	0x3f
	.zero		1


	//   ....[79]....
        /*0fa4*/ 	.word	0x0001a8d0
        /*0fa8*/ 	.word	0x00000009
        /*0fac*/ 	.word	0x00016830
        /*0fb0*/ 	.short	0x010a
        /*0fb2*/ 	.byte	0x3f
	.zero		1


	//   ....[80]....
        /*0fb4*/ 	.word	0x0001a920
        /*0fb8*/ 	.word	0x00000009
        /*0fbc*/ 	.word	0x00016850
        /*0fc0*/ 	.short	0x010a
        /*0fc2*/ 	.byte	0x3f
	.zero		1


	//   ....[81]....
        /*0fc4*/ 	.word	0x0001a970
        /*0fc8*/ 	.word	0x00000009
        /*0fcc*/ 	.word	0x00016830
        /*0fd0*/ 	.short	0x010a
        /*0fd2*/ 	.byte	0x3f
	.zero		1


	//   ....[82]....
        /*0fd4*/ 	.word	0x0001a9c0
        /*0fd8*/ 	.word	0x00000009
        /*0fdc*/ 	.word	0x00016850
        /*0fe0*/ 	.short	0x010a
        /*0fe2*/ 	.byte	0x3f
	.zero		1


	//   ....[83]....
        /*0fe4*/ 	.word	0x0001aa10
        /*0fe8*/ 	.word	0x0000000d
        /*0fec*/ 	.word	0x00016850
        /*0ff0*/ 	.short	0x010a
        /*0ff2*/ 	.byte	0x3f
	.zero		1


	//   ....[84]....
        /*0ff4*/ 	.word	0x0001afb0
        /*0ff8*/ 	.word	0x00000016
        /*0ffc*/ 	.word	0x00016820
        /*1000*/ 	.short	0x010a
        /*1002*/ 	.byte	0x3f
	.zero		1


	//   ....[85]....
        /*1004*/ 	.word	0x0001b000
        /*1008*/ 	.word	0x00000005
        /*100c*/ 	.word	0x000168a0
        /*1010*/ 	.short	0x010a
        /*1012*/ 	.byte	0x3f
	.zero		1


	//   ....[86]....
        /*1014*/ 	.word	0x0001b050
        /*1018*/ 	.word	0x00000005
        /*101c*/ 	.word	0x000168c0
        /*1020*/ 	.short	0x010a
        /*1022*/ 	.byte	0x3f
	.zero		1


	//   ....[87]....
        /*1024*/ 	.word	0x0001b0a0
        /*1028*/ 	.word	0x00000005
        /*102c*/ 	.word	0x000168a0
        /*1030*/ 	.short	0x010a
        /*1032*/ 	.byte	0x3f
	.zero		1


	//   ....[88]....
        /*1034*/ 	.word	0x0001b0f0
        /*1038*/ 	.word	0x00000005
        /*103c*/ 	.word	0x000168c0
        /*1040*/ 	.short	0x010a
        /*1042*/ 	.byte	0x3f
	.zero		1


	//   ....[89]....
        /*1044*/ 	.word	0x0001b290
        /*1048*/ 	.word	0x00000000
        /*104c*/ 	.word	0x00016840
        /*1050*/ 	.short	0x010a
        /*1052*/ 	.byte	0x3f
	.zero		1


	//   ....[90]....
        /*1054*/ 	.word	0x0001c270
        /*1058*/ 	.word	0x00000016
        /*105c*/ 	.word	0x00016820
        /*1060*/ 	.short	0x010a
        /*1062*/ 	.byte	0x3f
	.zero		1


	//   ....[91]....
        /*1064*/ 	.word	0x0001c2c0
        /*1068*/ 	.word	0x00000002
        /*106c*/ 	.word	0x00016840
        /*1070*/ 	.short	0x010a
        /*1072*/ 	.byte	0x3f
	.zero		1


	//   ....[92]....
        /*1074*/ 	.word	0x0001c310
        /*1078*/ 	.word	0x00000003
        /*107c*/ 	.word	0x00000060
        /*1080*/ 	.short	0x010a
        /*1082*/ 	.byte	0x3f
	.zero		1


	//   ....[93]....
        /*1084*/ 	.word	0x0001c360
        /*1088*/ 	.word	0x00000002
        /*108c*/ 	.word	0x00016840
        /*1090*/ 	.short	0x010a
        /*1092*/ 	.byte	0x3f
	.zero		1


	//   ....[94]....
        /*1094*/ 	.word	0x0001c3b0
        /*1098*/ 	.word	0x0000000a
        /*109c*/ 	.word	0x00000060
        /*10a0*/ 	.short	0x010a
        /*10a2*/ 	.byte	0x3f
	.zero		1


	//   ....[95]....
        /*10a4*/ 	.word	0x0001c400
        /*10a8*/ 	.word	0x00000002
        /*10ac*/ 	.word	0x00016840
        /*10b0*/ 	.short	0x010a
        /*10b2*/ 	.byte	0x3f
	.zero		1


	//   ....[96]....
        /*10b4*/ 	.word	0x0001c450
        /*10b8*/ 	.word	0x00000007
        /*10bc*/ 	.word	0x00000060
        /*10c0*/ 	.short	0x010a
        /*10c2*/ 	.byte	0x3f
	.zero		1


	//   ....[97]....
        /*10c4*/ 	.word	0x0001c4a0
        /*10c8*/ 	.word	0x00000003
        /*10cc*/ 	.word	0x00016860
        /*10d0*/ 	.short	0x010a
        /*10d2*/ 	.byte	0x3f
	.zero		1


	//   ....[98]....
        /*10d4*/ 	.word	0x0001ce20
        /*10d8*/ 	.word	0x00000009
        /*10dc*/ 	.word	0x00016820
        /*10e0*/ 	.short	0x010a
        /*10e2*/ 	.byte	0x3f
	.zero		1


	//   ....[99]....
        /*10e4*/ 	.word	0x0001cfc0
        /*10e8*/ 	.word	0x00000006
        /*10ec*/ 	.word	0x00000000
        /*10f0*/ 	.short	0x010a
        /*10f2*/ 	.byte	0x3f
	.zero		1


	//   ....[100]....
        /*10f4*/ 	.word	0x0001d010
        /*10f8*/ 	.word	0x00000007
        /*10fc*/ 	.word	0x00000000
        /*1100*/ 	.short	0x010a
        /*1102*/ 	.byte	0x3f
	.zero		1


	//   ....[101]....
        /*1104*/ 	.word	0x0001d060
        /*1108*/ 	.word	0x00000004
        /*110c*/ 	.word	0x00000000
        /*1110*/ 	.short	0x010a
        /*1112*/ 	.byte	0x3f
	.zero		1


	//----- nvinfo : EIATTR_NUM_MBARRIERS
	.align		4
.L_327:
        /*1114*/ 	.byte	0x03, 0x38
        /*1116*/ 	.short	0x0016


	//----- nvinfo : EIATTR_EXIT_INSTR_OFFSETS
	.align		4
        /*1118*/ 	.byte	0x04, 0x1c
        /*111a*/ 	.short	(.L_329 - .L_328)


	//   ....[0]....
.L_328:
        /*111c*/ 	.word	0x00019c40


	//----- nvinfo : EIATTR_MAX_THREADS
	.align		4
.L_329:
        /*1120*/ 	.byte	0x04, 0x05
        /*1122*/ 	.short	(.L_331 - .L_330)
.L_330:
        /*1124*/ 	.word	0x00000200
        /*1128*/ 	.word	0x00000001
        /*112c*/ 	.word	0x00000001


	//----- nvinfo : EIATTR_CRS_STACK_SIZE
	.align		4
.L_331:
        /*1130*/ 	.byte	0x04, 0x1e
        /*1132*/ 	.short	(.L_333 - .L_332)
.L_332:
        /*1134*/ 	.word	0x00000000


	//----- nvinfo : EIATTR_CBANK_PARAM_SIZE
	.align		4
.L_333:
        /*1138*/ 	.byte	0x03, 0x19
        /*113a*/ 	.short	0x0af0


	//----- nvinfo : EIATTR_PARAM_CBANK
	.align		4
        /*113c*/ 	.byte	0x04, 0x0a
        /*113e*/ 	.short	(.L_335 - .L_334)
	.align		4
.L_334:
        /*1140*/ 	.word	index@(.nv.constant0._ZN7cutlass13device_kernelIN5flash11enable_sm90INS1_16FlashAttnFwdSm90INS1_25CollectiveMainloopFwdSm90ILi2EN4cute5tupleIJNS5_1CILi1EEES8_S8_EEENS6_IJNS7_ILi192EEENS7_ILi128EEENS7_ILi64EEEEEELi64ENS_10bfloat16_tEfNS_4arch4Sm90ELb1ELb0ELb1ELb1ELb0ELb1ELb0ELb1ELb1ELb1ELb0ELb0EEENS1_21CollectiveEpilogueFwdINS6_IJSA_SC_SB_EEES9_SE_SG_Li384ELb1ELb1ELb0ELb0EEENS1_36VarlenDynamicPersistentTileSchedulerILi192ELi128ELi384ELi128ELb0ELb1ELb1ELb1ELb1ELb1EEEEEEEEEvNT_6ParamsE)
        /*1144*/ 	.short	0x0210
        /*1146*/ 	.short	0x0af0


	//----- nvinfo : EIATTR_SW_WAR
	.align		4
.L_335:
        /*1148*/ 	.byte	0x04, 0x36
        /*114a*/ 	.short	(.L_337 - .L_336)
.L_336:
        /*114c*/ 	.word	0x00000008
.L_337:


//--------------------- .nv.callgraph             --------------------------
	.section	.nv.callgraph,"",@"SHT_CUDA_CALLGRAPH"
	.align	4
	.sectionentsize	8
	.align		4
        /*0000*/ 	.word	0x00000000
	.align		4
        /*0004*/ 	.word	0xffffffff
	.align		4
        /*0008*/ 	.word	index@(_ZN7cutlass13device_kernelIN5flash11enable_sm90INS1_16FlashAttnFwdSm90INS1_25CollectiveMainloopFwdSm90ILi2EN4cute5tupleIJNS5_1CILi1EEES8_S8_EEENS6_IJNS7_ILi192EEESA_NS7_ILi64EEEEEELi64ENS_10bfloat16_tEfNS_4arch4Sm90ELb0ELb0ELb1ELb0ELb0ELb0ELb0ELb0ELb1ELb1ELb0ELb0EEENS1_21CollectiveEpilogueFwdINS6_IJSA_SB_SA_EEES9_SD_SF_Li384ELb0ELb1ELb0ELb0EEENS1_29StaticPersistentTileSchedulerILb0EEEEEEEEEvNT_6ParamsE)
	.align		4
        /*000c*/ 	.word	index@(__assertfail)
	.align		4
        /*0010*/ 	.word	index@(_ZN7cutlass13device_kernelIN5flash11enable_sm90INS1_16FlashAttnFwdSm90INS1_25CollectiveMainloopFwdSm90ILi2EN4cute5tupleIJNS5_1CILi1EEES8_S8_EEENS6_IJNS7_ILi192EEESA_NS7_ILi64EEEEEELi64ENS_10bfloat16_tEfNS_4arch4Sm90ELb0ELb0ELb1ELb1ELb0ELb0ELb0ELb0ELb1ELb1ELb0ELb0EEENS1_21CollectiveEpilogueFwdINS6_IJSA_SB_SA_EEES9_SD_SF_Li384ELb1ELb1ELb0ELb0EEENS1_36VarlenDynamicPersistentTileSchedulerILi192ELi192ELi384ELi128ELb0ELb1ELb1ELb0ELb1ELb1EEEEEEEEEvNT_6ParamsE)
	.align		4
        /*0014*/ 	.word	index@(__assertfail)
	.align		4
        /*0018*/ 	.word	index@(_ZN7cutlass13device_kernelIN5flash11enable_sm90INS1_16FlashAttnFwdSm90INS1_25CollectiveMainloopFwdSm90ILi2EN4cute5tupleIJNS5_1CILi1EEES8_S8_EEENS6_IJNS7_ILi192EEESA_NS7_ILi64EEEEEELi64ENS_10bfloat16_tEfNS_4arch4Sm90ELb0ELb0ELb1ELb1ELb0ELb1ELb0ELb0ELb1ELb1ELb0ELb0EEENS1_21CollectiveEpilogueFwdINS6_IJSA_SB_SA_EEES9_SD_SF_Li384ELb1ELb1ELb0ELb0EEENS1_36VarlenDynamicPersistentTileSchedulerILi192ELi192ELi384ELi128ELb0ELb1ELb1ELb0ELb1ELb1EEEEEEEEEvNT_6ParamsE)
	.align		4
        /*001c*/ 	.word	index@(__assertfail)
	.align		4
        /*0020*/ 	.word	index@(_ZN7cutlass13device_kernelIN5flash11enable_sm90INS1_16FlashAttnFwdSm90INS1_25CollectiveMainloopFwdSm90ILi2EN4cute5tupleIJNS5_1CILi1EEES8_S8_EEENS6_IJNS7_ILi192EEENS7_ILi128EEENS7_ILi64EEEEEELi64ENS_10bfloat16_tEfNS_4arch4Sm90ELb0ELb1ELb1ELb0ELb0ELb0ELb0ELb1ELb1ELb1ELb0ELb0EEENS1_21CollectiveEpilogueFwdINS6_IJSA_SC_SB_EEES9_SE_SG_Li384ELb0ELb1ELb0ELb0EEENS1_30DynamicPersistentTileSchedulerILi384ELi128ELb0ELb1ELb1EEEEEEEEEvNT_6ParamsE)
	.align		4
        /*0024*/ 	.word	index@(__assertfail)
	.align		4
        /*0028*/ 	.word	index@(_ZN7cutlass13device_kernelIN5flash11enable_sm90INS1_16FlashAttnFwdSm90INS1_25CollectiveMainloopFwdSm90ILi2EN4cute5tupleIJNS5_1CILi1EEES8_S8_EEENS6_IJNS7_ILi192EEENS7_ILi128EEENS7_ILi64EEEEEELi64ENS_10bfloat16_tEfNS_4arch4Sm90ELb0ELb1ELb1ELb1ELb0ELb0ELb0ELb1ELb1ELb1ELb0ELb0EEENS1_21CollectiveEpilogueFwdINS6_IJSA_SC_SB_EEES9_SE_SG_Li384ELb1ELb1ELb0ELb0EEENS1_36VarlenDynamicPersistentTileSchedulerILi192ELi128ELi384ELi128ELb0ELb1ELb1ELb1ELb0ELb1EEEEEEEEEvNT_6ParamsE)
	.align		4
        /*002c*/ 	.word	index@(__assertfail)
	.align		4
        /*0030*/ 	.word	index@(_ZN7cutlass13device_kernelIN5flash11enable_sm90INS1_16FlashAttnFwdSm90INS1_25CollectiveMainloopFwdSm90ILi2EN4cute5tupleIJNS5_1CILi1EEES8_S8_EEENS6_IJNS7_ILi192EEENS7_ILi128EEENS7_ILi64EEEEEELi64ENS_10bfloat16_tEfNS_4arch4Sm90ELb0ELb1ELb1ELb1ELb0ELb1ELb0ELb1ELb1ELb1ELb0ELb0EEENS1_21CollectiveEpilogueFwdINS6_IJSA_SC_SB_EEES9_SE_SG_Li384ELb1ELb1ELb0ELb0EEENS1_36VarlenDynamicPersistentTileSchedulerILi192ELi128ELi384ELi128ELb0ELb1ELb1ELb1ELb0ELb1EEEEEEEEEvNT_6ParamsE)
	.align		4
        /*0034*/ 	.word	index@(__assertfail)
	.align		4
        /*0038*/ 	.word	index@(_ZN7cutlass13device_kernelIN5flash11enable_sm90INS1_16FlashAttnFwdSm90INS1_25CollectiveMainloopFwdSm90ILi2EN4cute5tupleIJNS5_1CILi1EEES8_S8_EEENS6_IJNS7_ILi192EEENS7_ILi128EEENS7_ILi64EEEEEELi64ENS_10bfloat16_tEfNS_4arch4Sm90ELb1ELb0ELb1ELb0ELb0ELb0ELb0ELb1ELb1ELb1ELb0ELb0EEENS1_21CollectiveEpilogueFwdINS6_IJSA_SC_SB_EEES9_SE_SG_Li384ELb0ELb1ELb0ELb0EEENS1_30DynamicPersistentTileSchedulerILi384ELi128ELb0ELb1ELb1EEEEEEEEEvNT_6ParamsE)
	.align		4
        /*003c*/ 	.word	index@(__assertfail)
	.align		4
        /*0040*/ 	.word	index@(_ZN7cutlass13device_kernelIN5flash11enable_sm90INS1_16FlashAttnFwdSm90INS1_25CollectiveMainloopFwdSm90ILi2EN4cute5tupleIJNS5_1CILi1EEES8_S8_EEENS6_IJNS7_ILi192EEENS7_ILi128EEENS7_ILi64EEEEEELi64ENS_10bfloat16_tEfNS_4arch4Sm90ELb1ELb0ELb1ELb1ELb0ELb0ELb0ELb1ELb1ELb1ELb0ELb0EEENS1_21CollectiveEpilogueFwdINS6_IJSA_SC_SB_EEES9_SE_SG_Li384ELb1ELb1ELb0ELb0EEENS1_36VarlenDynamicPersistentTileSchedulerILi192ELi128ELi384ELi128ELb0ELb1ELb1ELb1ELb1ELb1EEEEEEEEEvNT_6ParamsE)
	.align		4
        /*0044*/ 	.word	index@(__assertfail)
	.align		4
        /*0048*/ 	.word	index@(_ZN7cutlass13device_kernelIN5flash11enable_sm90INS1_16FlashAttnFwdSm90INS1_25CollectiveMainloopFwdSm90ILi2EN4cute5tupleIJNS5_1CILi1EEES8_S8_EEENS6_IJNS7_ILi192EEENS7_ILi128EEENS7_ILi64EEEEEELi64ENS_10bfloat16_tEfNS_4arch4Sm90ELb1ELb0ELb1ELb1ELb0ELb1ELb0ELb1ELb1ELb1ELb0ELb0EEENS1_21CollectiveEpilogueFwdINS6_IJSA_SC_SB_EEES9_SE_SG_Li384ELb1ELb1ELb0ELb0EEENS1_36VarlenDynamicPersistentTileSchedulerILi192ELi128ELi384ELi128ELb0ELb1ELb1ELb1ELb1ELb1EEEEEEEEEvNT_6ParamsE)
	.align		4
        /*004c*/ 	.word	index@(__assertfail)
	.align		4
        /*0050*/ 	.word	0x00000000
	.align		4
        /*0054*/ 	.word	0xfffffffe
	.align		4
        /*0058*/ 	.word	0x00000000
	.align		4
        /*005c*/ 	.word	0xfffffffd
	.align		4
        /*0060*/ 	.word	0x00000000
	.align		4
        /*0064*/ 	.word	0xfffffffc


//--------------------- .nv.constant4             --------------------------
	.section	.nv.constant4,"a",@progbits
	.align	8
	.align		8
.nv.constant4:
        /*0000*/ 	.dword	__assertfail
	.align		8
        /*0008*/ 	.dword	__unnamed_1
	.align		8
        /*0010*/ 	.dword	__unnamed_2
	.align		8
        /*0018*/ 	.dword	__unnamed_3
	.align		8
        /*0020*/ 	.dword	__unnamed_4
	.align		8
        /*0028*/ 	.dword	__unnamed_5
	.align		8
        /*0030*/ 	.dword	__unnamed_6
	.align		8
        /*0038*/ 	.dword	__unnamed_7
	.align		8
        /*0040*/ 	.dword	__unnamed_8
	.align		8
        /*0048*/ 	.dword	__unnamed_9
	.align		8
        /*0050*/ 	.dword	_ZN81_INTERNAL_c6180452_45_flash_fwd_hdim64_bf16_softcap_packgqa_sm90_cu_a7f3af4d_41104cuda3std3__45__cpo5beginE
	.align		8
        /*0058*/ 	.dword	_ZN81_INTERNAL_c6180452_45_flash_fwd_hdim64_bf16_softcap_packgqa_sm90_cu_a7f3af4d_41104cuda3std3__45__cpo3endE
	.align		8
        /*0060*/ 	.dword	_ZN81_INTERNAL_c6180452_45_flash_fwd_hdim64_bf16_softcap_packgqa_sm90_cu_a7f3af4d_41104cuda3std3__45__cpo6cbeginE
	.align		8
        /*0068*/ 	.dword	_ZN81_INTERNAL_c6180452_45_flash_fwd_hdim64_bf16_softcap_packgqa_sm90_cu_a7f3af4d_41104cuda3std3__45__cpo4cendE
	.align		8
        /*0070*/ 	.dword	_ZN81_INTERNAL_c6180452_45_flash_fwd_hdim64_bf16_softcap_packgqa_sm90_cu_a7f3af4d_41104cuda3std3__483_GLOBAL__N__c6180452_45_flash_fwd_hdim64_bf16_softcap_packgqa_sm90_cu_a7f3af4d_41106ignoreE
	.align		8
        /*0078*/ 	.dword	_ZN81_INTERNAL_c6180452_45_flash_fwd_hdim64_bf16_softcap_packgqa_sm90_cu_a7f3af4d_41104cuda3std3__419piecewise_constructE
	.align		8
        /*0080*/ 	.dword	_ZN81_INTERNAL_c6180452_45_flash_fwd_hdim64_bf16_softcap_packgqa_sm90_cu_a7f3af4d_41104cuda3std3__48in_placeE
	.align		8
        /*0088*/ 	.dword	_ZN81_INTERNAL_c6180452_45_flash_fwd_hdim64_bf16_softcap_packgqa_sm90_cu_a7f3af4d_41104cuda3std6ranges3__45__cpo4swapE
	.align		8
        /*0090*/ 	.dword	_ZN81_INTERNAL_c6180452_45_flash_fwd_hdim64_bf16_softcap_packgqa_sm90_cu_a7f3af4d_41104cuda3std6ranges3__45__cpo9iter_moveE
	.align		8
        /*0098*/ 	.dword	_ZN81_INTERNAL_c6180452_45_flash_fwd_hdim64_bf16_softcap_packgqa_sm90_cu_a7f3af4d_41104cute7productE
	.align		8
        /*00a0*/ 	.dword	_ZN81_INTERNAL_c6180452_45_flash_fwd_hdim64_bf16_softcap_packgqa_sm90_cu_a7f3af4d_41104cute1_E
	.align		8
        /*00a8*/ 	.dword	$str$20
	.align		8
        /*00b0*/ 	.dword	$str$21


//--------------------- .text._ZN7cutlass13device_kernelIN5flash11enable_sm90INS1_16FlashAttnFwdSm90INS1_25CollectiveMainloopFwdSm90ILi2EN4cute5tupleIJNS5_1CILi1EEES8_S8_EEENS6_IJNS7_ILi192EEESA_NS7_ILi64EEEEEELi64ENS_10bfloat16_tEfNS_4arch4Sm90ELb0ELb0ELb1ELb0ELb0ELb0ELb0ELb0ELb1ELb1ELb0ELb0EEENS1_21CollectiveEpilogueFwdINS6_IJSA_SB_SA_EEES9_SD_SF_Li384ELb0ELb1ELb0ELb0EEENS1_29StaticPersistentTileSchedulerILb0EEEEEEEEEvNT_6ParamsE --------------------------
	.section	.text._ZN7cutlass13device_kernelIN5flash11enable_sm90INS1_16FlashAttnFwdSm90INS1_25CollectiveMainloopFwdSm90ILi2EN4cute5tupleIJNS5_1CILi1EEES8_S8_EEENS6_IJNS7_ILi192EEESA_NS7_ILi64EEEEEELi64ENS_10bfloat16_tEfNS_4arch4Sm90ELb0ELb0ELb1ELb0ELb0ELb0ELb0ELb0ELb1ELb1ELb0ELb0EEENS1_21CollectiveEpilogueFwdINS6_IJSA_SB_SA_EEES9_SD_SF_Li384ELb0ELb1ELb0ELb0EEENS1_29StaticPersistentTileSchedulerILb0EEEEEEEEEvNT_6ParamsE,"ax",@progbits
	.align	128
.text._ZN7cutlass13device_kernelIN5flash11enable_sm90INS1_16FlashAttnFwdSm90INS1_25CollectiveMainloopFwdSm90ILi2EN4cute5tupleIJNS5_1CILi1EEES8_S8_EEENS6_IJNS7_ILi192EEESA_NS7_ILi64EEEEEELi64ENS_10bfloat16_tEfNS_4arch4Sm90ELb0ELb0ELb1ELb0ELb0ELb0ELb0ELb0ELb1ELb1ELb0ELb0EEENS1_21CollectiveEpilogueFwdINS6_IJSA_SB_SA_EEES9_SD_SF_Li384ELb0ELb1ELb0ELb0EEENS1_29StaticPersistentTileSchedulerILb0EEEEEEEEEvNT_6ParamsE:
        .type           _ZN7cutlass13device_kernelIN5flash11enable_sm90INS1_16FlashAttnFwdSm90INS1_25CollectiveMainloopFwdSm90ILi2EN4cute5tupleIJNS5_1CILi1EEES8_S8_EEENS6_IJNS7_ILi192EEESA_NS7_ILi64EEEEEELi64ENS_10bfloat16_tEfNS_4arch4Sm90ELb0ELb0ELb1ELb0ELb0ELb0ELb0ELb0ELb1ELb1ELb0ELb0EEENS1_21CollectiveEpilogueFwdINS6_IJSA_SB_SA_EEES9_SD_SF_Li384ELb0ELb1ELb0ELb0EEENS1_29StaticPersistentTileSchedulerILb0EEEEEEEEEvNT_6ParamsE,@function
        .size           _ZN7cutlass13device_kernelIN5flash11enable_sm90INS1_16FlashAttnFwdSm90INS1_25CollectiveMainloopFwdSm90ILi2EN4cute5tupleIJNS5_1CILi1EEES8_S8_EEENS6_IJNS7_ILi192EEESA_NS7_ILi64EEEEEELi64ENS_10bfloat16_tEfNS_4arch4Sm90ELb0ELb0ELb1ELb0ELb0ELb0ELb0ELb0ELb1ELb1ELb0ELb0EEENS1_21CollectiveEpilogueFwdINS6_IJSA_SB_SA_EEES9_SD_SF_Li384ELb0ELb1ELb0ELb0EEENS1_29StaticPersistentTileSchedulerILb0EEEEEEEEEvNT_6ParamsE,(.L_x_2640 - _ZN7cutlass13device_kernelIN5flash11enable_sm90INS1_16FlashAttnFwdSm90INS1_25CollectiveMainloopFwdSm90ILi2EN4cute5tupleIJNS5_1CILi1EEES8_S8_EEENS6_IJNS7_ILi192EEESA_NS7_ILi64EEEEEELi64ENS_10bfloat16_tEfNS_4arch4Sm90ELb0ELb0ELb1ELb0ELb0ELb0ELb0ELb0ELb1ELb1ELb0ELb0EEENS1_21CollectiveEpilogueFwdINS6_IJSA_SB_SA_EEES9_SD_SF_Li384ELb0ELb1ELb0ELb0EEENS1_29StaticPersistentTileSchedulerILb0EEEEEEEEEvNT_6ParamsE)
        .other          _ZN7cutlass13device_kernelIN5flash11enable_sm90INS1_16FlashAttnFwdSm90INS1_25CollectiveMainloopFwdSm90ILi2EN4cute5tupleIJNS5_1CILi1EEES8_S8_EEENS6_IJNS7_ILi192EEESA_NS7_ILi64EEEEEELi64ENS_10bfloat16_tEfNS_4arch4Sm90ELb0ELb0ELb1ELb0ELb0ELb0ELb0ELb0ELb1ELb1ELb0ELb0EEENS1_21CollectiveEpilogueFwdINS6_IJSA_SB_SA_EEES9_SD_SF_Li384ELb0ELb1ELb0ELb0EEENS1_29StaticPersistentTileSchedulerILb0EEEEEEEEEvNT_6ParamsE,@"STO_CUDA_ENTRY STV_DEFAULT"
_ZN7cutlass13device_kernelIN5flash11enable_sm90INS1_16FlashAttnFwdSm90INS1_25CollectiveMainloopFwdSm90ILi2EN4cute5tupleIJNS5_1CILi1EEES8_S8_EEENS6_IJNS7_ILi192EEESA_NS7_ILi64EEEEEELi64ENS_10bfloat16_tEfNS_4arch4Sm90ELb0ELb0ELb1ELb0ELb0ELb0ELb0ELb0ELb1ELb1ELb0ELb0EEENS1_21CollectiveEpilogueFwdINS6_IJSA_SB_SA_EEES9_SD_SF_Li384ELb0ELb1ELb0ELb0EEENS1_29StaticPersistentTileSchedulerILb0EEEEEEEEEvNT_6ParamsE:
[----:B------:R-:W0:Y:S02]  /*0000*/  LDC R1, c[0x0][0x28] ;  /* 0x00000a00ff017b82 */ /* 0x000e240000000800 */
[----:B0-----:R-:W-:Y:S01]  /*0010*/  VIADD R1, R1, 0xffffffd0 ;  /* 0xffffffd001017836 */ /* 0x001fe20000000000 */
[----:B------:R-:W0:Y:S01]  /*0020*/  S2R R3, SR_TID.X ;  /* 0x0000000000037919 */ /* 0x000e220000002100 */
[----:B------:R-:W-:Y:S01]  /*0030*/  ELECT P0, URZ, PT ;  /* 0x00000000003f782f */ /* 0x000fe20003800000 */
[----:B------:R-:W-:Y:S01]  /*0040*/  BSSY B0, `(.L_x_0) ;  /* 0x000000e000007945 */ /* 0x000fe20003800000 */
[--C-:B0-----:R-:W-:Y:S02]  /*0050*/  SHF.R.U32.HI R0, RZ, 0x5, R3.reuse ;  /* 0x00000005ff007819 */ /* 0x101fe40000011603 */
[----:B------:R-:W-:-:S03]  /*0060*/  SHF.R.U32.HI R3, RZ, 0x7, R3 ;  /* 0x00000007ff037819 */ /* 0x000fc60000011603 */
[----:B------:R-:W0:Y:S02]  /*0070*/  SHFL.IDX PT, R2, R0, RZ, 0x1f ;  /* 0x00001fff00027589 */ /* 0x000e2400000e0000 */
[----:B0-----:R-:W-:-:S13]  /*0080*/  ISETP.EQ.AND P0, PT, R2, RZ, P0 ;  /* 0x000000ff0200720c */ /* 0x001fda0000702270 */
[----:B------:R-:W-:Y:S05]  /*0090*/  @!P0 BRA `(.L_x_1) ;  /* 0x0000000000208947 */ /* 0x000fea0003800000 */
[----:B------:R-:W-:Y:S02]  /*00a0*/  ULDC.64 UR4, c[0x0][0x198] ;  /* 0x0000660000047ab9 */ /* 0x000fe40000000a00 */
[----:B------:R-:W-:Y:S02]  /*00b0*/  UIADD3 UR6, UP0, UR4, 0x370, URZ ;  /* 0x0000037004067890 */ /* 0x000fe4000ff1e03f */
[----:B------:R-:W-:Y:S02]  /*00c0*/  UIADD3 UR4, UP1, UR4, 0x470, URZ ;  /* 0x0000047004047890 */ /* 0x000fe4000ff3e03f */
[----:B------:R-:W-:Y:S02]  /*00d0*/  UIADD3.X UR7, URZ, UR5, URZ, UP0, !UPT ;  /* 0x000000053f077290 */ /* 0x000fe400087fe43f */
[----:B------:R-:W-:-:S07]  /*00e0*/  UIADD3.X UR5, URZ, UR5, URZ, UP1, !UPT ;  /* 0x000000053f057290 */ /* 0x000fce0008ffe43f */
[----:B------:R0:W-:Y:S02]  /*00f0*/  UTMACCTL.PF [UR6] ;  /* 0x00000000060079b9 */ /* 0x0001e40008040000 */
[----:B------:R0:W-:Y:S02]  /*0100*/  UTMACCTL.PF [UR4] ;  /* 0x00000000040079b9 */ /* 0x0001e40008040000 */
[----:B0-----:R-:W-:Y:S01]  /*0110*/  NOP ;  /* 0x0000000000007918 */ /* 0x001fe20000000000 */
.L_x_1:
[----:B------:R-:W-:Y:S05]  /*0120*/  BSYNC B0 ;  /* 0x0000000000007941 */ /* 0x000fea0003800000 */
.L_x_0:
[----:B------:R-:W-:Y:S01]  /*0130*/  VOTEU.ANY UP0, P0 ;  /* 0x00000000003f7886 */ /* 0x000fe20000000100 */
[----:B------:R-:W0:Y:S01]  /*0140*/  SHFL.IDX PT, R3, R3, RZ, 0x1f ;  /* 0x00001fff03037589 */ /* 0x000e2200000e0000 */
[----:B------:R-:W-:Y:S01]  /*0150*/  UMOV UR4, 0x80 ;  /* 0x0000008000047882 */ /* 0x000fe20000000000 */
[----:B------:R-:W-:Y:S01]  /*0160*/  UMOV UR7, 0x180 ;  /* 0x0000018000077882 */ /* 0x000fe20000000000 */
[----:B------:R-:W-:Y:S01]  /*0170*/  VOTEU.ANY UP1, P0 ;  /* 0x00000000003f7886 */ /* 0x000fe20000020100 */
[----:B------:R-:W1:Y:S01]  /*0180*/  @UP0 S2UR UR8, SR_CgaCtaId ;  /* 0x00000000000809c3 */ /* 0x000e620000008800 */
[----:B------:R-:W2:Y:S01]  /*0190*/  SHFL.IDX PT, R2, R0, RZ, 0x1f ;  /* 0x00001fff00027589 */ /* 0x000ea200000e0000 */
[----:B------:R-:W-:Y:S01]  /*01a0*/  @UP0 UMOV UR6, 0x400 ;  /* 0x0000040000060882 */ /* 0x000fe20000000000 */
[----:B------:R-:W-:-:S04]  /*01b0*/  @UP0 UIADD3 UR4, -UR4, 0x100000, URZ ;  /* 0x0010000004040890 */ /* 0x000fc8000fffe13f */
[----:B------:R-:W-:Y:S02]  /*01c0*/  @UP0 USHF.L.U32 UR5, UR4, 0xb, URZ ;  /* 0x0000000b04050899 */ /* 0x000fe4000800063f */
[----:B------:R-:W-:Y:S01]  /*01d0*/  @UP0 USHF.L.U32 UR4, UR4, 0x1, URZ ;  /* 0x0000000104040899 */ /* 0x000fe2000800063f */
[----:B------:R-:W-:Y:S01]  /*01e0*/  VOTEU.ANY UP2, P0 ;  /* 0x00000000003f7886 */ /* 0x000fe20000040100 */
[----:B0-----:R-:W-:Y:S01]  /*01f0*/  R2UR UR9, R3 ;  /* 0x00000000030972ca */ /* 0x001fe200000e0000 */
[----:B-1----:R-:W-:Y:S01]  /*0200*/  @UP0 ULEA UR8, UR8, UR6, 0x18 ;  /* 0x0000000608080291 */ /* 0x002fe2000f8ec03f */
[----:B--2---:R-:W-:Y:S01]  /*0210*/  ISETP.NE.AND P1, PT, R2, RZ, PT ;  /* 0x000000ff0200720c */ /* 0x004fe20003f25270 */
[----:B------:R-:W-:-:S04]  /*0220*/  @UP0 UIADD3 UR6, -UR7, 0x100000, URZ ;  /* 0x0010000007060890 */ /* 0x000fc8000fffe13f */
[----:B------:R-:W-:Y:S02]  /*0230*/  @UP0 USHF.L.U32 UR7, UR6, 0xb, URZ ;  /* 0x0000000b06070899 */ /* 0x000fe4000800063f */
[----:B------:R-:W-:-:S04]  /*0240*/  @UP0 USHF.L.U32 UR6, UR6, 0x1, URZ ;  /* 0x0000000106060899 */ /* 0x000fc8000800063f */
[----:B------:R-:W-:Y:S01]  /*0250*/  UISETP.NE.AND UP0, UPT, UR9, URZ, UPT ;  /* 0x0000003f0900728c */ /* 0x000fe2000bf05270 */
[----:B------:R-:W0:Y:S02]  /*0260*/  FENCE.VIEW.ASYNC.S ;  /* 0x00000000000073c6 */ /* 0x000e240000000000 */
[----:B0-----:R0:W1:Y:S05]  /*0270*/  @UP1 SYNCS.EXCH.64 URZ, [UR8+0x30800], UR4 ;  /* 0x03080004083f15b2 */ /* 0x00106a0008000100 */
[----:B------:R0:W2:Y:S01]  /*0280*/  @UP2 SYNCS.EXCH.64 URZ, [UR8+0x30820], UR6 ;  /* 0x03082006083f25b2 */ /* 0x0000a20008000100 */
[----:B------:R-:W-:Y:S05]  /*0290*/  @P1 BRA `(.L_x_2) ;  /* 0x0000000000481947 */ /* 0x000fea0003800000 */
[----:B0-----:R-:W0:Y:S01]  /*02a0*/  S2UR UR5, SR_CgaCtaId ;  /* 0x00000000000579c3 */ /* 0x001e220000008800 */
[----:B------:R-:W-:Y:S01]  /*02b0*/  UMOV UR4, 0x400 ;  /* 0x0000040000047882 */ /* 0x000fe20000000000 */
[----:B------:R-:W-:Y:S01]  /*02c0*/  UMOV UR6, 0x1 ;  /* 0x0000000100067882 */ /* 0x000fe20000000000 */
[----:B------:R-:W-:Y:S01]  /*02d0*/  UMOV UR7, 0x3 ;  /* 0x0000000300077882 */ /* 0x000fe20000000000 */
[----:B------:R-:W-:Y:S01]  /*02e0*/  ELECT P0, URZ, PT ;  /* 0x00000000003f782f */ /* 0x000fe20003800000 */
[----:B0-----:R-:W-:Y:S02]  /*02f0*/  ULEA UR8, UR5, UR4, 0x18 ;  /* 0x0000000405087291 */ /* 0x001fe4000f8ec03f */
[----:B------:R-:W-:-:S04]  /*0300*/  UIADD3 UR4, -UR6, 0x100000, URZ ;  /* 0x0010000006047890 */ /* 0x000fc8000fffe13f */
[----:B------:R-:W-:Y:S02]  /*0310*/  USHF.L.U32 UR5, UR4, 0xb, URZ ;  /* 0x0000000b04057899 */ /* 0x000fe4000800063f */
[----:B------:R-:W-:Y:S02]  /*0320*/  USHF.L.U32 UR4, UR4, 0x1, URZ ;  /* 0x0000000104047899 */ /* 0x000fe4000800063f */
[----:B------:R-:W-:-:S04]  /*0330*/  UIADD3 UR6, -UR7, 0x100000, URZ ;  /* 0x0010000007067890 */ /* 0x000fc8000fffe13f */
[----:B------:R-:W-:Y:S02]  /*0340*/  USHF.L.U32 UR7, UR6, 0xb, URZ ;  /* 0x0000000b06077899 */ /* 0x000fe4000800063f */
[----:B------:R-:W-:Y:S01]  /*0350*/  USHF.L.U32 UR6, UR6, 0x1, URZ ;  /* 0x0000000106067899 */ /* 0x000fe2000800063f */
[----:B------:R-:W0:Y:S03]  /*0360*/  FENCE.VIEW.ASYNC.S ;  /* 0x00000000000073c6 */ /* 0x000e260000000000 */
[----:B0-----:R3:W4:Y:S08]  /*0370*/  SYNCS.EXCH.64 URZ, [UR8+0x30830], UR4 ;  /* 0x03083004083f75b2 */ /* 0x0017300008000100 */
[----:B------:R3:W0:Y:S01]  /*0380*/  SYNCS.EXCH.64 URZ, [UR8+0x30840], UR6 ;  /* 0x03084006083f75b2 */ /* 0x0006220008000100 */
[----:B------:R3:W0:Y:S01]  /*0390*/  SYNCS.EXCH.64 URZ, [UR8+0x30838], UR4 ;  /* 0x03083804083f75b2 */ /* 0x0006220008000100 */
[----:B------:R3:W0:Y:S02]  /*03a0*/  SYNCS.EXCH.64 URZ, [UR8+0x30848], UR6 ;  /* 0x03084806083f75b2 */ /* 0x0006240008000100 */
[----:B---3--:R-:W-:Y:S01]  /*03b0*/  NOP ;  /* 0x0000000000007918 */ /* 0x008fe20000000000 */
.L_x_2:
[----:B------:R-:W3:Y:S01]  /*03c0*/  SHFL.IDX PT, R2, R0, RZ, 0x1f ;  /* 0x00001fff00027589 */ /* 0x000ee200000e0000 */
[----:B------:R-:W-:Y:S01]  /*03d0*/  NOP ;  /* 0x0000000000007918 */ /* 0x000fe20000000000 */
[----:B---3--:R-:W-:-:S13]  /*03e0*/  ISETP.NE.AND P0, PT, R2, RZ, PT ;  /* 0x000000ff0200720c */ /* 0x008fda0003f05270 */
        /* <DEDUP_REMOVED lines=14> */
[----:B0-----:R3:W0:Y:S08]  /*04d0*/  SYNCS.EXCH.64 URZ, [UR8+0x30850], UR4 ;  /* 0x03085004083f75b2 */ /* 0x0016300008000100 */
[----:B------:R3:W0:Y:S01]  /*04e0*/  SYNCS.EXCH.64 URZ, [UR8+0x30860], UR6 ;  /* 0x03086006083f75b2 */ /* 0x0006220008000100 */
[----:B------:R3:W0:Y:S01]  /*04f0*/  SYNCS.EXCH.64 URZ, [UR8+0x30858], UR4 ;  /* 0x03085804083f75b2 */ /* 0x0006220008000100 */
[----:B------:R3:W0:Y:S02]  /*0500*/  SYNCS.EXCH.64 URZ, [UR8+0x30868], UR6 ;  /* 0x03086806083f75b2 */ /* 0x0006240008000100 */
[----:B---3--:R-:W-:Y:S01]  /*0510*/  NOP ;  /* 0x0000000000007918 */ /* 0x008fe20000000000 */
.L_x_3:
[----:B------:R-:W3:Y:S01]  /*0520*/  SHFL.IDX PT, R2, R0, RZ, 0x1f ;  /* 0x00001fff00027589 */ /* 0x000ee200000e0000 */
[----:B------:R-:W-:Y:S01]  /*0530*/  NOP ;  /* 0x0000000000007918 */ /* 0x000fe20000000000 */
[----:B---3--:R-:W-:-:S13]  /*0540*/  ISETP.NE.AND P0, PT, R2, RZ, PT ;  /* 0x000000ff0200720c */ /* 0x008fda0003f05270 */
[----:B------:R-:W-:Y:S05]  /*0550*/  @P0 BRA `(.L_x_4) ;  /* 0x0000000000380947 */ /* 0x000fea0003800000 */
[----:B0-----:R-:W0:Y:S01]  /*0560*/  S2UR UR5, SR_CgaCtaId ;  /* 0x00000000000579c3 */ /* 0x001e220000008800 */
[----:B------:R-:W-:Y:S01]  /*0570*/  UMOV UR4, 0x400 ;  /* 0x0000040000047882 */ /* 0x000fe20000000000 */
[----:B------:R-:W-:Y:S01]  /*0580*/  UMOV UR7, 0x1 ;  /* 0x0000000100077882 */ /* 0x000fe20000000000 */
[----:B------:R-:W-:Y:S01]  /*0590*/  ELECT P0, URZ, PT ;  /* 0x00000000003f782f */ /* 0x000fe20003800000 */
[----:B0-----:R-:W-:Y:S02]  /*05a0*/  ULEA UR6, UR5, UR4, 0x18 ;  /* 0x0000000405067291 */ /* 0x001fe4000f8ec03f */
[----:B------:R-:W-:-:S04]  /*05b0*/  UIADD3 UR4, -UR7, 0x100000, URZ ;  /* 0x0010000007047890 */ /* 0x000fc8000fffe13f */
[----:B------:R-:W-:Y:S02]  /*05c0*/  USHF.L.U32 UR5, UR4, 0xb, URZ ;  /* 0x0000000b04057899 */ /* 0x000fe4000800063f */
[----:B------:R-:W-:Y:S01]  /*05d0*/  USHF.L.U32 UR4, UR4, 0x1, URZ ;  /* 0x0000000104047899 */ /* 0x000fe2000800063f */
[----:B------:R-:W0:Y:S11]  /*05e0*/  FENCE.VIEW.ASYNC.S ;  /* 0x00000000000073c6 */ /* 0x000e360000000000 */
[----:B0-----:R3:W0:Y:S01]  /*05f0*/  SYNCS.EXCH.64 URZ, [UR6+0x30870], UR4 ;  /* 0x03087004063f75b2 */ /* 0x0016220008000100 */
[----:B------:R3:W0:Y:S01]  /*0600*/  SYNCS.EXCH.64 URZ, [UR6+0x30880], UR4 ;  /* 0x03088004063f75b2 */ /* 0x0006220008000100 */
[----:B------:R3:W0:Y:S01]  /*0610*/  SYNCS.EXCH.64 URZ, [UR6+0x30878], UR4 ;  /* 0x03087804063f75b2 */ /* 0x0006220008000100 */
[----:B------:R3:W0:Y:S02]  /*0620*/  SYNCS.EXCH.64 URZ, [UR6+0x30888], UR4 ;  /* 0x03088804063f75b2 */ /* 0x0006240008000100 */
[----:B---3--:R-:W-:Y:S01]  /*0630*/  NOP ;  /* 0x0000000000007918 */ /* 0x008fe20000000000 */
.L_x_4:
        /* <DEDUP_REMOVED lines=22> */
.L_x_5:
        /* <DEDUP_REMOVED lines=22> */
.L_x_6:
[----:B------:R-:W-:Y:S01]  /*0900*/  PLOP3.LUT P0, PT, PT, PT, UP0, 0x80, 0x0 ;  /* 0x000000000000781c */ /* 0x000fe20003f0f008 */
[----:B------:R-:W-:Y:S01]  /*0910*/  UMOV UR36, 0x1 ;  /* 0x0000000100247882 */ /* 0x000fe20000000000 */
[----:B------:R-:W-:Y:S01]  /*0920*/  NOP ;  /* 0x0000000000007918 */ /* 0x000fe20000000000 */
[----:B------:R-:W-:Y:S01]  /*0930*/  USEL UR36, UR36, 0x2, !UP0 ;  /* 0x0000000224247887 */ /* 0x000fe2000c000000 */
[----:B------:R-:W-:Y:S01]  /*0940*/  ULDC.64 UR46, c[0x0][0x208] ;  /* 0x00008200002e7ab9 */ /* 0x000fe20000000a00 */
[----:B012-4-:R-:W-:Y:S08]  /*0950*/  BAR.SYNC.DEFER_BLOCKING 0x0 ;  /* 0x0000000000007b1d */ /* 0x017ff00000010000 */
[----:B------:R-:W-:Y:S05]  /*0960*/  @!P0 BRA `(.L_x_7) ;  /* 0x00000090005c8947 */ /* 0x000fea0003800000 */
.L_x_8:
[----:B------:R-:W-:-:S08]  /*0970*/  NOP ;  /* 0x0000000000007918 */ /* 0x000fd00000000000 */
[----:B------:R-:W0:Y:S02]  /*0980*/  USETMAXREG.TRY_ALLOC.CTAPOOL UP0, 0xa0 ;  /* 0x000000a0000079c8 */ /* 0x000e240008000600 */
[----:B0-----:R-:W-:-:S13]  /*0990*/  PLOP3.LUT P0, PT, PT, PT, UP0, 0x80, 0x0 ;  /* 0x000000000000781c */ /* 0x001fda0003f0f008 */
[----:B------:R-:W-:Y:S05]  /*09a0*/  @!P0 BRA `(.L_x_8) ;  /* 0xfffffffc00f08947 */ /* 0x000fea000383ffff */
[----:B------:R-:W0:Y:S01]  /*09b0*/  S2R R2, SR_TID.X ;  /* 0x0000000000027919 */ /* 0x000e220000002100 */
[----:B------:R-:W1:Y:S08]  /*09c0*/  S2UR UR41, SR_CTAID.X ;  /* 0x00000000002979c3 */ /* 0x000e700000002500 */
[----:B------:R-:W-:Y:S06]  /*09d0*/  BAR.ARV 0x8, 0x200 ;  /* 0x0208000000007b1d */ /* 0x000fec0000002000 */
[----:B0-----:R-:W-:-:S04]  /*09e0*/  LOP3.LUT R0, R2, 0xffffff80, RZ, 0xc0, !PT ;  /* 0xffffff8002007812 */ /* 0x001fc800078ec0ff */
[----:B------:R-:W-:Y:S02]  /*09f0*/  ISETP.NE.AND P0, PT, R0, 0x80, PT ;  /* 0x000000800000780c */ /* 0x000fe40003f05270 */
[----:B------:R-:W1:Y:S11]  /*0a00*/  LDC R0, c[0x0][0xc34] ;  /* 0x00030d00ff007b82 */ /* 0x000e760000000800 */
[----:B------:R-:W-:Y:S06]  /*0a10*/  @!P0 BAR.ARV 0x9, 0x100 ;  /* 0x0244000000008b1d */ /* 0x000fec0000002000 */
[----:B-1----:R-:W-:-:S13]  /*0a20*/  ISETP.LE.AND P0, PT, R0, UR41, PT ;  /* 0x0000002900007c0c */ /* 0x002fda000bf03270 */
[----:B------:R-:W-:Y:S05]  /*0a30*/  @P0 EXIT ;  /* 0x000000000000094d */ /* 0x000fea0003800000 */
[----:B------:R-:W-:Y:S01]  /*0a40*/  VIADD R0, R2, 0xffffff80 ;  /* 0xffffff8002007836 */ /* 0x000fe20000000000 */
[----:B------:R-:W0:Y:S01]  /*0a50*/  S2UR UR4, SR_CgaCtaId ;  /* 0x00000000000479c3 */ /* 0x000e220000008800 */
[----:B------:R-:W-:Y:S01]  /*0a60*/  UMOV UR40, 0x400 ;  /* 0x0000040000287882 */ /* 0x000fe20000000000 */
[----:B------:R-:W-:Y:S02]  /*0a70*/  ULOP3.LUT UR42, UR36, 0x1, URZ, 0xfc, !UPT ;  /* 0x00000001242a7892 */ /* 0x000fe4000f8efc3f */
[----:B------:R-:W-:Y:S01]  /*0a80*/  SHF.R.S32.HI R3, RZ, 0x1f, R0 ;  /* 0x0000001fff037819 */ /* 0x000fe20000011400 */
[----:B------:R-:W-:Y:S01]  /*0a90*/  UMOV UR37, URZ ;  /* 0x0000003f00257c82 */ /* 0x000fe20008000000 */
[----:B------:R-:W-:Y:S01]  /*0aa0*/  UMOV UR38, URZ ;  /* 0x0000003f00267c82 */ /* 0x000fe20008000000 */
[----:B------:R-:W-:Y:S01]  /*0ab0*/  UMOV UR39, URZ ;  /* 0x0000003f00277c82 */ /* 0x000fe20008000000 */
[CC--:B------:R-:W-:Y:S02]  /*0ac0*/  LEA.HI R2, R3.reuse, R0.reuse, RZ, 0x4 ;  /* 0x0000000003027211 */ /* 0x0c0fe400078f20ff */
[----:B------:R-:W-:-:S02]  /*0ad0*/  LEA.HI R6, R3, R0, RZ, 0x2 ;  /* 0x0000000003067211 */ /* 0x000fc400078f10ff */
[----:B------:R-:W-:Y:S02]  /*0ae0*/  SHF.R.S32.HI R7, RZ, 0x4, R2 ;  /* 0x00000004ff077819 */ /* 0x000fe40000011402 */
[C---:B------:R-:W-:Y:S02]  /*0af0*/  LOP3.LUT R5, R2.reuse, 0xfffffff0, RZ, 0xc0, !PT ;  /* 0xfffffff002057812 */ /* 0x040fe400078ec0ff */
[----:B------:R-:W-:Y:S02]  /*0b00*/  LEA.HI R4, R2, R7, RZ, 0x1 ;  /* 0x0000000702047211 */ /* 0x000fe400078f08ff */
[----:B------:R-:W-:Y:S01]  /*0b10*/  LEA.HI R2, R3, R0, RZ, 0x7 ;  /* 0x0000000003027211 */ /* 0x000fe200078f38ff */
[----:B------:R-:W-:Y:S01]  /*0b20*/  IMAD.IADD R5, R0, 0x1, -R5 ;  /* 0x0000000100057824 */ /* 0x000fe200078e0a05 */
[----:B------:R-:W-:Y:S02]  /*0b30*/  LOP3.LUT R4, R4, 0x1ffffffe, RZ, 0xc0, !PT ;  /* 0x1ffffffe04047812 */ /* 0x000fe400078ec0ff */
[----:B------:R-:W-:-:S02]  /*0b40*/  LOP3.LUT R9, R2, 0xffffff80, RZ, 0xc0, !PT ;  /* 0xffffff8002097812 */ /* 0x000fc400078ec0ff */
[----:B------:R-:W-:Y:S01]  /*0b50*/  IADD3 R7, R7, -R4, RZ ;  /* 0x8000000407077210 */ /* 0x000fe20007ffe0ff */
[----:B0-----:R-:W-:Y:S01]  /*0b60*/  ULEA UR40, UR4, UR40, 0x18 ;  /* 0x0000002804287291 */ /* 0x001fe2000f8ec03f */
[----:B------:R-:W-:Y:S01]  /*0b70*/  SHF.R.S32.HI R4, RZ, 0x1f, R5 ;  /* 0x0000001fff047819 */ /* 0x000fe20000011405 */
[----:B------:R-:W-:Y:S01]  /*0b80*/  IMAD.IADD R16, R0, 0x1, -R9 ;  /* 0x0000000100107824 */ /* 0x000fe200078e0a09 */
[----:B------:R-:W-:Y:S02]  /*0b90*/  LOP3.LUT R11, R6, 0xfffffffc, RZ, 0xc0, !PT ;  /* 0xfffffffc060b7812 */ /* 0x000fe400078ec0ff */
[----:B------:R-:W-:Y:S02]  /*0ba0*/  LEA.HI R4, R4, R5, RZ, 0x3 ;  /* 0x0000000504047211 */ /* 0x000fe400078f18ff */
[----:B------:R-:W-:Y:S01]  /*0bb0*/  LEA.HI R18, R3, R0, RZ, 0x3 ;  /* 0x0000000003127211 */ /* 0x000fe200078f18ff */
[----:B------:R-:W-:Y:S01]  /*0bc0*/  IMAD.IADD R14, R0, 0x1, -R11 ;  /* 0x00000001000e7824 */ /* 0x000fe200078e0a0b */
[C---:B------:R-:W-:Y:S01]  /*0bd0*/  LOP3.LUT R6, R4.reuse, 0xfffffff8, RZ, 0xc0, !PT ;  /* 0xfffffff804067812 */ /* 0x040fe200078ec0ff */
[----:B------:R-:W-:Y:S01]  /*0be0*/  STL [R1+0xc], R16 ;  /* 0x00000c1001007387 */ /* 0x000fe20000100800 */
[----:B------:R-:W-:Y:S01]  /*0bf0*/  SHF.R.S32.HI R10, RZ, 0x1f, R16 ;  /* 0x0000001fff0a7819 */ /* 0x000fe20000011410 */
[----:B------:R-:W-:Y:S01]  /*0c00*/  IMAD.SHL.U32 R4, R4, 0x40, RZ ;  /* 0x0000004004047824 */ /* 0x000fe200078e00ff */
[----:B------:R-:W-:Y:S01]  /*0c10*/  LOP3.LUT R17, R18, 0xfffffff8, RZ, 0xc0, !PT ;  /* 0xfffffff812117812 */ /* 0x000fe200078ec0ff */
[----:B------:R-:W-:Y:S01]  /*0c20*/  IMAD.IADD R6, R5, 0x1, -R6 ;  /* 0x0000000105067824 */ /* 0x000fe200078e0a06 */
[----:B------:R-:W-:-:S02]  /*0c30*/  LEA.HI R11, R10, R16, RZ, 0x2 ;  /* 0x000000100a0b7211 */ /* 0x000fc400078f10ff */
[----:B------:R-:W-:Y:S02]  /*0c40*/  LEA.HI R8, R14, R14, RZ, 0x1 ;  /* 0x0000000e0e087211 */ /* 0x000fe400078f08ff */
[----:B------:R-:W-:Y:S01]  /*0c50*/  LEA.HI R9, R3, R0, RZ, 0x5 ;  /* 0x0000000003097211 */ /* 0x000fe200078f28ff */
[----:B------:R-:W-:Y:S01]  /*0c60*/  IMAD.IADD R0, R0, 0x1, -R17 ;  /* 0x0000000100007824 */ /* 0x000fe200078e0a11 */
[----:B------:R-:W-:Y:S02]  /*0c70*/  SHF.L.U32 R3, R6, 0x6, RZ ;  /* 0x0000000606037819 */ /* 0x000fe400000006ff */
[--C-:B------:R-:W-:Y:S01]  /*0c80*/  SHF.R.S32.HI R12, RZ, 0x2, R11.reuse ;  /* 0x00000002ff0c7819 */ /* 0x100fe2000001140b */
[----:B------:R-:W-:Y:S01]  /*0c90*/  IMAD.SHL.U32 R9, R9, 0x20, RZ ;  /* 0x0000002009097824 */ /* 0x000fe200078e00ff */
[----:B------:R-:W-:Y:S01]  /*0ca0*/  SHF.R.S32.HI R13, RZ, 0x1f, R11 ;  /* 0x0000001fff0d7819 */ /* 0x000fe2000001140b */
[----:B------:R0:W-:Y:S01]  /*0cb0*/  STL [R1+0x4], R0 ;  /* 0x0000040001007387 */ /* 0x0001e20000100800 */
[----:B------:R-:W-:Y:S01]  /*0cc0*/  LOP3.LUT R15, R8, 0x1ffffffe, RZ, 0xc0, !PT ;  /* 0x1ffffffe080f7812 */ /* 0x000fe200078ec0ff */
[----:B------:R-:W-:Y:S01]  /*0cd0*/  IMAD.SHL.U32 R8, R7, 0x8, RZ ;  /* 0x0000000807087824 */ /* 0x000fe200078e00ff */
[----:B------:R-:W-:-:S02]  /*0ce0*/  LOP3.LUT R3, R3, 0x1c0, RZ, 0xc0, !PT ;  /* 0x000001c003037812 */ /* 0x000fc400078ec0ff */
[----:B------:R-:W-:Y:S01]  /*0cf0*/  SHF.R.S32.HI R7, RZ, 0x7, R2 ;  /* 0x00000007ff077819 */ /* 0x000fe20000011402 */
[----:B------:R-:W-:Y:S01]  /*0d00*/  IMAD.IADD R15, R14, 0x1, -R15 ;  /* 0x000000010e0f7824 */ /* 0x000fe200078e0a0f */
[----:B------:R-:W-:Y:S02]  /*0d10*/  LEA.HI R13, R13, R12, RZ, 0x3 ;  /* 0x0000000c0d0d7211 */ /* 0x000fe400078f18ff */
[----:B------:R-:W-:Y:S01]  /*0d20*/  LEA.HI R10, R10, R16, RZ, 0x5 ;  /* 0x000000100a0a7211 */ /* 0x000fe200078f28ff */
[----:B------:R-:W-:Y:S01]  /*0d30*/  IMAD.HI R2, R7, 0x55555556, RZ ;  /* 0x5555555607027827 */ /* 0x000fe200078e02ff */
[----:B0-----:R-:W-:Y:S02]  /*0d40*/  LOP3.LUT R0, R3, 0x8, R8, 0xf8, !PT ;  /* 0x0000000803007812 */ /* 0x001fe400078ef808 */
[----:B------:R-:W-:Y:S02]  /*0d50*/  SHF.R.U32.HI R3, RZ, 0x3, R3 ;  /* 0x00000003ff037819 */ /* 0x000fe40000011603 */
[----:B------:R-:W-:-:S02]  /*0d60*/  LOP3.LUT R13, R13, 0xfffffff8, RZ, 0xc0, !PT ;  /* 0xfffffff80d0d7812 */ /* 0x000fc400078ec0ff */
[----:B------:R-:W-:Y:S02]  /*0d70*/  LOP3.LUT R0, R0, R3, RZ, 0x3c, !PT ;  /* 0x0000000300007212 */ /* 0x000fe400078e3cff */
[----:B------:R-:W-:Y:S02]  /*0d80*/  LOP3.LUT R9, R9, 0xfffffc00, RZ, 0xc0, !PT ;  /* 0xfffffc0009097812 */ /* 0x000fe400078ec0ff */
[----:B------:R-:W-:Y:S02]  /*0d90*/  LOP3.LUT R4, R4, 0x7ffffe00, RZ, 0xc0, !PT ;  /* 0x7ffffe0004047812 */ /* 0x000fe400078ec0ff */
[----:B------:R-:W-:Y:S02]  /*0da0*/  IADD3 R13, R12, -R13, RZ ;  /* 0x8000000d0c0d7210 */ /* 0x000fe40007ffe0ff */
[----:B------:R-:W-:Y:S02]  /*0db0*/  LEA.HI R2, R2, R2, RZ, 0x1 ;  /* 0x0000000202027211 */ /* 0x000fe400078f08ff */
[----:B------:R-:W-:-:S02]  /*0dc0*/  SHF.R.S32.HI R10, RZ, 0x5, R10 ;  /* 0x00000005ff0a7819 */ /* 0x000fc4000001140a */
[----:B------:R-:W-:Y:S01]  /*0dd0*/  IADD3 R0, R0, R4, R9 ;  /* 0x0000000400007210 */ /* 0x000fe20007ffe009 */
[----:B------:R-:W-:Y:S01]  /*0de0*/  IMAD R3, R2, -0x3, R7 ;  /* 0xfffffffd02037824 */ /* 0x000fe200078e0207 */
[----:B------:R-:W-:Y:S01]  /*0df0*/  R2P PR, R6, 0x6 ;  /* 0x0000000606007804 */ /* 0x000fe20000000000 */
[----:B------:R-:W-:Y:S01]  /*0e00*/  IMAD R10, R10, 0x10, R13 ;  /* 0x000000100a0a7824 */ /* 0x000fe200078e020d */
[----:B------:R-:W-:Y:S01]  /*0e10*/  LOP3.LUT R11, R11, 0x7ffffffc, RZ, 0xc0, !PT ;  /* 0x7ffffffc0b0b7812 */ /* 0x000fe200078ec0ff */
[----:B------:R-:W-:Y:S01]  /*0e20*/  IMAD.MOV.U32 R6, RZ, RZ, -0x2 ;  /* 0xfffffffeff067424 */ /* 0x000fe200078e00ff */
[----:B------:R-:W-:Y:S02]  /*0e30*/  LEA R5, R5, R9, 0x6 ;  /* 0x0000000905057211 */ /* 0x000fe400078e30ff */
[----:B------:R-:W-:Y:S01]  /*0e40*/  LEA R2, R0, UR40, 0x1 ;  /* 0x0000002800027c11 */ /* 0x000fe2000f8e08ff */
[----:B------:R-:W-:Y:S01]  /*0e50*/  IMAD.IADD R11, R16, 0x1, -R11 ;  /* 0x00000001100b7824 */ /* 0x000fe200078e0a0b */
[----:B------:R-:W-:Y:S01]  /*0e60*/  LEA R3, R3, R10, 0x6 ;  /* 0x0000000a03037211 */ /* 0x000fe200078e30ff */
[----:B------:R-:W-:-:S02]  /*0e70*/  IMAD.IADD R5, R8, 0x1, R5 ;  /* 0x0000000108057824 */ /* 0x000fc400078e0205 */
[C---:B------:R-:W-:Y:S02]  /*0e80*/  VIADD R17, R2.reuse, 0x1e800 ;  /* 0x0001e80002117836 */ /* 0x040fe40000000000 */
[----:B------:R-:W-:Y:S01]  /*0e90*/  IMAD R4, R11, R6, 0xc0 ;  /* 0x000000c00b047424 */ /* 0x000fe200078e0206 */
[----:B------:R-:W-:Y:S01]  /*0ea0*/  STL [R1+0x20], R5 ;  /* 0x0000200501007387 */ /* 0x000fe20000100800 */
[----:B------:R-:W-:Y:S02]  /*0eb0*/  IMAD R0, R15, 0x8, R3 ;  /* 0x000000080f007824 */ /* 0x000fe400078e0203 */
[----:B------:R-:W-:Y:S01]  /*0ec0*/  VIADD R156, R2, 0x1e820 ;  /* 0x0001e820029c7836 */ /* 0x000fe20000000000 */
[----:B------:R-:W-:Y:S01]  /*0ed0*/  @P1 IADD3 R156, R17, -0x20, RZ ;  /* 0xffffffe0119c1810 */ /* 0x000fe20007ffe0ff */
[----:B------:R0:W-:Y:S01]  /*0ee0*/  STL [R1+0x24], R4 ;  /* 0x0000240401007387 */ /* 0x0001e20000100800 */
[----:B------:R-:W-:-:S03]  /*0ef0*/  IMAD.MOV.U32 R16, RZ, RZ, 0x40 ;  /* 0x00000040ff107424 */ /* 0x000fc600078e00ff */
[----:B------:R-:W-:Y:S01]  /*0f00*/  STL [R1+0x18], R3 ;  /* 0x0000180301007387 */ /* 0x000fe20000100800 */
[----:B------:R-:W-:Y:S01]  /*0f10*/  VIADD R157, R156, 0xc000 ;  /* 0x0000c0009c9d7836 */ /* 0x000fe20000000000 */
[----:B------:R-:W-:Y:S02]  /*0f20*/  SEL R16, R16, 0xffffffc0, !P2 ;  /* 0xffffffc010107807 */ /* 0x000fe40005000000 */
[----:B------:R1:W-:Y:S01]  /*0f30*/  STL [R1+0x1c], R0 ;  /* 0x00001c0001007387 */ /* 0x0003e20000100800 */
[----:B0-----:R-:W-:Y:S02]  /*0f40*/  SHF.R.S32.HI R4, RZ, 0x3, R18 ;  /* 0x00000003ff047819 */ /* 0x001fe40000011412 */
[----:B------:R-:W-:Y:S02]  /*0f50*/  IMAD.IADD R17, R17, 0x1, R16 ;  /* 0x0000000111117824 */ /* 0x000fe400078e0210 */
[----:B------:R-:W-:Y:S01]  /*0f60*/  IMAD.IADD R16, R16, 0x1, R156 ;  /* 0x0000000110107824 */ /* 0x000fe200078e029c */
[----:B-1----:R-:W-:-:S05]  /*0f70*/  IADD3 R0, R156, 0x6000, RZ ;  /* 0x000060009c007810 */ /* 0x002fca0007ffe0ff */
[----:B------:R0:W-:Y:S02]  /*0f80*/  STL [R1], R0 ;  /* 0x0000000001007387 */ /* 0x0001e40000100800 */
.L_x_29:
[----:B0-----:R-:W0:Y:S01]  /*0f90*/  S2R R0, SR_TID.X ;  /* 0x0000000000007919 */ /* 0x001e220000002100 */
[----:B------:R-:W-:Y:S01]  /*0fa0*/  ULDC.64 UR6, c[0x0][0x418] ;  /* 0x0001060000067ab9 */ /* 0x000fe20000000a00 */
[----:B------:R-:W-:Y:S01]  /*0fb0*/  ULDC UR4, c[0x0][0xc38] ;  /* 0x00030e0000047ab9 */ /* 0x000fe20000000800 */
[----:B------:R-:W-:Y:S02]  /*0fc0*/  UISETP.NE.U32.AND UP0, UPT, UR6, URZ, UPT ;  /* 0x0000003f0600728c */ /* 0x000fe4000bf05070 */
[----:B------:R-:W-:Y:S02]  /*0fd0*/  UISETP.NE.AND UP1, UPT, UR4, 0x1, UPT ;  /* 0x000000010400788c */ /* 0x000fe4000bf25270 */
[----:B------:R-:W-:Y:S01]  /*0fe0*/  UISETP.NE.AND.EX UP0, UPT, UR7, URZ, UPT, UP0 ;  /* 0x0000003f0700728c */ /* 0x000fe2000bf05300 */
[----:B------:R-:W-:Y:S01]  /*0ff0*/  ULDC UR49, c[0x0][0x424] ;  /* 0x0001090000317ab9 */ /* 0x000fe20000000800 */
[----:B------:R-:W-:Y:S02]  /*1000*/  UIADD3 UR12, UR40, 0x1e800, URZ ;  /* 0x0001e800280c7890 */ /* 0x000fe4000fffe03f */
[----:B------:R-:W-:Y:S01]  /*1010*/  USEL UR49, UR49, 0x1, UP0 ;  /* 0x0000000131317887 */ /* 0x000fe20008000000 */
[----:B------:R-:W-:Y:S01]  /*1020*/  ULDC UR4, c[0x0][0xc44] ;  /* 0x0003110000047ab9 */ /* 0x000fe20000000800 */
[----:B------:R-:W-:Y:S01]  /*1030*/  ULDC UR6, c[0x0][0x2f0] ;  /* 0x0000bc0000067ab9 */ /* 0x000fe20000000800 */
[----:B------:R-:W-:-:S02]  /*1040*/  ULOP3.LUT UP0, URZ, UR12, 0x3ff, URZ, 0xc0, !UPT ;  /* 0x000003ff0c3f7892 */ /* 0x000fc4000f80c03f */
[----:B------:R-:W-:Y:S02]  /*1050*/  UISETP.NE.AND UP2, UPT, UR4, 0x1, UPT ;  /* 0x000000010400788c */ /* 0x000fe4000bf45270 */
[----:B------:R-:W-:Y:S01]  /*1060*/  UIMAD UR49, UR49, UR6, URZ ;  /* 0x00000006313172a4 */ /* 0x000fe2000f8e023f */
[----:B------:R-:W-:Y:S01]  /*1070*/  @UP1 ULDC UR4, c[0x0][0xc3c] ;  /* 0x00030f0000041ab9 */ /* 0x000fe20000000800 */
[----:B------:R-:W-:Y:S01]  /*1080*/  PLOP3.LUT P0, PT, PT, PT, UP0, 0x80, 0x0 ;  /* 0x000000000000781c */ /* 0x000fe20003f0f008 */
[----:B------:R-:W-:Y:S02]  /*1090*/  UIMAD.WIDE.U32 UR4, UR41, UR4, URZ ;  /* 0x00000004290472a5 */ /* 0x000fe4000f8e003f */
[----:B------:R-:W-:Y:S01]  /*10a0*/  UIADD3 UR6, UR49, 0xbf, URZ ;  /* 0x000000bf31067890 */ /* 0x000fe2000fffe03f */
[----:B------:R-:W-:Y:S01]  /*10b0*/  @UP1 ULDC UR7, c[0x0][0xc40] ;  /* 0x0003100000071ab9 */ /* 0x000fe20000000800 */
[----:B------:R-:W-:Y:S01]  /*10c0*/  UMOV UR43, UR41 ;  /* 0x00000029002b7c82 */ /* 0x000fe20008000000 */
[----:B------:R-:W-:Y:S01]  /*10d0*/  @UP1 USHF.R.U32.HI UR43, URZ, UR7, UR5 ;  /* 0x000000073f2b1299 */ /* 0x000fe20008011605 */
[C---:B0-----:R-:W-:Y:S01]  /*10e0*/  VIADD R3, R0.reuse, 0xffffff80 ;  /* 0xffffff8000037836 */ /* 0x041fe20000000000 */
[----:B------:R-:W-:Y:S01]  /*10f0*/  UIMAD.WIDE UR6, UR6, 0x2aaaaaab, URZ ;  /* 0x2aaaaaab060678a5 */ /* 0x000fe2000f8e023f */
[----:B------:R-:W-:Y:S01]  /*1100*/  VIADD R0, R0, 0xffffff80 ;  /* 0xffffff8000007836 */ /* 0x000fe20000000000 */
[----:B------:R-:W-:-:S02]  /*1110*/  @UP2 ULDC.64 UR10, c[0x0][0xc48] ;  /* 0x00031200000a2ab9 */ /* 0x000fc40000000a00 */
[----:B------:R-:W-:Y:S02]  /*1120*/  UIMAD.WIDE.U32 UR4, UR43, UR10, URZ ;  /* 0x0000000a2b0472a5 */ /* 0x000fe4000f8e003f */
[----:B------:R-:W-:Y:S01]  /*1130*/  SHF.R.S32.HI R0, RZ, 0x1f, R0 ;  /* 0x0000001fff007819 */ /* 0x000fe20000011400 */
[----:B------:R-:W-:Y:S01]  /*1140*/  USHF.R.U32.HI UR48, URZ, 0x1f, UR7 ;  /* 0x0000001f3f307899 */ /* 0x000fe20008011607 */
[----:B------:R-:W-:Y:S02]  /*1150*/  UMOV UR45, UR43 ;  /* 0x0000002b002d7c82 */ /* 0x000fe40008000000 */
[----:B------:R-:W-:Y:S01]  /*1160*/  LEA.HI R0, R0, R3, RZ, 0x7 ;  /* 0x0000000300007211 */ /* 0x000fe200078f38ff */
[----:B------:R-:W-:Y:S02]  /*1170*/  @UP2 USHF.R.U32.HI UR45, URZ, UR11, UR5 ;  /* 0x0000000b3f2d2299 */ /* 0x000fe40008011605 */
[----:B------:R-:W-:Y:S01]  /*1180*/  ULEA.HI.SX32 UR48, UR7, UR48, 0x1b ;  /* 0x0000003007307291 */ /* 0x000fe2000f8fda3f */
[----:B------:R-:W-:-:S06]  /*1190*/  SHF.R.S32.HI R0, RZ, 0x7, R0 ;  /* 0x00000007ff007819 */ /* 0x000fcc0000011400 */
[----:B------:R-:W0:Y:S02]  /*11a0*/  SHFL.IDX PT, R0, R0, RZ, 0x1f ;  /* 0x00001fff00007589 */ /* 0x000e2400000e0000 */
[----:B0-----:R-:W-:-:S13]  /*11b0*/  R2UR UR44, R0 ;  /* 0x00000000002c72ca */ /* 0x001fda00000e0000 */
[----:B------:R-:W-:-:S04]  /*11c0*/  UIMAD.WIDE UR8, UR44, 0x55555556, URZ ;  /* 0x555555562c0878a5 */ /* 0x000fc8000f8e023f */
[----:B------:R-:W-:-:S04]  /*11d0*/  ULEA.HI UR9, UR9, UR9, URZ, 0x1 ;  /* 0x0000000909097291 */ /* 0x000fc8000f8f083f */
[----:B------:R-:W-:Y:S01]  /*11e0*/  UIMAD UR50, UR9, -0x3, UR44 ;  /* 0xfffffffd093278a4 */ /* 0x000fe2000f8e022c */
[----:B-1----:R-:W-:Y:S11]  /*11f0*/  @!P0 BRA `(.L_x_9) ;  /* 0x0000000000408947 */ /* 0x002ff60003800000 */
[----:B------:R-:W-:Y:S01]  /*1200*/  MOV R0, 0x0 ;  /* 0x0000000000007802 */ /* 0x000fe20000000f00 */
[----:B------:R-:W-:Y:S01]  /*1210*/  ULDC.64 UR4, c[0x4][0xa8] ;  /* 0x01002a0000047ab9 */ /* 0x000fe20000000a00 */
[----:B------:R-:W-:Y:S01]  /*1220*/  ULDC.64 UR6, c[0x4][0x48] ;  /* 0x0100120000067ab9 */ /* 0x000fe20000000a00 */
[----:B------:R-:W-:Y:S01]  /*1230*/  MOV R4, UR4 ;  /* 0x0000000400047c02 */ /* 0x000fe20008000f00 */
[----:B------:R0:W1:Y:S01]  /*1240*/  LDC.64 R14, c[0x4][R0] ;  /* 0x01000000000e7b82 */ /* 0x0000620000000a00 */
[----:B------:R-:W-:Y:S01]  /*1250*/  IMAD.U32 R5, RZ, RZ, UR5 ;  /* 0x00000005ff057e24 */ /* 0x000fe2000f8e00ff */
[----:B------:R-:W-:Y:S01]  /*1260*/  ULDC.64 UR4, c[0x4][0xb0] ;  /* 0x01002c0000047ab9 */ /* 0x000fe20000000a00 */
[----:B------:R-:W-:Y:S01]  /*1270*/  MOV R10, UR6 ;  /* 0x00000006000a7c02 */ /* 0x000fe20008000f00 */
[----:B------:R-:W-:Y:S01]  /*1280*/  IMAD.U32 R6, RZ, RZ, UR4 ;  /* 0x00000004ff067e24 */ /* 0x000fe2000f8e00ff */
[----:B------:R-:W-:Y:S01]  /*1290*/  MOV R13, RZ ;  /* 0x000000ff000d7202 */ /* 0x000fe20000000f00 */
[----:B------:R-:W-:-:S02]  /*12a0*/  IMAD.U32 R7, RZ, RZ, UR5 ;  /* 0x00000005ff077e24 */ /* 0x000fc4000f8e00ff */
[----:B------:R-:W-:Y:S02]  /*12b0*/  IMAD.U32 R11, RZ, RZ, UR7 ;  /* 0x00000007ff0b7e24 */ /* 0x000fe4000f8e00ff */
[----:B------:R-:W-:Y:S02]  /*12c0*/  IMAD.MOV.U32 R8, RZ, RZ, 0x70 ;  /* 0x00000070ff087424 */ /* 0x000fe400078e00ff */
[----:B0-----:R-:W-:-:S07]  /*12d0*/  IMAD.MOV.U32 R12, RZ, RZ, 0x1 ;  /* 0x00000001ff0c7424 */ /* 0x001fce00078e00ff */
[----:B------:R-:W-:-:S07]  /*12e0*/  LEPC R20, `(.L_x_9) ;  /* 0x000000001014794e */ /* 0x000fce0000000000 */
[----:B-1----:R-:W-:Y:S05]  /*12f0*/  CALL.ABS.NOINC R14 ;  /* 0x000000000e007343 */ /* 0x002fea0003c00000 */
.L_x_9:
[----:B------:R-:W-:Y:S01]  /*1300*/  ULOP3.LUT UR4, UR37, 0x1, URZ, 0xc0, !UPT ;  /* 0x0000000125047892 */ /* 0x000fe2000f8ec03f */
[----:B------:R-:W-:-:S05]  /*1310*/  IMAD.U32 R3, RZ, RZ, UR42 ;  /* 0x0000002aff037e24 */ /* 0x000fca000f8e00ff */
[----:B------:R-:W-:Y:S01]  /*1320*/  IMAD.U32 R0, RZ, RZ, UR4 ;  /* 0x00000004ff007e24 */ /* 0x000fe2000f8e00ff */
[----:B------:R-:W-:-:S04]  /*1330*/  ISETP.NE.AND P0, PT, R3, 0x3, PT ;  /* 0x000000030300780c */ /* 0x000fc80003f05270 */
[----:B------:R-:W-:-:S04]  /*1340*/  SHF.L.U32 R0, R0, 0x1f, RZ ;  /* 0x0000001f00007819 */ /* 0x000fc800000006ff */
[----:B------:R-:W0:Y:S02]  /*1350*/  SYNCS.PHASECHK.TRANS64.TRYWAIT P1, [UR40+0x30800], R0 ;  /* 0x03080000ff0075a7 */ /* 0x000e240008020168 */
[----:B0-----:R-:W-:Y:S05]  /*1360*/  @!P1 BRA `(.L_x_10) ;  /* 0x000000bc00a89947 */ /* 0x001fea0003800000 */
.L_x_107:
[----:B------:R-:W-:Y:S05]  /*1370*/  @!P0 BRA `(.L_x_11) ;  /* 0x0000000000048947 */ /* 0x000fea0003800000 */
[----:B------:R-:W-:Y:S01]  /*1380*/  BPT.TRAP 0x1 ;  /* 0x000000040000795c */ /* 0x000fe20000300000 */
.L_x_11:
[----:B0-----:R-:W-:Y:S01]  /*1390*/  IMAD.U32 R0, RZ, RZ, UR39 ;  /* 0x00000027ff007e24 */ /* 0x001fe2000f8e00ff */
[----:B------:R-:W-:-:S04]  /*13a0*/  MOV R5, UR38 ;  /* 0x0000002600057c02 */ /* 0x000fc80008000f00 */
[----:B------:R-:W-:Y:S02]  /*13b0*/  LEA R0, R0, UR40, 0x3 ;  /* 0x0000002800007c11 */ /* 0x000fe4000f8e18ff */
[----:B------:R-:W-:-:S04]  /*13c0*/  SHF.L.U32 R5, R5, 0x1f, RZ ;  /* 0x0000001f05057819 */ /* 0x000fc800000006ff */
[----:B------:R0:W1:Y:S01]  /*13d0*/  SYNCS.PHASECHK.TRANS64.TRYWAIT P2, [R0+URZ+0x30830], R5 ;  /* 0x03083005000075a7 */ /* 0x000062000804017f */
[----:B------:R-:W-:Y:S05]  /*13e0*/  @!P0 BRA `(.L_x_12) ;  /* 0x0000000000048947 */ /* 0x000fea0003800000 */
[----:B------:R-:W-:Y:S01]  /*13f0*/  BPT.TRAP 0x1 ;  /* 0x000000040000795c */ /* 0x000fe20000300000 */
.L_x_12:
[----:B------:R-:W2:Y:S01]  /*1400*/  S2R R4, SR_TID.X ;  /* 0x0000000000047919 */ /* 0x000ea20000002100 */
[----:B------:R-:W-:-:S05]  /*1410*/  IMAD.U32 R155, RZ, RZ, UR50 ;  /* 0x00000032ff9b7e24 */ /* 0x000fca000f8e00ff */
[----:B------:R-:W-:-:S05]  /*1420*/  LEA R155, R155, UR40, 0xd ;  /* 0x000000289b9b7c11 */ /* 0x000fca000f8e68ff */
[----:B------:R-:W-:-:S05]  /*1430*/  VIADD R3, R155, 0xc400 ;  /* 0x0000c4009b037836 */ /* 0x000fca0000000000 */
[----:B------:R-:W-:-:S04]  /*1440*/  SHF.R.U32.HI R3, RZ, 0x4, R3 ;  /* 0x00000004ff037819 */ /* 0x000fc80000011603 */
[----:B------:R-:W-:Y:S02]  /*1450*/  LOP3.LUT R3, R3, 0x3fff, RZ, 0xc0, !PT ;  /* 0x00003fff03037812 */ /* 0x000fe400078ec0ff */
[----:B--2---:R-:W-:Y:S01]  /*1460*/  LOP3.LUT P1, RZ, R4, 0x7f, RZ, 0xc0, !PT ;  /* 0x0000007f04ff7812 */ /* 0x004fe2000782c0ff */
[----:B-1----:R-:W-:-:S12]  /*1470*/  @P2 BRA `(.L_x_13) ;  /* 0x0000000000082947 */ /* 0x002fd80003800000 */
[----:B------:R-:W1:Y:S02]  /*1480*/  SYNCS.PHASECHK.TRANS64.TRYWAIT P2, [R0+URZ+0x30830], R5 ;  /* 0x03083005000075a7 */ /* 0x000e64000804017f */
[----:B-1----:R-:W-:Y:S05]  /*1490*/  @!P2 BRA `(.L_x_14) ;  /* 0x000000bc0074a947 */ /* 0x002fea0003800000 */
.L_x_13:
[----:B------:R-:W-:Y:S05]  /*14a0*/  WARPSYNC.ALL ;  /* 0x0000000000007948 */ /* 0x000fea0003800000 */
[----:B------:R-:W-:Y:S01]  /*14b0*/  IMAD.MOV.U32 R151, RZ, RZ, RZ ;  /* 0x000000ffff977224 */ /* 0x000fe200078e00ff */
[----:B------:R-:W-:Y:S02]  /*14c0*/  LOP3.LUT R4, R3, 0x10000, RZ, 0xfc, !PT ;  /* 0x0001000003047812 */ /* 0x000fe400078efcff */
[----:B01----:R-:W-:Y:S01]  /*14d0*/  MOV R5, 0x40000040 ;  /* 0x4000004000057802 */ /* 0x003fe20000000f00 */
[----:B------:R-:W-:-:S03]  /*14e0*/  UIADD3 UR4, UR40, 0x12400, URZ ;  /* 0x0001240028047890 */ /* 0x000fc6000fffe03f */
[----:B------:R-:W-:Y:S01]  /*14f0*/  R2UR UR5, R5 ;  /* 0x00000000050572ca */ /* 0x000fe200000e0000 */
[----:B------:R-:W-:Y:S01]  /*1500*/  WARPGROUP.ARRIVE ;  /* 0x00000000000079c5 */ /* 0x000fe20000000000 */
[----:B------:R-:W-:Y:S01]  /*1510*/  UMOV UR7, 0x40000040 ;  /* 0x4000004000077882 */ /* 0x000fe20000000000 */
[----:B------:R-:W-:Y:S01]  /*1520*/  USHF.R.U32.HI UR4, URZ, 0x4, UR4 ;  /* 0x000000043f047899 */ /* 0x000fe20008011604 */
[C---:B------:R-:W-:Y:S01]  /*1530*/  R2UR UR13, R4.reuse ;  /* 0x00000000040d72ca */ /* 0x040fe200000e0000 */
[----:B------:R-:W2:Y:S01]  /*1540*/  LDL R121, [R1+0x24] ;  /* 0x0000240001797983 */ /* 0x000ea20000100800 */
[----:B------:R-:W-:Y:S01]  /*1550*/  UMOV UR9, 0x40000040 ;  /* 0x4000004000097882 */ /* 0x000fe20000000000 */
[----:B------:R-:W-:Y:S01]  /*1560*/  ULOP3.LUT UR20, UR4, 0x3fff, URZ, 0xc0, !UPT ;  /* 0x00003fff04147892 */ /* 0x000fe2000f8ec03f */
[----:B------:R-:W-:Y:S01]  /*1570*/  P2R R120, PR, RZ, 0x1 ;  /* 0x00000001ff787803 */ /* 0x000fe20000000000 */
[----:B------:R-:W-:Y:S01]  /*1580*/  UMOV UR11, 0x40000040 ;  /* 0x40000040000b7882 */ /* 0x000fe20000000000 */
[----:B------:R-:W-:Y:S01]  /*1590*/  R2UR UR4, R4 ;  /* 0x00000000040472ca */ /* 0x000fe200000e0000 */
[----:B------:R-:W-:Y:S01]  /*15a0*/  ULOP3.LUT UR20, UR20, 0x10000, URZ, 0xfc, !UPT ;  /* 0x0001000014147892 */ /* 0x000fe2000f8efc3f */
[----:B------:R-:W-:Y:S01]  /*15b0*/  UMOV UR15, 0x40000040 ;  /* 0x40000040000f7882 */ /* 0x000fe20000000000 */
[----:B------:R-:W-:-:S02]  /*15c0*/  ULDC UR21, c[0x0][0x988] ;  /* 0x0002620000157ab9 */ /* 0x000fc40000000800 */
[----:B------:R-:W-:Y:S02]  /*15d0*/  UIMAD UR12, UR39, 0x600, UR20 ;  /* 0x00000600270c78a4 */ /* 0x000fe4000f8e0214 */
[----:B------:R-:W-:Y:S02]  /*15e0*/  UIADD3 UR8, UR13, 0x4, URZ ;  /* 0x000000040d087890 */ /* 0x000fe4000fffe03f */
[----:B------:R-:W-:Y:S02]  /*15f0*/  UIADD3 UR10, UR12, 0x4, URZ ;  /* 0x000000040c0a7890 */ /* 0x000fe4000fffe03f */
[----:B------:R-:W-:Y:S02]  /*1600*/  UIADD3 UR14, UR12, 0x6, URZ ;  /* 0x000000060c0e7890 */ /* 0x000fe4000fffe03f */
[----:B------:R-:W-:Y:S02]  /*1610*/  UMOV UR6, UR12 ;  /* 0x0000000c00067c82 */ /* 0x000fe40008000000 */
[----:B------:R-:W-:Y:S01]  /*1620*/  HGMMA.64x192x16.F32.BF16 R24, gdesc[UR4], RZ, !UPT, gsb0 ;  /* 0x02e00000041879f0 */ /* 0x000fe2000c0018ff */
[----:B------:R-:W-:-:S02]  /*1630*/  UIADD3 UR4, UR13, 0x2, URZ ;  /* 0x000000020d047890 */ /* 0x000fc4000fffe03f */
[----:B------:R-:W-:Y:S01]  /*1640*/  UIADD3 UR6, UR12, 0x2, URZ ;  /* 0x000000020c067890 */ /* 0x000fe2000fffe03f */
[----:B------:R-:W-:Y:S01]  /*1650*/  UMOV UR5, 0x40000040 ;  /* 0x4000004000057882 */ /* 0x000fe20000000000 */
[----:B------:R-:W-:Y:S01]  /*1660*/  UMOV UR7, 0x40000040 ;  /* 0x4000004000077882 */ /* 0x000fe20000000000 */
[----:B------:R-:W-:Y:S02]  /*1670*/  WARPGROUP.DEPBAR.LE gsb0, 0x0 ;  /* 0x00008000000079c5 */ /* 0x000fe40000010000 */
[----:B------:R-:W-:-:S12]  /*1680*/  WARPGROUP.ARRIVE ;  /* 0x00000000000079c5 */ /* 0x000fd80000000000 */
[----:B------:R-:W-:Y:S01]  /*1690*/  HGMMA.64x192x16.F32.BF16 R24, gdesc[UR4], R24, gsb0 ;  /* 0x02e00000041879f0 */ /* 0x000fe20008001818 */
[----:B------:R-:W-:-:S03]  /*16a0*/  UIADD3 UR6, UR13, 0x6, URZ ;  /* 0x000000060d067890 */ /* 0x000fc6000fffe03f */
[----:B------:R-:W-:-:S04]  /*16b0*/  UMOV UR13, 0x40000040 ;  /* 0x40000040000d7882 */ /* 0x000fc80000000000 */
[----:B------:R-:W-:Y:S01]  /*16c0*/  UMOV UR12, UR6 ;  /* 0x00000006000c7c82 */ /* 0x000fe20008000000 */
[----:B------:R-:W-:Y:S01]  /*16d0*/  ULDC UR6, c[0x0][0x9d8] ;  /* 0x0002760000067ab9 */ /* 0x000fe20000000800 */
[----:B------:R-:W-:Y:S02]  /*16e0*/  WARPGROUP.DEPBAR.LE gsb0, 0x0 ;  /* 0x00008000000079c5 */ /* 0x000fe40000010000 */
[----:B------:R-:W-:-:S08]  /*16f0*/  WARPGROUP.ARRIVE ;  /* 0x00000000000079c5 */ /* 0x000fd00000000000 */
[----:B------:R-:W-:Y:S03]  /*1700*/  HGMMA.64x192x16.F32.BF16 R24, gdesc[UR8], R24, gsb0 ;  /* 0x02e00000081879f0 */ /* 0x000fe60008001818 */
[----:B------:R-:W-:Y:S02]  /*1710*/  WARPGROUP.DEPBAR.LE gsb0, 0x0 ;  /* 0x00008000000079c5 */ /* 0x000fe40000010000 */
[----:B------:R-:W-:-:S15]  /*1720*/  WARPGROUP.ARRIVE ;  /* 0x00000000000079c5 */ /* 0x000fde0000000000 */
[----:B------:R-:W-:Y:S03]  /*1730*/  HGMMA.64x192x16.F32.BF16 R24, gdesc[UR12], R24, gsb0 ;  /* 0x02e000000c1879f0 */ /* 0x000fe60008001818 */
[----:B------:R-:W-:Y:S02]  /*1740*/  WARPGROUP.DEPBAR.LE gsb0, 0x0 ;  /* 0x00008000000079c5 */ /* 0x000fe40000010000 */
[----:B------:R-:W-:Y:S01]  /*1750*/  FMUL.FTZ R3, R24, UR6 ;  /* 0x0000000618037c20 */ /* 0x000fe20008410000 */
[----:B------:R-:W-:Y:S01]  /*1760*/  FMUL.FTZ R6, R25, UR6 ;  /* 0x0000000619067c20 */ /* 0x000fe20008410000 */
[----:B------:R-:W-:Y:S01]  /*1770*/  FMUL.FTZ R9, R28, UR6 ;  /* 0x000000061c097c20 */ /* 0x000fe20008410000 */
[----:B------:R-:W-:Y:S01]  /*1780*/  FMUL.FTZ R24, R41, UR6 ;  /* 0x0000000629187c20 */ /* 0x000fe20008410000 */
[----:B------:R-:W-:Y:S01]  /*1790*/  FMUL.FTZ R25, R42, UR6 ;  /* 0x000000062a197c20 */ /* 0x000fe20008410000 */
[----:B------:R-:W-:Y:S01]  /*17a0*/  FMUL.FTZ R10, R29, UR6 ;  /* 0x000000061d0a7c20 */ /* 0x000fe20008410000 */
[----:B------:R-:W0:Y:S01]  /*17b0*/  MUFU.TANH R3, R3 ;  /* 0x0000000300037308 */ /* 0x000e220000002400 */
[----:B------:R-:W-:Y:S01]  /*17c0*/  FMUL.FTZ R41, R58, UR6 ;  /* 0x000000063a297c20 */ /* 0x000fe20008410000 */
[----:B------:R-:W-:Y:S01]  /*17d0*/  FMUL.FTZ R42, R59, UR6 ;  /* 0x000000063b2a7c20 */ /* 0x000fe20008410000 */
[----:B------:R-:W-:Y:S01]  /*17e0*/  FMUL.FTZ R58, R75, UR6 ;  /* 0x000000064b3a7c20 */ /* 0x000fe20008410000 */
[----:B------:R-:W-:Y:S01]  /*17f0*/  FMUL.FTZ R59, R76, UR6 ;  /* 0x000000064c3b7c20 */ /* 0x000fe20008410000 */
[----:B--2---:R-:W-:-:S02]  /*1800*/  VIADD R75, R121, UR49 ;  /* 0x00000031794b7c36 */ /* 0x004fc40008000000 */
[----:B------:R-:W-:Y:S01]  /*1810*/  FMUL.FTZ R7, R26, UR6 ;  /* 0x000000061a077c20 */ /* 0x000fe20008410000 */
[----:B------:R-:W-:Y:S01]  /*1820*/  FMUL.FTZ R13, R32, UR6 ;  /* 0x00000006200d7c20 */ /* 0x000fe20008410000 */
[----:B------:R-:W1:Y:S01]  /*1830*/  MUFU.TANH R6, R6 ;  /* 0x0000000600067308 */ /* 0x000e620000002400 */
[----:B------:R-:W-:Y:S02]  /*1840*/  IMAD.U32 R76, RZ, RZ, UR48 ;  /* 0x00000030ff4c7e24 */ /* 0x000fe4000f8e00ff */
[----:B------:R-:W-:Y:S01]  /*1850*/  FMUL.FTZ R8, R27, UR6 ;  /* 0x000000061b087c20 */ /* 0x000fe20008410000 */
[----:B------:R-:W-:Y:S01]  /*1860*/  FMUL.FTZ R14, R33, UR6 ;  /* 0x00000006210e7c20 */ /* 0x000fe20008410000 */
[----:B------:R-:W-:Y:S01]  /*1870*/  FMUL.FTZ R11, R30, UR6 ;  /* 0x000000061e0b7c20 */ /* 0x000fe20008410000 */
[----:B------:R-:W-:Y:S01]  /*1880*/  FMUL.FTZ R19, R36, UR6 ;  /* 0x0000000624137c20 */ /* 0x000fe20008410000 */
[----:B------:R-:W-:Y:S01]  /*1890*/  FMUL.FTZ R12, R31, UR6 ;  /* 0x000000061f0c7c20 */ /* 0x000fe20008410000 */
[----:B------:R-:W-:Y:S01]  /*18a0*/  FMUL.FTZ R20, R37, UR6 ;  /* 0x0000000625147c20 */ /* 0x000fe20008410000 */
[----:B------:R-:W2:Y:S01]  /*18b0*/  MUFU.TANH R9, R9 ;  /* 0x0000000900097308 */ /* 0x000ea20000002400 */
[----:B------:R-:W-:-:S02]  /*18c0*/  IMAD R75, R76, -0xc0, R75 ;  /* 0xffffff404c4b7824 */ /* 0x000fc400078e024b */
[----:B------:R-:W-:Y:S01]  /*18d0*/  FMUL.FTZ R33, R50, UR6 ;  /* 0x0000000632217c20 */ /* 0x000fe20008410000 */
[----:B------:R-:W-:Y:S01]  /*18e0*/  FMUL.FTZ R50, R67, UR6 ;  /* 0x0000000643327c20 */ /* 0x000fe20008410000 */
[----:B------:R-:W-:Y:S01]  /*18f0*/  FMUL.FTZ R67, R84, UR6 ;  /* 0x0000000654437c20 */ /* 0x000fe20008410000 */
[----:B------:R-:W-:Y:S01]  /*1900*/  FMUL.FTZ R15, R34, UR6 ;  /* 0x00000006220f7c20 */ /* 0x000fe20008410000 */
[----:B------:R-:W-:Y:S01]  /*1910*/  FMUL.FTZ R23, R40, UR6 ;  /* 0x0000000628177c20 */ /* 0x000fe20008410000 */
[----:B------:R-:W-:Y:S01]  /*1920*/  FMUL.FTZ R18, R35, UR6 ;  /* 0x0000000623127c20 */ /* 0x000fe20008410000 */
[----:B------:R-:W3:Y:S01]  /*1930*/  MUFU.TANH R10, R10 ;  /* 0x0000000a000a7308 */ /* 0x000ee20000002400 */
[----:B------:R-:W-:Y:S01]  /*1940*/  ISETP.GT.AND P4, PT, R75, RZ, PT ;  /* 0x000000ff4b00720c */ /* 0x000fe20003f84270 */
[----:B------:R-:W-:Y:S01]  /*1950*/  FMUL.FTZ R34, R51, UR6 ;  /* 0x0000000633227c20 */ /* 0x000fe20008410000 */
[----:B------:R-:W-:Y:S01]  /*1960*/  ISETP.GT.AND P3, PT, R75, 0x1, PT ;  /* 0x000000014b00780c */ /* 0x000fe20003f64270 */
[----:B------:R-:W-:Y:S01]  /*1970*/  FMUL.FTZ R51, R68, UR6 ;  /* 0x0000000644337c20 */ /* 0x000fe20008410000 */
[----:B------:R-:W-:Y:S01]  /*1980*/  FMUL.FTZ R21, R38, UR6 ;  /* 0x0000000626157c20 */ /* 0x000fe20008410000 */
[----:B------:R-:W-:Y:S01]  /*1990*/  FMUL.FTZ R22, R39, UR6 ;  /* 0x0000000627167c20 */ /* 0x000fe20008410000 */
[----:B------:R-:W-:Y:S01]  /*19a0*/  FMUL.FTZ R27, R44, UR6 ;  /* 0x000000062c1b7c20 */ /* 0x000fe20008410000 */
[----:B------:R-:W4:Y:S01]  /*19b0*/  MUFU.TANH R7, R7 ;  /* 0x0000000700077308 */ /* 0x000f220000002400 */
[----:B------:R-:W-:Y:S01]  /*19c0*/  ISETP.GT.AND P2, PT, R75, 0x8, PT ;  /* 0x000000084b00780c */ /* 0x000fe20003f44270 */
[----:B------:R-:W-:Y:S01]  /*19d0*/  FMUL.FTZ R68, R85, UR6 ;  /* 0x0000000655447c20 */ /* 0x000fe20008410000 */
[----:B0-----:R-:W-:Y:S01]  /*19e0*/  FSEL R3, R3, -INF , P4 ;  /* 0xff80000003037808 */ /* 0x001fe20002000000 */
[----:B------:R-:W-:Y:S01]  /*19f0*/  FMUL.FTZ R28, R45, UR6 ;  /* 0x000000062d1c7c20 */ /* 0x000fe20008410000 */
[----:B------:R-:W-:Y:S01]  /*1a00*/  FMUL.FTZ R26, R43, UR6 ;  /* 0x000000062b1a7c20 */ /* 0x000fe20008410000 */
[----:B------:R-:W-:Y:S01]  /*1a10*/  FMUL.FTZ R32, R49, UR6 ;  /* 0x0000000631207c20 */ /* 0x000fe20008410000 */
[----:B------:R-:W-:Y:S01]  /*1a20*/  FMUL.FTZ R29, R46, UR6 ;  /* 0x000000062e1d7c20 */ /* 0x000fe20008410000 */
[----:B------:R-:W0:Y:S01]  /*1a30*/  MUFU.TANH R13, R13 ;  /* 0x0000000d000d7308 */ /* 0x000e220000002400 */
[----:B-1----:R-:W-:Y:S01]  /*1a40*/  FSEL R6, R6, -INF , P3 ;  /* 0xff80000006067808 */ /* 0x002fe20001800000 */
[----:B------:R-:W-:Y:S01]  /*1a50*/  FMUL.FTZ R35, R52, UR6 ;  /* 0x0000000634237c20 */ /* 0x000fe20008410000 */
[----:B------:R-:W-:Y:S01]  /*1a60*/  FMUL.FTZ R112, R112, UR6 ;  /* 0x0000000670707c20 */ /* 0x000fe20008410000 */
[----:B------:R-:W-:Y:S01]  /*1a70*/  FMUL.FTZ R113, R113, UR6 ;  /* 0x0000000671717c20 */ /* 0x000fe20008410000 */
[----:B------:R-:W-:Y:S01]  /*1a80*/  FMUL.FTZ R116, R116, UR6 ;  /* 0x0000000674747c20 */ /* 0x000fe20008410000 */
[----:B------:R-:W-:Y:S01]  /*1a90*/  FMUL.FTZ R117, R117, UR6 ;  /* 0x0000000675757c20 */ /* 0x000fe20008410000 */
[----:B------:R-:W-:Y:S01]  /*1aa0*/  FMUL.FTZ R30, R47, UR6 ;  /* 0x000000062f1e7c20 */ /* 0x000fe20008410000 */
[----:B------:R-:W1:Y:S01]  /*1ab0*/  MUFU.TANH R8, R8 ;  /* 0x0000000800087308 */ /* 0x000e620000002400 */
[----:B------:R-:W-:Y:S01]  /*1ac0*/  ISETP.GT.AND P6, PT, R75, 0x9, PT ;  /* 0x000000094b00780c */ /* 0x000fe20003fc4270 */
[----:B------:R-:W-:Y:S01]  /*1ad0*/  FMUL.FTZ R52, R69, UR6 ;  /* 0x0000000645347c20 */ /* 0x000fe20008410000 */
[----:B--2---:R-:W-:Y:S01]  /*1ae0*/  FSEL R9, R9, -INF , P2 ;  /* 0xff80000009097808 */ /* 0x004fe20001000000 */
[----:B------:R-:W-:Y:S01]  /*1af0*/  FMUL.FTZ R69, R86, UR6 ;  /* 0x0000000656457c20 */ /* 0x000fe20008410000 */
[----:B------:R-:W2:Y:S03]  /*1b00*/  LDL R121, [R1] ;  /* 0x0000000001797983 */ /* 0x000ea60000100800 */
[----:B------:R-:W5:Y:S01]  /*1b10*/  MUFU.TANH R14, R14 ;  /* 0x0000000e000e7308 */ /* 0x000f620000002400 */
[----:B------:R-:W-:Y:S01]  /*1b20*/  FMNMX.FTZ R84, R3, R6, !PT ;  /* 0x0000000603547209 */ /* 0x000fe20007810000 */
[----:B------:R-:W-:-:S06]  /*1b30*/  FMUL.FTZ R31, R48, UR6 ;  /* 0x00000006301f7c20 */ /* 0x000fcc0008410000 */
[----:B------:R-:W5:Y:S01]  /*1b40*/  MUFU.TANH R11, R11 ;  /* 0x0000000b000b7308 */ /* 0x000f620000002400 */
[----:B------:R-:W-:Y:S01]  /*1b50*/  ISETP.GT.AND P5, PT, R75, 0x10, PT ;  /* 0x000000104b00780c */ /* 0x000fe20003fa4270 */
[----:B------:R-:W-:Y:S01]  /*1b60*/  FMUL.FTZ R36, R53, UR6 ;  /* 0x0000000635247c20 */ /* 0x000fe20008410000 */
[----:B---3--:R-:W-:Y:S01]  /*1b70*/  FSEL R10, R10, -INF , P6 ;  /* 0xff8000000a0a7808 */ /* 0x008fe20003000000 */
[----:B------:R-:W-:-:S04]  /*1b80*/  FMUL.FTZ R53, R70, UR6 ;  /* 0x0000000646357c20 */ /* 0x000fc80008410000 */
[----:B------:R-:W3:Y:S01]  /*1b90*/  MUFU.TANH R19, R19 ;  /* 0x0000001300137308 */ /* 0x000ee20000002400 */
[----:B------:R-:W-:Y:S01]  /*1ba0*/  FMNMX.FTZ R85, R9, R84, !PT ;  /* 0x0000005409557209 */ /* 0x000fe20007810000 */
[----:B------:R-:W-:Y:S01]  /*1bb0*/  FMUL.FTZ R70, R87, UR6 ;  /* 0x0000000657467c20 */ /* 0x000fe20008410000 */
[----:B----4-:R-:W-:Y:S01]  /*1bc0*/  FSEL R7, R7, -INF , P4 ;  /* 0xff80000007077808 */ /* 0x010fe20002000000 */
[----:B------:R-:W-:Y:S01]  /*1bd0*/  FMUL.FTZ R39, R56, UR6 ;  /* 0x0000000638277c20 */ /* 0x000fe20008410000 */
[----:B------:R-:W-:-:S03]  /*1be0*/  FMUL.FTZ R37, R54, UR6 ;  /* 0x0000000636257c20 */ /* 0x000fc60008410000 */
[----:B------:R-:W4:Y:S01]  /*1bf0*/  MUFU.TANH R12, R12 ;  /* 0x0000000c000c7308 */ /* 0x000f220000002400 */
[----:B------:R-:W-:Y:S01]  /*1c00*/  ISETP.GT.AND P4, PT, R75, 0x11, PT ;  /* 0x000000114b00780c */ /* 0x000fe20003f84270 */
[----:B------:R-:W-:Y:S01]  /*1c10*/  FMUL.FTZ R40, R57, UR6 ;  /* 0x0000000639287c20 */ /* 0x000fe20008410000 */
[----:B0-----:R-:W-:Y:S01]  /*1c20*/  FSEL R13, R13, -INF , P5 ;  /* 0xff8000000d0d7808 */ /* 0x001fe20002800000 */
[----:B------:R-:W-:-:S04]  /*1c30*/  FMUL.FTZ R54, R71, UR6 ;  /* 0x0000000647367c20 */ /* 0x000fc80008410000 */
[----:B------:R-:W0:Y:S01]  /*1c40*/  MUFU.TANH R20, R20 ;  /* 0x0000001400147308 */ /* 0x000e220000002400 */
[----:B------:R-:W-:Y:S01]  /*1c50*/  FMNMX.FTZ R84, R10, R85, !PT ;  /* 0x000000550a547209 */ /* 0x000fe20007810000 */
[----:B------:R-:W-:Y:S01]  /*1c60*/  FMUL.FTZ R71, R88, UR6 ;  /* 0x0000000658477c20 */ /* 0x000fe20008410000 */
[----:B-1----:R-:W-:Y:S01]  /*1c70*/  FSEL R8, R8, -INF , P3 ;  /* 0xff80000008087808 */ /* 0x002fe20001800000 */
[----:B------:R-:W-:-:S04]  /*1c80*/  FMUL.FTZ R38, R55, UR6 ;  /* 0x0000000637267c20 */ /* 0x000fc80008410000 */
[----:B------:R-:W1:Y:S01]  /*1c90*/  MUFU.TANH R15, R15 ;  /* 0x0000000f000f7308 */ /* 0x000e620000002400 */
[----:B------:R-:W-:Y:S01]  /*1ca0*/  ISETP.GT.AND P3, PT, R75, 0x18, PT ;  /* 0x000000184b00780c */ /* 0x000fe20003f64270 */
[----:B------:R-:W-:Y:S01]  /*1cb0*/  FMUL.FTZ R43, R60, UR6 ;  /* 0x000000063c2b7c20 */ /* 0x000fe20008410000 */
[----:B-----5:R-:W-:Y:S01]  /*1cc0*/  FSEL R14, R14, -INF , P4 ;  /* 0xff8000000e0e7808 */ /* 0x020fe20002000000 */
[----:B------:R-:W-:-:S04]  /*1cd0*/  FMUL.FTZ R55, R72, UR6 ;  /* 0x0000000648377c20 */ /* 0x000fc80008410000 */
[----:B------:R-:W5:Y:S01]  /*1ce0*/  MUFU.TANH R23, R23 ;  /* 0x0000001700177308 */ /* 0x000f620000002400 */
[----:B------:R-:W-:Y:S01]  /*1cf0*/  FMNMX.FTZ R85, R13, R84, !PT ;  /* 0x000000540d557209 */ /* 0x000fe20007810000 */
[----:B------:R-:W-:Y:S01]  /*1d00*/  FMUL.FTZ R72, R89, UR6 ;  /* 0x0000000659487c20 */ /* 0x000fe20008410000 */
[----:B------:R-:W-:Y:S01]  /*1d10*/  FSEL R11, R11, -INF , P2 ;  /* 0xff8000000b0b7808 */ /* 0x000fe20001000000 */
[----:B------:R-:W-:-:S04]  /*1d20*/  FMUL.FTZ R44, R61, UR6 ;  /* 0x000000063d2c7c20 */ /* 0x000fc80008410000 */
        /* <DEDUP_REMOVED lines=9> */
[----:B------:R-:W-:-:S04]  /*1dc0*/  FMUL.FTZ R46, R63, UR6 ;  /* 0x000000063f2e7c20 */ /* 0x000fc80008410000 */
        /* <DEDUP_REMOVED lines=26> */
[----:B------:R-:W-:-:S07]  /*1f70*/  FMNMX.FTZ R87, R23, R86, !PT ;  /* 0x0000005617577209 */ /* 0x000fce0007810000 */
[----:B------:R-:W-:Y:S01]  /*1f80*/  MUFU.TANH R41, R41 ;  /* 0x0000002900297308 */ /* 0x000fe20000002400 */
[----:B----4-:R-:W-:-:S07]  /*1f90*/  FSEL R21, R21, -INF , P3 ;  /* 0xff80000015157808 */ /* 0x010fce0001800000 */
[----:B------:R-:W-:Y:S01]  /*1fa0*/  MUFU.TANH R42, R42 ;  /* 0x0000002a002a7308 */ /* 0x000fe20000002400 */
[----:B------:R-:W-:-:S07]  /*1fb0*/  ISETP.GT.AND P3, PT, R75, 0x29, PT ;  /* 0x000000294b00780c */ /* 0x000fce0003f64270 */
[----:B------:R-:W-:Y:S01]  /*1fc0*/  MUFU.TANH R59, R59 ;  /* 0x0000003b003b7308 */ /* 0x000fe20000002400 */
[----:B0-----:R-:W-:-:S07]  /*1fd0*/  FSEL R27, R27, -INF , P4 ;  /* 0xff8000001b1b7808 */ /* 0x001fce0002000000 */
[----:B------:R-:W-:Y:S01]  /*1fe0*/  MUFU.TANH R58, R58 ;  /* 0x0000003a003a7308 */ /* 0x000fe20000002400 */
[----:B------:R-:W-:Y:S01]  /*1ff0*/  FMNMX.FTZ R86, R24, R87, !PT ;  /* 0x0000005718567209 */ /* 0x000fe20007810000 */
[----:B------:R-:W-:-:S06]  /*2000*/  FMUL.FTZ R76, R92, UR6 ;  /* 0x000000065c4c7c20 */ /* 0x000fcc0008410000 */
[----:B------:R-:W0:Y:S08]  /*2010*/  MUFU.TANH R26, R26 ;  /* 0x0000001a001a7308 */ /* 0x000e300000002400 */
[----:B------:R-:W4:Y:S01]  /*2020*/  MUFU.TANH R32, R32 ;  /* 0x0000002000207308 */ /* 0x000f220000002400 */
[----:B-1----:R-:W-:Y:S01]  /*2030*/  FSEL R22, R22, -INF , P2 ;  /* 0xff80000016167808 */ /* 0x002fe20001000000 */
[----:B------:R-:W-:-:S06]  /*2040*/  FMUL.FTZ R73, R90, UR6 ;  /* 0x000000065a497c20 */ /* 0x000fcc0008410000 */
[----:B------:R-:W1:Y:S01]  /*2050*/  MUFU.TANH R29, R29 ;  /* 0x0000001d001d7308 */ /* 0x000e620000002400 */
[----:B------:R-:W-:Y:S02]  /*2060*/  ISETP.GT.AND P2, PT, R75, 0x30, PT ;  /* 0x000000304b00780c */ /* 0x000fe40003f44270 */
[----:B-----5:R-:W-:-:S05]  /*2070*/  FSEL R28, R28, -INF , P3 ;  /* 0xff8000001c1c7808 */ /* 0x020fca0001800000 */
[----:B------:R-:W5:Y:S01]  /*2080*/  MUFU.TANH R35, R35 ;  /* 0x0000002300237308 */ /* 0x000f620000002400 */
[----:B------:R-:W-:Y:S02]  /*2090*/  FMNMX.FTZ R87, R27, R86, !PT ;  /* 0x000000561b577209 */ /* 0x000fe40007810000 */
[----:B------:R-:W-:-:S05]  /*20a0*/  FSEL R25, R25, -INF , P6 ;  /* 0xff80000019197808 */ /* 0x000fca0003000000 */
[----:B------:R-:W5:Y:S01]  /*20b0*/  MUFU.TANH R30, R30 ;  /* 0x0000001e001e7308 */ /* 0x000f620000002400 */
[----:B------:R-:W-:Y:S02]  /*20c0*/  ISETP.GT.AND P6, PT, R75, 0x31, PT ;  /* 0x000000314b00780c */ /* 0x000fe40003fc4270 */
[----:B---3--:R-:W-:-:S05]  /*20d0*/  FSEL R31, R31, -INF , P2 ;  /* 0xff8000001f1f7808 */ /* 0x008fca0001000000 */
[----:B------:R-:W3:Y:S01]  /*20e0*/  MUFU.TANH R36, R36 ;  /* 0x0000002400247308 */ /* 0x000ee20000002400 */
[----:B------:R-:W-:Y:S02]  /*20f0*/  FMNMX.FTZ R88, R28, R87, !PT ;  /* 0x000000571c587209 */ /* 0x000fe40007810000 */
[----:B0-----:R-:W-:-:S05]  /*2100*/  FSEL R26, R26, -INF , P5 ;  /* 0xff8000001a1a7808 */ /* 0x001fca0002800000 */
[----:B------:R-:W0:Y:S01]  /*2110*/  MUFU.TANH R33, R33 ;  /* 0x0000002100217308 */ /* 0x000e220000002400 */
[----:B------:R-:W-:Y:S02]  /*2120*/  ISETP.GT.AND P5, PT, R75, 0x38, PT ;  /* 0x000000384b00780c */ /* 0x000fe40003fa4270 */
[----:B----4-:R-:W-:-:S05]  /*2130*/  FSEL R32, R32, -INF , P6 ;  /* 0xff80000020207808 */ /* 0x010fca0003000000 */
[----:B------:R-:W4:Y:S01]  /*2140*/  MUFU.TANH R39, R39 ;  /* 0x0000002700277308 */ /* 0x000f220000002400 */
[----:B------:R-:W-:Y:S02]  /*2150*/  FMNMX.FTZ R89, R31, R88, !PT ;  /* 0x000000581f597209 */ /* 0x000fe40007810000 */
[----:B-1----:R-:W-:-:S05]  /*2160*/  FSEL R29, R29, -INF , P4 ;  /* 0xff8000001d1d7808 */ /* 0x002fca0002000000 */
        /* <DEDUP_REMOVED lines=20> */
[----:B-----5:R-:W-:Y:S02]  /*22b0*/  FSEL R40, R40, -INF , P2 ;  /* 0xff80000028287808 */ /* 0x020fe40001000000 */
[----:B------:R-:W-:-:S03]  /*22c0*/  FMNMX.FTZ R89, R39, R88, !PT ;  /* 0x0000005827597209 */ /* 0x000fc60007810000 */
[----:B------:R-:W5:Y:S01]  /*22d0*/  MUFU.TANH R48, R48 ;  /* 0x0000003000307308 */ /* 0x000f620000002400 */
[----:B------:R-:W-:Y:S02]  /*22e0*/  FSEL R37, R37, -INF , P5 ;  /* 0xff80000025257808 */ /* 0x000fe40002800000 */
[----:B------:R-:W-:Y:S02]  /*22f0*/  ISETP.GT.AND P5, PT, R75, 0x49, PT ;  /* 0x000000494b00780c */ /* 0x000fe40003fa4270 */
[----:B---3--:R-:W-:-:S03]  /*2300*/  FSEL R43, R43, -INF , P6 ;  /* 0xff8000002b2b7808 */ /* 0x008fc60003000000 */
[----:B------:R-:W3:Y:S01]  /*2310*/  MUFU.TANH R45, R45 ;  /* 0x0000002d002d7308 */ /* 0x000ee20000002400 */
[----:B------:R-:W-:Y:S02]  /*2320*/  FMNMX.FTZ R88, R40, R89, !PT ;  /* 0x0000005928587209 */ /* 0x000fe40007810000 */
[----:B0-----:R-:W-:-:S05]  /*2330*/  FSEL R38, R38, -INF , P4 ;  /* 0xff80000026267808 */ /* 0x001fca0002000000 */
[----:B------:R-:W0:Y:S01]  /*2340*/  MUFU.TANH R51, R51 ;  /* 0x0000003300337308 */ /* 0x000e220000002400 */
[----:B------:R-:W-:Y:S02]  /*2350*/  ISETP.GT.AND P4, PT, R75, 0x50, PT ;  /* 0x000000504b00780c */ /* 0x000fe40003f84270 */
[----:B----4-:R-:W-:Y:S02]  /*2360*/  FSEL R44, R44, -INF , P5 ;  /* 0xff8000002c2c7808 */ /* 0x010fe40002800000 */
[----:B------:R-:W-:-:S03]  /*2370*/  FMNMX.FTZ R89, R43, R88, !PT ;  /* 0x000000582b597209 */ /* 0x000fc60007810000 */
[----:B------:R-:W4:Y:S01]  /*2380*/  MUFU.TANH R46, R46 ;  /* 0x0000002e002e7308 */ /* 0x000f220000002400 */
[----:B------:R-:W-:Y:S02]  /*2390*/  FSEL R41, R41, -INF , P3 ;  /* 0xff80000029297808 */ /* 0x000fe40001800000 */
[----:B------:R-:W-:-:S05]  /*23a0*/  ISETP.GT.AND P3, PT, R75, 0x51, PT ;  /* 0x000000514b00780c */ /* 0x000fca0003f64270 */
[----:B------:R-:W2:Y:S01]  /*23b0*/  MUFU.TANH R52, R52 ;  /* 0x0000003400347308 */ /* 0x000ea20000002400 */
[----:B-1----:R-:W-:Y:S02]  /*23c0*/  FSEL R47, R47, -INF , P4 ;  /* 0xff8000002f2f7808 */ /* 0x002fe40002000000 */
[----:B------:R-:W-:-:S05]  /*23d0*/  FMNMX.FTZ R88, R44, R89, !PT ;  /* 0x000000592c587209 */ /* 0x000fca0007810000 */
[----:B------:R-:W1:Y:S01]  /*23e0*/  MUFU.TANH R49, R49 ;  /* 0x0000003100317308 */ /* 0x000e620000002400 */
[----:B------:R-:W-:Y:S02]  /*23f0*/  FSEL R42, R42, -INF , P2 ;  /* 0xff8000002a2a7808 */ /* 0x000fe40001000000 */
[----:B------:R-:W-:-:S05]  /*2400*/  ISETP.GT.AND P2, PT, R75, 0x58, PT ;  /* 0x000000584b00780c */ /* 0x000fca0003f44270 */
[----:B------:R-:W1:Y:S01]  /*2410*/  MUFU.TANH R55, R55 ;  /* 0x0000003700377308 */ /* 0x000e620000002400 */
[----:B-----5:R-:W-:Y:S02]  /*2420*/  FSEL R48, R48, -INF , P3 ;  /* 0xff80000030307808 */ /* 0x020fe40001800000 */
[----:B------:R-:W-:-:S05]  /*2430*/  FMNMX.FTZ R89, R47, R88, !PT ;  /* 0x000000582f597209 */ /* 0x000fca0007810000 */
[----:B------:R-:W5:Y:S01]  /*2440*/  MUFU.TANH R50, R50 ;  /* 0x0000003200327308 */ /* 0x000f620000002400 */
[----:B---3--:R-:W-:Y:S02]  /*2450*/  FSEL R45, R45, -INF , P6 ;  /* 0xff8000002d2d7808 */ /* 0x008fe40003000000 */
[----:B------:R-:W-:-:S05]  /*2460*/  ISETP.GT.AND P6, PT, R75, 0x59, PT ;  /* 0x000000594b00780c */ /* 0x000fca0003fc4270 */
[----:B------:R-:W3:Y:S01]  /*2470*/  MUFU.TANH R56, R56 ;  /* 0x0000003800387308 */ /* 0x000ee20000002400 */
[----:B0-----:R-:W-:Y:S02]  /*2480*/  FSEL R51, R51, -INF , P2 ;  /* 0xff80000033337808 */ /* 0x001fe40001000000 */
[----:B------:R-:W-:-:S05]  /*2490*/  FMNMX.FTZ R88, R48, R89, !PT ;  /* 0x0000005930587209 */ /* 0x000fca0007810000 */
[----:B------:R-:W0:Y:S01]  /*24a0*/  MUFU.TANH R53, R53 ;  /* 0x0000003500357308 */ /* 0x000e220000002400 */
[----:B----4-:R-:W-:Y:S02]  /*24b0*/  FSEL R46, R46, -INF , P5 ;  /* 0xff8000002e2e7808 */ /* 0x010fe40002800000 */
[----:B------:R-:W-:Y:S02]  /*24c0*/  ISETP.GT.AND P5, PT, R75, 0x60, PT ;  /* 0x000000604b00780c */ /* 0x000fe40003fa4270 */
[----:B--2---:R-:W-:-:S03]  /*24d0*/  FSEL R52, R52, -INF , P6 ;  /* 0xff80000034347808 */ /* 0x004fc60003000000 */
[----:B------:R-:W2:Y:S01]  /*24e0*/  MUFU.TANH R54, R54 ;  /* 0x0000003600367308 */ /* 0x000ea20000002400 */
[----:B------:R-:W-:Y:S02]  /*24f0*/  FMNMX.FTZ R89, R51, R88, !PT ;  /* 0x0000005833597209 */ /* 0x000fe40007810000 */
[----:B-1----:R-:W-:-:S05]  /*2500*/  FSEL R49, R49, -INF , P4 ;  /* 0xff80000031317808 */ /* 0x002fca0002000000 */
[----:B------:R-:W1:Y:S01]  /*2510*/  MUFU.TANH R60, R60 ;  /* 0x0000003c003c7308 */ /* 0x000e620000002400 */
[----:B------:R-:W-:Y:S02]  /*2520*/  ISETP.GT.AND P4, PT, R75, 0x61, PT ;  /* 0x000000614b00780c */ /* 0x000fe40003f84270 */
[----:B------:R-:W-:Y:S02]  /*2530*/  FSEL R55, R55, -INF , P5 ;  /* 0xff80000037377808 */ /* 0x000fe40002800000 */
[----:B------:R-:W-:-:S03]  /*2540*/  FMNMX.FTZ R88, R52, R89, !PT ;  /* 0x0000005934587209 */ /* 0x000fc60007810000 */
[----:B------:R-:W4:Y:S01]  /*2550*/  MUFU.TANH R57, R57 ;  /* 0x0000003900397308 */ /* 0x000f220000002400 */
[----:B-----5:R-:W-:Y:S02]  /*2560*/  FSEL R50, R50, -INF , P3 ;  /* 0xff80000032327808 */ /* 0x020fe40001800000 */
[----:B------:R-:W-:-:S05]  /*2570*/  ISETP.GT.AND P3, PT, R75, 0x68, PT ;  /* 0x000000684b00780c */ /* 0x000fca0003f64270 */
[----:B------:R-:W5:Y:S01]  /*2580*/  MUFU.TANH R63, R63 ;  /* 0x0000003f003f7308 */ /* 0x000f620000002400 */
[----:B---3--:R-:W-:Y:S02]  /*2590*/  FSEL R56, R56, -INF , P4 ;  /* 0xff80000038387808 */ /* 0x008fe40002000000 */
[----:B------:R-:W-:-:S05]  /*25a0*/  FMNMX.FTZ R89, R55, R88, !PT ;  /* 0x0000005837597209 */ /* 0x000fca0007810000 */
[----:B------:R-:W3:Y:S01]  /*25b0*/  MUFU.TANH R64, R64 ;  /* 0x0000004000407308 */ /* 0x000ee20000002400 */
[----:B0-----:R-:W-:Y:S02]  /*25c0*/  FSEL R53, R53, -INF , P2 ;  /* 0xff80000035357808 */ /* 0x001fe40001000000 */
[----:B------:R-:W-:Y:S02]  /*25d0*/  ISETP.GT.AND P2, PT, R75, 0x69, PT ;  /* 0x000000694b00780c */ /* 0x000fe40003f44270 */
[----:B------:R-:W-:-:S03]  /*25e0*/  FSEL R59, R59, -INF , P3 ;  /* 0xff8000003b3b7808 */ /* 0x000fc60001800000 */
[----:B------:R-:W0:Y:S01]  /*25f0*/  MUFU.TANH R61, R61 ;  /* 0x0000003d003d7308 */ /* 0x000e220000002400 */
[----:B------:R-:W-:Y:S02]  /*2600*/  FMNMX.FTZ R88, R56, R89, !PT ;  /* 0x0000005938587209 */ /* 0x000fe40007810000 */
[----:B--2---:R-:W-:-:S05]  /*2610*/  FSEL R54, R54, -INF , P6 ;  /* 0xff80000036367808 */ /* 0x004fca0003000000 */
[----:B------:R-:W2:Y:S01]  /*2620*/  MUFU.TANH R67, R67 ;  /* 0x0000004300437308 */ /* 0x000ea20000002400 */
[----:B------:R-:W-:Y:S02]  /*2630*/  ISETP.GT.AND P6, PT, R75, 0x70, PT ;  /* 0x000000704b00780c */ /* 0x000fe40003fc4270 */
[----:B-1----:R-:W-:Y:S02]  /*2640*/  FSEL R60, R60, -INF , P2 ;  /* 0xff8000003c3c7808 */ /* 0x002fe40001000000 */
[----:B------:R-:W-:-:S03]  /*2650*/  FMNMX.FTZ R89, R59, R88, !PT ;  /* 0x000000583b597209 */ /* 0x000fc60007810000 */
[----:B------:R-:W1:Y:S01]  /*2660*/  MUFU.TANH R62, R62 ;  /* 0x0000003e003e7308 */ /* 0x000e620000002400 */
[----:B----4-:R-:W-:Y:S02]  /*2670*/  FSEL R57, R57, -INF , P5 ;  /* 0xff80000039397808 */ /* 0x010fe40002800000 */
[----:B------:R-:W-:-:S05]  /*2680*/  ISETP.GT.AND P5, PT, R75, 0x71, PT ;  /* 0x000000714b00780c */ /* 0x000fca0003fa4270 */
[----:B------:R-:W4:Y:S01]  /*2690*/  MUFU.TANH R68, R68 ;  /* 0x0000004400447308 */ /* 0x000f220000002400 */
[----:B-----5:R-:W-:Y:S02]  /*26a0*/  FSEL R63, R63, -INF , P6 ;  /* 0xff8000003f3f7808 */ /* 0x020fe40003000000 */
[----:B------:R-:W-:-:S05]  /*26b0*/  FMNMX.FTZ R88, R60, R89, !PT ;  /* 0x000000593c587209 */ /* 0x000fca0007810000 */
[----:B------:R-:W5:Y:S01]  /*26c0*/  MUFU.TANH R65, R65 ;  /* 0x0000004100417308 */ /* 0x000f620000002400 */
[----:B------:R-:W-:Y:S01]  /*26d0*/  FSEL R58, R58, -INF , P4 ;  /* 0xff8000003a3a7808 */ /* 0x000fe20002000000 */
[----:B------:R-:W-:Y:S01]  /*26e0*/  FMUL.FTZ R77, R93, UR6 ;  /* 0x000000065d4d7c20 */ /* 0x000fe20008410000 */
[----:B------:R-:W-:-:S05]  /*26f0*/  ISETP.GT.AND P4, PT, R75, 0x78, PT ;  /* 0x000000784b00780c */ /* 0x000fca0003f84270 */
[----:B------:R-:W5:Y:S01]  /*2700*/  MUFU.TANH R71, R71 ;  /* 0x0000004700477308 */ /* 0x000f620000002400 */
[----:B---3--:R-:W-:Y:S02]  /*2710*/  FSEL R64, R64, -INF , P5 ;  /* 0xff80000040407808 */ /* 0x008fe40002800000 */
[----:B------:R-:W-:-:S05]  /*2720*/  FMNMX.FTZ R89, R63, R88, !PT ;  /* 0x000000583f597209 */ /* 0x000fca0007810000 */
[----:B------:R-:W3:Y:S01]  /*2730*/  MUFU.TANH R66, R66 ;  /* 0x0000004200427308 */ /* 0x000ee20000002400 */
[----:B0-----:R-:W-:Y:S01]  /*2740*/  FSEL R61, R61, -INF , P3 ;  /* 0xff8000003d3d7808 */ /* 0x001fe20001800000 */
[----:B------:R-:W-:Y:S01]  /*2750*/  FMUL.FTZ R80, R96, UR6 ;  /* 0x0000000660507c20 */ /* 0x000fe20008410000 */
[----:B------:R-:W-:-:S05]  /*2760*/  ISETP.GT.AND P3, PT, R75, 0x79, PT ;  /* 0x000000794b00780c */ /* 0x000fca0003f64270 */
[----:B------:R-:W0:Y:S01]  /*2770*/  MUFU.TANH R72, R72 ;  /* 0x0000004800487308 */ /* 0x000e220000002400 */
[----:B--2---:R-:W-:Y:S02]  /*2780*/  FSEL R67, R67, -INF , P4 ;  /* 0xff80000043437808 */ /* 0x004fe40002000000 */
[----:B------:R-:W-:-:S05]  /*2790*/  FMNMX.FTZ R88, R64, R89, !PT ;  /* 0x0000005940587209 */ /* 0x000fca0007810000 */
[----:B------:R-:W2:Y:S01]  /*27a0*/  MUFU.TANH R69, R69 ;  /* 0x0000004500457308 */ /* 0x000ea20000002400 */
[----:B------:R-:W-:Y:S01]  /*27b0*/  FMUL.FTZ R74, R91, UR6 ;  /* 0x000000065b4a7c20 */ /* 0x000fe20008410000 */
[----:B-1----:R-:W-:Y:S01]  /*27c0*/  FSEL R62, R62, -INF , P2 ;  /* 0xff8000003e3e7808 */ /* 0x002fe20001000000 */
[----:B------:R-:W-:-:S05]  /*27d0*/  FMUL.FTZ R81, R97, UR6 ;  /* 0x0000000661517c20 */ /* 0x000fca0008410000 */
[----:B------:R-:W1:Y:S01]  /*27e0*/  MUFU.TANH R76, R76 ;  /* 0x0000004c004c7308 */ /* 0x000e620000002400 */
[----:B------:R-:W-:Y:S02]  /*27f0*/  ISETP.GT.AND P2, PT, R75, 0x80, PT ;  /* 0x000000804b00780c */ /* 0x000fe40003f44270 */
[----:B----4-:R-:W-:Y:S02]  /*2800*/  FSEL R68, R68, -INF , P3 ;  /* 0xff80000044447808 */ /* 0x010fe40001800000 */
[----:B------:R-:W-:-:S03]  /*2810*/  FMNMX.FTZ R89, R67, R88, !PT ;  /* 0x0000005843597209 */ /* 0x000fc60007810000 */
[----:B------:R-:W4:Y:S01]  /*2820*/  MUFU.TANH R70, R70 ;  /* 0x0000004600467308 */ /* 0x000f220000002400 */
[----:B-----5:R-:W-:Y:S01]  /*2830*/  FSEL R65, R65, -INF , P6 ;  /* 0xff80000041417808 */ /* 0x020fe20003000000 */
[----:B------:R-:W-:Y:S01]  /*2840*/  FMUL.FTZ R78, R94, UR6 ;  /* 0x000000065e4e7c20 */ /* 0x000fe20008410000 */
[----:B------:R-:W-:-:S05]  /*2850*/  FMUL.FTZ R84, R100, UR6 ;  /* 0x0000000664547c20 */ /* 0x000fca0008410000 */
[----:B------:R-:W5:Y:S01]  /*2860*/  MUFU.TANH R77, R77 ;  /* 0x0000004d004d7308 */ /* 0x000f620000002400 */
[----:B------:R-:W-:Y:S02]  /*2870*/  ISETP.GT.AND P6, PT, R75, 0x81, PT ;  /* 0x000000814b00780c */ /* 0x000fe40003fc4270 */
[----:B------:R-:W-:Y:S02]  /*2880*/  FSEL R71, R71, -INF , P2 ;  /* 0xff80000047477808 */ /* 0x000fe40001000000 */
[----:B------:R-:W-:-:S03]  /*2890*/  FMNMX.FTZ R88, R68, R89, !PT ;  /* 0x0000005944587209 */ /* 0x000fc60007810000 */
[----:B------:R-:W5:Y:S01]  /*28a0*/  MUFU.TANH R73, R73 ;  /* 0x0000004900497308 */ /* 0x000f620000002400 */
[----:B---3--:R-:W-:Y:S01]  /*28b0*/  FSEL R66, R66, -INF , P5 ;  /* 0xff80000042427808 */ /* 0x008fe20002800000 */
[----:B------:R-:W-:Y:S01]  /*28c0*/  FMUL.FTZ R79, R95, UR6 ;  /* 0x000000065f4f7c20 */ /* 0x000fe20008410000 */
[----:B------:R-:W-:-:S05]  /*28d0*/  ISETP.GT.AND P5, PT, R75, 0x88, PT ;  /* 0x000000884b00780c */ /* 0x000fca0003fa4270 */
[----:B------:R-:W3:Y:S01]  /*28e0*/  MUFU.TANH R80, R80 ;  /* 0x0000005000507308 */ /* 0x000ee20000002400 */
[----:B0-----:R-:W-:Y:S01]  /*28f0*/  FSEL R72, R72, -INF , P6 ;  /* 0xff80000048487808 */ /* 0x001fe20003000000 */
[----:B------:R-:W-:Y:S01]  /*2900*/  FMUL.FTZ R85, R101, UR6 ;  /* 0x0000000665557c20 */ /* 0x000fe20008410000 */
[----:B------:R-:W-:-:S05]  /*2910*/  FMNMX.FTZ R89, R71, R88, !PT ;  /* 0x0000005847597209 */ /* 0x000fca0007810000 */
[----:B------:R-:W0:Y:S01]  /*2920*/  MUFU.TANH R74, R74 ;  /* 0x0000004a004a7308 */ /* 0x000e220000002400 */
[----:B--2---:R-:W-:Y:S01]  /*2930*/  FSEL R69, R69, -INF , P4 ;  /* 0xff80000045457808 */ /* 0x004fe20002000000 */
[----:B------:R-:W-:-:S06]  /*2940*/  FMUL.FTZ R82, R98, UR6 ;  /* 0x0000000662527c20 */ /* 0x000fcc0008410000 */
[----:B------:R-:W2:Y:S01]  /*2950*/  MUFU.TANH R81, R81 ;  /* 0x0000005100517308 */ /* 0x000ea20000002400 */
[----:B------:R-:W-:Y:S01]  /*2960*/  ISETP.GT.AND P4, PT, R75, 0x89, PT ;  /* 0x000000894b00780c */ /* 0x000fe20003f84270 */
[----:B------:R-:W-:Y:S01]  /*2970*/  FMUL.FTZ R92, R104, UR6 ;  /* 0x00000006685c7c20 */ /* 0x000fe20008410000 */
[----:B-1----:R-:W-:Y:S02]  /*2980*/  FSEL R76, R76, -INF , P5 ;  /* 0xff8000004c4c7808 */ /* 0x002fe40002800000 */
[----:B------:R-:W-:-:S03]  /*2990*/  FMNMX.FTZ R89, R72, R89, !PT ;  /* 0x0000005948597209 */ /* 0x000fc60007810000 */
[----:B------:R-:W1:Y:S01]  /*29a0*/  MUFU.TANH R78, R78 ;  /* 0x0000004e004e7308 */ /* 0x000e620000002400 */
[----:B----4-:R-:W-:Y:S01]  /*29b0*/  FSEL R70, R70, -INF , P3 ;  /* 0xff80000046467808 */ /* 0x010fe20001800000 */
[----:B------:R-:W-:-:S06]  /*29c0*/  FMUL.FTZ R83, R99, UR6 ;  /* 0x0000000663537c20 */ /* 0x000fcc0008410000 */
[----:B------:R-:W4:Y:S01]  /*29d0*/  MUFU.TANH R84, R84 ;  /* 0x0000005400547308 */ /* 0x000f220000002400 */
[----:B------:R-:W-:Y:S01]  /*29e0*/  ISETP.GT.AND P3, PT, R75, 0x90, PT ;  /* 0x000000904b00780c */ /* 0x000fe20003f64270 */
[----:B------:R-:W-:Y:S01]  /*29f0*/  FMUL.FTZ R91, R105, UR6 ;  /* 0x00000006695b7c20 */ /* 0x000fe20008410000 */
[----:B-----5:R-:W-:Y:S02]  /*2a00*/  FSEL R77, R77, -INF , P4 ;  /* 0xff8000004d4d7808 */ /* 0x020fe40002000000 */
[----:B------:R-:W-:-:S03]  /*2a10*/  FMNMX.FTZ R88, R76, R89, !PT ;  /* 0x000000594c587209 */ /* 0x000fc60007810000 */
[----:B------:R-:W5:Y:S01]  /*2a20*/  MUFU.TANH R79, R79 ;  /* 0x0000004f004f7308 */ /* 0x000f620000002400 */
[----:B------:R-:W-:Y:S01]  /*2a30*/  FSEL R73, R73, -INF , P2 ;  /* 0xff80000049497808 */ /* 0x000fe20001000000 */
[----:B------:R-:W-:Y:S01]  /*2a40*/  FMUL.FTZ R86, R102, UR6 ;  /* 0x0000000666567c20 */ /* 0x000fe20008410000 */
[----:B------:R-:W-:-:S05]  /*2a50*/  ISETP.GT.AND P2, PT, R75, 0x91, PT ;  /* 0x000000914b00780c */ /* 0x000fca0003f44270 */
[----:B------:R-:W5:Y:S01]  /*2a60*/  MUFU.TANH R85, R85 ;  /* 0x0000005500557308 */ /* 0x000f620000002400 */
[----:B---3--:R-:W-:Y:S01]  /*2a70*/  FSEL R80, R80, -INF , P3 ;  /* 0xff80000050507808 */ /* 0x008fe20001800000 */
[----:B------:R-:W-:Y:S01]  /*2a80*/  FMUL.FTZ R93, R108, UR6 ;  /* 0x000000066c5d7c20 */ /* 0x000fe20008410000 */
[----:B------:R-:W-:-:S05]  /*2a90*/  FMNMX.FTZ R89, R77, R88, !PT ;  /* 0x000000584d597209 */ /* 0x000fca0007810000 */
[----:B------:R-:W3:Y:S01]  /*2aa0*/  MUFU.TANH R82, R82 ;  /* 0x0000005200527308 */ /* 0x000ee20000002400 */
[----:B0-----:R-:W-:Y:S01]  /*2ab0*/  FSEL R74, R74, -INF , P6 ;  /* 0xff8000004a4a7808 */ /* 0x001fe20003000000 */
[----:B------:R-:W-:Y:S01]  /*2ac0*/  FMUL.FTZ R87, R103, UR6 ;  /* 0x0000000667577c20 */ /* 0x000fe20008410000 */
[----:B------:R-:W-:-:S05]  /*2ad0*/  ISETP.GT.AND P6, PT, R75, 0x98, PT ;  /* 0x000000984b00780c */ /* 0x000fca0003fc4270 */
[----:B------:R-:W0:Y:S01]  /*2ae0*/  MUFU.TANH R92, R92 ;  /* 0x0000005c005c7308 */ /* 0x000e220000002400 */
[----:B--2---:R-:W-:Y:S01]  /*2af0*/  FSEL R88, R81, -INF , P2 ;  /* 0xff80000051587808 */ /* 0x004fe20001000000 */
[----:B------:R-:W-:Y:S01]  /*2b00*/  FMUL.FTZ R100, R109, UR6 ;  /* 0x000000066d647c20 */ /* 0x000fe20008410000 */
[----:B------:R-:W-:-:S05]  /*2b10*/  FMNMX.FTZ R81, R80, R89, !PT ;  /* 0x0000005950517209 */ /* 0x000fca0007810000 */
[----:B------:R-:W2:Y:S01]  /*2b20*/  MUFU.TANH R83, R83 ;  /* 0x0000005300537308 */ /* 0x000ea20000002400 */
[----:B-1----:R-:W-:Y:S01]  /*2b30*/  FSEL R78, R78, -INF , P5 ;  /* 0xff8000004e4e7808 */ /* 0x002fe20002800000 */
[----:B------:R-:W-:Y:S01]  /*2b40*/  FMUL.FTZ R94, R106, UR6 ;  /* 0x000000066a5e7c20 */ /* 0x000fe20008410000 */
[----:B----4-:R-:W-:-:S05]  /*2b50*/  FSEL R89, R84, -INF , P6 ;  /* 0xff80000054597808 */ /* 0x010fca0003000000 */
[----:B------:R-:W1:Y:S01]  /*2b60*/  MUFU.TANH R91, R91 ;  /* 0x0000005b005b7308 */ /* 0x000e620000002400 */
[----:B------:R-:W-:Y:S02]  /*2b70*/  ISETP.GT.AND P5, PT, R75, 0x99, PT ;  /* 0x000000994b00780c */ /* 0x000fe40003fa4270 */
[----:B------:R-:W-:-:S05]  /*2b80*/  FMNMX.FTZ R84, R88, R81, !PT ;  /* 0x0000005158547209 */ /* 0x000fca0007810000 */
[----:B------:R-:W4:Y:S01]  /*2b90*/  MUFU.TANH R86, R86 ;  /* 0x0000005600567308 */ /* 0x000f220000002400 */
[----:B-----5:R-:W-:Y:S01]  /*2ba0*/  FSEL R79, R79, -INF , P4 ;  /* 0xff8000004f4f7808 */ /* 0x020fe20002000000 */
[----:B------:R-:W-:Y:S01]  /*2bb0*/  FMUL.FTZ R95, R107, UR6 ;  /* 0x000000066b5f7c20 */ /* 0x000fe20008410000 */
[----:B------:R-:W-:-:S05]  /*2bc0*/  ISETP.GT.AND P4, PT, R75, 0xa0, PT ;  /* 0x000000a04b00780c */ /* 0x000fca0003f84270 */
[----:B------:R-:W5:Y:S01]  /*2bd0*/  MUFU.TANH R93, R93 ;  /* 0x0000005d005d7308 */ /* 0x000f620000002400 */
[----:B------:R-:W-:Y:S02]  /*2be0*/  FSEL R90, R85, -INF , P5 ;  /* 0xff800000555a7808 */ /* 0x000fe40002800000 */
[----:B------:R-:W-:-:S05]  /*2bf0*/  FMNMX.FTZ R81, R89, R84, !PT ;  /* 0x0000005459517209 */ /* 0x000fca0007810000 */
[----:B------:R-:W5:Y:S01]  /*2c00*/  MUFU.TANH R87, R87 ;  /* 0x0000005700577308 */ /* 0x000f620000002400 */
[----:B---3--:R-:W-:Y:S01]  /*2c10*/  FSEL R82, R82, -INF , P3 ;  /* 0xff80000052527808 */ /* 0x008fe20001800000 */
[----:B------:R-:W-:Y:S01]  /*2c20*/  FMUL.FTZ R96, R110, UR6 ;  /* 0x000000066e607c20 */ /* 0x000fe20008410000 */
[----:B------:R-:W-:-:S05]  /*2c30*/  ISETP.GT.AND P3, PT, R75, 0xa1, PT ;  /* 0x000000a14b00780c */ /* 0x000fca0003f64270 */
[----:B------:R-:W3:Y:S01]  /*2c40*/  MUFU.TANH R100, R100 ;  /* 0x0000006400647308 */ /* 0x000ee20000002400 */
[----:B0-----:R-:W-:Y:S02]  /*2c50*/  FSEL R92, R92, -INF , P4 ;  /* 0xff8000005c5c7808 */ /* 0x001fe40002000000 */
[----:B------:R-:W-:-:S05]  /*2c60*/  FMNMX.FTZ R81, R90, R81, !PT ;  /* 0x000000515a517209 */ /* 0x000fca0007810000 */
[----:B------:R-:W0:Y:S01]  /*2c70*/  MUFU.TANH R94, R94 ;  /* 0x0000005e005e7308 */ /* 0x000e220000002400 */
[----:B--2---:R-:W-:Y:S02]  /*2c80*/  FSEL R83, R83, -INF , P2 ;  /* 0xff80000053537808 */ /* 0x004fe40001000000 */
[----:B------:R-:W-:-:S05]  /*2c90*/  ISETP.GT.AND P2, PT, R75, 0xa8, PT ;  /* 0x000000a84b00780c */ /* 0x000fca0003f44270 */
[----:B------:R-:W2:Y:S01]  /*2ca0*/  MUFU.TANH R112, R112 ;  /* 0x0000007000707308 */ /* 0x000ea20000002400 */
[----:B-1----:R-:W-:Y:S02]  /*2cb0*/  FSEL R91, R91, -INF , P3 ;  /* 0xff8000005b5b7808 */ /* 0x002fe40001800000 */
[----:B------:R-:W-:-:S05]  /*2cc0*/  FMNMX.FTZ R84, R92, R81, !PT ;  /* 0x000000515c547209 */ /* 0x000fca0007810000 */
[----:B------:R-:W1:Y:S01]  /*2cd0*/  MUFU.TANH R95, R95 ;  /* 0x0000005f005f7308 */ /* 0x000e620000002400 */
[----:B----4-:R-:W-:Y:S02]  /*2ce0*/  FSEL R86, R86, -INF , P6 ;  /* 0xff80000056567808 */ /* 0x010fe40003000000 */
[----:B------:R-:W-:-:S05]  /*2cf0*/  ISETP.GT.AND P6, PT, R75, 0xa9, PT ;  /* 0x000000a94b00780c */ /* 0x000fca0003fc4270 */
[----:B------:R-:W4:Y:S01]  /*2d00*/  MUFU.TANH R98, R113 ;  /* 0x0000007100627308 */ /* 0x000f220000002400 */
[----:B-----5:R-:W-:Y:S02]  /*2d10*/  FSEL R93, R93, -INF , P2 ;  /* 0xff8000005d5d7808 */ /* 0x020fe40001000000 */
[----:B------:R-:W-:-:S05]  /*2d20*/  FMNMX.FTZ R84, R91, R84, !PT ;  /* 0x000000545b547209 */ /* 0x000fca0007810000 */
[----:B------:R-:W5:Y:S01]  /*2d30*/  MUFU.TANH R96, R96 ;  /* 0x0000006000607308 */ /* 0x000f620000002400 */
[----:B------:R-:W-:Y:S02]  /*2d40*/  FSEL R87, R87, -INF , P5 ;  /* 0xff80000057577808 */ /* 0x000fe40002800000 */
[----:B------:R-:W-:-:S05]  /*2d50*/  ISETP.GT.AND P5, PT, R75, 0xb0, PT ;  /* 0x000000b04b00780c */ /* 0x000fca0003fa4270 */
[----:B------:R-:W5:Y:S01]  /*2d60*/  MUFU.TANH R116, R116 ;  /* 0x0000007400747308 */ /* 0x000f620000002400 */
[----:B---3--:R-:W-:Y:S02]  /*2d70*/  FSEL R100, R100, -INF , P6 ;  /* 0xff80000064647808 */ /* 0x008fe40003000000 */
[----:B------:R-:W-:-:S05]  /*2d80*/  FMNMX.FTZ R81, R93, R84, !PT ;  /* 0x000000545d517209 */ /* 0x000fca0007810000 */
[----:B------:R-:W3:Y:S01]  /*2d90*/  MUFU.TANH R102, R117 ;  /* 0x0000007500667308 */ /* 0x000ee20000002400 */
[----:B0-----:R-:W-:Y:S02]  /*2da0*/  FSEL R85, R94, -INF , P4 ;  /* 0xff8000005e557808 */ /* 0x001fe40002000000 */
[----:B------:R-:W-:Y:S02]  /*2db0*/  ISETP.GT.AND P4, PT, R75, 0xb1, PT ;  /* 0x000000b14b00780c */ /* 0x000fe40003f84270 */
[----:B--2---:R-:W-:Y:S02]  /*2dc0*/  FSEL R94, R112, -INF , P5 ;  /* 0xff800000705e7808 */ /* 0x004fe40002800000 */
[----:B------:R-:W-:Y:S02]  /*2dd0*/  FMNMX.FTZ R81, R100, R81, !PT ;  /* 0x0000005164517209 */ /* 0x000fe40007810000 */
[----:B-1----:R-:W-:Y:S02]  /*2de0*/  FSEL R84, R95, -INF , P3 ;  /* 0xff8000005f547808 */ /* 0x002fe40001800000 */
[----:B------:R-:W-:-:S02]  /*2df0*/  ISETP.GT.AND P3, PT, R75, 0xb8, PT ;  /* 0x000000b84b00780c */ /* 0x000fc40003f64270 */
[----:B----4-:R-:W-:Y:S02]  /*2e00*/  FSEL R98, R98, -INF , P4 ;  /* 0xff80000062627808 */ /* 0x010fe40002000000 */
[----:B------:R-:W-:Y:S02]  /*2e10*/  FMNMX.FTZ R95, R94, R81, !PT ;  /* 0x000000515e5f7209 */ /* 0x000fe40007810000 */
[----:B-----5:R-:W-:Y:S02]  /*2e20*/  FSEL R81, R96, -INF , P2 ;  /* 0xff80000060517808 */ /* 0x020fe40001000000 */
[----:B------:R-:W-:Y:S02]  /*2e30*/  ISETP.GT.AND P2, PT, R75, 0xb9, PT ;  /* 0x000000b94b00780c */ /* 0x000fe40003f44270 */
[----:B------:R-:W-:Y:S02]  /*2e40*/  FSEL R96, R116, -INF , P3 ;  /* 0xff80000074607808 */ /* 0x000fe40001800000 */
[----:B------:R-:W-:-:S02]  /*2e50*/  FMNMX.FTZ R95, R98, R95, !PT ;  /* 0x0000005f625f7209 */ /* 0x000fc40007810000 */
[----:B---3--:R-:W-:Y:S02]  /*2e60*/  FSEL R102, R102, -INF , P2 ;  /* 0xff80000066667808 */ /* 0x008fe40001000000 */
[----:B------:R-:W-:-:S04]  /*2e70*/  FMNMX.FTZ R95, R96, R95, !PT ;  /* 0x0000005f605f7209 */ /* 0x000fc80007810000 */
[----:B------:R-:W-:-:S05]  /*2e80*/  FMNMX.FTZ R97, R102, R95, !PT ;  /* 0x0000005f66617209 */ /* 0x000fca0007810000 */
[----:B------:R-:W0:Y:S02]  /*2e90*/  SHFL.BFLY PT, R104, R97, 0x2, 0x1f ;  /* 0x0c401f0061687f89 */ /* 0x000e2400000e0000 */
[----:B0-----:R-:W-:-:S05]  /*2ea0*/  FMNMX.FTZ R104, R97, R104, !PT ;  /* 0x0000006861687209 */ /* 0x001fca0007810000 */
[----:B------:R-:W0:Y:S02]  /*2eb0*/  SHFL.BFLY PT, R95, R104, 0x1, 0x1f ;  /* 0x0c201f00685f7f89 */ /* 0x000e2400000e0000 */
[----:B0-----:R-:W-:-:S04]  /*2ec0*/  FMNMX.FTZ R95, R104, R95, !PT ;  /* 0x0000005f685f7209 */ /* 0x001fc80007810000 */
[C---:B------:R-:W-:Y:S01]  /*2ed0*/  FSETP.NEU.FTZ.AND P0, PT, R95.reuse, -INF , PT ;  /* 0xff8000005f00780b */ /* 0x040fe20003f1d000 */
[----:B------:R-:W-:-:S05]  /*2ee0*/  FMUL.FTZ R75, R95, UR21 ;  /* 0x000000155f4b7c20 */ /* 0x000fca0008410000 */
[----:B------:R-:W-:-:S05]  /*2ef0*/  FSEL R75, R75, RZ, P0 ;  /* 0x000000ff4b4b7208 */ /* 0x000fca0000000000 */
[--C-:B------:R-:W-:Y:S01]  /*2f00*/  FFMA.FTZ R104, R6, UR21, -R75.reuse ;  /* 0x0000001506687c23 */ /* 0x100fe2000801084b */
[----:B------:R-:W-:Y:S01]  /*2f10*/  FMNMX.FTZ R6, R7, R8, !PT ;  /* 0x0000000807067209 */ /* 0x000fe20007810000 */
[----:B------:R-:W-:-:S03]  /*2f20*/  FFMA.FTZ R97, R3, UR21, -R75 ;  /* 0x0000001503617c23 */ /* 0x000fc6000801084b */
[----:B------:R-:W-:-:S04]  /*2f30*/  FMNMX.FTZ R3, R11, R6, !PT ;  /* 0x000000060b037209 */ /* 0x000fc80007810000 */
        /* <DEDUP_REMOVED lines=13> */
[----:B------:R-:W-:Y:S01]  /*3010*/  FMNMX.FTZ R3, R41, R6, !PT ;  /* 0x0000000629037209 */ /* 0x000fe20007810000 */
[----:B------:R-:W-:-:S03]  /*3020*/  FFMA.FTZ R110, R20, UR21, -R75 ;  /* 0x00000015146e7c23 */ /* 0x000fc6000801084b */
[----:B------:R-:W-:Y:S01]  /*3030*/  FMNMX.FTZ R6, R42, R3, !PT ;  /* 0x000000032a067209 */ /* 0x000fe20007810000 */
[--C-:B------:R-:W-:Y:S01]  /*3040*/  FFMA.FTZ R20, R23, UR21, -R75.reuse ;  /* 0x0000001517147c23 */ /* 0x100fe2000801084b */
[--C-:B------:R-:W-:Y:S02]  /*3050*/  FFMA.FTZ R23, R24, UR21, -R75.reuse ;  /* 0x0000001518177c23 */ /* 0x100fe4000801084b */
[----:B------:R-:W-:Y:S01]  /*3060*/  FMNMX.FTZ R3, R45, R6, !PT ;  /* 0x000000062d037209 */ /* 0x000fe20007810000 */
[--C-:B------:R-:W-:Y:S01]  /*3070*/  FFMA.FTZ R24, R27, UR21, -R75.reuse ;  /* 0x000000151b187c23 */ /* 0x100fe2000801084b */
[----:B------:R-:W-:Y:S02]  /*3080*/  FFMA.FTZ R27, R28, UR21, -R75 ;  /* 0x000000151c1b7c23 */ /* 0x000fe4000801084b */
        /* <DEDUP_REMOVED lines=16> */
[----:B------:R-:W-:-:S04]  /*3190*/  FMNMX.FTZ R28, R78, R3, !PT ;  /* 0x000000034e1c7209 */ /* 0x000fc80007810000 */
[----:B------:R-:W-:Y:S01]  /*31a0*/  FMNMX.FTZ R31, R79, R28, !PT ;  /* 0x0000001c4f1f7209 */ /* 0x000fe20007810000 */
[----:B------:R-:W-:-:S03]  /*31b0*/  FMUL.FTZ R113, R111, UR6 ;  /* 0x000000066f717c20 */ /* 0x000fc60008410000 */
[----:B------:R-:W-:Y:S01]  /*31c0*/  FMNMX.FTZ R28, R82, R31, !PT ;  /* 0x0000001f521c7209 */ /* 0x000fe20007810000 */
[----:B------:R-:W-:-:S03]  /*31d0*/  FMUL.FTZ R111, R114, UR6 ;  /* 0x00000006726f7c20 */ /* 0x000fc60008410000 */
[----:B------:R-:W-:Y:S01]  /*31e0*/  FMNMX.FTZ R31, R83, R28, !PT ;  /* 0x0000001c531f7209 */ /* 0x000fe20007810000 */
[----:B------:R-:W0:Y:S01]  /*31f0*/  MUFU.TANH R113, R113 ;  /* 0x0000007100717308 */ /* 0x000e220000002400 */
[----:B------:R-:W-:Y:S01]  /*3200*/  FFMA.FTZ R108, R36, UR21, -R75 ;  /* 0x00000015246c7c23 */ /* 0x000fe2000801084b */
[----:B------:R-:W-:Y:S01]  /*3210*/  FMUL.FTZ R116, R115, UR6 ;  /* 0x0000000673747c20 */ /* 0x000fe20008410000 */
[----:B------:R-:W-:Y:S01]  /*3220*/  FMNMX.FTZ R36, R86, R31, !PT ;  /* 0x0000001f56247209 */ /* 0x000fe20007810000 */
[----:B------:R-:W-:-:S03]  /*3230*/  FMUL.FTZ R115, R118, UR6 ;  /* 0x0000000676737c20 */ /* 0x000fc60008410000 */
[----:B------:R-:W-:Y:S01]  /*3240*/  FMNMX.FTZ R36, R87, R36, !PT ;  /* 0x0000002457247209 */ /* 0x000fe20007810000 */
[----:B------:R-:W1:Y:S01]  /*3250*/  MUFU.TANH R111, R111 ;  /* 0x0000006f006f7308 */ /* 0x000e620000002400 */
[--C-:B------:R-:W-:Y:S01]  /*3260*/  FFMA.FTZ R103, R35, UR21, -R75.reuse ;  /* 0x0000001523677c23 */ /* 0x100fe2000801084b */
[----:B------:R-:W-:Y:S01]  /*3270*/  FMUL.FTZ R117, R119, UR6 ;  /* 0x0000000677757c20 */ /* 0x000fe20008410000 */
[----:B------:R-:W-:Y:S01]  /*3280*/  FMNMX.FTZ R35, R85, R36, !PT ;  /* 0x0000002455237209 */ /* 0x000fe20007810000 */
[----:B------:R-:W-:-:S04]  /*3290*/  FFMA.FTZ R114, R44, UR21, -R75 ;  /* 0x000000152c727c23 */ /* 0x000fc8000801084b */
[----:B------:R-:W2:Y:S01]  /*32a0*/  MUFU.TANH R116, R116 ;  /* 0x0000007400747308 */ /* 0x000ea20000002400 */
[----:B------:R-:W-:Y:S02]  /*32b0*/  FMNMX.FTZ R44, R84, R35, !PT ;  /* 0x00000023542c7209 */ /* 0x000fe40007810000 */
[----:B0-----:R-:W-:-:S05]  /*32c0*/  FSEL R113, R113, -INF , P6 ;  /* 0xff80000071717808 */ /* 0x001fca0003000000 */
[----:B------:R-:W0:Y:S01]  /*32d0*/  MUFU.TANH R115, R115 ;  /* 0x0000007300737308 */ /* 0x000e220000002400 */
[----:B------:R-:W-:Y:S02]  /*32e0*/  FMNMX.FTZ R44, R81, R44, !PT ;  /* 0x0000002c512c7209 */ /* 0x000fe40007810000 */
[----:B-1----:R-:W-:-:S05]  /*32f0*/  FSEL R111, R111, -INF , P5 ;  /* 0xff8000006f6f7808 */ /* 0x002fca0002800000 */
[----:B------:R-:W1:Y:S01]  /*3300*/  MUFU.TANH R117, R117 ;  /* 0x0000007500757308 */ /* 0x000e620000002400 */
[----:B------:R-:W-:Y:S01]  /*3310*/  FMNMX.FTZ R44, R113, R44, !PT ;  /* 0x0000002c712c7209 */ /* 0x000fe20007810000 */
[--C-:B------:R-:W-:Y:S01]  /*3320*/  FFMA.FTZ R106, R32, UR21, -R75.reuse ;  /* 0x00000015206a7c23 */ /* 0x100fe2000801084b */
[--C-:B------:R-:W-:Y:S01]  /*3330*/  FFMA.FTZ R32, R51, UR21, -R75.reuse ;  /* 0x0000001533207c23 */ /* 0x100fe2000801084b */
[----:B--2---:R-:W-:Y:S02]  /*3340*/  FSEL R116, R116, -INF , P4 ;  /* 0xff80000074747808 */ /* 0x004fe40002000000 */
[----:B------:R-:W-:Y:S01]  /*3350*/  FMNMX.FTZ R51, R111, R44, !PT ;  /* 0x0000002c6f337209 */ /* 0x000fe20007810000 */
[--C-:B------:R-:W-:Y:S01]  /*3360*/  FFMA.FTZ R107, R39, UR21, -R75.reuse ;  /* 0x00000015276b7c23 */ /* 0x100fe2000801084b */
[--C-:B------:R-:W-:Y:S01]  /*3370*/  FFMA.FTZ R39, R52, UR21, -R75.reuse ;  /* 0x0000001534277c23 */ /* 0x100fe2000801084b */
[----:B0-----:R-:W-:Y:S02]  /*3380*/  FSEL R115, R115, -INF , P3 ;  /* 0xff80000073737808 */ /* 0x001fe40001800000 */
[----:B------:R-:W-:Y:S01]  /*3390*/  FMNMX.FTZ R52, R116, R51, !PT ;  /* 0x0000003374347209 */ /* 0x000fe20007810000 */
[----:B------:R-:W-:-:S03]  /*33a0*/  FFMA.FTZ R3, R63, UR21, -R75 ;  /* 0x000000153f037c23 */ /* 0x000fc6000801084b */
[----:B------:R-:W-:Y:S02]  /*33b0*/  FMNMX.FTZ R52, R115, R52, !PT ;  /* 0x0000003473347209 */ /* 0x000fe40007810000 */
[----:B-1----:R-:W-:Y:S01]  /*33c0*/  FSEL R117, R117, -INF , P2 ;  /* 0xff80000075757808 */ /* 0x002fe20001000000 */
[----:B------:R-:W-:-:S03]  /*33d0*/  FFMA.FTZ R64, R64, UR21, -R75 ;  /* 0x0000001540407c23 */ /* 0x000fc6000801084b */
[----:B------:R-:W-:Y:S01]  /*33e0*/  FMNMX.FTZ R63, R117, R52, !PT ;  /* 0x00000034753f7209 */ /* 0x000fe20007810000 */
[----:B------:R0:W-:Y:S04]  /*33f0*/  MUFU.EX2 R28, R64 ;  /* 0x00000040001c7308 */ /* 0x0001e80000000800 */
[----:B0-----:R-:W0:Y:S01]  /*3400*/  SHFL.BFLY PT, R64, R63, 0x2, 0x1f ;  /* 0x0c401f003f407f89 */ /* 0x001e2200000e0000 */
[----:B------:R-:W-:Y:S01]  /*3410*/  FFMA.FTZ R44, R72, UR21, -R75 ;  /* 0x00000015482c7c23 */ /* 0x000fe2000801084b */
[----:B0-----:R-:W-:-:S05]  /*3420*/  FMNMX.FTZ R72, R63, R64, !PT ;  /* 0x000000403f487209 */ /* 0x001fca0007810000 */
[----:B------:R-:W0:Y:S01]  /*3430*/  SHFL.BFLY PT, R101, R72, 0x1, 0x1f ;  /* 0x0c201f0048657f89 */ /* 0x000e2200000e0000 */
[--C-:B------:R-:W-:Y:S01]  /*3440*/  FFMA.FTZ R51, R80, UR21, -R75.reuse ;  /* 0x0000001550337c23 */ /* 0x100fe2000801084b */
[--C-:B------:R-:W-:Y:S01]  /*3450*/  FFMA.FTZ R6, R47, UR21, -R75.reuse ;  /* 0x000000152f067c23 */ /* 0x100fe2000801084b */
[--C-:B------:R-:W-:Y:S01]  /*3460*/  FFMA.FTZ R47, R59, UR21, -R75.reuse ;  /* 0x000000153b2f7c23 */ /* 0x100fe2000801084b */
[--C-:B------:R-:W-:Y:S01]  /*3470*/  FFMA.FTZ R35, R71, UR21, -R75.reuse ;  /* 0x0000001547237c23 */ /* 0x100fe2000801084b */
[--C-:B------:R-:W-:Y:S01]  /*3480*/  FFMA.FTZ R9, R9, UR21, -R75.reuse ;  /* 0x0000001509097c23 */ /* 0x100fe2000801084b */
[--C-:B------:R-:W-:Y:S01]  /*3490*/  FFMA.FTZ R59, R89, UR21, -R75.reuse ;  /* 0x00000015593b7c23 */ /* 0x100fe2000801084b */
[----:B------:R-:W-:Y:S01]  /*34a0*/  FFMA.FTZ R71, R94, UR21, -R75 ;  /* 0x000000155e477c23 */ /* 0x000fe2000801084b */
[----:B------:R-:W-:Y:S01]  /*34b0*/  MUFU.EX2 R97, R97 ;  /* 0x0000006100617308 */ /* 0x000fe20000000800 */
[----:B0-----:R-:W-:-:S04]  /*34c0*/  FMNMX.FTZ R101, R72, R101, !PT ;  /* 0x0000006548657209 */ /* 0x001fc80007810000 */
[C---:B------:R-:W-:Y:S01]  /*34d0*/  FSETP.NEU.FTZ.AND P2, PT, R101.reuse, -INF , PT ;  /* 0xff8000006500780b */ /* 0x040fe20003f5d000 */
[----:B------:R-:W-:-:S05]  /*34e0*/  FMUL.FTZ R80, R101, UR21 ;  /* 0x0000001565507c20 */ /* 0x000fca0008410000 */
[----:B------:R-:W-:Y:S01]  /*34f0*/  FSEL R80, R80, RZ, P2 ;  /* 0x000000ff50507208 */ /* 0x000fe20001000000 */
[----:B------:R-:W0:Y:S01]  /*3500*/  MUFU.EX2 R104, R104 ;  /* 0x0000006800687308 */ /* 0x000e220000000800 */
[----:B------:R-:W-:-:S03]  /*3510*/  FFMA.FTZ R76, R76, UR21, -R75 ;  /* 0x000000154c4c7c23 */ /* 0x000fc6000801084b */
[--C-:B------:R-:W-:Y:S01]  /*3520*/  FFMA.FTZ R89, R7, UR21, -R80.reuse ;  /* 0x0000001507597c23 */ /* 0x100fe20008010850 */
[--C-:B------:R-:W-:Y:S01]  /*3530*/  FFMA.FTZ R94, R8, UR21, -R80.reuse ;  /* 0x00000015085e7c23 */ /* 0x100fe20008010850 */
[--C-:B------:R-:W-:Y:S01]  /*3540*/  FFMA.FTZ R10, R10, UR21, -R75.reuse ;  /* 0x000000150a0a7c23 */ /* 0x100fe2000801084b */
[----:B------:R-:W-:Y:S01]  /*3550*/  FFMA.FTZ R11, R11, UR21, -R80 ;  /* 0x000000150b0b7c23 */ /* 0x000fe20008010850 */
[----:B------:R-:W1:Y:S01]  /*3560*/  MUFU.EX2 R9, R9 ;  /* 0x0000000900097308 */ /* 0x000e620000000800 */
[--C-:B------:R-:W-:Y:S01]  /*3570*/  FFMA.FTZ R13, R13, UR21, -R75.reuse ;  /* 0x000000150d0d7c23 */ /* 0x100fe2000801084b */
[--C-:B------:R-:W-:Y:S01]  /*3580*/  FFMA.FTZ R14, R14, UR21, -R75.reuse ;  /* 0x000000150e0e7c23 */ /* 0x100fe2000801084b */
[----:B------:R-:W-:-:S05]  /*3590*/  FFMA.FTZ R98, R98, UR21, -R75 ;  /* 0x0000001562627c23 */ /* 0x000fca000801084b */
[----:B------:R2:W-:Y:S01]  /*35a0*/  MUFU.EX2 R52, R76 ;  /* 0x0000004c00347308 */ /* 0x0005e20000000800 */
[----:B------:R-:W-:-:S07]  /*35b0*/  FFMA.FTZ R15, R15, UR21, -R80 ;  /* 0x000000150f0f7c23 */ /* 0x000fce0008010850 */
[----:B------:R-:W-:Y:S01]  /*35c0*/  MUFU.EX2 R89, R89 ;  /* 0x0000005900597308 */ /* 0x000fe20000000800 */
[----:B--2---:R-:W-:Y:S01]  /*35d0*/  FFMA.FTZ R76, R96, UR21, -R75 ;  /* 0x00000015604c7c23 */ /* 0x004fe2000801084b */
[----:B------:R-:W-:-:S06]  /*35e0*/  FFMA.FTZ R96, R12, UR21, -R80 ;  /* 0x000000150c607c23 */ /* 0x000fcc0008010850 */
[----:B------:R-:W2:Y:S01]  /*35f0*/  MUFU.EX2 R94, R94 ;  /* 0x0000005e005e7308 */ /* 0x000ea20000000800 */
[----:B------:R-:W-:-:S07]  /*3600*/  FFMA.FTZ R105, R19, UR21, -R75 ;  /* 0x0000001513697c23 */ /* 0x000fce000801084b */
[----:B------:R-:W3:Y:S08]  /*3610*/  MUFU.EX2 R10, R10 ;  /* 0x0000000a000a7308 */ /* 0x000ef00000000800 */
[----:B------:R-:W4:Y:S01]  /*3620*/  MUFU.EX2 R11, R11 ;  /* 0x0000000b000b7308 */ /* 0x000f220000000800 */
[----:B0-----:R-:W-:Y:S01]  /*3630*/  FADD.FTZ R12, R97, R104 ;  /* 0x00000068610c7221 */ /* 0x001fe20000010000 */
[----:B------:R-:W-:-:S06]  /*3640*/  FFMA.FTZ R64, R91, UR21, -R75 ;  /* 0x000000155b407c23 */ /* 0x000fcc000801084b */
[----:B------:R-:W0:Y:S01]  /*3650*/  MUFU.EX2 R13, R13 ;  /* 0x0000000d000d7308 */ /* 0x000e220000000800 */
[--C-:B------:R-:W-:Y:S01]  /*3660*/  FFMA.FTZ R91, R21, UR21, -R80.reuse ;  /* 0x00000015155b7c23 */ /* 0x100fe20008010850 */
[----:B------:R-:W-:-:S06]  /*3670*/  FFMA.FTZ R7, R29, UR21, -R80 ;  /* 0x000000151d077c23 */ /* 0x000fcc0008010850 */
[----:B------:R-:W5:Y:S01]  /*3680*/  MUFU.EX2 R96, R96 ;  /* 0x0000006000607308 */ /* 0x000f620000000800 */
[----:B------:R-:W-:-:S07]  /*3690*/  FFMA.FTZ R29, R49, UR21, -R80 ;  /* 0x00000015311d7c23 */ /* 0x000fce0008010850 */
[----:B------:R3:W-:Y:S01]  /*36a0*/  MUFU.EX2 R72, R98 ;  /* 0x0000006200487308 */ /* 0x0007e20000000800 */
[----:B-1----:R-:W-:Y:S01]  /*36b0*/  FADD.FTZ R49, R9, R12 ;  /* 0x0000000c09317221 */ /* 0x002fe20000010000 */
[----:B--2---:R-:W-:-:S06]  /*36c0*/  FADD.FTZ R12, R89, R94 ;  /* 0x0000005e590c7221 */ /* 0x004fcc0000010000 */
[----:B------:R-:W1:Y:S01]  /*36d0*/  MUFU.EX2 R14, R14 ;  /* 0x0000000e000e7308 */ /* 0x000e620000000800 */
[--C-:B---3--:R-:W-:Y:S01]  /*36e0*/  FFMA.FTZ R98, R18, UR21, -R80.reuse ;  /* 0x0000001512627c23 */ /* 0x108fe20008010850 */
[----:B------:R-:W-:-:S06]  /*36f0*/  FFMA.FTZ R22, R22, UR21, -R80 ;  /* 0x0000001516167c23 */ /* 0x000fcc0008010850 */
[----:B------:R-:W2:Y:S01]  /*3700*/  MUFU.EX2 R15, R15 ;  /* 0x0000000f000f7308 */ /* 0x000ea20000000800 */
[--C-:B------:R-:W-:Y:S01]  /*3710*/  FFMA.FTZ R112, R40, UR21, -R75.reuse ;  /* 0x0000001528707c23 */ /* 0x100fe2000801084b */
[----:B------:R-:W-:Y:S01]  /*3720*/  FFMA.FTZ R18, R26, UR21, -R80 ;  /* 0x000000151a127c23 */ /* 0x000fe20008010850 */
[----:B------:R-:W-:-:S05]  /*3730*/  FFMA.FTZ R40, R55, UR21, -R75 ;  /* 0x0000001537287c23 */ /* 0x000fca000801084b */
[----:B------:R-:W3:Y:S01]  /*3740*/  MUFU.EX2 R105, R105 ;  /* 0x0000006900697308 */ /* 0x000ee20000000800 */
[----:B------:R-:W-:Y:S01]  /*3750*/  FADD.FTZ R26, R10, R49 ;  /* 0x000000310a1a7221 */ /* 0x000fe20000010000 */
[----:B------:R-:W-:Y:S01]  /*3760*/  FFMA.FTZ R55, R77, UR21, -R75 ;  /* 0x000000154d377c23 */ /* 0x000fe2000801084b */
[----:B----4-:R-:W-:-:S05]  /*3770*/  FADD.FTZ R49, R11, R12 ;  /* 0x0000000c0b317221 */ /* 0x010fca0000010000 */
[----:B------:R-:W4:Y:S01]  /*3780*/  MUFU.EX2 R98, R98 ;  /* 0x0000006200627308 */ /* 0x000f220000000800 */
[--C-:B------:R-:W-:Y:S01]  /*3790*/  FFMA.FTZ R77, R41, UR21, -R80.reuse ;  /* 0x00000015294d7c23 */ /* 0x100fe20008010850 */
[--C-:B------:R-:W-:Y:S01]  /*37a0*/  FFMA.FTZ R41, R57, UR21, -R80.reuse ;  /* 0x0000001539297c23 */ /* 0x100fe20008010850 */
[----:B------:R-:W-:-:S05]  /*37b0*/  FFMA.FTZ R21, R25, UR21, -R80 ;  /* 0x0000001519157c23 */ /* 0x000fca0008010850 */
[----:B------:R-:W4:Y:S01]  /*37c0*/  MUFU.EX2 R110, R110 ;  /* 0x0000006e006e7308 */ /* 0x000f220000000800 */
[----:B0-----:R-:W-:Y:S01]  /*37d0*/  FADD.FTZ R57, R13, R26 ;  /* 0x0000001a0d397221 */ /* 0x001fe20000010000 */
[----:B-----5:R-:W-:-:S06]  /*37e0*/  FADD.FTZ R12, R96, R49 ;  /* 0x00000031600c7221 */ /* 0x020fcc0000010000 */
[----:B------:R-:W0:Y:S01]  /*37f0*/  MUFU.EX2 R91, R91 ;  /* 0x0000005b005b7308 */ /* 0x000e220000000800 */
[----:B-1----:R-:W-:Y:S01]  /*3800*/  FADD.FTZ R26, R14, R57 ;  /* 0x000000390e1a7221 */ /* 0x002fe20000010000 */
[----:B------:R-:W-:Y:S01]  /*3810*/  F2FP.BF16.F32.PACK_AB R10, R10, R9 ;  /* 0x000000090a0a723e */ /* 0x000fe200000010ff */
[----:B--2---:R-:W-:-:S05]  /*3820*/  FADD.FTZ R9, R15, R12 ;  /* 0x0000000c0f097221 */ /* 0x004fca0000010000 */
[----:B------:R-:W1:Y:S01]  /*3830*/  MUFU.EX2 R22, R22 ;  /* 0x0000001600167308 */ /* 0x000e620000000800 */
[----:B---3--:R-:W-:-:S07]  /*3840*/  FADD.FTZ R57, R105, R26 ;  /* 0x0000001a69397221 */ /* 0x008fce0000010000 */
[----:B------:R-:W2:Y:S01]  /*3850*/  MUFU.EX2 R20, R20 ;  /* 0x0000001400147308 */ /* 0x000ea20000000800 */
[----:B------:R-:W-:Y:S01]  /*3860*/  FFMA.FTZ R63, R92, UR21, -R75 ;  /* 0x000000155c3f7c23 */ /* 0x000fe2000801084b */
[----:B----4-:R-:W-:Y:S01]  /*3870*/  FADD.FTZ R26, R98, R9 ;  /* 0x00000009621a7221 */ /* 0x010fe20000010000 */
[----:B------:R-:W-:-:S05]  /*3880*/  FFMA.FTZ R92, R46, UR21, -R80 ;  /* 0x000000152e5c7c23 */ /* 0x000fca0008010850 */
[----:B------:R-:W3:Y:S01]  /*3890*/  MUFU.EX2 R23, R23 ;  /* 0x0000001700177308 */ /* 0x000ee20000000800 */
[--C-:B------:R-:W-:Y:S01]  /*38a0*/  FFMA.FTZ R46, R61, UR21, -R80.reuse ;  /* 0x000000153d2e7c23 */ /* 0x100fe20008010850 */
[----:B------:R-:W-:-:S06]  /*38b0*/  FFMA.FTZ R30, R30, UR21, -R80 ;  /* 0x000000151e1e7c23 */ /* 0x000fcc0008010850 */
[----:B------:R-:W4:Y:S01]  /*38c0*/  MUFU.EX2 R21, R21 ;  /* 0x0000001500157308 */ /* 0x000f220000000800 */
[----:B------:R-:W-:Y:S01]  /*38d0*/  FADD.FTZ R61, R110, R57 ;  /* 0x000000396e3d7221 */ /* 0x000fe20000010000 */
[----:B0-----:R-:W-:-:S06]  /*38e0*/  FADD.FTZ R57, R91, R26 ;  /* 0x0000001a5b397221 */ /* 0x001fcc0000010000 */
[----:B------:R-:W0:Y:S01]  /*38f0*/  MUFU.EX2 R24, R24 ;  /* 0x0000001800187308 */ /* 0x000e220000000800 */
[----:B------:R-:W-:Y:S01]  /*3900*/  F2FP.BF16.F32.PACK_AB R12, R14, R13 ;  /* 0x0000000d0e0c723e */ /* 0x000fe200000010ff */
[----:B------:R-:W-:-:S06]  /*3910*/  FFMA.FTZ R19, R48, UR21, -R75 ;  /* 0x0000001530137c23 */ /* 0x000fcc000801084b */
[----:B------:R-:W5:Y:S01]  /*3920*/  MUFU.EX2 R18, R18 ;  /* 0x0000001200127308 */ /* 0x000f620000000800 */
[--C-:B------:R-:W-:Y:S01]  /*3930*/  FFMA.FTZ R25, R33, UR21, -R80.reuse ;  /* 0x0000001521197c23 */ /* 0x100fe20008010850 */
[----:B------:R-:W-:Y:S01]  /*3940*/  F2FP.BF16.F32.PACK_AB R13, R98, R15 ;  /* 0x0000000f620d723e */ /* 0x000fe200000010ff */
[----:B------:R-:W-:Y:S01]  /*3950*/  FFMA.FTZ R48, R60, UR21, -R75 ;  /* 0x000000153c307c23 */ /* 0x000fe2000801084b */
[----:B------:R-:W-:-:S04]  /*3960*/  FFMA.FTZ R58, R58, UR21, -R80 ;  /* 0x000000153a3a7c23 */ /* 0x000fc80008010850 */
[----:B------:R-:W5:Y:S01]  /*3970*/  MUFU.EX2 R27, R27 ;  /* 0x0000001b001b7308 */ /* 0x000f620000000800 */
[C---:B-1----:R-:W-:Y:S01]  /*3980*/  FADD.FTZ R26, R22.reuse, R57 ;  /* 0x00000039161a7221 */ /* 0x042fe20000010000 */
[----:B------:R-:W-:Y:S01]  /*3990*/  F2FP.BF16.F32.PACK_AB R15, R22, R91 ;  /* 0x0000005b160f723e */ /* 0x000fe200000010ff */
[----:B------:R-:W-:Y:S01]  /*39a0*/  FFMA.FTZ R60, R90, UR21, -R75 ;  /* 0x000000155a3c7c23 */ /* 0x000fe2000801084b */
[----:B--2---:R-:W-:-:S04]  /*39b0*/  FADD.FTZ R22, R20, R61 ;  /* 0x0000003d14167221 */ /* 0x004fc80000010000 */
[----:B------:R-:W1:Y:S01]  /*39c0*/  MUFU.EX2 R7, R7 ;  /* 0x0000000700077308 */ /* 0x000e620000000800 */
[--C-:B------:R-:W-:Y:S01]  /*39d0*/  FFMA.FTZ R90, R42, UR21, -R80.reuse ;  /* 0x000000152a5a7c23 */ /* 0x100fe20008010850 */
[--C-:B------:R-:W-:Y:S01]  /*39e0*/  FFMA.FTZ R34, R34, UR21, -R80.reuse ;  /* 0x0000001522227c23 */ /* 0x100fe20008010850 */
[----:B------:R-:W-:Y:S01]  /*39f0*/  FFMA.FTZ R42, R54, UR21, -R80 ;  /* 0x00000015362a7c23 */ /* 0x000fe20008010850 */
[----:B------:R-:W-:-:S04]  /*3a00*/  @!P1 VIADD R8, R0, 0x30840 ;  /* 0x0003084000089836 */ /* 0x000fc80000000000 */
[----:B------:R-:W2:Y:S01]  /*3a10*/  MUFU.EX2 R99, R99 ;  /* 0x0000006300637308 */ /* 0x000ea20000000800 */
[----:B------:R-:W-:Y:S01]  /*3a20*/  FFMA.FTZ R54, R69, UR21, -R80 ;  /* 0x0000001545367c23 */ /* 0x000fe20008010850 */
[----:B---3--:R-:W-:-:S06]  /*3a30*/  FADD.FTZ R69, R23, R22 ;  /* 0x0000001617457221 */ /* 0x008fcc0000010000 */
[----:B------:R-:W3:Y:S01]  /*3a40*/  MUFU.EX2 R30, R30 ;  /* 0x0000001e001e7308 */ /* 0x000ee20000000800 */
[----:B------:R-:W-:Y:S01]  /*3a50*/  FFMA.FTZ R37, R37, UR21, -R80 ;  /* 0x0000001525257c23 */ /* 0x000fe20008010850 */
[--C-:B------:R-:W-:Y:S01]  /*3a60*/  FFMA.FTZ R109, R43, UR21, -R75.reuse ;  /* 0x000000152b6d7c23 */ /* 0x100fe2000801084b */
[----:B------:R-:W-:-:S05]  /*3a70*/  FFMA.FTZ R43, R56, UR21, -R75 ;  /* 0x00000015382b7c23 */ /* 0x000fca000801084b */
[----:B------:R-:W3:Y:S01]  /*3a80*/  MUFU.EX2 R106, R106 ;  /* 0x0000006a006a7308 */ /* 0x000ee20000000800 */
[----:B------:R-:W-:-:S07]  /*3a90*/  FFMA.FTZ R56, R88, UR21, -R75 ;  /* 0x0000001558387c23 */ /* 0x000fce000801084b */
[----:B------:R4:W-:Y:S01]  /*3aa0*/  MUFU.EX2 R0, R58 ;  /* 0x0000003a00007308 */ /* 0x0009e20000000800 */
[----:B------:R-:W-:-:S07]  /*3ab0*/  FFMA.FTZ R88, R38, UR21, -R80 ;  /* 0x0000001526587c23 */ /* 0x000fce0008010850 */
[----:B------:R-:W3:Y:S01]  /*3ac0*/  MUFU.EX2 R25, R25 ;  /* 0x0000001900197308 */ /* 0x000ee20000000800 */
[----:B----4-:R-:W-:Y:S01]  /*3ad0*/  FFMA.FTZ R58, R73, UR21, -R80 ;  /* 0x00000015493a7c23 */ /* 0x010fe20008010850 */
[----:B------:R-:W-:Y:S01]  /*3ae0*/  FADD.FTZ R73, R21, R26 ;  /* 0x0000001a15497221 */ /* 0x000fe20000010000 */
[----:B0-----:R-:W-:-:S03]  /*3af0*/  FADD.FTZ R26, R24, R69 ;  /* 0x00000045181a7221 */ /* 0x001fc60000010000 */
[----:B-----5:R-:W-:Y:S02]  /*3b00*/  FADD.FTZ R22, R18, R73 ;  /* 0x0000004912167221 */ /* 0x020fe40000010000 */
[----:B------:R-:W0:Y:S01]  /*3b10*/  MUFU.EX2 R103, R103 ;  /* 0x0000006700677308 */ /* 0x000e220000000800 */
[----:B------:R-:W-:Y:S01]  /*3b20*/  FADD.FTZ R26, R27, R26 ;  /* 0x0000001a1b1a7221 */ /* 0x000fe20000010000 */
[----:B-1----:R-:W-:-:S06]  /*3b30*/  FADD.FTZ R73, R7, R22 ;  /* 0x0000001607497221 */ /* 0x002fcc0000010000 */
[----:B------:R-:W1:Y:S01]  /*3b40*/  MUFU.EX2 R34, R34 ;  /* 0x0000002200227308 */ /* 0x000e620000000800 */
[--C-:B------:R-:W-:Y:S01]  /*3b50*/  FFMA.FTZ R49, R65, UR21, -R80.reuse ;  /* 0x0000001541317c23 */ /* 0x100fe20008010850 */
[----:B------:R-:W-:Y:S01]  /*3b60*/  FFMA.FTZ R65, R79, UR21, -R80 ;  /* 0x000000154f417c23 */ /* 0x000fe20008010850 */
[----:B--2---:R-:W-:-:S05]  /*3b70*/  FADD.FTZ R79, R99, R26 ;  /* 0x0000001a634f7221 */ /* 0x004fca0000010000 */
[----:B------:R-:W2:Y:S01]  /*3b80*/  MUFU.EX2 R108, R108 ;  /* 0x0000006c006c7308 */ /* 0x000ea20000000800 */
[----:B---3--:R-:W-:-:S07]  /*3b90*/  FADD.FTZ R22, R30, R73 ;  /* 0x000000491e167221 */ /* 0x008fce0000010000 */
[----:B------:R-:W3:Y:S01]  /*3ba0*/  MUFU.EX2 R37, R37 ;  /* 0x0000002500257308 */ /* 0x000ee20000000800 */
[----:B------:R-:W-:Y:S01]  /*3bb0*/  FADD.FTZ R26, R106, R79 ;  /* 0x0000004f6a1a7221 */ /* 0x000fe20000010000 */
[----:B------:R-:W-:-:S06]  /*3bc0*/  FADD.FTZ R73, R25, R22 ;  /* 0x0000001619497221 */ /* 0x000fcc0000010000 */
[----:B------:R-:W4:Y:S01]  /*3bd0*/  MUFU.EX2 R107, R107 ;  /* 0x0000006b006b7308 */ /* 0x000f220000000800 */
[----:B------:R-:W-:-:S07]  /*3be0*/  FFMA.FTZ R45, R45, UR21, -R80 ;  /* 0x000000152d2d7c23 */ /* 0x000fce0008010850 */
[----:B------:R-:W5:Y:S01]  /*3bf0*/  MUFU.EX2 R88, R88 ;  /* 0x0000005800587308 */ /* 0x000f620000000800 */
[----:B0-----:R-:W-:Y:S01]  /*3c00*/  FADD.FTZ R79, R103, R26 ;  /* 0x0000001a674f7221 */ /* 0x001fe20000010000 */
[----:B-1----:R-:W-:-:S06]  /*3c10*/  FADD.FTZ R22, R34, R73 ;  /* 0x0000004922167221 */ /* 0x002fcc0000010000 */
[----:B------:R-:W0:Y:S08]  /*3c20*/  MUFU.EX2 R112, R112 ;  /* 0x0000007000707308 */ /* 0x000e300000000800 */
[----:B------:R-:W1:Y:S01]  /*3c30*/  MUFU.EX2 R77, R77 ;  /* 0x0000004d004d7308 */ /* 0x000e620000000800 */
[----:B--2---:R-:W-:Y:S01]  /*3c40*/  FADD.FTZ R26, R108, R79 ;  /* 0x0000004f6c1a7221 */ /* 0x004fe20000010000 */
[----:B---3--:R-:W-:-:S06]  /*3c50*/  FADD.FTZ R73, R37, R22 ;  /* 0x0000001625497221 */ /* 0x008fcc0000010000 */
[----:B------:R-:W2:Y:S08]  /*3c60*/  MUFU.EX2 R109, R109 ;  /* 0x0000006d006d7308 */ /* 0x000eb00000000800 */
[----:B------:R-:W3:Y:S01]  /*3c70*/  MUFU.EX2 R90, R90 ;  /* 0x0000005a005a7308 */ /* 0x000ee20000000800 */
[----:B----4-:R-:W-:Y:S01]  /*3c80*/  FADD.FTZ R79, R107, R26 ;  /* 0x0000001a6b4f7221 */ /* 0x010fe20000010000 */
[----:B-----5:R-:W-:-:S06]  /*3c90*/  FADD.FTZ R22, R88, R73 ;  /* 0x0000004958167221 */ /* 0x020fcc0000010000 */
[----:B------:R-:W4:Y:S01]  /*3ca0*/  MUFU.EX2 R114, R114 ;  /* 0x0000007200727308 */ /* 0x000f220000000800 */
[----:B------:R-:W-:-:S07]  /*3cb0*/  FFMA.FTZ R38, R50, UR21, -R80 ;  /* 0x0000001532267c23 */ /* 0x000fce0008010850 */
[----:B------:R-:W5:Y:S01]  /*3cc0*/  MUFU.EX2 R45, R45 ;  /* 0x0000002d002d7308 */ /* 0x000f620000000800 */
[----:B0-----:R-:W-:Y:S01]  /*3cd0*/  FADD.FTZ R26, R112, R79 ;  /* 0x0000004f701a7221 */ /* 0x001fe20000010000 */
[----:B-1----:R-:W-:-:S06]  /*3ce0*/  FADD.FTZ R73, R77, R22 ;  /* 0x000000164d497221 */ /* 0x002fcc0000010000 */
[----:B------:R-:W0:Y:S01]  /*3cf0*/  MUFU.EX2 R6, R6 ;  /* 0x0000000600067308 */ /* 0x000e220000000800 */
[----:B------:R-:W-:-:S07]  /*3d00*/  FFMA.FTZ R33, R53, UR21, -R80 ;  /* 0x0000001535217c23 */ /* 0x000fce0008010850 */
[----:B------:R-:W1:Y:S01]  /*3d10*/  MUFU.EX2 R92, R92 ;  /* 0x0000005c005c7308 */ /* 0x000e620000000800 */
[----:B--2---:R-:W-:Y:S01]  /*3d20*/  FADD.FTZ R79, R109, R26 ;  /* 0x0000001a6d4f7221 */ /* 0x004fe20000010000 */
[----:B------:R-:W-:-:S06]  /*3d30*/  @!P1 PRMT R8, RZ, 0x654, R8 ;  /* 0x00000654ff089816 */ /* 0x000fcc0000000008 */
[----:B------:R-:W2:Y:S01]  /*3d40*/  MUFU.EX2 R19, R19 ;  /* 0x0000001300137308 */ /* 0x000ea20000000800 */
[----:B---3--:R-:W-:-:S07]  /*3d50*/  FADD.FTZ R22, R90, R73 ;  /* 0x000000495a167221 */ /* 0x008fce0000010000 */
[----:B------:R-:W3:Y:S01]  /*3d60*/  MUFU.EX2 R29, R29 ;  /* 0x0000001d001d7308 */ /* 0x000ee20000000800 */
[----:B----4-:R-:W-:Y:S01]  /*3d70*/  FADD.FTZ R79, R114, R79 ;  /* 0x0000004f724f7221 */ /* 0x010fe20000010000 */
[----:B------:R-:W-:Y:S01]  /*3d80*/  F2FP.BF16.F32.PACK_AB R20, R23, R20 ;  /* 0x000000141714723e */ /* 0x000fe200000010ff */
[----:B------:R4:W-:Y:S05]  /*3d90*/  @!P1 SYNCS.ARRIVE.TRANS64.RED.A1T0 RZ, [R8+URZ], RZ ;  /* 0x000000ff08ff99a7 */ /* 0x0009ea000810043f */
[----:B------:R-:W3:Y:S01]  /*3da0*/  MUFU.EX2 R32, R32 ;  /* 0x0000002000207308 */ /* 0x000ee20000000800 */
[----:B-----5:R-:W-:Y:S01]  /*3db0*/  FADD.FTZ R23, R45, R22 ;  /* 0x000000162d177221 */ /* 0x020fe20000010000 */
[----:B------:R-:W-:-:S06]  /*3dc0*/  F2FP.BF16.F32.PACK_AB R9, R94, R89 ;  /* 0x000000595e09723e */ /* 0x000fcc00000010ff */
[----:B------:R-:W5:Y:S01]  /*3dd0*/  MUFU.EX2 R38, R38 ;  /* 0x0000002600267308 */ /* 0x000f620000000800 */
[----:B----4-:R-:W-:Y:S02]  /*3de0*/  F2FP.BF16.F32.PACK_AB R8, R104, R97 ;  /* 0x000000616808723e */ /* 0x010fe400000010ff */
[----:B------:R-:W-:-:S05]  /*3df0*/  F2FP.BF16.F32.PACK_AB R11, R96, R11 ;  /* 0x0000000b600b723e */ /* 0x000fca00000010ff */
[----:B------:R-:W4:Y:S01]  /*3e00*/  MUFU.EX2 R39, R39 ;  /* 0x0000002700277308 */ /* 0x000f220000000800 */
[----:B------:R-:W-:Y:S01]  /*3e10*/  FFMA.FTZ R50, R66, UR21, -R80 ;  /* 0x0000001542327c23 */ /* 0x000fe20008010850 */
[----:B0-----:R-:W-:Y:S01]  /*3e20*/  FADD.FTZ R26, R6, R79 ;  /* 0x0000004f061a7221 */ /* 0x001fe20000010000 */
[----:B-1----:R-:W-:-:S05]  /*3e30*/  FADD.FTZ R66, R92, R23 ;  /* 0x000000175c427221 */ /* 0x002fca0000010000 */
[----:B------:R-:W0:Y:S01]  /*3e40*/  MUFU.EX2 R33, R33 ;  /* 0x0000002100217308 */ /* 0x000e220000000800 */
[----:B------:R-:W-:Y:S01]  /*3e50*/  F2FP.BF16.F32.PACK_AB R14, R110, R105 ;  /* 0x000000696e0e723e */ /* 0x000fe200000010ff */
[----:B------:R2:W-:Y:S06]  /*3e60*/  STSM.16.M88.4 [R2+0x1e800], R8 ;  /* 0x01e8000802007844 */ /* 0x0005ec0000000200 */
[----:B------:R-:W1:Y:S01]  /*3e70*/  MUFU.EX2 R40, R40 ;  /* 0x0000002800287308 */ /* 0x000e620000000800 */
[----:B------:R5:W-:Y:S07]  /*3e80*/  STSM.16.M88.4 [R156], R12 ;  /* 0x0000000c9c007844 */ /* 0x000bee0000000200 */
[----:B------:R-:W1:Y:S01]  /*3e90*/  MUFU.EX2 R42, R42 ;  /* 0x0000002a002a7308 */ /* 0x000e620000000800 */
[----:B--2---:R-:W-:Y:S01]  /*3ea0*/  FADD.FTZ R11, R19, R26 ;  /* 0x0000001a130b7221 */ /* 0x004fe20000010000 */
[----:B---3--:R-:W-:-:S06]  /*3eb0*/  FADD.FTZ R9, R29, R66 ;  /* 0x000000421d097221 */ /* 0x008fcc0000010000 */
[----:B------:R-:W2:Y:S01]  /*3ec0*/  MUFU.EX2 R43, R43 ;  /* 0x0000002b002b7308 */ /* 0x000ea20000000800 */
[----:B-----5:R-:W-:Y:S01]  /*3ed0*/  FADD.FTZ R14, R32, R11 ;  /* 0x0000000b200e7221 */ /* 0x020fe20000010000 */
[----:B------:R-:W-:-:S06]  /*3ee0*/  FADD.FTZ R12, R38, R9 ;  /* 0x00000009260c7221 */ /* 0x000fcc0000010000 */
[----:B------:R-:W3:Y:S01]  /*3ef0*/  MUFU.EX2 R41, R41 ;  /* 0x0000002900297308 */ /* 0x000ee20000000800 */
[----:B------:R-:W-:Y:S01]  /*3f00*/  FFMA.FTZ R53, R62, UR21, -R80 ;  /* 0x000000153e357c23 */ /* 0x000fe20008010850 */
[----:B----4-:R-:W-:-:S06]  /*3f10*/  FADD.FTZ R11, R39, R14 ;  /* 0x0000000e270b7221 */ /* 0x010fcc0000010000 */
[----:B------:R-:W4:Y:S01]  /*3f20*/  MUFU.EX2 R47, R47 ;  /* 0x0000002f002f7308 */ /* 0x000f220000000800 */
[----:B0-----:R-:W-:Y:S01]  /*3f30*/  FADD.FTZ R9, R33, R12 ;  /* 0x0000000c21097221 */ /* 0x001fe20000010000 */
[----:B-1----:R-:W-:-:S06]  /*3f40*/  FADD.FTZ R14, R40, R11 ;  /* 0x0000000b280e7221 */ /* 0x002fcc0000010000 */
[----:B------:R-:W0:Y:S01]  /*3f50*/  MUFU.EX2 R48, R48 ;  /* 0x0000003000307308 */ /* 0x000e220000000800 */
[----:B------:R-:W-:Y:S01]  /*3f60*/  FFMA.FTZ R31, R67, UR21, -R75 ;  /* 0x00000015431f7c23 */ /* 0x000fe2000801084b */
[----:B------:R-:W-:-:S06]  /*3f70*/  FADD.FTZ R12, R42, R9 ;  /* 0x000000092a0c7221 */ /* 0x000fcc0000010000 */
[----:B------:R-:W1:Y:S01]  /*3f80*/  MUFU.EX2 R46, R46 ;  /* 0x0000002e002e7308 */ /* 0x000e620000000800 */
[----:B------:R-:W-:Y:S01]  /*3f90*/  F2FP.BF16.F32.PACK_AB R23, R30, R7 ;  /* 0x000000071e17723e */ /* 0x000fe200000010ff */
[----:B--2---:R-:W-:-:S06]  /*3fa0*/  FADD.FTZ R14, R43, R14 ;  /* 0x0000000e2b0e7221 */ /* 0x004fcc0000010000 */
[----:B------:R-:W2:Y:S01]  /*3fb0*/  MUFU.EX2 R3, R3 ;  /* 0x0000000300037308 */ /* 0x000ea20000000800 */
[----:B------:R-:W-:Y:S01]  /*3fc0*/  FFMA.FTZ R36, R68, UR21, -R75 ;  /* 0x0000001544247c23 */ /* 0x000fe2000801084b */
[----:B---3--:R-:W-:-:S06]  /*3fd0*/  FADD.FTZ R7, R41, R12 ;  /* 0x0000000c29077221 */ /* 0x008fcc0000010000 */
[----:B------:R-:W3:Y:S01]  /*3fe0*/  MUFU.EX2 R53, R53 ;  /* 0x0000003500357308 */ /* 0x000ee20000000800 */
[----:B----4-:R-:W-:Y:S01]  /*3ff0*/  FADD.FTZ R13, R47, R14 ;  /* 0x0000000e2f0d7221 */ /* 0x010fe20000010000 */
[----:B------:R-:W-:-:S06]  /*4000*/  FADD.FTZ R7, R0, R7 ;  /* 0x0000000700077221 */ /* 0x000fcc0000010000 */
[----:B------:R-:W4:Y:S01]  /*4010*/  MUFU.EX2 R49, R49 ;  /* 0x0000003100317308 */ /* 0x000f220000000800 */
[----:B------:R-:W-:Y:S01]  /*4020*/  FFMA.FTZ R57, R70, UR21, -R80 ;  /* 0x0000001546397c23 */ /* 0x000fe20008010850 */
[----:B0-----:R-:W-:-:S06]  /*4030*/  FADD.FTZ R14, R48, R13 ;  /* 0x0000000d300e7221 */ /* 0x001fcc0000010000 */
[----:B------:R-:W0:Y:S01]  /*4040*/  MUFU.EX2 R31, R31 ;  /* 0x0000001f001f7308 */ /* 0x000e220000000800 */
[----:B-1----:R-:W-:-:S07]  /*4050*/  FADD.FTZ R12, R46, R7 ;  /* 0x000000072e0c7221 */ /* 0x002fce0000010000 */
[----:B------:R-:W1:Y:S01]  /*4060*/  MUFU.EX2 R50, R50 ;  /* 0x0000003200327308 */ /* 0x000e620000000800 */
[----:B--2---:R-:W-:Y:S01]  /*4070*/  FADD.FTZ R7, R3, R14 ;  /* 0x0000000e03077221 */ /* 0x004fe20000010000 */
[----:B---3--:R-:W-:-:S06]  /*4080*/  FADD.FTZ R14, R53, R12 ;  /* 0x0000000c350e7221 */ /* 0x008fcc0000010000 */
[----:B------:R-:W2:Y:S01]  /*4090*/  MUFU.EX2 R36, R36 ;  /* 0x0000002400247308 */ /* 0x000ea20000000800 */
[----:B------:R-:W-:-:S07]  /*40a0*/  FFMA.FTZ R61, R74, UR21, -R80 ;  /* 0x000000154a3d7c23 */ /* 0x000fce0008010850 */
[----:B------:R-:W3:Y:S01]  /*40b0*/  MUFU.EX2 R54, R54 ;  /* 0x0000003600367308 */ /* 0x000ee20000000800 */
[----:B------:R-:W-:Y:S01]  /*40c0*/  F2FP.BF16.F32.PACK_AB R21, R18, R21 ;  /* 0x000000151215723e */ /* 0x000fe200000010ff */
[----:B------:R-:W-:-:S06]  /*40d0*/  FADD.FTZ R18, R28, R7 ;  /* 0x000000071c127221 */ /* 0x000fcc0000010000 */
[----:B------:R-:W-:Y:S01]  /*40e0*/  MUFU.EX2 R35, R35 ;  /* 0x0000002300237308 */ /* 0x000fe20000000800 */
[----:B----4-:R-:W-:Y:S01]  /*40f0*/  FADD.FTZ R7, R49, R14 ;  /* 0x0000000e31077221 */ /* 0x010fe20000010000 */
[----:B------:R-:W-:-:S06]  /*4100*/  FFMA.FTZ R62, R78, UR21, -R80 ;  /* 0x000000154e3e7c23 */ /* 0x000fcc0008010850 */
[----:B------:R-:W4:Y:S01]  /*4110*/  MUFU.EX2 R57, R57 ;  /* 0x0000003900397308 */ /* 0x000f220000000800 */
[----:B------:R-:W-:Y:S01]  /*4120*/  F2FP.BF16.F32.PACK_AB R22, R27, R24 ;  /* 0x000000181b16723e */ /* 0x000fe200000010ff */
[----:B0-----:R-:W-:-:S06]  /*4130*/  FADD.FTZ R13, R31, R18 ;  /* 0x000000121f0d7221 */ /* 0x001fcc0000010000 */
[----:B------:R-:W-:Y:S01]  /*4140*/  MUFU.EX2 R44, R44 ;  /* 0x0000002c002c7308 */ /* 0x000fe20000000800 */
[----:B------:R-:W-:Y:S01]  /*4150*/  F2FP.BF16.F32.PACK_AB R24, R106, R99 ;  /* 0x000000636a18723e */ /* 0x000fe200000010ff */
[----:B-1----:R-:W-:Y:S01]  /*4160*/  FADD.FTZ R7, R50, R7 ;  /* 0x0000000732077221 */ /* 0x002fe20000010000 */
[----:B------:R-:W-:-:S05]  /*4170*/  F2FP.BF16.F32.PACK_AB R26, R108, R103 ;  /* 0x000000676c1a723e */ /* 0x000fca00000010ff */
[----:B------:R-:W0:Y:S01]  /*4180*/  MUFU.EX2 R58, R58 ;  /* 0x0000003a003a7308 */ /* 0x000e220000000800 */
[----:B------:R-:W-:Y:S02]  /*4190*/  F2FP.BF16.F32.PACK_AB R25, R34, R25 ;  /* 0x000000192219723e */ /* 0x000fe400000010ff */
[----:B------:R-:W-:Y:S02]  /*41a0*/  F2FP.BF16.F32.PACK_AB R27, R88, R37 ;  /* 0x00000025581b723e */ /* 0x000fe400000010ff */
[----:B------:R-:W-:-:S03]  /*41b0*/  F2FP.BF16.F32.PACK_AB R8, R112, R107 ;  /* 0x0000006b7008723e */ /* 0x000fc600000010ff */
[----:B------:R-:W1:Y:S01]  /*41c0*/  MUFU.EX2 R61, R61 ;  /* 0x0000003d003d7308 */ /* 0x000e620000000800 */
[----:B------:R-:W-:Y:S02]  /*41d0*/  F2FP.BF16.F32.PACK_AB R10, R114, R109 ;  /* 0x0000006d720a723e */ /* 0x000fe400000010ff */
[----:B------:R-:W-:Y:S02]  /*41e0*/  F2FP.BF16.F32.PACK_AB R9, R90, R77 ;  /* 0x0000004d5a09723e */ /* 0x000fe400000010ff */
[----:B------:R-:W-:Y:S01]  /*41f0*/  F2FP.BF16.F32.PACK_AB R11, R92, R45 ;  /* 0x0000002d5c0b723e */ /* 0x000fe200000010ff */
[----:B--2---:R-:W-:Y:S01]  /*4200*/  FADD.FTZ R18, R36, R13 ;  /* 0x0000000d24127221 */ /* 0x004fe20000010000 */
[----:B------:R-:W-:Y:S01]  /*4210*/  F2FP.BF16.F32.PACK_AB R12, R19, R6 ;  /* 0x00000006130c723e */ /* 0x000fe200000010ff */
[----:B------:R-:W2:Y:S01]  /*4220*/  MUFU.EX2 R55, R55 ;  /* 0x0000003700377308 */ /* 0x000ea20000000800 */
[----:B------:R5:W-:Y:S01]  /*4230*/  STSM.16.M88.4 [R17], R20 ;  /* 0x0000001411007844 */ /* 0x000be20000000200 */
[----:B---3--:R-:W-:Y:S01]  /*4240*/  FADD.FTZ R6, R54, R7 ;  /* 0x0000000736067221 */ /* 0x008fe20000010000 */
[----:B------:R-:W-:-:S02]  /*4250*/  FFMA.FTZ R69, R82, UR21, -R80 ;  /* 0x0000001552457c23 */ /* 0x000fc40008010850 */
[----:B------:R-:W-:Y:S03]  /*4260*/  STSM.16.M88.4 [R16], R24 ;  /* 0x0000001810007844 */ /* 0x000fe60000000200 */
[----:B------:R-:W3:Y:S01]  /*4270*/  MUFU.EX2 R62, R62 ;  /* 0x0000003e003e7308 */ /* 0x000ee20000000800 */
[----:B------:R1:W-:Y:S01]  /*4280*/  STSM.16.M88.4 [R2+0x24800], R8 ;  /* 0x0248000802007844 */ /* 0x0003e20000000200 */
[----:B----4-:R-:W-:Y:S01]  /*4290*/  FADD.FTZ R7, R57, R6 ;  /* 0x0000000639077221 */ /* 0x010fe20000010000 */
[----:B------:R-:W-:-:S05]  /*42a0*/  FFMA.FTZ R83, R83, UR21, -R80 ;  /* 0x0000001553537c23 */ /* 0x000fca0008010850 */
[----:B------:R-:W4:Y:S01]  /*42b0*/  MUFU.EX2 R51, R51 ;  /* 0x0000003300337308 */ /* 0x000f220000000800 */
[----:B-----5:R-:W-:Y:S01]  /*42c0*/  F2FP.BF16.F32.PACK_AB R21, R0, R41 ;  /* 0x000000290015723e */ /* 0x020fe200000010ff */
[----:B0-----:R-:W-:-:S06]  /*42d0*/  FADD.FTZ R0, R58, R7 ;  /* 0x000000073a007221 */ /* 0x001fcc0000010000 */
[----:B------:R-:W0:Y:S01]  /*42e0*/  MUFU.EX2 R65, R65 ;  /* 0x0000004100417308 */ /* 0x000e220000000800 */
[----:B-1----:R-:W-:Y:S01]  /*42f0*/  FADD.FTZ R9, R35, R18 ;  /* 0x0000001223097221 */ /* 0x002fe20000010000 */
[----:B------:R-:W-:-:S03]  /*4300*/  FFMA.FTZ R86, R86, UR21, -R80 ;  /* 0x0000001556567c23 */ /* 0x000fc60008010850 */
[----:B------:R-:W-:-:S03]  /*4310*/  FADD.FTZ R9, R44, R9 ;  /* 0x000000092c097221 */ /* 0x000fc60000010000 */
[----:B------:R-:W1:Y:S01]  /*4320*/  MUFU.EX2 R56, R56 ;  /* 0x0000003800387308 */ /* 0x000e620000000800 */
[----:B------:R-:W-:Y:S01]  /*4330*/  FADD.FTZ R6, R52, R9 ;  /* 0x0000000934067221 */ /* 0x000fe20000010000 */
[----:B------:R-:W-:-:S06]  /*4340*/  FADD.FTZ R7, R61, R0 ;  /* 0x000000003d077221 */ /* 0x000fcc0000010000 */
[----:B------:R-:W5:Y:S01]  /*4350*/  MUFU.EX2 R69, R69 ;  /* 0x0000004500457308 */ /* 0x000f620000000800 */
[----:B------:R-:W-:Y:S01]  /*4360*/  FFMA.FTZ R87, R87, UR21, -R80 ;  /* 0x0000001557577c23 */ /* 0x000fe20008010850 */
[----:B--2---:R-:W-:-:S06]  /*4370*/  FADD.FTZ R8, R55, R6 ;  /* 0x0000000637087221 */ /* 0x004fcc0000010000 */
[----:B------:R-:W2:Y:S01]  /*4380*/  MUFU.EX2 R59, R59 ;  /* 0x0000003b003b7308 */ /* 0x000ea20000000800 */
[----:B---3--:R-:W-:Y:S01]  /*4390*/  FADD.FTZ R6, R62, R7 ;  /* 0x000000073e067221 */ /* 0x008fe20000010000 */
[----:B------:R-:W-:-:S06]  /*43a0*/  FFMA.FTZ R85, R85, UR21, -R80 ;  /* 0x0000001555557c23 */ /* 0x000fcc0008010850 */
[----:B------:R-:W3:Y:S01]  /*43b0*/  MUFU.EX2 R70, R83 ;  /* 0x0000005300467308 */ /* 0x000ee20000000800 */
[----:B----4-:R-:W-:Y:S01]  /*43c0*/  FADD.FTZ R7, R51, R8 ;  /* 0x0000000833077221 */ /* 0x010fe20000010000 */
[----:B0-----:R-:W-:-:S06]  /*43d0*/  FADD.FTZ R6, R65, R6 ;  /* 0x0000000641067221 */ /* 0x001fcc0000010000 */
[----:B------:R-:W0:Y:S01]  /*43e0*/  MUFU.EX2 R60, R60 ;  /* 0x0000003c003c7308 */ /* 0x000e220000000800 */
[----:B------:R-:W-:-:S07]  /*43f0*/  FFMA.FTZ R84, R84, UR21, -R80 ;  /* 0x0000001554547c23 */ /* 0x000fce0008010850 */
[----:B------:R-:W4:Y:S01]  /*4400*/  MUFU.EX2 R86, R86 ;  /* 0x0000005600567308 */ /* 0x000f220000000800 */
[----:B------:R-:W-:Y:S01]  /*4410*/  F2FP.BF16.F32.PACK_AB R28, R28, R3 ;  /* 0x000000031c1c723e */ /* 0x000fe200000010ff */
[----:B-1----:R-:W-:-:S06]  /*4420*/  FADD.FTZ R8, R56, R7 ;  /* 0x0000000738087221 */ /* 0x002fcc0000010000 */
[----:B------:R-:W1:Y:S01]  /*4430*/  MUFU.EX2 R63, R63 ;  /* 0x0000003f003f7308 */ /* 0x000e620000000800 */
[----:B-----5:R-:W-:Y:S01]  /*4440*/  FADD.FTZ R3, R69, R6 ;  /* 0x0000000645037221 */ /* 0x020fe20000010000 */
[----:B------:R-:W-:-:S06]  /*4450*/  FFMA.FTZ R67, R93, UR21, -R75 ;  /* 0x000000155d437c23 */ /* 0x000fcc000801084b */
[----:B------:R-:W5:Y:S01]  /*4460*/  MUFU.EX2 R87, R87 ;  /* 0x0000005700577308 */ /* 0x000f620000000800 */
[----:B------:R-:W-:Y:S01]  /*4470*/  FFMA.FTZ R81, R81, UR21, -R80 ;  /* 0x0000001551517c23 */ /* 0x000fe20008010850 */
[----:B--2---:R-:W-:-:S06]  /*4480*/  FADD.FTZ R7, R59, R8 ;  /* 0x000000083b077221 */ /* 0x004fcc0000010000 */
[----:B------:R-:W2:Y:S01]  /*4490*/  MUFU.EX2 R64, R64 ;  /* 0x0000004000407308 */ /* 0x000ea20000000800 */
[----:B---3--:R-:W-:Y:S01]  /*44a0*/  FADD.FTZ R3, R70, R3 ;  /* 0x0000000346037221 */ /* 0x008fe20000010000 */
[----:B------:R-:W-:-:S06]  /*44b0*/  FFMA.FTZ R68, R100, UR21, -R75 ;  /* 0x0000001564447c23 */ /* 0x000fcc000801084b */
[----:B------:R-:W3:Y:S01]  /*44c0*/  MUFU.EX2 R85, R85 ;  /* 0x0000005500557308 */ /* 0x000ee20000000800 */
[----:B------:R-:W-:Y:S01]  /*44d0*/  FFMA.FTZ R113, R113, UR21, -R80 ;  /* 0x0000001571717c23 */ /* 0x000fe20008010850 */
[----:B0-----:R-:W-:Y:S01]  /*44e0*/  FADD.FTZ R8, R60, R7 ;  /* 0x000000073c087221 */ /* 0x001fe20000010000 */
[----:B----4-:R-:W-:-:S05]  /*44f0*/  FADD.FTZ R6, R86, R3 ;  /* 0x0000000356067221 */ /* 0x010fca0000010000 */
[----:B------:R-:W0:Y:S01]  /*4500*/  MUFU.EX2 R84, R84 ;  /* 0x0000005400547308 */ /* 0x000e220000000800 */
[--C-:B------:R-:W-:Y:S01]  /*4510*/  FFMA.FTZ R111, R111, UR21, -R80.reuse ;  /* 0x000000156f6f7c23 */ /* 0x100fe20008010850 */
[--C-:B------:R-:W-:Y:S01]  /*4520*/  FFMA.FTZ R116, R116, UR21, -R80.reuse ;  /* 0x0000001574747c23 */ /* 0x100fe20008010850 */
[--C-:B------:R-:W-:Y:S01]  /*4530*/  FFMA.FTZ R115, R115, UR21, -R80.reuse ;  /* 0x0000001573737c23 */ /* 0x100fe20008010850 */
[----:B------:R-:W-:Y:S01]  /*4540*/  FFMA.FTZ R75, R102, UR21, -R75 ;  /* 0x00000015664b7c23 */ /* 0x000fe2000801084b */
[----:B------:R-:W-:-:S03]  /*4550*/  FFMA.FTZ R80, R117, UR21, -R80 ;  /* 0x0000001575507c23 */ /* 0x000fc60008010850 */
[----:B------:R-:W4:Y:S01]  /*4560*/  MUFU.EX2 R67, R67 ;  /* 0x0000004300437308 */ /* 0x000f220000000800 */
[----:B-1----:R-:W-:Y:S01]  /*4570*/  FADD.FTZ R3, R63, R8 ;  /* 0x000000083f037221 */ /* 0x002fe20000010000 */
[----:B-----5:R-:W-:-:S06]  /*4580*/  FADD.FTZ R6, R87, R6 ;  /* 0x0000000657067221 */ /* 0x020fcc0000010000 */
[----:B------:R-:W1:Y:S01]  /*4590*/  MUFU.EX2 R81, R81 ;  /* 0x0000005100517308 */ /* 0x000e620000000800 */
[----:B--2---:R-:W-:Y:S01]  /*45a0*/  FADD.FTZ R8, R64, R3 ;  /* 0x0000000340087221 */ /* 0x004fe20000010000 */
[----:B---3--:R-:W-:-:S06]  /*45b0*/  FADD.FTZ R3, R85, R6 ;  /* 0x0000000655037221 */ /* 0x008fcc0000010000 */
[----:B------:R-:W2:Y:S08]  /*45c0*/  MUFU.EX2 R68, R68 ;  /* 0x0000004400447308 */ /* 0x000eb00000000800 */
[----:B------:R-:W3:Y:S01]  /*45d0*/  MUFU.EX2 R0, R113 ;  /* 0x0000007100007308 */ /* 0x000ee20000000800 */
[----:B0-----:R-:W-:-:S07]  /*45e0*/  FADD.FTZ R6, R84, R3 ;  /* 0x0000000354067221 */ /* 0x001fce0000010000 */
[----:B------:R-:W0:Y:S08]  /*45f0*/  MUFU.EX2 R71, R71 ;  /* 0x0000004700477308 */ /* 0x000e300000000800 */
[----:B------:R-:W5:Y:S08]  /*4600*/  MUFU.EX2 R9, R111 ;  /* 0x0000006f00097308 */ /* 0x000f700000000800 */
[----:B------:R-:W-:Y:S08]  /*4610*/  MUFU.EX2 R76, R76 ;  /* 0x0000004c004c7308 */ /* 0x000ff00000000800 */
[----:B------:R-:W-:Y:S08]  /*4620*/  MUFU.EX2 R75, R75 ;  /* 0x0000004b004b7308 */ /* 0x000ff00000000800 */
[----:B------:R-:W5:Y:S08]  /*4630*/  MUFU.EX2 R116, R116 ;  /* 0x0000007400747308 */ /* 0x000f700000000800 */
[----:B------:R-:W-:Y:S08]  /*4640*/  MUFU.EX2 R115, R115 ;  /* 0x0000007300737308 */ /* 0x000ff00000000800 */
[----:B------:R-:W5:Y:S01]  /*4650*/  MUFU.EX2 R80, R80 ;  /* 0x0000005000507308 */ /* 0x000f620000000800 */
[----:B----4-:R-:W-:Y:S01]  /*4660*/  FADD.FTZ R7, R67, R8 ;  /* 0x0000000843077221 */ /* 0x010fe20000010000 */
[----:B-1----:R-:W-:Y:S01]  /*4670*/  FADD.FTZ R3, R81, R6 ;  /* 0x0000000651037221 */ /* 0x002fe20000010000 */
[----:B------:R-:W-:-:S02]  /*4680*/  F2FP.BF16.F32.PACK_AB R14, R39, R32 ;  /* 0x00000020270e723e */ /* 0x000fc400000010ff */
[----:B------:R-:W-:Y:S01]  /*4690*/  F2FP.BF16.F32.PACK_AB R13, R38, R29 ;  /* 0x0000001d260d723e */ /* 0x000fe200000010ff */
[----:B--2---:R-:W-:Y:S01]  /*46a0*/  FADD.FTZ R8, R68, R7 ;  /* 0x0000000744087221 */ /* 0x004fe20000010000 */
[----:B------:R-:W-:Y:S01]  /*46b0*/  F2FP.BF16.F32.PACK_AB R15, R42, R33 ;  /* 0x000000212a0f723e */ /* 0x000fe200000010ff */
[----:B---3--:R-:W-:Y:S01]  /*46c0*/  FADD.FTZ R6, R0, R3 ;  /* 0x0000000300067221 */ /* 0x008fe20000010000 */
[----:B------:R-:W-:Y:S02]  /*46d0*/  F2FP.BF16.F32.PACK_AB R20, R43, R40 ;  /* 0x000000282b14723e */ /* 0x000fe400000010ff */
[----:B------:R-:W-:Y:S02]  /*46e0*/  F2FP.BF16.F32.PACK_AB R22, R48, R47 ;  /* 0x0000002f3016723e */ /* 0x000fe400000010ff */
[----:B------:R-:W-:Y:S02]  /*46f0*/  F2FP.BF16.F32.PACK_AB R23, R53, R46 ;  /* 0x0000002e3517723e */ /* 0x000fe400000010ff */
[----:B------:R-:W-:-:S02]  /*4700*/  F2FP.BF16.F32.PACK_AB R30, R36, R31 ;  /* 0x0000001f241e723e */ /* 0x000fc400000010ff */
[----:B------:R-:W-:Y:S02]  /*4710*/  F2FP.BF16.F32.PACK_AB R29, R50, R49 ;  /* 0x00000031321d723e */ /* 0x000fe400000010ff */
[----:B------:R-:W-:Y:S02]  /*4720*/  F2FP.BF16.F32.PACK_AB R31, R57, R54 ;  /* 0x00000036391f723e */ /* 0x000fe400000010ff */
[----:B------:R-:W-:Y:S02]  /*4730*/  F2FP.BF16.F32.PACK_AB R45, R61, R58 ;  /* 0x0000003a3d2d723e */ /* 0x000fe400000010ff */
[----:B------:R-:W-:Y:S02]  /*4740*/  F2FP.BF16.F32.PACK_AB R44, R44, R35 ;  /* 0x000000232c2c723e */ /* 0x000fe400000010ff */
[----:B------:R-:W-:Y:S02]  /*4750*/  F2FP.BF16.F32.PACK_AB R46, R55, R52 ;  /* 0x00000034372e723e */ /* 0x000fe400000010ff */
[----:B------:R-:W-:-:S02]  /*4760*/  F2FP.BF16.F32.PACK_AB R47, R65, R62 ;  /* 0x0000003e412f723e */ /* 0x000fc400000010ff */
[----:B------:R-:W-:Y:S01]  /*4770*/  F2FP.BF16.F32.PACK_AB R58, R60, R59 ;  /* 0x0000003b3c3a723e */ /* 0x000fe200000010ff */
[----:B------:R1:W-:Y:S01]  /*4780*/  STSM.16.M88.4 [R121], R12 ;  /* 0x0000000c79007844 */ /* 0x0003e20000000200 */
[----:B------:R-:W-:Y:S01]  /*4790*/  F2FP.BF16.F32.PACK_AB R56, R56, R51 ;  /* 0x000000333838723e */ /* 0x000fe200000010ff */
[----:B0-----:R-:W-:Y:S01]  /*47a0*/  FADD.FTZ R7, R71, R8 ;  /* 0x0000000847077221 */ /* 0x001fe20000010000 */
[----:B------:R-:W-:Y:S01]  /*47b0*/  F2FP.BF16.F32.PACK_AB R66, R68, R67 ;  /* 0x000000434442723e */ /* 0x000fe200000010ff */
[----:B-----5:R-:W-:Y:S01]  /*47c0*/  FADD.FTZ R3, R9, R6 ;  /* 0x0000000609037221 */ /* 0x020fe20000010000 */
[----:B------:R-:W-:Y:S02]  /*47d0*/  F2FP.BF16.F32.PACK_AB R57, R70, R69 ;  /* 0x000000454639723e */ /* 0x000fe400000010ff */
[----:B------:R-:W-:Y:S01]  /*47e0*/  F2FP.BF16.F32.PACK_AB R59, R87, R86 ;  /* 0x00000056573b723e */ /* 0x000fe200000010ff */
[----:B------:R0:W-:Y:S01]  /*47f0*/  STSM.16.M88.4 [R17+0x6000], R20 ;  /* 0x0060001411007844 */ /* 0x0001e20000000200 */
[----:B------:R-:W-:-:S02]  /*4800*/  F2FP.BF16.F32.PACK_AB R64, R64, R63 ;  /* 0x0000003f4040723e */ /* 0x000fc400000010ff */
[----:B------:R-:W-:Y:S02]  /*4810*/  F2FP.BF16.F32.PACK_AB R65, R84, R85 ;  /* 0x000000555441723e */ /* 0x000fe400000010ff */
[----:B------:R-:W-:Y:S01]  /*4820*/  F2FP.BF16.F32.PACK_AB R67, R0, R81 ;  /* 0x000000510043723e */ /* 0x000fe200000010ff */
[----:B------:R0:W-:Y:S01]  /*4830*/  STSM.16.M88.4 [R16+0x6000], R28 ;  /* 0x0060001c10007844 */ /* 0x0001e20000000200 */
[----:B------:R-:W-:Y:S02]  /*4840*/  F2FP.BF16.F32.PACK_AB R8, R72, R71 ;  /* 0x000000474808723e */ /* 0x000fe400000010ff */
[----:B------:R-:W-:Y:S02]  /*4850*/  F2FP.BF16.F32.PACK_AB R9, R116, R9 ;  /* 0x000000097409723e */ /* 0x000fe400000010ff */
[----:B------:R-:W-:Y:S02]  /*4860*/  F2FP.BF16.F32.PACK_AB R10, R75, R76 ;  /* 0x0000004c4b0a723e */ /* 0x000fe400000010ff */
[----:B------:R-:W-:Y:S01]  /*4870*/  F2FP.BF16.F32.PACK_AB R11, R80, R115 ;  /* 0x00000073500b723e */ /* 0x000fe200000010ff */
[----:B------:R0:W-:Y:S04]  /*4880*/  STSM.16.M88.4 [R2+0x2a800], R44 ;  /* 0x02a8002c02007844 */ /* 0x0001e80000000200 */
[----:B------:R0:W-:Y:S04]  /*4890*/  STSM.16.M88.4 [R157], R56 ;  /* 0x000000389d007844 */ /* 0x0001e80000000200 */
[----:B------:R0:W-:Y:S04]  /*48a0*/  STSM.16.M88.4 [R17+0xc000], R64 ;  /* 0x00c0004011007844 */ /* 0x0001e80000000200 */
[----:B------:R0:W-:Y:S01]  /*48b0*/  STSM.16.M88.4 [R16+0xc000], R8 ;  /* 0x00c0000810007844 */ /* 0x0001e20000000200 */
[----:B------:R2:W-:Y:S06]  /*48c0*/  MEMBAR.ALL.CTA ;  /* 0x0000000000007992 */ /* 0x0005ec0000008000 */
[----:B--2---:R-:W2:Y:S01]  /*48d0*/  FENCE.VIEW.ASYNC.S ;  /* 0x00000000000073c6 */ /* 0x004ea20000000000 */
[----:B------:R-:W-:-:S06]  /*48e0*/  UISETP.GE.AND UP0, UPT, UR49, 0xc1, UPT ;  /* 0x000000c13100788c */ /* 0x000fcc000bf06270 */
[----:B------:R-:W-:Y:S01]  /*48f0*/  PLOP3.LUT P2, PT, PT, PT, UP0, 0x80, 0x0 ;  /* 0x000000000000781c */ /* 0x000fe20003f4f008 */
[----:B------:R-:W-:Y:S01]  /*4900*/  FADD.FTZ R7, R72, R7 ;  /* 0x0000000748077221 */ /* 0x000fe20000010000 */
[----:B------:R-:W-:-:S03]  /*4910*/  FADD.FTZ R0, R116, R3 ;  /* 0x0000000374007221 */ /* 0x000fc60000010000 */
[----:B------:R-:W-:Y:S01]  /*4920*/  FADD.FTZ R76, R76, R7 ;  /* 0x000000074c4c7221 */ /* 0x000fe20000010000 */
[----:B------:R-:W-:Y:S01]  /*4930*/  FADD.FTZ R7, R115, R0 ;  /* 0x0000000073077221 */ /* 0x000fe20000010000 */
[----:B------:R-:W-:Y:S01]  /*4940*/  ISETP.NE.AND P0, PT, R120, RZ, PT ;  /* 0x000000ff7800720c */ /* 0x000fe20003f05270 */
[----:B------:R-:W-:Y:S02]  /*4950*/  IMAD.MOV.U32 R149, RZ, RZ, R151 ;  /* 0x000000ffff957224 */ /* 0x000fe400078e0097 */
[----:B------:R-:W-:Y:S01]  /*4960*/  FADD.FTZ R3, R75, R76 ;  /* 0x0000004c4b037221 */ /* 0x000fe20000010000 */
[----:B------:R-:W-:Y:S01]  /*4970*/  FADD.FTZ R7, R80, R7 ;  /* 0x0000000750077221 */ /* 0x000fe20000010000 */
[-C--:B------:R-:W-:Y:S01]  /*4980*/  MOV R150, R151.reuse ;  /* 0x0000009700967202 */ /* 0x080fe20000000f00 */
[--C-:B------:R-:W-:Y:S01]  /*4990*/  IMAD.MOV.U32 R148, RZ, RZ, R151.reuse ;  /* 0x000000ffff947224 */ /* 0x100fe200078e0097 */
        /* <DEDUP_REMOVED lines=12> */
[----:B------:R-:W-:Y:S01]  /*4a60*/  MOV R122, R151 ;  /* 0x00000097007a7202 */ /* 0x000fe20000000f00 */
[----:B------:R-:W-:-:S02]  /*4a70*/  IMAD.MOV.U32 R139, RZ, RZ, R151 ;  /* 0x000000ffff8b7224 */ /* 0x000fc400078e0097 */
[--C-:B------:R-:W-:Y:S02]  /*4a80*/  IMAD.MOV.U32 R137, RZ, RZ, R151.reuse ;  /* 0x000000ffff897224 */ /* 0x100fe400078e0097 */
[--C-:B------:R-:W-:Y:S02]  /*4a90*/  IMAD.MOV.U32 R136, RZ, RZ, R151.reuse ;  /* 0x000000ffff887224 */ /* 0x100fe400078e0097 */
[--C-:B------:R-:W-:Y:S02]  /*4aa0*/  IMAD.MOV.U32 R135, RZ, RZ, R151.reuse ;  /* 0x000000ffff877224 */ /* 0x100fe400078e0097 */
[--C-:B------:R-:W-:Y:S02]  /*4ab0*/  IMAD.MOV.U32 R133, RZ, RZ, R151.reuse ;  /* 0x000000ffff857224 */ /* 0x100fe400078e0097 */
[--C-:B------:R-:W-:Y:S02]  /*4ac0*/  IMAD.MOV.U32 R132, RZ, RZ, R151.reuse ;  /* 0x000000ffff847224 */ /* 0x100fe400078e0097 */
[----:B------:R-:W-:-:S02]  /*4ad0*/  IMAD.MOV.U32 R131, RZ, RZ, R151 ;  /* 0x000000ffff837224 */ /* 0x000fc400078e0097 */
[--C-:B------:R-:W-:Y:S02]  /*4ae0*/  IMAD.MOV.U32 R129, RZ, RZ, R151.reuse ;  /* 0x000000ffff817224 */ /* 0x100fe400078e0097 */
[--C-:B------:R-:W-:Y:S02]  /*4af0*/  IMAD.MOV.U32 R128, RZ, RZ, R151.reuse ;  /* 0x000000ffff807224 */ /* 0x100fe400078e0097 */
[--C-:B------:R-:W-:Y:S02]  /*4b00*/  IMAD.MOV.U32 R127, RZ, RZ, R151.reuse ;  /* 0x000000ffff7f7224 */ /* 0x100fe400078e0097 */
[--C-:B------:R-:W-:Y:S02]  /*4b10*/  IMAD.MOV.U32 R125, RZ, RZ, R151.reuse ;  /* 0x000000ffff7d7224 */ /* 0x100fe400078e0097 */
[--C-:B------:R-:W-:Y:S02]  /*4b20*/  IMAD.MOV.U32 R124, RZ, RZ, R151.reuse ;  /* 0x000000ffff7c7224 */ /* 0x100fe400078e0097 */
[----:B------:R-:W-:-:S02]  /*4b30*/  IMAD.MOV.U32 R123, RZ, RZ, R151 ;  /* 0x000000ffff7b7224 */ /* 0x000fc400078e0097 */
[--C-:B-1----:R-:W-:Y:S02]  /*4b40*/  IMAD.MOV.U32 R121, RZ, RZ, R151.reuse ;  /* 0x000000ffff797224 */ /* 0x102fe400078e0097 */
[----:B------:R-:W-:Y:S01]  /*4b50*/  IMAD.MOV.U32 R120, RZ, RZ, R151 ;  /* 0x000000ffff787224 */ /* 0x000fe200078e0097 */
[----:B--2---:R-:W-:Y:S01]  /*4b60*/  NOP ;  /* 0x0000000000007918 */ /* 0x004fe20000000000 */
[----:B0-----:R-:W-:Y:S05]  /*4b70*/  @!P2 BRA `(.L_x_15) ;  /* 0x0000003400d0a947 */ /* 0x001fea0003800000 */
[----:B------:R-:W-:Y:S01]  /*4b80*/  IMAD.MOV.U32 R6, RZ, RZ, R101 ;  /* 0x000000ffff067224 */ /* 0x000fe200078e0065 */
[----:B------:R-:W-:Y:S02]  /*4b90*/  MOV R0, R95 ;  /* 0x0000005f00007202 */ /* 0x000fe40000000f00 */
[----:B------:R-:W-:Y:S02]  /*4ba0*/  CS2R R150, SRZ ;  /* 0x0000000000967805 */ /* 0x000fe4000001ff00 */
[----:B------:R-:W-:Y:S02]  /*4bb0*/  CS2R R148, SRZ ;  /* 0x0000000000947805 */ /* 0x000fe4000001ff00 */
[----:B------:R-:W-:Y:S02]  /*4bc0*/  CS2R R146, SRZ ;  /* 0x0000000000927805 */ /* 0x000fe4000001ff00 */
[----:B------:R-:W-:Y:S02]  /*4bd0*/  CS2R R144, SRZ ;  /* 0x0000000000907805 */ /* 0x000fe4000001ff00 */
[----:B------:R-:W-:-:S02]  /*4be0*/  CS2R R142, SRZ ;  /* 0x00000000008e7805 */ /* 0x000fc4000001ff00 */
[----:B------:R-:W-:Y:S02]  /*4bf0*/  CS2R R140, SRZ ;  /* 0x00000000008c7805 */ /* 0x000fe4000001ff00 */
        /* <DEDUP_REMOVED lines=9> */
[----:B------:R-:W-:Y:S01]  /*4c90*/  CS2R R120, SRZ ;  /* 0x0000000000787805 */ /* 0x000fe2000001ff00 */
[----:B------:R-:W-:Y:S01]  /*4ca0*/  UIADD3 UR24, UR48, -0x2, URZ ;  /* 0xfffffffe30187890 */ /* 0x000fe2000fffe03f */
[----:B------:R-:W-:Y:S01]  /*4cb0*/  UMOV UR25, UR38 ;  /* 0x0000002600197c82 */ /* 0x000fe20008000000 */
[----:B------:R-:W-:Y:S01]  /*4cc0*/  UMOV UR23, UR39 ;  /* 0x0000002700177c82 */ /* 0x000fe20008000000 */
[----:B------:R-:W-:Y:S01]  /*4cd0*/  ULDC UR22, c[0x0][0x9d8] ;  /* 0x0002760000167ab9 */ /* 0x000fe20000000800 */
[----:B------:R-:W-:-:S08]  /*4ce0*/  ULDC UR21, c[0x0][0x988] ;  /* 0x0002620000157ab9 */ /* 0x000fd00000000800 */
.L_x_24:
[----:B------:R-:W-:Y:S01]  /*4cf0*/  UIADD3 UR39, UR23, 0x1, URZ ;  /* 0x0000000117277890 */ /* 0x000fe2000fffe03f */
[----:B------:R-:W-:-:S03]  /*4d00*/  ISETP.NE.AND P3, PT, RZ, UR44, PT ;  /* 0x0000002cff007c0c */ /* 0x000fc6000bf65270 */
[----:B------:R-:W-:-:S04]  /*4d10*/  UISETP.NE.AND UP0, UPT, UR39, 0x2, UPT ;  /* 0x000000022700788c */ /* 0x000fc8000bf05270 */
[----:B------:R-:W-:Y:S02]  /*4d20*/  USEL UR38, URZ, 0x1, UP0 ;  /* 0x000000013f267887 */ /* 0x000fe40008000000 */
[----:B------:R-:W-:Y:S02]  /*4d30*/  USEL UR39, UR39, URZ, UP0 ;  /* 0x0000003f27277287 */ /* 0x000fe40008000000 */
[----:B------:R-:W-:Y:S02]  /*4d40*/  ULOP3.LUT UR38, UR25, UR38, URZ, 0x3c, !UPT ;  /* 0x0000002619267292 */ /* 0x000fe4000f8e3c3f */
[----:B------:R-:W-:Y:S10]  /*4d50*/  @P3 BRA `(.L_x_16) ;  /* 0x00000000002c3947 */ /* 0x000ff40003800000 */
[----:B------:R-:W-:Y:S05]  /*4d60*/  @!P0 BRA `(.L_x_17) ;  /* 0x0000000000048947 */ /* 0x000fea0003800000 */
[----:B------:R-:W-:Y:S01]  /*4d70*/  BPT.TRAP 0x1 ;  /* 0x000000040000795c */ /* 0x000fe20000300000 */
.L_x_17:
[----:B------:R-:W-:Y:S01]  /*4d80*/  ULEA UR6, UR39, UR40, 0x3 ;  /* 0x0000002827067291 */ /* 0x000fe2000f8e183f */
[----:B------:R-:W-:-:S05]  /*4d90*/  IMAD.U32 R8, RZ, RZ, UR38 ;  /* 0x00000026ff087e24 */ /* 0x000fca000f8e00ff */
[----:B------:R-:W-:-:S04]  /*4da0*/  SHF.L.U32 R8, R8, 0x1f, RZ ;  /* 0x0000001f08087819 */ /* 0x000fc800000006ff */
[----:B------:R0:W1:Y:S01]  /*4db0*/  SYNCS.PHASECHK.TRANS64.TRYWAIT P2, [UR6+0x30830], R8 ;  /* 0x03083008ff0075a7 */ /* 0x0000620008040146 */
[----:B------:R-:W-:Y:S05]  /*4dc0*/  @!P0 BRA `(.L_x_18) ;  /* 0x0000000000048947 */ /* 0x000fea0003800000 */
[----:B------:R-:W-:Y:S01]  /*4dd0*/  BPT.TRAP 0x1 ;  /* 0x000000040000795c */ /* 0x000fe20000300000 */
.L_x_18:
[----:B-1----:R-:W-:Y:S05]  /*4de0*/  @P2 BRA `(.L_x_16) ;  /* 0x0000000000082947 */ /* 0x002fea0003800000 */
[----:B------:R-:W1:Y:S02]  /*4df0*/  SYNCS.PHASECHK.TRANS64.TRYWAIT P2, [UR6+0x30830], R8 ;  /* 0x03083008ff0075a7 */ /* 0x000e640008040146 */
[----:B-1----:R-:W-:Y:S05]  /*4e00*/  @!P2 BRA `(.L_x_19) ;  /* 0x00000084002ca947 */ /* 0x002fea0003800000 */
.L_x_16:
[----:B-1----:R-:W1:Y:S01]  /*4e10*/  S2R R9, SR_TID.X ;  /* 0x0000000000097919 */ /* 0x002e620000002100 */
[----:B------:R-:W-:Y:S01]  /*4e20*/  R2UR UR16, R4 ;  /* 0x00000000041072ca */ /* 0x000fe200000e0000 */
[----:B------:R-:W-:Y:S01]  /*4e30*/  UIMAD UR18, UR39, 0x600, UR20 ;  /* 0x00000600271278a4 */ /* 0x000fe2000f8e0214 */
[----:B------:R-:W-:Y:S01]  /*4e40*/  R2UR UR17, R5 ;  /* 0x00000000051172ca */ /* 0x000fe200000e0000 */
[----:B------:R-:W-:Y:S01]  /*4e50*/  UMOV UR19, 0x40000040 ;  /* 0x4000004000137882 */ /* 0x000fe20000000000 */
[----:B------:R-:W-:Y:S01]  /*4e60*/  UMOV UR7, 0x40000040 ;  /* 0x4000004000077882 */ /* 0x000fe20000000000 */
[----:B------:R-:W-:Y:S02]  /*4e70*/  UIADD3 UR6, UR18, 0x2, URZ ;  /* 0x0000000212067890 */ /* 0x000fe4000fffe03f */
[----:B------:R-:W-:Y:S01]  /*4e80*/  UIADD3 UR10, UR18, 0x4, URZ ;  /* 0x00000004120a7890 */ /* 0x000fe2000fffe03f */
[----:B------:R-:W-:Y:S01]  /*4e90*/  UMOV UR11, 0x40000040 ;  /* 0x40000040000b7882 */ /* 0x000fe20000000000 */
[----:B------:R-:W-:Y:S01]  /*4ea0*/  UIADD3 UR14, UR18, 0x6, URZ ;  /* 0x00000006120e7890 */ /* 0x000fe2000fffe03f */
[----:B------:R-:W-:Y:S01]  /*4eb0*/  UMOV UR15, 0x40000040 ;  /* 0x40000040000f7882 */ /* 0x000fe20000000000 */
[----:B-1----:R-:W-:-:S05]  /*4ec0*/  SHF.R.U32.HI R9, RZ, 0x7, R9 ;  /* 0x00000007ff097819 */ /* 0x002fca0000011609 */
[----:B0-----:R-:W-:-:S05]  /*4ed0*/  VIADD R8, R9, 0x8 ;  /* 0x0000000809087836 */ /* 0x001fca0000000000 */
[----:B------:R0:W-:Y:S06]  /*4ee0*/  BAR.SYNC.DEFER_BLOCKING R8, 0x100 ;  /* 0x000400080000751d */ /* 0x0001ec0000010000 */
[----:B------:R-:W-:-:S06]  /*4ef0*/  WARPGROUP.ARRIVE ;  /* 0x00000000000079c5 */ /* 0x000fcc0000000000 */
[----:B------:R-:W-:Y:S03]  /*4f00*/  HGMMA.64x192x16.F32.BF16 R24, gdesc[UR16], RZ, !UPT, gsb0 ;  /* 0x02e00000101879f0 */ /* 0x000fe6000c0018ff */
[----:B------:R-:W-:Y:S02]  /*4f10*/  WARPGROUP.DEPBAR.LE gsb0, 0x0 ;  /* 0x00008000000079c5 */ /* 0x000fe40000010000 */
[----:B------:R-:W-:-:S15]  /*4f20*/  WARPGROUP.ARRIVE ;  /* 0x00000000000079c5 */ /* 0x000fde0000000000 */
[----:B------:R-:W-:Y:S03]  /*4f30*/  HGMMA.64x192x16.F32.BF16 R24, gdesc[UR4], R24, gsb0 ;  /* 0x02e00000041879f0 */ /* 0x000fe60008001818 */
[----:B------:R-:W-:Y:S02]  /*4f40*/  WARPGROUP.DEPBAR.LE gsb0, 0x0 ;  /* 0x00008000000079c5 */ /* 0x000fe40000010000 */
[----:B------:R-:W-:-:S15]  /*4f50*/  WARPGROUP.ARRIVE ;  /* 0x00000000000079c5 */ /* 0x000fde0000000000 */
[----:B------:R-:W-:Y:S03]  /*4f60*/  HGMMA.64x192x16.F32.BF16 R24, gdesc[UR8], R24, gsb0 ;  /* 0x02e00000081879f0 */ /* 0x000fe60008001818 */
[----:B------:R-:W-:Y:S02]  /*4f70*/  WARPGROUP.DEPBAR.LE gsb0, 0x0 ;  /* 0x00008000000079c5 */ /* 0x000fe40000010000 */
[----:B------:R-:W-:-:S15]  /*4f80*/  WARPGROUP.ARRIVE ;  /* 0x00000000000079c5 */ /* 0x000fde0000000000 */
[----:B------:R-:W-:Y:S03]  /*4f90*/  HGMMA.64x192x16.F32.BF16 R24, gdesc[UR12], R24, gsb0 ;  /* 0x02e000000c1879f0 */ /* 0x000fe60008001818 */
[----:B------:R-:W-:Y:S02]  /*4fa0*/  WARPGROUP.DEPBAR.LE gsb0, 0x0 ;  /* 0x00008000000079c5 */ /* 0x000fe40000010000 */
[----:B0-----:R-:W-:Y:S05]  /*4fb0*/  @P3 BRA `(.L_x_20) ;  /* 0x00000000002c3947 */ /* 0x001fea0003800000 */
[----:B------:R-:W-:Y:S05]  /*4fc0*/  @!P0 BRA `(.L_x_21) ;  /* 0x0000000000048947 */ /* 0x000fea0003800000 */
[----:B------:R-:W-:Y:S01]  /*4fd0*/  BPT.TRAP 0x1 ;  /* 0x000000040000795c */ /* 0x000fe20000300000 */
.L_x_21:
[----:B------:R-:W-:Y:S01]  /*4fe0*/  ULEA UR6, UR23, UR40, 0x3 ;  /* 0x0000002817067291 */ /* 0x000fe2000f8e183f */
[----:B------:R-:W-:-:S05]  /*4ff0*/  IMAD.U32 R8, RZ, RZ, UR25 ;  /* 0x00000019ff087e24 */ /* 0x000fca000f8e00ff */
[----:B------:R-:W-:-:S04]  /*5000*/  SHF.L.U32 R8, R8, 0x1f, RZ ;  /* 0x0000001f08087819 */ /* 0x000fc800000006ff */
[----:B------:R0:W1:Y:S01]  /*5010*/  SYNCS.PHASECHK.TRANS64.TRYWAIT P2, [UR6+0x30850], R8 ;  /* 0x03085008ff0075a7 */ /* 0x0000620008040146 */
[----:B------:R-:W-:Y:S05]  /*5020*/  @!P0 BRA `(.L_x_22) ;  /* 0x0000000000048947 */ /* 0x000fea0003800000 */
[----:B------:R-:W-:Y:S01]  /*5030*/  BPT.TRAP 0x1 ;  /* 0x000000040000795c */ /* 0x000fe20000300000 */
.L_x_22:
[----:B-1----:R-:W-:Y:S05]  /*5040*/  @P2 BRA `(.L_x_20) ;  /* 0x0000000000082947 */ /* 0x002fea0003800000 */
[----:B------:R-:W1:Y:S02]  /*5050*/  SYNCS.PHASECHK.TRANS64.TRYWAIT P2, [UR6+0x30850], R8 ;  /* 0x03085008ff0075a7 */ /* 0x000e640008040146 */
[----:B-1----:R-:W-:Y:S05]  /*5060*/  @!P2 BRA `(.L_x_23) ;  /* 0x0000008000aca947 */ /* 0x002fea0003800000 */
.L_x_20:
[----:B------:R-:W-:Y:S01]  /*5070*/  R2UR UR7, R155 ;  /* 0x000000009b0772ca */ /* 0x000fe200000e0000 */
[----:B------:R-:W-:Y:S01]  /*5080*/  UIADD3 UR6, UR40, 0x400, URZ ;  /* 0x0000040028067890 */ /* 0x000fe2000fffe03f */
[----:B------:R-:W-:Y:S01]  /*5090*/  WARPGROUP.ARRIVE ;  /* 0x00000000000079c5 */ /* 0x000fe20000000000 */
[----:B------:R-:W-:Y:S01]  /*50a0*/  UMOV UR19, 0x40000040 ;  /* 0x4000004000137882 */ /* 0x000fe20000000000 */
[----:B------:R-:W-:Y:S01]  /*50b0*/  UMOV UR17, 0x40000040 ;  /* 0x4000004000117882 */ /* 0x000fe20000000000 */
[----:B------:R-:W-:Y:S01]  /*50c0*/  USHF.R.U32.HI UR6, URZ, 0x4, UR6 ;  /* 0x000000043f067899 */ /* 0x000fe20008011606 */
[----:B01----:R-:W-:Y:S01]  /*50d0*/  FMUL.FTZ R8, R24, UR22 ;  /* 0x0000001618087c20 */ /* 0x003fe20008410000 */
[----:B------:R-:W-:Y:S01]  /*50e0*/  FMUL.FTZ R9, R25, UR22 ;  /* 0x0000001619097c20 */ /* 0x000fe20008410000 */
[----:B------:R-:W-:Y:S01]  /*50f0*/  FMUL.FTZ R12, R28, UR22 ;  /* 0x000000161c0c7c20 */ /* 0x000fe20008410000 */
[----:B------:R-:W-:Y:S01]  /*5100*/  ULOP3.LUT UR6, UR6, 0x3fff, URZ, 0xc0, !UPT ;  /* 0x00003fff06067892 */ /* 0x000fe2000f8ec03f */
[----:B------:R-:W-:Y:S01]  /*5110*/  FMUL.FTZ R13, R29, UR22 ;  /* 0x000000161d0d7c20 */ /* 0x000fe20008410000 */
[----:B------:R-:W-:Y:S01]  /*5120*/  FMUL.FTZ R18, R32, UR22 ;  /* 0x0000001620127c20 */ /* 0x000fe20008410000 */
[----:B------:R-:W0:Y:S01]  /*5130*/  MUFU.TANH R8, R8 ;  /* 0x0000000800087308 */ /* 0x000e220000002400 */
[----:B------:R-:W-:Y:S01]  /*5140*/  UIADD3 UR7, UR7, 0x1e800, URZ ;  /* 0x0001e80007077890 */ /* 0x000fe2000fffe03f */
[----:B------:R-:W-:Y:S01]  /*5150*/  FMUL.FTZ R19, R33, UR22 ;  /* 0x0000001621137c20 */ /* 0x000fe20008410000 */
[----:B------:R-:W-:Y:S01]  /*5160*/  FMUL.FTZ R29, R46, UR22 ;  /* 0x000000162e1d7c20 */ /* 0x000fe20008410000 */
[----:B------:R-:W-:Y:S01]  /*5170*/  FMUL.FTZ R46, R63, UR22 ;  /* 0x000000163f2e7c20 */ /* 0x000fe20008410000 */
[----:B------:R-:W-:Y:S01]  /*5180*/  USHF.R.U32.HI UR7, URZ, 0x4, UR7 ;  /* 0x000000043f077899 */ /* 0x000fe20008011607 */
[----:B------:R-:W-:Y:S01]  /*5190*/  FMUL.FTZ R63, R80, UR22 ;  /* 0x00000016503f7c20 */ /* 0x000fe20008410000 */
[----:B------:R-:W-:Y:S01]  /*51a0*/  FMUL.FTZ R10, R26, UR22 ;  /* 0x000000161a0a7c20 */ /* 0x000fe20008410000 */
[----:B------:R-:W1:Y:S01]  /*51b0*/  MUFU.TANH R9, R9 ;  /* 0x0000000900097308 */ /* 0x000e620000002400 */
[----:B------:R-:W-:Y:S01]  /*51c0*/  ULOP3.LUT UR10, UR7, 0x3fff, URZ, 0xc0, !UPT ;  /* 0x00003fff070a7892 */ /* 0x000fe2000f8ec03f */
[----:B------:R-:W-:Y:S01]  /*51d0*/  FMUL.FTZ R20, R36, UR22 ;  /* 0x0000001624147c20 */ /* 0x000fe20008410000 */
[----:B------:R-:W-:Y:S01]  /*51e0*/  UIMAD UR7, UR23, 0x600, UR6 ;  /* 0x00000600170778a4 */ /* 0x000fe2000f8e0206 */
[----:B------:R-:W-:Y:S01]  /*51f0*/  FMUL.FTZ R28, R45, UR22 ;  /* 0x000000162d1c7c20 */ /* 0x000fe20008410000 */
[----:B------:R-:W-:Y:S01]  /*5200*/  ULOP3.LUT UR6, UR10, 0x10000, URZ, 0xfc, !UPT ;  /* 0x000100000a067892 */ /* 0x000fe2000f8efc3f */
[----:B------:R-:W-:Y:S01]  /*5210*/  FMUL.FTZ R45, R62, UR22 ;  /* 0x000000163e2d7c20 */ /* 0x000fe20008410000 */
[----:B------:R-:W-:Y:S01]  /*5220*/  FMUL.FTZ R62, R79, UR22 ;  /* 0x000000164f3e7c20 */ /* 0x000fe20008410000 */
[----:B------:R-:W2:Y:S01]  /*5230*/  MUFU.TANH R12, R12 ;  /* 0x0000000c000c7308 */ /* 0x000ea20000002400 */
[----:B0-----:R-:W-:Y:S01]  /*5240*/  FMNMX.FTZ R80, R8, R0, !PT ;  /* 0x0000000008507209 */ /* 0x001fe20007810000 */
[----:B------:R-:W-:Y:S01]  /*5250*/  UMOV UR18, UR7 ;  /* 0x0000000700127c82 */ /* 0x000fe20008000000 */
[----:B------:R-:W-:Y:S01]  /*5260*/  FMUL.FTZ R11, R27, UR22 ;  /* 0x000000161b0b7c20 */ /* 0x000fe20008410000 */
[----:B------:R-:W-:Y:S01]  /*5270*/  UMOV UR16, UR6 ;  /* 0x0000000600107c82 */ /* 0x000fe20008000000 */
[----:B------:R-:W-:Y:S01]  /*5280*/  FMUL.FTZ R21, R37, UR22 ;  /* 0x0000001625157c20 */ /* 0x000fe20008410000 */
[----:B------:R-:W-:Y:S01]  /*5290*/  HGMMA.64x64x16.F32.BF16 R120, gdesc[UR16].tnspB, R120, gsb0 ;  /* 0x40e00000107879f0 */ /* 0x000fe20008001878 */
[----:B------:R-:W-:Y:S01]  /*52a0*/  UIADD3 UR18, UR7, 0x80, URZ ;  /* 0x0000008007127890 */ /* 0x000fe2000fffe03f */
[----:B------:R-:W0:Y:S01]  /*52b0*/  MUFU.TANH R13, R13 ;  /* 0x0000000d000d7308 */ /* 0x000e220000002400 */
[----:B------:R-:W-:Y:S01]  /*52c0*/  UIADD3 UR16, UR6, 0x2, URZ ;  /* 0x0000000206107890 */ /* 0x000fe2000fffe03f */
[----:B-1----:R-:W-:Y:S01]  /*52d0*/  FMNMX.FTZ R79, R9, R80, !PT ;  /* 0x00000050094f7209 */ /* 0x002fe20007810000 */
[----:B------:R-:W-:Y:S01]  /*52e0*/  UMOV UR19, 0x40000040 ;  /* 0x4000004000137882 */ /* 0x000fe20000000000 */
[----:B------:R-:W-:Y:S01]  /*52f0*/  UMOV UR17, 0x40000040 ;  /* 0x4000004000117882 */ /* 0x000fe20000000000 */
[----:B------:R-:W-:Y:S01]  /*5300*/  FMUL.FTZ R14, R30, UR22 ;  /* 0x000000161e0e7c20 */ /* 0x000fe20008410000 */
[----:B------:R-:W-:Y:S01]  /*5310*/  FMUL.FTZ R23, R40, UR22 ;  /* 0x0000001628177c20 */ /* 0x000fe20008410000 */
[----:B------:R-:W-:Y:S01]  /*5320*/  FMUL.FTZ R15, R31, UR22 ;  /* 0x000000161f0f7c20 */ /* 0x000fe20008410000 */
[----:B------:R-:W1:Y:S01]  /*5330*/  MUFU.TANH R18, R18 ;  /* 0x0000001200127308 */ /* 0x000e620000002400 */
[----:B--2---:R-:W-:Y:S01]  /*5340*/  FMNMX.FTZ R80, R12, R79, !PT ;  /* 0x0000004f0c507209 */ /* 0x004fe20007810000 */
[----:B------:R-:W-:Y:S01]  /*5350*/  FMUL.FTZ R24, R41, UR22 ;  /* 0x0000001629187c20 */ /* 0x000fe20008410000 */
[----:B------:R-:W-:Y:S01]  /*5360*/  FMUL.FTZ R152, R38, UR22 ;  /* 0x0000001626987c20 */ /* 0x000fe20008410000 */
[----:B------:R-:W-:Y:S01]  /*5370*/  FMUL.FTZ R154, R34, UR22 ;  /* 0x00000016229a7c20 */ /* 0x000fe20008410000 */
[----:B------:R-:W-:Y:S01]  /*5380*/  FMUL.FTZ R38, R55, UR22 ;  /* 0x0000001637267c20 */ /* 0x000fe20008410000 */
[----:B------:R-:W-:Y:S01]  /*5390*/  FMUL.FTZ R27, R44, UR22 ;  /* 0x000000162c1b7c20 */ /* 0x000fe20008410000 */
[----:B------:R-:W-:Y:S01]  /*53a0*/  FMUL.FTZ R32, R49, UR22 ;  /* 0x0000001631207c20 */ /* 0x000fe20008410000 */
[----:B------:R-:W2:Y:S01]  /*53b0*/  MUFU.TANH R19, R19 ;  /* 0x0000001300137308 */ /* 0x000ea20000002400 */
[----:B0-----:R-:W-:Y:S01]  /*53c0*/  FMNMX.FTZ R79, R13, R80, !PT ;  /* 0x000000500d4f7209 */ /* 0x001fe20007810000 */
[----:B------:R-:W-:Y:S01]  /*53d0*/  FMUL.FTZ R55, R72, UR22 ;  /* 0x0000001648377c20 */ /* 0x000fe20008410000 */
[----:B------:R-:W-:Y:S01]  /*53e0*/  FMUL.FTZ R49, R66, UR22 ;  /* 0x0000001642317c20 */ /* 0x000fe20008410000 */
[----:B------:R-:W0:Y:S01]  /*53f0*/  S2R R72, SR_TID.X ;  /* 0x0000000000487919 */ /* 0x000e220000002100 */
[----:B------:R-:W-:Y:S01]  /*5400*/  FMUL.FTZ R66, R83, UR22 ;  /* 0x0000001653427c20 */ /* 0x000fe20008410000 */
[----:B------:R-:W-:Y:S01]  /*5410*/  FMUL.FTZ R153, R35, UR22 ;  /* 0x0000001623997c20 */ /* 0x000fe20008410000 */
[----:B------:R-:W-:Y:S01]  /*5420*/  FMUL.FTZ R33, R50, UR22 ;  /* 0x0000001632217c20 */ /* 0x000fe20008410000 */
[----:B------:R-:W3:Y:S01]  /*5430*/  MUFU.TANH R10, R10 ;  /* 0x0000000a000a7308 */ /* 0x000ee20000002400 */
[----:B-1----:R-:W-:Y:S01]  /*5440*/  FMNMX.FTZ R80, R18, R79, !PT ;  /* 0x0000004f12507209 */ /* 0x002fe20007810000 */
[----:B------:R-:W-:Y:S01]  /*5450*/  FMUL.FTZ R50, R67, UR22 ;  /* 0x0000001643327c20 */ /* 0x000fe20008410000 */
[----:B------:R-:W-:Y:S01]  /*5460*/  FMUL.FTZ R67, R84, UR22 ;  /* 0x0000001654437c20 */ /* 0x000fe20008410000 */
[----:B------:R-:W-:Y:S01]  /*5470*/  FMUL.FTZ R31, R48, UR22 ;  /* 0x00000016301f7c20 */ /* 0x000fe20008410000 */
        /* <DEDUP_REMOVED lines=12> */
[----:B---3--:R-:W-:Y:S01]  /*5540*/  FMNMX.FTZ R80, R10, R6, !PT ;  /* 0x000000060a507209 */ /* 0x008fe20007810000 */
[----:B------:R-:W-:Y:S01]  /*5550*/  FMUL.FTZ R36, R53, UR22 ;  /* 0x0000001635247c20 */ /* 0x000fe20008410000 */
[----:B------:R-:W-:Y:S01]  /*5560*/  FMUL.FTZ R53, R70, UR22 ;  /* 0x0000001646357c20 */ /* 0x000fe20008410000 */
[----:B------:R-:W-:Y:S01]  /*5570*/  FMUL.FTZ R70, R87, UR22 ;  /* 0x0000001657467c20 */ /* 0x000fe20008410000 */
        /* <DEDUP_REMOVED lines=9> */
[----:B0-----:R-:W-:Y:S01]  /*5610*/  SHF.R.U32.HI R71, RZ, 0x7, R72 ;  /* 0x00000007ff477819 */ /* 0x001fe20000011648 */
[----:B------:R-:W-:Y:S01]  /*5620*/  FMUL.FTZ R73, R88, UR22 ;  /* 0x0000001658497c20 */ /* 0x000fe20008410000 */
[----:B------:R-:W0:Y:S01]  /*5630*/  MUFU.TANH R14, R14 ;  /* 0x0000000e000e7308 */ /* 0x000e220000002400 */
[----:B--2---:R-:W-:Y:S01]  /*5640*/  FMNMX.FTZ R83, R11, R80, !PT ;  /* 0x000000500b537209 */ /* 0x004fe20007810000 */
[----:B------:R-:W-:Y:S01]  /*5650*/  FMUL.FTZ R44, R61, UR22 ;  /* 0x000000163d2c7c20 */ /* 0x000fe20008410000 */
[----:B------:R-:W-:Y:S01]  /*5660*/  FMUL.FTZ R57, R74, UR22 ;  /* 0x000000164a397c20 */ /* 0x000fe20008410000 */
[----:B------:R-:W-:Y:S01]  /*5670*/  ISETP.GE.U32.AND P2, PT, R72, 0x180, PT ;  /* 0x000001804800780c */ /* 0x000fe20003f46070 */
[----:B------:R-:W-:Y:S01]  /*5680*/  FMUL.FTZ R74, R89, UR22 ;  /* 0x00000016594a7c20 */ /* 0x000fe20008410000 */
[----:B------:R-:W-:Y:S01]  /*5690*/  IADD3 R71, R71, 0x9, RZ ;  /* 0x0000000947477810 */ /* 0x000fe20007ffe0ff */
[----:B------:R-:W-:Y:S01]  /*56a0*/  FMUL.FTZ R41, R58, UR22 ;  /* 0x000000163a297c20 */ /* 0x000fe20008410000 */
[----:B------:R-:W1:Y:S01]  /*56b0*/  MUFU.TANH R23, R23 ;  /* 0x0000001700177308 */ /* 0x000e620000002400 */
[----:B---3--:R-:W-:Y:S01]  /*56c0*/  FMNMX.FTZ R86, R21, R84, !PT ;  /* 0x0000005415567209 */ /* 0x008fe20007810000 */
[----:B------:R-:W-:Y:S01]  /*56d0*/  FMUL.FTZ R47, R64, UR22 ;  /* 0x00000016402f7c20 */ /* 0x000fe20008410000 */
[----:B------:R-:W-:Y:S01]  /*56e0*/  FMUL.FTZ R58, R75, UR22 ;  /* 0x000000164b3a7c20 */ /* 0x000fe20008410000 */
[----:B------:R-:W-:Y:S01]  /*56f0*/  SEL R75, R71, 0x9, !P2 ;  /* 0x00000009474b7807 */ /* 0x000fe20005000000 */
[----:B------:R-:W-:Y:S01]  /*5700*/  FMUL.FTZ R71, R90, UR22 ;  /* 0x000000165a477c20 */ /* 0x000fe20008410000 */
[----:B------:R-:W-:Y:S01]  /*5710*/  FMUL.FTZ R48, R65, UR22 ;  /* 0x0000001641307c20 */ /* 0x000fe20008410000 */
[----:B------:R-:W-:Y:S01]  /*5720*/  FMUL.FTZ R42, R59, UR22 ;  /* 0x000000163b2a7c20 */ /* 0x000fe20008410000 */
[----:B------:R-:W2:Y:S01]  /*5730*/  MUFU.TANH R15, R15 ;  /* 0x0000000f000f7308 */ /* 0x000ea20000002400 */
[----:B0-----:R-:W-:Y:S01]  /*5740*/  FMNMX.FTZ R84, R14, R83, !PT ;  /* 0x000000530e547209 */ /* 0x001fe20007810000 */
[----:B------:R-:W-:-:S02]  /*5750*/  WARPGROUP.DEPBAR.LE gsb0, 0x0 ;  /* 0x00008000000079c5 */ /* 0x000fc40000010000 */
[----:B------:R-:W-:Y:S01]  /*5760*/  WARPGROUP.ARRIVE ;  /* 0x00000000000079c5 */ /* 0x000fe20000000000 */
[----:B------:R-:W-:Y:S01]  /*5770*/  FMUL.FTZ R59, R76, UR22 ;  /* 0x000000164c3b7c20 */ /* 0x000fe20008410000 */
[----:B------:R-:W-:Y:S02]  /*5780*/  IMAD.U32 R76, RZ, RZ, UR39 ;  /* 0x00000027ff4c7e24 */ /* 0x000fe4000f8e00ff */
[----:B------:R-:W-:Y:S01]  /*5790*/  FMUL.FTZ R72, R91, UR22 ;  /* 0x000000165b487c20 */ /* 0x000fe20008410000 */
[----:B------:R-:W0:Y:S01]  /*57a0*/  MUFU.TANH R24, R24 ;  /* 0x0000001800187308 */ /* 0x000e220000002400 */
[----:B-1----:R-:W-:Y:S01]  /*57b0*/  FMNMX.FTZ R85, R23, R86, !PT ;  /* 0x0000005617557209 */ /* 0x002fe20007810000 */
[----:B------:R-:W-:Y:S01]  /*57c0*/  HGMMA.64x64x16.F32.BF16 R120, gdesc[UR16].tnspB, R120, gsb0 ;  /* 0x40e00000107879f0 */ /* 0x000fe20008001878 */
[----:B------:R-:W-:Y:S01]  /*57d0*/  UIADD3 UR18, UR7, 0x100, URZ ;  /* 0x0000010007127890 */ /* 0x000fe2000fffe03f */
[----:B------:R-:W-:Y:S01]  /*57e0*/  @!P1 LEA R76, R76, UR40, 0x3 ;  /* 0x000000284c4c9c11 */ /* 0x000fe2000f8e18ff */
[----:B------:R-:W-:Y:S01]  /*57f0*/  UIADD3 UR16, UR6, 0x4, URZ ;  /* 0x0000000406107890 */ /* 0x000fe2000fffe03f */
[----:B------:R-:W-:Y:S01]  /*5800*/  FMUL.FTZ R60, R77, UR22 ;  /* 0x000000164d3c7c20 */ /* 0x000fe20008410000 */
[----:B------:R-:W-:Y:S01]  /*5810*/  UMOV UR19, 0x40000040 ;  /* 0x4000004000137882 */ /* 0x000fe20000000000 */
[----:B------:R-:W-:Y:S01]  /*5820*/  UMOV UR17, 0x40000040 ;  /* 0x4000004000117882 */ /* 0x000fe20000000000 */
[----:B------:R-:W1:Y:S01]  /*5830*/  MUFU.TANH R154, R154 ;  /* 0x0000009a009a7308 */ /* 0x000e620000002400 */
[----:B--2---:R-:W-:Y:S01]  /*5840*/  FMNMX.FTZ R83, R15, R84, !PT ;  /* 0x000000540f537209 */ /* 0x004fe20007810000 */
[----:B------:R-:W-:-:S02]  /*5850*/  @!P1 VIADD R76, R76, 0x30840 ;  /* 0x000308404c4c9836 */ /* 0x000fc40000000000 */
[----:B------:R-:W-:Y:S01]  /*5860*/  FMUL.FTZ R77, R92, UR22 ;  /* 0x000000165c4d7c20 */ /* 0x000fe20008410000 */
[----:B------:R-:W-:Y:S01]  /*5870*/  FMUL.FTZ R61, R78, UR22 ;  /* 0x000000164e3d7c20 */ /* 0x000fe20008410000 */
[----:B------:R-:W-:Y:S01]  /*5880*/  FMUL.FTZ R78, R93, UR22 ;  /* 0x000000165d4e7c20 */ /* 0x000fe20008410000 */
[----:B------:R-:W-:Y:S01]  /*5890*/  FMUL.FTZ R64, R81, UR22 ;  /* 0x0000001651407c20 */ /* 0x000fe20008410000 */
[----:B------:R-:W-:Y:S01]  /*58a0*/  @!P1 PRMT R76, RZ, 0x654, R76 ;  /* 0x00000654ff4c9816 */ /* 0x000fe2000000004c */
[----:B------:R-:W2:Y:S01]  /*58b0*/  MUFU.TANH R27, R27 ;  /* 0x0000001b001b7308 */ /* 0x000ea20000002400 */
[----:B0-----:R-:W-:Y:S01]  /*58c0*/  FMNMX.FTZ R86, R24, R85, !PT ;  /* 0x0000005518567209 */ /* 0x001fe20007810000 */
[----:B------:R-:W-:Y:S01]  /*58d0*/  FMUL.FTZ R81, R96, UR22 ;  /* 0x0000001660517c20 */ /* 0x000fe20008410000 */
[----:B------:R-:W-:Y:S01]  /*58e0*/  FMUL.FTZ R65, R82, UR22 ;  /* 0x0000001652417c20 */ /* 0x000fe20008410000 */
[----:B------:R-:W-:Y:S01]  /*58f0*/  FMUL.FTZ R82, R97, UR22 ;  /* 0x0000001661527c20 */ /* 0x000fe20008410000 */
[----:B------:R-:W-:Y:S01]  /*5900*/  FMUL.FTZ R79, R98, UR22 ;  /* 0x00000016624f7c20 */ /* 0x000fe20008410000 */
[----:B------:R-:W-:Y:S01]  /*5910*/  FMUL.FTZ R85, R100, UR22 ;  /* 0x0000001664557c20 */ /* 0x000fe20008410000 */
[----:B------:R-:W-:Y:S01]  /*5920*/  FMUL.FTZ R80, R99, UR22 ;  /* 0x0000001663507c20 */ /* 0x000fe20008410000 */
[----:B------:R-:W0:Y:S01]  /*5930*/  MUFU.TANH R153, R153 ;  /* 0x0000009900997308 */ /* 0x000e220000002400 */
[----:B-1----:R-:W-:-:S07]  /*5940*/  FMNMX.FTZ R84, R154, R83, !PT ;  /* 0x000000539a547209 */ /* 0x002fce0007810000 */
[----:B------:R-:W1:Y:S01]  /*5950*/  MUFU.TANH R28, R28 ;  /* 0x0000001c001c7308 */ /* 0x000e620000002400 */
[----:B--2---:R-:W-:Y:S01]  /*5960*/  FMNMX.FTZ R87, R27, R86, !PT ;  /* 0x000000561b577209 */ /* 0x004fe20007810000 */
[----:B------:R-:W-:-:S06]  /*5970*/  FMUL.FTZ R86, R101, UR22 ;  /* 0x0000001665567c20 */ /* 0x000fcc0008410000 */
[----:B------:R-:W2:Y:S01]  /*5980*/  MUFU.TANH R152, R152 ;  /* 0x0000009800987308 */ /* 0x000ea20000002400 */
[----:B0-----:R-:W-:-:S07]  /*5990*/  FMNMX.FTZ R83, R153, R84, !PT ;  /* 0x0000005499537209 */ /* 0x001fce0007810000 */
[----:B------:R-:W0:Y:S01]  /*59a0*/  MUFU.TANH R31, R31 ;  /* 0x0000001f001f7308 */ /* 0x000e220000002400 */
[----:B-1----:R-:W-:-:S07]  /*59b0*/  FMNMX.FTZ R84, R28, R87, !PT ;  /* 0x000000571c547209 */ /* 0x002fce0007810000 */
[----:B------:R-:W1:Y:S01]  /*59c0*/  MUFU.TANH R22, R22 ;  /* 0x0000001600167308 */ /* 0x000e620000002400 */
[----:B--2---:R-:W-:-:S07]  /*59d0*/  FMNMX.FTZ R83, R152, R83, !PT ;  /* 0x0000005398537209 */ /* 0x004fce0007810000 */
[----:B------:R-:W2:Y:S01]  /*59e0*/  MUFU.TANH R32, R32 ;  /* 0x0000002000207308 */ /* 0x000ea20000002400 */
[----:B0-----:R-:W-:-:S07]  /*59f0*/  FMNMX.FTZ R87, R31, R84, !PT ;  /* 0x000000541f577209 */ /* 0x001fce0007810000 */
[----:B------:R-:W0:Y:S01]  /*5a00*/  MUFU.TANH R25, R25 ;  /* 0x0000001900197308 */ /* 0x000e220000002400 */
[----:B-1----:R-:W-:Y:S01]  /*5a10*/  FMNMX.FTZ R84, R22, R83, !PT ;  /* 0x0000005316547209 */ /* 0x002fe20007810000 */
[----:B------:R-:W-:Y:S01]  /*5a20*/  FMUL.FTZ R83, R102, UR22 ;  /* 0x0000001666537c20 */ /* 0x000fe20008410000 */
[----:B------:R-:W-:Y:S02]  /*5a30*/  WARPGROUP.DEPBAR.LE gsb0, 0x0 ;  /* 0x00008000000079c5 */ /* 0x000fe40000010000 */
[----:B------:R-:W-:-:S03]  /*5a40*/  WARPGROUP.ARRIVE ;  /* 0x00000000000079c5 */ /* 0x000fc60000000000 */
[----:B------:R-:W1:Y:S01]  /*5a50*/  MUFU.TANH R35, R35 ;  /* 0x0000002300237308 */ /* 0x000e620000002400 */
[----:B--2---:R-:W-:Y:S02]  /*5a60*/  FMNMX.FTZ R88, R32, R87, !PT ;  /* 0x0000005720587209 */ /* 0x004fe40007810000 */
[----:B------:R-:W-:Y:S01]  /*5a70*/  HGMMA.64x64x16.F32.BF16 R120, gdesc[UR16].tnspB, R120, gsb0 ;  /* 0x40e00000107879f0 */ /* 0x000fe20008001878 */
[----:B------:R-:W-:Y:S02]  /*5a80*/  UIADD3 UR18, UR7, 0x180, URZ ;  /* 0x0000018007127890 */ /* 0x000fe4000fffe03f */
[----:B------:R-:W-:Y:S02]  /*5a90*/  UIADD3 UR16, UR6, 0x6, URZ ;  /* 0x0000000606107890 */ /* 0x000fe4000fffe03f */
[----:B------:R-:W2:Y:S01]  /*5aa0*/  MUFU.TANH R26, R26 ;  /* 0x0000001a001a7308 */ /* 0x000ea20000002400 */
[----:B------:R-:W-:Y:S01]  /*5ab0*/  UMOV UR19, 0x40000040 ;  /* 0x4000004000137882 */ /* 0x000fe20000000000 */
[----:B------:R-:W-:Y:S01]  /*5ac0*/  UMOV UR17, 0x40000040 ;  /* 0x4000004000117882 */ /* 0x000fe20000000000 */
[----:B0-----:R-:W-:Y:S01]  /*5ad0*/  FMNMX.FTZ R87, R25, R84, !PT ;  /* 0x0000005419577209 */ /* 0x001fe20007810000 */
[----:B------:R-:W-:-:S04]  /*5ae0*/  FMUL.FTZ R84, R103, UR22 ;  /* 0x0000001667547c20 */ /* 0x000fc80008410000 */
[----:B------:R-:W0:Y:S01]  /*5af0*/  MUFU.TANH R36, R36 ;  /* 0x0000002400247308 */ /* 0x000e220000002400 */
[----:B-1----:R-:W-:-:S07]  /*5b00*/  FMNMX.FTZ R89, R35, R88, !PT ;  /* 0x0000005823597209 */ /* 0x002fce0007810000 */
[----:B------:R-:W1:Y:S01]  /*5b10*/  MUFU.TANH R29, R29 ;  /* 0x0000001d001d7308 */ /* 0x000e620000002400 */
[----:B--2---:R-:W-:-:S07]  /*5b20*/  FMNMX.FTZ R88, R26, R87, !PT ;  /* 0x000000571a587209 */ /* 0x004fce0007810000 */
        /* <DEDUP_REMOVED lines=10> */
[----:B------:R-:W-:-:S06]  /*5bd0*/  FMUL.FTZ R89, R104, UR22 ;  /* 0x0000001668597c20 */ /* 0x000fcc0008410000 */
[----:B------:R-:W1:Y:S01]  /*5be0*/  MUFU.TANH R34, R34 ;  /* 0x0000002200227308 */ /* 0x000e620000002400 */
[----:B--2---:R-:W-:Y:S01]  /*5bf0*/  FMNMX.FTZ R87, R33, R88, !PT ;  /* 0x0000005821577209 */ /* 0x004fe20007810000 */
[----:B------:R-:W-:Y:S02]  /*5c00*/  WARPGROUP.DEPBAR.LE gsb0, 0x0 ;  /* 0x00008000000079c5 */ /* 0x000fe40000010000 */
[----:B------:R-:W-:-:S04]  /*5c10*/  WARPGROUP.ARRIVE ;  /* 0x00000000000079c5 */ /* 0x000fc80000000000 */
[----:B------:R-:W2:Y:S01]  /*5c20*/  MUFU.TANH R44, R44 ;  /* 0x0000002c002c7308 */ /* 0x000ea20000002400 */
[----:B0-----:R-:W-:Y:S01]  /*5c30*/  FMNMX.FTZ R91, R43, R90, !PT ;  /* 0x0000005a2b5b7209 */ /* 0x001fe20007810000 */
[----:B------:R-:W-:Y:S01]  /*5c40*/  FMUL.FTZ R90, R105, UR22 ;  /* 0x00000016695a7c20 */ /* 0x000fe20008410000 */
[----:B------:R-:W-:Y:S01]  /*5c50*/  HGMMA.64x64x16.F32.BF16 R120, gdesc[UR16].tnspB, R120, gsb0 ;  /* 0x40e00000107879f0 */ /* 0x000fe20008001878 */
[----:B------:R-:W-:Y:S01]  /*5c60*/  UIADD3 UR18, UR7, 0x200, URZ ;  /* 0x0000020007127890 */ /* 0x000fe2000fffe03f */
[----:B-1----:R-:W-:Y:S01]  /*5c70*/  FMNMX.FTZ R88, R34, R87, !PT ;  /* 0x0000005722587209 */ /* 0x002fe20007810000 */
[----:B------:R-:W-:Y:S02]  /*5c80*/  UIADD3 UR16, UR6, 0x600, URZ ;  /* 0x0000060006107890 */ /* 0x000fe4000fffe03f */
[----:B------:R-:W0:Y:S01]  /*5c90*/  MUFU.TANH R37, R37 ;  /* 0x0000002500257308 */ /* 0x000e220000002400 */
[----:B------:R-:W-:Y:S01]  /*5ca0*/  UMOV UR19, 0x40000040 ;  /* 0x4000004000137882 */ /* 0x000fe20000000000 */
[----:B------:R-:W-:-:S06]  /*5cb0*/  UMOV UR17, 0x40000040 ;  /* 0x4000004000117882 */ /* 0x000fcc0000000000 */
[----:B------:R-:W1:Y:S01]  /*5cc0*/  MUFU.TANH R47, R47 ;  /* 0x0000002f002f7308 */ /* 0x000e620000002400 */
[----:B--2---:R-:W-:-:S07]  /*5cd0*/  FMNMX.FTZ R92, R44, R91, !PT ;  /* 0x0000005b2c5c7209 */ /* 0x004fce0007810000 */
[----:B------:R-:W2:Y:S01]  /*5ce0*/  MUFU.TANH R38, R38 ;  /* 0x0000002600267308 */ /* 0x000ea20000002400 */
[----:B0-----:R-:W-:-:S07]  /*5cf0*/  FMNMX.FTZ R87, R37, R88, !PT ;  /* 0x0000005825577209 */ /* 0x001fce0007810000 */
        /* <DEDUP_REMOVED lines=9> */
[----:B------:R-:W-:Y:S01]  /*5d90*/  MUFU.TANH R52, R52 ;  /* 0x0000003400347308 */ /* 0x000fe20000002400 */
[----:B--2---:R-:W-:-:S07]  /*5da0*/  FMNMX.FTZ R93, R51, R92, !PT ;  /* 0x0000005c335d7209 */ /* 0x004fce0007810000 */
[----:B------:R-:W1:Y:S01]  /*5db0*/  MUFU.TANH R45, R45 ;  /* 0x0000002d002d7308 */ /* 0x000e620000002400 */
[----:B0-----:R-:W-:-:S07]  /*5dc0*/  FMNMX.FTZ R92, R42, R91, !PT ;  /* 0x0000005b2a5c7209 */ /* 0x001fce0007810000 */
[----:B------:R-:W-:Y:S01]  /*5dd0*/  MUFU.TANH R55, R55 ;  /* 0x0000003700377308 */ /* 0x000fe20000002400 */
[----:B------:R-:W-:Y:S02]  /*5de0*/  WARPGROUP.DEPBAR.LE gsb0, 0x0 ;  /* 0x00008000000079c5 */ /* 0x000fe40000010000 */
[----:B------:R-:W-:-:S05]  /*5df0*/  WARPGROUP.ARRIVE ;  /* 0x00000000000079c5 */ /* 0x000fca0000000000 */
[----:B------:R-:W0:Y:S01]  /*5e00*/  MUFU.TANH R46, R46 ;  /* 0x0000002e002e7308 */ /* 0x000e220000002400 */
[----:B------:R-:W-:Y:S01]  /*5e10*/  HGMMA.64x64x16.F32.BF16 R120, gdesc[UR16].tnspB, R120, gsb0 ;  /* 0x40e00000107879f0 */ /* 0x000fe20008001878 */
[----:B------:R-:W-:Y:S01]  /*5e20*/  UIADD3 UR18, UR7, 0x280, URZ ;  /* 0x0000028007127890 */ /* 0x000fe2000fffe03f */
[----:B-1----:R-:W-:Y:S01]  /*5e30*/  FMNMX.FTZ R91, R45, R92, !PT ;  /* 0x0000005c2d5b7209 */ /* 0x002fe20007810000 */
[----:B------:R-:W-:-:S04]  /*5e40*/  UIADD3 UR16, UR6, 0x602, URZ ;  /* 0x0000060206107890 */ /* 0x000fc8000fffe03f */
[----:B------:R-:W-:Y:S01]  /*5e50*/  MUFU.TANH R56, R56 ;  /* 0x0000003800387308 */ /* 0x000fe20000002400 */
[----:B------:R-:W-:Y:S01]  /*5e60*/  UMOV UR19, 0x40000040 ;  /* 0x4000004000137882 */ /* 0x000fe20000000000 */
[----:B------:R-:W-:-:S06]  /*5e70*/  UMOV UR17, 0x40000040 ;  /* 0x4000004000117882 */ /* 0x000fcc0000000000 */
[----:B------:R-:W1:Y:S01]  /*5e80*/  MUFU.TANH R49, R49 ;  /* 0x0000003100317308 */ /* 0x000e620000002400 */
[----:B0-----:R-:W-:-:S07]  /*5e90*/  FMNMX.FTZ R92, R46, R91, !PT ;  /* 0x0000005b2e5c7209 */ /* 0x001fce0007810000 */
[----:B------:R-:W-:Y:S08]  /*5ea0*/  MUFU.TANH R59, R59 ;  /* 0x0000003b003b7308 */ /* 0x000ff00000002400 */
[----:B------:R-:W0:Y:S01]  /*5eb0*/  MUFU.TANH R50, R50 ;  /* 0x0000003200327308 */ /* 0x000e220000002400 */
[----:B-1----:R-:W-:-:S07]  /*5ec0*/  FMNMX.FTZ R91, R49, R92, !PT ;  /* 0x0000005c315b7209 */ /* 0x002fce0007810000 */
[----:B------:R-:W-:Y:S08]  /*5ed0*/  MUFU.TANH R60, R60 ;  /* 0x0000003c003c7308 */ /* 0x000ff00000002400 */
[----:B------:R-:W1:Y:S01]  /*5ee0*/  MUFU.TANH R53, R53 ;  /* 0x0000003500357308 */ /* 0x000e620000002400 */
[----:B0-----:R-:W-:-:S07]  /*5ef0*/  FMNMX.FTZ R92, R50, R91, !PT ;  /* 0x0000005b325c7209 */ /* 0x001fce0007810000 */
[----:B------:R-:W-:Y:S08]  /*5f00*/  MUFU.TANH R63, R63 ;  /* 0x0000003f003f7308 */ /* 0x000ff00000002400 */
[----:B------:R-:W0:Y:S01]  /*5f10*/  MUFU.TANH R54, R54 ;  /* 0x0000003600367308 */ /* 0x000e220000002400 */
[----:B-1----:R-:W-:-:S07]  /*5f20*/  FMNMX.FTZ R91, R53, R92, !PT ;  /* 0x0000005c355b7209 */ /* 0x002fce0007810000 */
[----:B------:R-:W1:Y:S08]  /*5f30*/  MUFU.TANH R64, R64 ;  /* 0x0000004000407308 */ /* 0x000e700000002400 */
[----:B------:R-:W2:Y:S01]  /*5f40*/  MUFU.TANH R57, R57 ;  /* 0x0000003900397308 */ /* 0x000ea20000002400 */
[----:B------:R-:W-:Y:S02]  /*5f50*/  WARPGROUP.DEPBAR.LE gsb0, 0x0 ;  /* 0x00008000000079c5 */ /* 0x000fe40000010000 */
[----:B------:R-:W-:Y:S01]  /*5f60*/  WARPGROUP.ARRIVE ;  /* 0x00000000000079c5 */ /* 0x000fe20000000000 */
[----:B0-----:R-:W-:-:S04]  /*5f70*/  FMNMX.FTZ R92, R54, R91, !PT ;  /* 0x0000005b365c7209 */ /* 0x001fc80007810000 */
[----:B------:R-:W0:Y:S01]  /*5f80*/  MUFU.TANH R67, R67 ;  /* 0x0000004300437308 */ /* 0x000e220000002400 */
[----:B------:R-:W-:Y:S01]  /*5f90*/  HGMMA.64x64x16.F32.BF16 R120, gdesc[UR16].tnspB, R120, gsb0 ;  /* 0x40e00000107879f0 */ /* 0x000fe20008001878 */
[----:B------:R-:W-:-:S06]  /*5fa0*/  UIADD3 UR18, UR7, 0x300, URZ ;  /* 0x0000030007127890 */ /* 0x000fcc000fffe03f */
[----:B------:R-:W3:Y:S01]  /*5fb0*/  MUFU.TANH R58, R58 ;  /* 0x0000003a003a7308 */ /* 0x000ee20000002400 */
[----:B------:R-:W-:-:S07]  /*5fc0*/  UIADD3 UR16, UR6, 0x604, URZ ;  /* 0x0000060406107890 */ /* 0x000fce000fffe03f */
[----:B------:R-:W4:Y:S01]  /*5fd0*/  MUFU.TANH R68, R68 ;  /* 0x0000004400447308 */ /* 0x000f220000002400 */
[----:B------:R-:W-:Y:S01]  /*5fe0*/  UMOV UR19, 0x40000040 ;  /* 0x4000004000137882 */ /* 0x000fe20000000000 */
[----:B------:R-:W-:-:S06]  /*5ff0*/  UMOV UR17, 0x40000040 ;  /* 0x4000004000117882 */ /* 0x000fcc0000000000 */
[----:B------:R-:W5:Y:S08]  /*6000*/  MUFU.TANH R61, R61 ;  /* 0x0000003d003d7308 */ /* 0x000f700000002400 */
[----:B------:R-:W5:Y:S08]  /*6010*/  MUFU.TANH R73, R73 ;  /* 0x0000004900497308 */ /* 0x000f700000002400 */
[----:B------:R-:W5:Y:S08]  /*6020*/  MUFU.TANH R62, R62 ;  /* 0x0000003e003e7308 */ /* 0x000f700000002400 */
[----:B------:R-:W5:Y:S08]  /*6030*/  MUFU.TANH R74, R74 ;  /* 0x0000004a004a7308 */ /* 0x000f700000002400 */
[----:B------:R-:W5:Y:S08]  /*6040*/  MUFU.TANH R65, R65 ;  /* 0x0000004100417308 */ /* 0x000f700000002400 */
[----:B------:R-:W5:Y:S08]  /*6050*/  MUFU.TANH R77, R77 ;  /* 0x0000004d004d7308 */ /* 0x000f700000002400 */
[----:B------:R-:W5:Y:S08]  /*6060*/  MUFU.TANH R66, R66 ;  /* 0x0000004200427308 */ /* 0x000f700000002400 */
[----:B------:R-:W5:Y:S01]  /*6070*/  MUFU.TANH R78, R78 ;  /* 0x0000004e004e7308 */ /* 0x000f620000002400 */
[----:B------:R-:W-:-:S02]  /*6080*/  WARPGROUP.DEPBAR.LE gsb0, 0x0 ;  /* 0x00008000000079c5 */ /* 0x000fc40000010000 */
[----:B------:R-:W-:-:S05]  /*6090*/  WARPGROUP.ARRIVE ;  /* 0x00000000000079c5 */ /* 0x000fca0000000000 */
[----:B------:R-:W5:Y:S01]  /*60a0*/  MUFU.TANH R69, R69 ;  /* 0x0000004500457308 */ /* 0x000f620000002400 */
[----:B------:R-:W-:Y:S01]  /*60b0*/  HGMMA.64x64x16.F32.BF16 R120, gdesc[UR16].tnspB, R120, gsb0 ;  /* 0x40e00000107879f0 */ /* 0x000fe20008001878 */
[----:B------:R-:W-:-:S06]  /*60c0*/  UIADD3 UR18, UR7, 0x380, URZ ;  /* 0x0000038007127890 */ /* 0x000fcc000fffe03f */
[----:B------:R-:W5:Y:S01]  /*60d0*/  MUFU.TANH R81, R81 ;  /* 0x0000005100517308 */ /* 0x000f620000002400 */
[----:B------:R-:W-:-:S07]  /*60e0*/  UIADD3 UR16, UR6, 0x606, URZ ;  /* 0x0000060606107890 */ /* 0x000fce000fffe03f */
[----:B------:R-:W5:Y:S01]  /*60f0*/  MUFU.TANH R70, R70 ;  /* 0x0000004600467308 */ /* 0x000f620000002400 */
[----:B------:R-:W-:Y:S01]  /*6100*/  UMOV UR19, 0x40000040 ;  /* 0x4000004000137882 */ /* 0x000fe20000000000 */
[----:B------:R-:W-:-:S06]  /*6110*/  UMOV UR17, 0x40000040 ;  /* 0x4000004000117882 */ /* 0x000fcc0000000000 */
[----:B------:R-:W5:Y:S08]  /*6120*/  MUFU.TANH R82, R82 ;  /* 0x0000005200527308 */ /* 0x000f700000002400 */
[----:B------:R-:W5:Y:S08]  /*6130*/  MUFU.TANH R71, R71 ;  /* 0x0000004700477308 */ /* 0x000f700000002400 */
[----:B------:R-:W5:Y:S08]  /*6140*/  MUFU.TANH R85, R85 ;  /* 0x0000005500557308 */ /* 0x000f700000002400 */
[----:B------:R-:W5:Y:S08]  /*6150*/  MUFU.TANH R72, R72 ;  /* 0x0000004800487308 */ /* 0x000f700000002400 */
[----:B------:R-:W5:Y:S08]  /*6160*/  MUFU.TANH R86, R86 ;  /* 0x0000005600567308 */ /* 0x000f700000002400 */
[----:B------:R-:W-:Y:S01]  /*6170*/  MUFU.TANH R79, R79 ;  /* 0x0000004f004f7308 */ /* 0x000fe20000002400 */
[----:B------:R-:W-:Y:S01]  /*6180*/  FMUL.FTZ R102, R116, UR22 ;  /* 0x0000001674667c20 */ /* 0x000fe20008410000 */
[----:B------:R-:W-:-:S06]  /*6190*/  FMUL.FTZ R88, R107, UR22 ;  /* 0x000000166b587c20 */ /* 0x000fcc0008410000 */
[----:B------:R-:W-:Y:S01]  /*61a0*/  MUFU.TANH R80, R80 ;  /* 0x0000005000507308 */ /* 0x000fe20000002400 */
[----:B------:R-:W-:Y:S01]  /*61b0*/  FMUL.FTZ R104, R117, UR22 ;  /* 0x0000001675687c20 */ /* 0x000fe20008410000 */
[----:B------:R-:W-:-:S06]  /*61c0*/  FMUL.FTZ R91, R110, UR22 ;  /* 0x000000166e5b7c20 */ /* 0x000fcc0008410000 */
[----:B------:R-:W-:Y:S01]  /*61d0*/  MUFU.TANH R83, R83 ;  /* 0x0000005300537308 */ /* 0x000fe20000002400 */
[----:B------:R-:W-:Y:S02]  /*61e0*/  WARPGROUP.DEPBAR.LE gsb0, 0x0 ;  /* 0x00008000000079c5 */ /* 0x000fe40000010000 */
[----:B------:R-:W-:Y:S01]  /*61f0*/  WARPGROUP.ARRIVE ;  /* 0x00000000000079c5 */ /* 0x000fe20000000000 */
[----:B------:R-:W-:Y:S01]  /*6200*/  FMUL.FTZ R103, R119, UR22 ;  /* 0x0000001677677c20 */ /* 0x000fe20008410000 */
[----:B------:R-:W5:Y:S03]  /*6210*/  LDL R110, [R1] ;  /* 0x00000000016e7983 */ /* 0x000f660000100800 */
[----:B------:R-:W-:Y:S01]  /*6220*/  MUFU.TANH R89, R89 ;  /* 0x0000005900597308 */ /* 0x000fe20000002400 */
[----:B------:R-:W-:Y:S01]  /*6230*/  HGMMA.64x64x16.F32.BF16 R120, gdesc[UR16].tnspB, R120, gsb0 ;  /* 0x40e00000107879f0 */ /* 0x000fe20008001878 */
[----:B------:R-:W-:-:S02]  /*6240*/  UIADD3 UR18, UR7, 0x400, URZ ;  /* 0x0000040007127890 */ /* 0x000fc4000fffe03f */
[----:B------:R-:W-:Y:S01]  /*6250*/  UIADD3 UR16, UR6, 0xc00, URZ ;  /* 0x00000c0006107890 */ /* 0x000fe2000fffe03f */
[----:B------:R-:W-:Y:S01]  /*6260*/  UMOV UR19, 0x40000040 ;  /* 0x4000004000137882 */ /* 0x000fe20000000000 */
[----:B------:R-:W-:Y:S02]  /*6270*/  UMOV UR17, 0x40000040 ;  /* 0x4000004000117882 */ /* 0x000fe40000000000 */
[----:B------:R-:W-:Y:S08]  /*6280*/  MUFU.TANH R90, R90 ;  /* 0x0000005a005a7308 */ /* 0x000ff00000002400 */
[----:B------:R-:W-:Y:S08]  /*6290*/  MUFU.TANH R84, R84 ;  /* 0x0000005400547308 */ /* 0x000ff00000002400 */
[----:B------:R-:W-:Y:S08]  /*62a0*/  MUFU.TANH R87, R87 ;  /* 0x0000005700577308 */ /* 0x000ff00000002400 */
[----:B------:R-:W-:Y:S08]  /*62b0*/  MUFU.TANH R102, R102 ;  /* 0x0000006600667308 */ /* 0x000ff00000002400 */
[----:B------:R-:W-:Y:S01]  /*62c0*/  MUFU.TANH R88, R88 ;  /* 0x0000005800587308 */ /* 0x000fe20000002400 */
[----:B------:R-:W-:-:S02]  /*62d0*/  WARPGROUP.DEPBAR.LE gsb0, 0x0 ;  /* 0x00008000000079c5 */ /* 0x000fc40000010000 */
[----:B------:R-:W-:-:S06]  /*62e0*/  WARPGROUP.ARRIVE ;  /* 0x00000000000079c5 */ /* 0x000fcc0000000000 */
[----:B------:R-:W-:Y:S01]  /*62f0*/  HGMMA.64x64x16.F32.BF16 R120, gdesc[UR16].tnspB, R120, gsb0 ;  /* 0x40e00000107879f0 */ /* 0x000fe20008001878 */
[----:B------:R-:W-:Y:S02]  /*6300*/  UIADD3 UR18, UR7, 0x480, URZ ;  /* 0x0000048007127890 */ /* 0x000fe4000fffe03f */
[----:B------:R-:W-:Y:S01]  /*6310*/  UIADD3 UR16, UR6, 0xc02, URZ ;  /* 0x00000c0206107890 */ /* 0x000fe2000fffe03f */
[----:B------:R-:W-:Y:S01]  /*6320*/  UMOV UR19, 0x40000040 ;  /* 0x4000004000137882 */ /* 0x000fe20000000000 */
[----:B------:R-:W-:Y:S01]  /*6330*/  UMOV UR17, 0x40000040 ;  /* 0x4000004000117882 */ /* 0x000fe20000000000 */
[----:B------:R-:W-:Y:S02]  /*6340*/  WARPGROUP.DEPBAR.LE gsb0, 0x0 ;  /* 0x00008000000079c5 */ /* 0x000fe40000010000 */
        /* <DEDUP_REMOVED lines=15> */
[----:B------:R-:W-:Y:S03]  /*6440*/  HGMMA.64x64x16.F32.BF16 R120, gdesc[UR16].tnspB, R120, gsb0 ;  /* 0x40e00000107879f0 */ /* 0x000fe60008001878 */
[----:B------:R-:W-:Y:S02]  /*6450*/  WARPGROUP.DEPBAR.LE gsb0, 0x0 ;  /* 0x00008000000079c5 */ /* 0x000fe40000010000 */
[----:B------:R1:W-:Y:S06]  /*6460*/  BAR.ARV R75, 0x100 ;  /* 0x0004004b0000751d */ /* 0x0003ec0000002000 */
[----:B------:R2:W-:Y:S01]  /*6470*/  @!P1 SYNCS.ARRIVE.TRANS64.RED.A1T0 RZ, [R76+URZ], RZ ;  /* 0x000000ff4cff99a7 */ /* 0x0005e2000810043f */
[----:B-1----:R-:W-:Y:S01]  /*6480*/  FMUL.FTZ R75, R94, UR22 ;  /* 0x000000165e4b7c20 */ /* 0x002fe20008410000 */
[----:B------:R-:W-:-:S04]  /*6490*/  FMNMX.FTZ R94, R52, R93, !PT ;  /* 0x0000005d345e7209 */ /* 0x000fc80007810000 */
[----:B------:R-:W-:Y:S01]  /*64a0*/  FMNMX.FTZ R93, R55, R94, !PT ;  /* 0x0000005e375d7209 */ /* 0x000fe20007810000 */
[----:B--2---:R-:W-:Y:S01]  /*64b0*/  IMAD.U32 R76, RZ, RZ, UR23 ;  /* 0x00000017ff4c7e24 */ /* 0x004fe2000f8e00ff */
[----:B------:R-:W1:Y:S02]  /*64c0*/  MUFU.TANH R75, R75 ;  /* 0x0000004b004b7308 */ /* 0x000e640000002400 */
[----:B------:R-:W-:Y:S01]  /*64d0*/  FMNMX.FTZ R94, R56, R93, !PT ;  /* 0x0000005d385e7209 */ /* 0x000fe20007810000 */
[----:B------:R-:W-:Y:S01]  /*64e0*/  FMUL.FTZ R93, R108, UR22 ;  /* 0x000000166c5d7c20 */ /* 0x000fe20008410000 */
[----:B------:R-:W-:-:S04]  /*64f0*/  @!P1 LEA R76, R76, UR40, 0x3 ;  /* 0x000000284c4c9c11 */ /* 0x000fc8000f8e18ff */
[----:B------:R-:W-:Y:S01]  /*6500*/  @!P1 IADD3 R76, R76, 0x30860, RZ ;  /* 0x000308604c4c9810 */ /* 0x000fe20007ffe0ff */
[----:B------:R-:W-:Y:S03]  /*6510*/  MUFU.TANH R93, R93 ;  /* 0x0000005d005d7308 */ /* 0x000fe60000002400 */
[----:B------:R-:W-:-:S04]  /*6520*/  @!P1 PRMT R76, RZ, 0x654, R76 ;  /* 0x00000654ff4c9816 */ /* 0x000fc8000000004c */
[----:B------:R2:W-:Y:S02]  /*6530*/  @!P1 SYNCS.ARRIVE.TRANS64.RED.A1T0 RZ, [R76+URZ], RZ ;  /* 0x000000ff4cff99a7 */ /* 0x0005e4000810043f */
[----:B--2---:R-:W-:Y:S01]  /*6540*/  FMUL.FTZ R76, R95, UR22 ;  /* 0x000000165f4c7c20 */ /* 0x004fe20008410000 */
[----:B------:R-:W-:Y:S01]  /*6550*/  FMNMX.FTZ R95, R59, R94, !PT ;  /* 0x0000005e3b5f7209 */ /* 0x000fe20007810000 */
[----:B------:R-:W-:-:S03]  /*6560*/  FMUL.FTZ R94, R109, UR22 ;  /* 0x000000166d5e7c20 */ /* 0x000fc60008410000 */
[----:B------:R-:W-:Y:S01]  /*6570*/  FMNMX.FTZ R96, R60, R95, !PT ;  /* 0x0000005f3c607209 */ /* 0x000fe20007810000 */
[----:B------:R-:W2:Y:S03]  /*6580*/  MUFU.TANH R76, R76 ;  /* 0x0000004c004c7308 */ /* 0x000ea60000002400 */
[----:B------:R-:W-:-:S04]  /*6590*/  FMNMX.FTZ R95, R63, R96, !PT ;  /* 0x000000603f5f7209 */ /* 0x000fc80007810000 */
[----:B------:R-:W-:Y:S01]  /*65a0*/  FMNMX.FTZ R96, R64, R95, !PT ;  /* 0x0000005f40607209 */ /* 0x000fe20007810000 */
[----:B------:R-:W2:Y:S01]  /*65b0*/  MUFU.TANH R94, R94 ;  /* 0x0000005e005e7308 */ /* 0x000ea20000002400 */
[----:B------:R-:W-:Y:S02]  /*65c0*/  FMNMX.FTZ R95, R57, R92, !PT ;  /* 0x0000005c395f7209 */ /* 0x000fe40007810000 */
[----:B0-----:R-:W-:Y:S02]  /*65d0*/  FMNMX.FTZ R97, R67, R96, !PT ;  /* 0x0000006043617209 */ /* 0x001fe40007810000 */
[----:B---3--:R-:W-:Y:S02]  /*65e0*/  FMNMX.FTZ R96, R58, R95, !PT ;  /* 0x0000005f3a607209 */ /* 0x008fe40007810000 */
[----:B----4-:R-:W-:Y:S02]  /*65f0*/  FMNMX.FTZ R98, R68, R97, !PT ;  /* 0x0000006144627209 */ /* 0x010fe40007810000 */
[----:B-----5:R-:W-:-:S02]  /*6600*/  FMNMX.FTZ R95, R61, R96, !PT ;  /* 0x000000603d5f7209 */ /* 0x020fc40007810000 */
[----:B------:R-:W-:Y:S02]  /*6610*/  FMNMX.FTZ R97, R73, R98, !PT ;  /* 0x0000006249617209 */ /* 0x000fe40007810000 */
[----:B------:R-:W-:Y:S02]  /*6620*/  FMNMX.FTZ R96, R62, R95, !PT ;  /* 0x0000005f3e607209 */ /* 0x000fe40007810000 */
[----:B------:R-:W-:Y:S02]  /*6630*/  FMNMX.FTZ R98, R74, R97, !PT ;  /* 0x000000614a627209 */ /* 0x000fe40007810000 */
[----:B------:R-:W-:Y:S02]  /*6640*/  FMNMX.FTZ R95, R65, R96, !PT ;  /* 0x00000060415f7209 */ /* 0x000fe40007810000 */
[----:B------:R-:W-:Y:S02]  /*6650*/  FMNMX.FTZ R99, R77, R98, !PT ;  /* 0x000000624d637209 */ /* 0x000fe40007810000 */
[----:B------:R-:W-:-:S02]  /*6660*/  FMNMX.FTZ R96, R66, R95, !PT ;  /* 0x0000005f42607209 */ /* 0x000fc40007810000 */
[----:B------:R-:W-:Y:S02]  /*6670*/  FMNMX.FTZ R98, R78, R99, !PT ;  /* 0x000000634e627209 */ /* 0x000fe40007810000 */
[----:B------:R-:W-:Y:S02]  /*6680*/  FMNMX.FTZ R95, R69, R96, !PT ;  /* 0x00000060455f7209 */ /* 0x000fe40007810000 */
[----:B------:R-:W-:Y:S02]  /*6690*/  FMNMX.FTZ R101, R81, R98, !PT ;  /* 0x0000006251657209 */ /* 0x000fe40007810000 */
[----:B------:R-:W-:Y:S02]  /*66a0*/  FMNMX.FTZ R98, R70, R95, !PT ;  /* 0x0000005f46627209 */ /* 0x000fe40007810000 */
[----:B------:R-:W-:Y:S02]  /*66b0*/  FMNMX.FTZ R100, R82, R101, !PT ;  /* 0x0000006552647209 */ /* 0x000fe40007810000 */
[----:B------:R-:W-:Y:S01]  /*66c0*/  FMNMX.FTZ R95, R71, R98, !PT ;  /* 0x00000062475f7209 */ /* 0x000fe20007810000 */
[----:B------:R-:W-:Y:S01]  /*66d0*/  FMUL.FTZ R97, R112, UR22 ;  /* 0x0000001670617c20 */ /* 0x000fe20008410000 */
[----:B------:R-:W-:-:S02]  /*66e0*/  FMNMX.FTZ R101, R85, R100, !PT ;  /* 0x0000006455657209 */ /* 0x000fc40007810000 */
[----:B------:R-:W-:Y:S01]  /*66f0*/  FMNMX.FTZ R98, R72, R95, !PT ;  /* 0x0000005f48627209 */ /* 0x000fe20007810000 */
[----:B------:R-:W-:Y:S01]  /*6700*/  FMUL.FTZ R99, R113, UR22 ;  /* 0x0000001671637c20 */ /* 0x000fe20008410000 */
[----:B------:R-:W-:Y:S01]  /*6710*/  FMNMX.FTZ R100, R86, R101, !PT ;  /* 0x0000006556647209 */ /* 0x000fe20007810000 */
[----:B------:R-:W0:Y:S01]  /*6720*/  MUFU.TANH R97, R97 ;  /* 0x0000006100617308 */ /* 0x000e220000002400 */
[----:B-1----:R-:W-:Y:S02]  /*6730*/  FMNMX.FTZ R95, R75, R98, !PT ;  /* 0x000000624b5f7209 */ /* 0x002fe40007810000 */
[----:B------:R-:W-:Y:S02]  /*6740*/  FMNMX.FTZ R101, R89, R100, !PT ;  /* 0x0000006459657209 */ /* 0x000fe40007810000 */
[----:B--2---:R-:W-:Y:S02]  /*6750*/  FMNMX.FTZ R98, R76, R95, !PT ;  /* 0x0000005f4c627209 */ /* 0x004fe40007810000 */
[----:B------:R-:W-:Y:S01]  /*6760*/  FMNMX.FTZ R100, R90, R101, !PT ;  /* 0x000000655a647209 */ /* 0x000fe20007810000 */
[----:B------:R-:W1:Y:S01]  /*6770*/  MUFU.TANH R99, R99 ;  /* 0x0000006300637308 */ /* 0x000e620000002400 */
[----:B------:R-:W-:-:S02]  /*6780*/  FMNMX.FTZ R95, R79, R98, !PT ;  /* 0x000000624f5f7209 */ /* 0x000fc40007810000 */
[----:B------:R-:W-:Y:S02]  /*6790*/  FMNMX.FTZ R101, R93, R100, !PT ;  /* 0x000000645d657209 */ /* 0x000fe40007810000 */
[----:B------:R-:W-:Y:S02]  /*67a0*/  FMNMX.FTZ R100, R80, R95, !PT ;  /* 0x0000005f50647209 */ /* 0x000fe40007810000 */
[----:B------:R-:W-:Y:S01]  /*67b0*/  FMNMX.FTZ R106, R94, R101, !PT ;  /* 0x000000655e6a7209 */ /* 0x000fe20007810000 */
[----:B------:R-:W2:Y:S01]  /*67c0*/  MUFU.TANH R104, R104 ;  /* 0x0000006800687308 */ /* 0x000ea20000002400 */
[----:B------:R-:W-:Y:S01]  /*67d0*/  FMUL.FTZ R92, R111, UR22 ;  /* 0x000000166f5c7c20 */ /* 0x000fe20008410000 */
[----:B------:R-:W-:Y:S02]  /*67e0*/  FMNMX.FTZ R95, R83, R100, !PT ;  /* 0x00000064535f7209 */ /* 0x000fe40007810000 */
[----:B0-----:R-:W-:Y:S01]  /*67f0*/  FMNMX.FTZ R100, R97, R106, !PT ;  /* 0x0000006a61647209 */ /* 0x001fe20007810000 */
[----:B------:R-:W-:-:S03]  /*6800*/  FMUL.FTZ R96, R114, UR22 ;  /* 0x0000001672607c20 */ /* 0x000fc60008410000 */
[----:B------:R-:W0:Y:S01]  /*6810*/  MUFU.TANH R91, R91 ;  /* 0x0000005b005b7308 */ /* 0x000e220000002400 */
[----:B------:R-:W-:Y:S02]  /*6820*/  FMNMX.FTZ R106, R84, R95, !PT ;  /* 0x0000005f546a7209 */ /* 0x000fe40007810000 */
[----:B-1----:R-:W-:Y:S01]  /*6830*/  FMNMX.FTZ R101, R99, R100, !PT ;  /* 0x0000006463657209 */ /* 0x002fe20007810000 */
[----:B------:R-:W-:Y:S01]  /*6840*/  FMUL.FTZ R98, R115, UR22 ;  /* 0x0000001673627c20 */ /* 0x000fe20008410000 */
[----:B------:R-:W-:-:S03]  /*6850*/  FMNMX.FTZ R95, R87, R106, !PT ;  /* 0x0000006a575f7209 */ /* 0x000fc60007810000 */
[----:B------:R-:W1:Y:S01]  /*6860*/  MUFU.TANH R92, R92 ;  /* 0x0000005c005c7308 */ /* 0x000e620000002400 */
[----:B------:R-:W-:Y:S01]  /*6870*/  FMNMX.FTZ R101, R102, R101, !PT ;  /* 0x0000006566657209 */ /* 0x000fe20007810000 */
[----:B------:R-:W-:Y:S01]  /*6880*/  FMUL.FTZ R100, R118, UR22 ;  /* 0x0000001676647c20 */ /* 0x000fe20008410000 */
[----:B------:R-:W-:-:S05]  /*6890*/  FMNMX.FTZ R106, R88, R95, !PT ;  /* 0x0000005f586a7209 */ /* 0x000fca0007810000 */
[----:B------:R-:W3:Y:S01]  /*68a0*/  MUFU.TANH R96, R96 ;  /* 0x0000006000607308 */ /* 0x000ee20000002400 */
[----:B--2---:R-:W-:Y:S02]  /*68b0*/  FMNMX.FTZ R95, R104, R101, !PT ;  /* 0x00000065685f7209 */ /* 0x004fe40007810000 */
[----:B0-----:R-:W-:-:S05]  /*68c0*/  FMNMX.FTZ R101, R91, R106, !PT ;  /* 0x0000006a5b657209 */ /* 0x001fca0007810000 */
[----:B------:R-:W0:Y:S01]  /*68d0*/  MUFU.TANH R98, R98 ;  /* 0x0000006200627308 */ /* 0x000e220000002400 */
[----:B------:R-:W2:Y:S01]  /*68e0*/  SHFL.BFLY PT, R106, R95, 0x2, 0x1f ;  /* 0x0c401f005f6a7f89 */ /* 0x000ea200000e0000 */
[----:B-1----:R-:W-:-:S06]  /*68f0*/  FMNMX.FTZ R101, R92, R101, !PT ;  /* 0x000000655c657209 */ /* 0x002fcc0007810000 */
[----:B------:R-:W1:Y:S01]  /*6900*/  MUFU.TANH R100, R100 ;  /* 0x0000006400647308 */ /* 0x000e620000002400 */
[----:B---3--:R-:W-:-:S07]  /*6910*/  FMNMX.FTZ R101, R96, R101, !PT ;  /* 0x0000006560657209 */ /* 0x008fce0007810000 */
[----:B------:R-:W3:Y:S01]  /*6920*/  MUFU.TANH R103, R103 ;  /* 0x0000006700677308 */ /* 0x000ee20000002400 */
[----:B0-----:R-:W-:-:S04]  /*6930*/  FMNMX.FTZ R101, R98, R101, !PT ;  /* 0x0000006562657209 */ /* 0x001fc80007810000 */
[----:B-1----:R-:W-:Y:S02]  /*6940*/  FMNMX.FTZ R108, R100, R101, !PT ;  /* 0x00000065646c7209 */ /* 0x002fe40007810000 */
[----:B--2---:R-:W-:Y:S02]  /*6950*/  FMNMX.FTZ R105, R95, R106, !PT ;  /* 0x0000006a5f697209 */ /* 0x004fe40007810000 */
[----:B---3--:R-:W-:-:S03]  /*6960*/  FMNMX.FTZ R108, R103, R108, !PT ;  /* 0x0000006c676c7209 */ /* 0x008fc60007810000 */
[----:B------:R-:W0:Y:S04]  /*6970*/  SHFL.BFLY PT, R106, R105, 0x1, 0x1f ;  /* 0x0c201f00696a7f89 */ /* 0x000e2800000e0000 */
[----:B------:R-:W1:Y:S01]  /*6980*/  SHFL.BFLY PT, R101, R108, 0x2, 0x1f ;  /* 0x0c401f006c657f89 */ /* 0x000e6200000e0000 */
[----:B0-----:R-:W-:Y:S02]  /*6990*/  FMNMX.FTZ R95, R105, R106, !PT ;  /* 0x0000006a695f7209 */ /* 0x001fe40007810000 */
[----:B-1----:R-:W-:-:S05]  /*69a0*/  FMNMX.FTZ R107, R108, R101, !PT ;  /* 0x000000656c6b7209 */ /* 0x002fca0007810000 */
[----:B------:R-:W0:Y:S02]  /*69b0*/  SHFL.BFLY PT, R106, R107, 0x1, 0x1f ;  /* 0x0c201f006b6a7f89 */ /* 0x000e2400000e0000 */
[----:B0-----:R-:W-:Y:S01]  /*69c0*/  FMNMX.FTZ R101, R107, R106, !PT ;  /* 0x0000006a6b657209 */ /* 0x001fe20007810000 */
[C---:B------:R-:W-:Y:S01]  /*69d0*/  FADD.FTZ R106, -R95.reuse, R0 ;  /* 0x000000005f6a7221 */ /* 0x040fe20000010100 */
[----:B------:R-:W-:-:S03]  /*69e0*/  FMUL.FTZ R0, R95, UR21 ;  /* 0x000000155f007c20 */ /* 0x000fc60008410000 */
[C---:B------:R-:W-:Y:S01]  /*69f0*/  FMUL.FTZ R107, R101.reuse, UR21 ;  /* 0x00000015656b7c20 */ /* 0x040fe20008410000 */
[----:B------:R-:W-:Y:S01]  /*6a00*/  FMUL.FTZ R106, R106, UR21 ;  /* 0x000000156a6a7c20 */ /* 0x000fe20008410000 */
[----:B------:R-:W-:Y:S01]  /*6a10*/  FADD.FTZ R6, -R101, R6 ;  /* 0x0000000665067221 */ /* 0x000fe20000010100 */
[--C-:B------:R-:W-:Y:S01]  /*6a20*/  FFMA.FTZ R8, R8, UR21, -R0.reuse ;  /* 0x0000001508087c23 */ /* 0x100fe20008010800 */
[--C-:B------:R-:W-:Y:S01]  /*6a30*/  FFMA.FTZ R105, R32, UR21, -R0.reuse ;  /* 0x0000001520697c23 */ /* 0x100fe20008010800 */
[--C-:B------:R-:W-:Y:S01]  /*6a40*/  FFMA.FTZ R10, R10, UR21, -R107.reuse ;  /* 0x000000150a0a7c23 */ /* 0x100fe2000801086b */
[----:B------:R0:W-:Y:S01]  /*6a50*/  MUFU.EX2 R32, R106 ;  /* 0x0000006a00207308 */ /* 0x0001e20000000800 */
[--C-:B------:R-:W-:Y:S01]  /*6a60*/  FFMA.FTZ R9, R9, UR21, -R0.reuse ;  /* 0x0000001509097c23 */ /* 0x100fe20008010800 */
[--C-:B------:R-:W-:Y:S01]  /*6a70*/  FFMA.FTZ R11, R11, UR21, -R107.reuse ;  /* 0x000000150b0b7c23 */ /* 0x100fe2000801086b */
[--C-:B------:R-:W-:Y:S01]  /*6a80*/  FFMA.FTZ R12, R12, UR21, -R0.reuse ;  /* 0x000000150c0c7c23 */ /* 0x100fe20008010800 */
[--C-:B------:R-:W-:Y:S01]  /*6a90*/  FFMA.FTZ R13, R13, UR21, -R0.reuse ;  /* 0x000000150d0d7c23 */ /* 0x100fe20008010800 */
[--C-:B------:R-:W-:Y:S01]  /*6aa0*/  FFMA.FTZ R18, R18, UR21, -R0.reuse ;  /* 0x0000001512127c23 */ /* 0x100fe20008010800 */
[--C-:B------:R-:W-:Y:S01]  /*6ab0*/  FFMA.FTZ R19, R19, UR21, -R0.reuse ;  /* 0x0000001513137c23 */ /* 0x100fe20008010800 */
[----:B0-----:R-:W-:Y:S01]  /*6ac0*/  FMUL.FTZ R106, R6, UR21 ;  /* 0x00000015066a7c20 */ /* 0x001fe20008410000 */
[--C-:B------:R-:W-:Y:S01]  /*6ad0*/  FFMA.FTZ R6, R14, UR21, -R107.reuse ;  /* 0x000000150e067c23 */ /* 0x100fe2000801086b */
        /* <DEDUP_REMOVED lines=14> */
[----:B------:R-:W0:Y:S01]  /*6bc0*/  MUFU.EX2 R8, R8 ;  /* 0x0000000800087308 */ /* 0x000e220000000800 */
        /* <DEDUP_REMOVED lines=26> */
[----:B------:R-:W-:Y:S01]  /*6d70*/  FFMA.FTZ R104, R104, UR21, -R0 ;  /* 0x0000001568687c23 */ /* 0x000fe20008010800 */
[----:B------:R-:W-:Y:S01]  /*6d80*/  FFMA.FTZ R14, R15, UR21, -R107 ;  /* 0x000000150f0e7c23 */ /* 0x000fe2000801086b */
[----:B------:R-:W-:Y:S08]  /*6d90*/  MUFU.EX2 R0, R106 ;  /* 0x0000006a00007308 */ /* 0x000ff00000000800 */
[----:B------:R-:W1:Y:S08]  /*6da0*/  MUFU.EX2 R10, R10 ;  /* 0x0000000a000a7308 */ /* 0x000e700000000800 */
[----:B------:R-:W2:Y:S08]  /*6db0*/  MUFU.EX2 R9, R9 ;  /* 0x0000000900097308 */ /* 0x000eb00000000800 */
[----:B------:R-:W3:Y:S08]  /*6dc0*/  MUFU.EX2 R11, R11 ;  /* 0x0000000b000b7308 */ /* 0x000ef00000000800 */
[----:B------:R-:W-:Y:S08]  /*6dd0*/  MUFU.EX2 R12, R12 ;  /* 0x0000000c000c7308 */ /* 0x000ff00000000800 */
[----:B------:R-:W4:Y:S08]  /*6de0*/  MUFU.EX2 R13, R13 ;  /* 0x0000000d000d7308 */ /* 0x000f300000000800 */
[----:B------:R-:W-:Y:S08]  /*6df0*/  MUFU.EX2 R6, R6 ;  /* 0x0000000600067308 */ /* 0x000ff00000000800 */
[----:B------:R-:W5:Y:S01]  /*6e00*/  MUFU.EX2 R14, R14 ;  /* 0x0000000e000e7308 */ /* 0x000f620000000800 */
[----:B0-----:R-:W-:Y:S01]  /*6e10*/  FFMA.FTZ R108, R32, R3, R8 ;  /* 0x00000003206c7223 */ /* 0x001fe20000010008 */
[----:B-1----:R-:W-:Y:S01]  /*6e20*/  FFMA.FTZ R106, R0, R7, R10 ;  /* 0x00000007006a7223 */ /* 0x002fe2000001000a */
[----:B--2---:R-:W-:-:S02]  /*6e30*/  F2FP.BF16.F32.PACK_AB R8, R9, R8 ;  /* 0x000000080908723e */ /* 0x004fc400000010ff */
[----:B------:R-:W-:Y:S01]  /*6e40*/  FADD.FTZ R3, R9, R108 ;  /* 0x0000006c09037221 */ /* 0x000fe20000010000 */
[C---:B---3--:R-:W-:Y:S01]  /*6e50*/  FADD.FTZ R7, R11.reuse, R106 ;  /* 0x0000006a0b077221 */ /* 0x048fe20000010000 */
[----:B------:R-:W-:Y:S02]  /*6e60*/  F2FP.BF16.F32.PACK_AB R9, R11, R10 ;  /* 0x0000000a0b09723e */ /* 0x000fe400000010ff */
[----:B----4-:R-:W-:Y:S02]  /*6e70*/  F2FP.BF16.F32.PACK_AB R10, R13, R12 ;  /* 0x0000000c0d0a723e */ /* 0x010fe400000010ff */
[----:B-----5:R-:W-:-:S05]  /*6e80*/  F2FP.BF16.F32.PACK_AB R11, R14, R6 ;  /* 0x000000060e0b723e */ /* 0x020fca00000010ff */
[----:B------:R0:W-:Y:S01]  /*6e90*/  STSM.16.M88.4 [R2+0x1e800], R8 ;  /* 0x01e8000802007844 */ /* 0x0001e20000000200 */
[----:B------:R-:W1:Y:S01]  /*6ea0*/  MUFU.EX2 R18, R18 ;  /* 0x0000001200127308 */ /* 0x000e620000000800 */
[--C-:B------:R-:W-:Y:S01]  /*6eb0*/  FFMA.FTZ R108, R22, UR21, -R107.reuse ;  /* 0x00000015166c7c23 */ /* 0x100fe2000801086b */
[--C-:B0-----:R-:W-:Y:S01]  /*6ec0*/  FFMA.FTZ R9, R154, UR21, -R107.reuse ;  /* 0x000000159a097c23 */ /* 0x101fe2000801086b */
[--C-:B------:R-:W-:Y:S01]  /*6ed0*/  FFMA.FTZ R10, R153, UR21, -R107.reuse ;  /* 0x00000015990a7c23 */ /* 0x100fe2000801086b */
[----:B------:R-:W-:-:S04]  /*6ee0*/  FFMA.FTZ R11, R152, UR21, -R107 ;  /* 0x00000015980b7c23 */ /* 0x000fc8000801086b */
[----:B------:R-:W-:Y:S08]  /*6ef0*/  MUFU.EX2 R19, R19 ;  /* 0x0000001300137308 */ /* 0x000ff00000000800 */
[----:B------:R-:W0:Y:S01]  /*6f00*/  MUFU.EX2 R9, R9 ;  /* 0x0000000900097308 */ /* 0x000e220000000800 */
[----:B------:R-:W-:Y:S01]  /*6f10*/  FADD.FTZ R12, R12, R3 ;  /* 0x000000030c0c7221 */ /* 0x000fe20000010000 */
[----:B------:R-:W-:-:S06]  /*6f20*/  FADD.FTZ R8, R6, R7 ;  /* 0x0000000706087221 */ /* 0x000fcc0000010000 */
[----:B------:R-:W2:Y:S01]  /*6f30*/  MUFU.EX2 R10, R10 ;  /* 0x0000000a000a7308 */ /* 0x000ea20000000800 */
[----:B------:R-:W-:Y:S01]  /*6f40*/  FFMA.FTZ R25, R25, UR21, -R107 ;  /* 0x0000001519197c23 */ /* 0x000fe2000801086b */
[----:B------:R-:W-:-:S06]  /*6f50*/  FADD.FTZ R13, R13, R12 ;  /* 0x0000000c0d0d7221 */ /* 0x000fcc0000010000 */
[----:B------:R-:W3:Y:S01]  /*6f60*/  MUFU.EX2 R20, R20 ;  /* 0x0000001400147308 */ /* 0x000ee20000000800 */
[----:B------:R-:W-:Y:S01]  /*6f70*/  FADD.FTZ R8, R14, R8 ;  /* 0x000000080e087221 */ /* 0x000fe20000010000 */
[----:B------:R-:W-:-:S06]  /*6f80*/  FFMA.FTZ R26, R26, UR21, -R107 ;  /* 0x000000151a1a7c23 */ /* 0x000fcc000801086b */
[----:B------:R-:W4:Y:S01]  /*6f90*/  MUFU.EX2 R11, R11 ;  /* 0x0000000b000b7308 */ /* 0x000f220000000800 */
[----:B-1----:R-:W-:Y:S01]  /*6fa0*/  FADD.FTZ R12, R18, R13 ;  /* 0x0000000d120c7221 */ /* 0x002fe20000010000 */
[----:B0-----:R-:W-:-:S06]  /*6fb0*/  FADD.FTZ R13, R9, R8 ;  /* 0x00000008090d7221 */ /* 0x001fcc0000010000 */
[----:B------:R-:W0:Y:S01]  /*6fc0*/  MUFU.EX2 R21, R21 ;  /* 0x0000001500157308 */ /* 0x000e220000000800 */
[--C-:B------:R-:W-:Y:S01]  /*6fd0*/  FFMA.FTZ R106, R29, UR21, -R107.reuse ;  /* 0x000000151d6a7c23 */ /* 0x100fe2000801086b */
[----:B------:R-:W-:-:S06]  /*6fe0*/  FFMA.FTZ R22, R53, UR21, -R107 ;  /* 0x0000001535167c23 */ /* 0x000fcc000801086b */
[----:B------:R-:W1:Y:S01]  /*6ff0*/  MUFU.EX2 R108, R108 ;  /* 0x0000006c006c7308 */ /* 0x000e620000000800 */
[----:B------:R-:W-:Y:S01]  /*7000*/  FFMA.FTZ R53, R69, UR21, -R107 ;  /* 0x0000001545357c23 */ /* 0x000fe2000801086b */
[----:B------:R-:W-:-:S06]  /*7010*/  FADD.FTZ R69, R19, R12 ;  /* 0x0000000c13457221 */ /* 0x000fcc0000010000 */
[----:B------:R-:W5:Y:S01]  /*7020*/  MUFU.EX2 R23, R23 ;  /* 0x0000001700177308 */ /* 0x000f620000000800 */
[----:B--2---:R-:W-:Y:S01]  /*7030*/  FADD.FTZ R12, R10, R13 ;  /* 0x0000000d0a0c7221 */ /* 0x004fe20000010000 */
[----:B------:R-:W-:-:S06]  /*7040*/  FFMA.FTZ R109, R30, UR21, -R107 ;  /* 0x000000151e6d7c23 */ /* 0x000fcc000801086b */
[----:B------:R-:W2:Y:S01]  /*7050*/  MUFU.EX2 R25, R25 ;  /* 0x0000001900197308 */ /* 0x000ea20000000800 */
[----:B---3--:R-:W-:Y:S01]  /*7060*/  FADD.FTZ R14, R20, R69 ;  /* 0x00000045140e7221 */ /* 0x008fe20000010000 */
[----:B----4-:R-:W-:-:S06]  /*7070*/  FADD.FTZ R13, R11, R12 ;  /* 0x0000000c0b0d7221 */ /* 0x010fcc0000010000 */
[----:B------:R-:W3:Y:S01]  /*7080*/  MUFU.EX2 R24, R24 ;  /* 0x0000001800187308 */ /* 0x000ee20000000800 */
[----:B------:R-:W-:-:S07]  /*7090*/  FFMA.FTZ R30, R33, UR21, -R107 ;  /* 0x00000015211e7c23 */ /* 0x000fce000801086b */
[----:B------:R-:W4:Y:S01]  /*70a0*/  MUFU.EX2 R26, R26 ;  /* 0x0000001a001a7308 */ /* 0x000f220000000800 */
[----:B0-----:R-:W-:Y:S01]  /*70b0*/  FADD.FTZ R14, R21, R14 ;  /* 0x0000000e150e7221 */ /* 0x001fe20000010000 */
[----:B-1----:R-:W-:-:S06]  /*70c0*/  FADD.FTZ R12, R108, R13 ;  /* 0x0000000d6c0c7221 */ /* 0x002fcc0000010000 */
[----:B------:R-:W0:Y:S01]  /*70d0*/  MUFU.EX2 R27, R27 ;  /* 0x0000001b001b7308 */ /* 0x000e220000000800 */
[----:B------:R-:W-:-:S07]  /*70e0*/  FFMA.FTZ R33, R34, UR21, -R107 ;  /* 0x0000001522217c23 */ /* 0x000fce000801086b */
[----:B------:R-:W1:Y:S01]  /*70f0*/  MUFU.EX2 R106, R106 ;  /* 0x0000006a006a7308 */ /* 0x000e620000000800 */
[----:B------:R-:W-:Y:S01]  /*7100*/  F2FP.BF16.F32.PACK_AB R8, R19, R18 ;  /* 0x000000121308723e */ /* 0x000fe200000010ff */
[----:B-----5:R-:W-:-:S06]  /*7110*/  FADD.FTZ R13, R23, R14 ;  /* 0x0000000e170d7221 */ /* 0x020fcc0000010000 */
        /* <DEDUP_REMOVED lines=14> */
[----:B-----5:R-:W-:Y:S01]  /*7200*/  FADD.FTZ R14, R28, R13 ;  /* 0x0000000d1c0e7221 */ /* 0x020fe20000010000 */
[----:B--2---:R-:W-:-:S06]  /*7210*/  FADD.FTZ R13, R109, R12 ;  /* 0x0000000c6d0d7221 */ /* 0x004fcc0000010000 */
[----:B------:R-:W2:Y:S01]  /*7220*/  MUFU.EX2 R35, R35 ;  /* 0x0000002300237308 */ /* 0x000ea20000000800 */
[----:B------:R-:W-:-:S07]  /*7230*/  FFMA.FTZ R37, R42, UR21, -R107 ;  /* 0x000000152a257c23 */ /* 0x000fce000801086b */
[----:B------:R-:W5:Y:S01]  /*7240*/  MUFU.EX2 R15, R15 ;  /* 0x0000000f000f7308 */ /* 0x000f620000000800 */
        /* <DEDUP_REMOVED lines=10> */
[----:B--2---:R-:W-:Y:S01]  /*72f0*/  FADD.FTZ R13, R35, R14 ;  /* 0x0000000e230d7221 */ /* 0x004fe20000010000 */
[----:B-----5:R-:W-:-:S06]  /*7300*/  FADD.FTZ R69, R15, R12 ;  /* 0x0000000c0f457221 */ /* 0x020fcc0000010000 */
        /* <DEDUP_REMOVED lines=10> */
[----:B------:R-:W0:Y:S08]  /*73b0*/  MUFU.EX2 R44, R44 ;  /* 0x0000002c002c7308 */ /* 0x000e300000000800 */
[----:B------:R-:W1:Y:S01]  /*73c0*/  MUFU.EX2 R38, R38 ;  /* 0x0000002600267308 */ /* 0x000e620000000800 */
[----:B--2---:R-:W-:Y:S01]  /*73d0*/  FADD.FTZ R12, R40, R13 ;  /* 0x0000000d280c7221 */ /* 0x004fe20000010000 */
[----:B-----5:R-:W-:-:S06]  /*73e0*/  FADD.FTZ R14, R37, R14 ;  /* 0x0000000e250e7221 */ /* 0x020fcc0000010000 */
[----:B------:R-:W2:Y:S01]  /*73f0*/  MUFU.EX2 R47, R47 ;  /* 0x0000002f002f7308 */ /* 0x000ea20000000800 */
[----:B------:R-:W-:-:S07]  /*7400*/  FFMA.FTZ R46, R54, UR21, -R107 ;  /* 0x00000015362e7c23 */ /* 0x000fce000801086b */
[----:B------:R-:W5:Y:S01]  /*7410*/  MUFU.EX2 R49, R49 ;  /* 0x0000003100317308 */ /* 0x000f620000000800 */
[----:B------:R-:W-:Y:S01]  /*7420*/  F2FP.BF16.F32.PACK_AB R9, R10, R9 ;  /* 0x000000090a09723e */ /* 0x000fe200000010ff */
[----:B---3--:R-:W-:Y:S01]  /*7430*/  FADD.FTZ R13, R43, R12 ;  /* 0x0000000c2b0d7221 */ /* 0x008fe20000010000 */
[----:B------:R-:W-:-:S05]  /*7440*/  F2FP.BF16.F32.PACK_AB R10, R21, R20 ;  /* 0x00000014150a723e */ /* 0x000fca00000010ff */
[----:B------:R-:W3:Y:S01]  /*7450*/  MUFU.EX2 R48, R48 ;  /* 0x0000003000307308 */ /* 0x000ee20000000800 */
[----:B----4-:R-:W-:Y:S01]  /*7460*/  FADD.FTZ R21, R29, R14 ;  /* 0x0000000e1d157221 */ /* 0x010fe20000010000 */
[----:B------:R-:W-:-:S06]  /*7470*/  FFMA.FTZ R57, R57, UR21, -R107 ;  /* 0x0000001539397c23 */ /* 0x000fcc000801086b */
[----:B------:R-:W4:Y:S01]  /*7480*/  MUFU.EX2 R45, R45 ;  /* 0x0000002d002d7308 */ /* 0x000f220000000800 */
[----:B------:R-:W-:Y:S01]  /*7490*/  F2FP.BF16.F32.PACK_AB R25, R26, R25 ;  /* 0x000000191a19723e */ /* 0x000fe200000010ff */
[----:B0-----:R-:W-:Y:S01]  /*74a0*/  FADD.FTZ R14, R44, R13 ;  /* 0x0000000d2c0e7221 */ /* 0x001fe20000010000 */
[----:B------:R-:W-:-:S05]  /*74b0*/  F2FP.BF16.F32.PACK_AB R26, R28, R27 ;  /* 0x0000001b1c1a723e */ /* 0x000fca00000010ff */
[----:B------:R-:W0:Y:S01]  /*74c0*/  MUFU.EX2 R51, R51 ;  /* 0x0000003300337308 */ /* 0x000e220000000800 */
[----:B-1----:R-:W-:Y:S01]  /*74d0*/  FADD.FTZ R28, R38, R21 ;  /* 0x00000015261c7221 */ /* 0x002fe20000010000 */
[----:B------:R-:W-:-:S06]  /*74e0*/  FFMA.FTZ R3, R58, UR21, -R107 ;  /* 0x000000153a037c23 */ /* 0x000fcc000801086b */
[----:B------:R-:W1:Y:S01]  /*74f0*/  MUFU.EX2 R22, R22 ;  /* 0x0000001600167308 */ /* 0x000e620000000800 */
[----:B--2---:R-:W-:Y:S01]  /*7500*/  FADD.FTZ R21, R47, R14 ;  /* 0x0000000e2f157221 */ /* 0x004fe20000010000 */
[----:B-----5:R-:W-:-:S06]  /*7510*/  FADD.FTZ R28, R49, R28 ;  /* 0x0000001c311c7221 */ /* 0x020fcc0000010000 */
[----:B------:R-:W2:Y:S01]  /*7520*/  MUFU.EX2 R52, R52 ;  /* 0x0000003400347308 */ /* 0x000ea20000000800 */
[----:B------:R-:W-:-:S07]  /*7530*/  FFMA.FTZ R6, R61, UR21, -R107 ;  /* 0x000000153d067c23 */ /* 0x000fce000801086b */
[----:B------:R-:W5:Y:S01]  /*7540*/  MUFU.EX2 R46, R46 ;  /* 0x0000002e002e7308 */ /* 0x000f620000000800 */
[----:B------:R-:W-:Y:S01]  /*7550*/  F2FP.BF16.F32.PACK_AB R13, R33, R30 ;  /* 0x0000001e210d723e */ /* 0x000fe200000010ff */
[----:B---3--:R-:W-:-:S06]  /*7560*/  FADD.FTZ R30, R48, R21 ;  /* 0x00000015301e7221 */ /* 0x008fcc0000010000 */
[----:B------:R-:W3:Y:S01]  /*7570*/  MUFU.EX2 R55, R55 ;  /* 0x0000003700377308 */ /* 0x000ee20000000800 */
[----:B----4-:R-:W-:Y:S01]  /*7580*/  FADD.FTZ R21, R45, R28 ;  /* 0x0000001c2d157221 */ /* 0x010fe20000010000 */
[----:B------:R-:W-:-:S06]  /*7590*/  FFMA.FTZ R7, R62, UR21, -R107 ;  /* 0x000000153e077c23 */ /* 0x000fcc000801086b */
[----:B------:R-:W4:Y:S01]  /*75a0*/  MUFU.EX2 R57, R57 ;  /* 0x0000003900397308 */ /* 0x000f220000000800 */
[----:B------:R-:W-:Y:S01]  /*75b0*/  F2FP.BF16.F32.PACK_AB R24, R24, R23 ;  /* 0x000000171818723e */ /* 0x000fe200000010ff */
[----:B0-----:R-:W-:-:S06]  /*75c0*/  FADD.FTZ R23, R51, R30 ;  /* 0x0000001e33177221 */ /* 0x001fcc0000010000 */
[----:B------:R-:W0:Y:S01]  /*75d0*/  MUFU.EX2 R56, R56 ;  /* 0x0000003800387308 */ /* 0x000e220000000800 */
[----:B-1----:R-:W-:Y:S01]  /*75e0*/  FADD.FTZ R21, R22, R21 ;  /* 0x0000001516157221 */ /* 0x002fe20000010000 */
[----:B------:R-:W-:-:S06]  /*75f0*/  FFMA.FTZ R65, R65, UR21, -R107 ;  /* 0x0000001541417c23 */ /* 0x000fcc000801086b */
[----:B------:R-:W1:Y:S01]  /*7600*/  MUFU.EX2 R3, R3 ;  /* 0x0000000300037308 */ /* 0x000e620000000800 */
[----:B--2---:R-:W-:Y:S01]  /*7610*/  FADD.FTZ R28, R52, R23 ;  /* 0x00000017341c7221 */ /* 0x004fe20000010000 */
[----:B-----5:R-:W-:-:S06]  /*7620*/  FADD.FTZ R30, R46, R21 ;  /* 0x000000152e1e7221 */ /* 0x020fcc0000010000 */
[----:B------:R-:W2:Y:S01]  /*7630*/  MUFU.EX2 R59, R59 ;  /* 0x0000003b003b7308 */ /* 0x000ea20000000800 */
[----:B------:R-:W-:Y:S01]  /*7640*/  FFMA.FTZ R61, R66, UR21, -R107 ;  /* 0x00000015423d7c23 */ /* 0x000fe2000801086b */
[----:B------:R-:W-:-:S06]  /*7650*/  F2FP.BF16.F32.PACK_AB R11, R108, R11 ;  /* 0x0000000b6c0b723e */ /* 0x000fcc00000010ff */
[----:B------:R-:W5:Y:S01]  /*7660*/  MUFU.EX2 R6, R6 ;  /* 0x0000000600067308 */ /* 0x000f620000000800 */
[----:B---3--:R-:W-:Y:S01]  /*7670*/  FADD.FTZ R21, R55, R28 ;  /* 0x0000001c37157221 */ /* 0x008fe20000010000 */
[----:B----4-:R-:W-:-:S06]  /*7680*/  FADD.FTZ R30, R57, R30 ;  /* 0x0000001e391e7221 */ /* 0x010fcc0000010000 */
[----:B------:R-:W3:Y:S01]  /*7690*/  MUFU.EX2 R7, R7 ;  /* 0x0000000700077308 */ /* 0x000ee20000000800 */
[----:B------:R0:W-:Y:S07]  /*76a0*/  STSM.16.M88.4 [R156], R8 ;  /* 0x000000089c007844 */ /* 0x0001ee0000000200 */
[----:B------:R-:W4:Y:S01]  /*76b0*/  MUFU.EX2 R60, R60 ;  /* 0x0000003c003c7308 */ /* 0x000f220000000800 */
[----:B------:R-:W-:-:S07]  /*76c0*/  FFMA.FTZ R54, R70, UR21, -R107 ;  /* 0x0000001546367c23 */ /* 0x000fce000801086b */
[----:B------:R-:W4:Y:S01]  /*76d0*/  MUFU.EX2 R65, R65 ;  /* 0x0000004100417308 */ /* 0x000f220000000800 */
[----:B0-----:R-:W-:Y:S01]  /*76e0*/  FADD.FTZ R8, R56, R21 ;  /* 0x0000001538087221 */ /* 0x001fe20000010000 */
[----:B-1----:R-:W-:-:S06]  /*76f0*/  FADD.FTZ R9, R3, R30 ;  /* 0x0000001e03097221 */ /* 0x002fcc0000010000 */
[----:B------:R-:W0:Y:S01]  /*7700*/  MUFU.EX2 R63, R63 ;  /* 0x0000003f003f7308 */ /* 0x000e220000000800 */
[----:B--2---:R-:W-:Y:S01]  /*7710*/  FADD.FTZ R11, R59, R8 ;  /* 0x000000083b0b7221 */ /* 0x004fe20000010000 */
[----:B-----5:R-:W-:-:S06]  /*7720*/  FADD.FTZ R8, R6, R9 ;  /* 0x0000000906087221 */ /* 0x020fcc0000010000 */
[----:B------:R-:W1:Y:S01]  /*7730*/  MUFU.EX2 R61, R61 ;  /* 0x0000003d003d7308 */ /* 0x000e620000000800 */
[----:B------:R-:W-:Y:S01]  /*7740*/  FFMA.FTZ R71, R71, UR21, -R107 ;  /* 0x0000001547477c23 */ /* 0x000fe2000801086b */
[----:B---3--:R-:W-:-:S06]  /*7750*/  FADD.FTZ R8, R7, R8 ;  /* 0x0000000807087221 */ /* 0x008fcc0000010000 */
[----:B------:R-:W2:Y:S08]  /*7760*/  MUFU.EX2 R64, R64 ;  /* 0x0000004000407308 */ /* 0x000eb00000000800 */
[----:B------:R-:W3:Y:S01]  /*7770*/  MUFU.EX2 R53, R53 ;  /* 0x0000003500357308 */ /* 0x000ee20000000800 */
[----:B------:R-:W-:Y:S01]  /*7780*/  FFMA.FTZ R72, R72, UR21, -R107 ;  /* 0x0000001548487c23 */ /* 0x000fe2000801086b */
[----:B----4-:R-:W-:-:S06]  /*7790*/  FADD.FTZ R10, R60, R11 ;  /* 0x0000000b3c0a7221 */ /* 0x010fcc0000010000 */
[----:B------:R-:W4:Y:S01]  /*77a0*/  MUFU.EX2 R67, R67 ;  /* 0x0000004300437308 */ /* 0x000f220000000800 */
[----:B------:R-:W-:-:S07]  /*77b0*/  FADD.FTZ R8, R65, R8 ;  /* 0x0000000841087221 */ /* 0x000fce0000010000 */
[----:B------:R-:W5:Y:S01]  /*77c0*/  MUFU.EX2 R54, R54 ;  /* 0x0000003600367308 */ /* 0x000f620000000800 */
[----:B------:R-:W-:Y:S01]  /*77d0*/  FFMA.FTZ R75, R75, UR21, -R107 ;  /* 0x000000154b4b7c23 */ /* 0x000fe2000801086b */
[----:B0-----:R-:W-:-:S06]  /*77e0*/  FADD.FTZ R9, R63, R10 ;  /* 0x0000000a3f097221 */ /* 0x001fcc0000010000 */
[----:B------:R-:W0:Y:S01]  /*77f0*/  MUFU.EX2 R68, R68 ;  /* 0x0000004400447308 */ /* 0x000e220000000800 */
[----:B-1----:R-:W-:Y:S01]  /*7800*/  FADD.FTZ R8, R61, R8 ;  /* 0x000000083d087221 */ /* 0x002fe20000010000 */
[----:B------:R-:W-:-:S06]  /*7810*/  FFMA.FTZ R76, R76, UR21, -R107 ;  /* 0x000000154c4c7c23 */ /* 0x000fcc000801086b */
[----:B------:R-:W1:Y:S01]  /*7820*/  MUFU.EX2 R18, R71 ;  /* 0x0000004700127308 */ /* 0x000e620000000800 */
[----:B--2---:R-:W-:Y:S01]  /*7830*/  FADD.FTZ R10, R64, R9 ;  /* 0x00000009400a7221 */ /* 0x004fe20000010000 */
[----:B------:R-:W-:-:S06]  /*7840*/  F2FP.BF16.F32.PACK_AB R57, R3, R57 ;  /* 0x000000390339723e */ /* 0x000fcc00000010ff */
[----:B------:R-:W2:Y:S01]  /*7850*/  MUFU.EX2 R73, R73 ;  /* 0x0000004900497308 */ /* 0x000ea20000000800 */
[----:B---3--:R-:W-:Y:S01]  /*7860*/  FADD.FTZ R3, R53, R8 ;  /* 0x0000000835037221 */ /* 0x008fe20000010000 */
[----:B------:R-:W-:-:S06]  /*7870*/  FFMA.FTZ R79, R79, UR21, -R107 ;  /* 0x000000154f4f7c23 */ /* 0x000fcc000801086b */
[----:B------:R-:W3:Y:S01]  /*7880*/  MUFU.EX2 R19, R72 ;  /* 0x0000004800137308 */ /* 0x000ee20000000800 */
[----:B----4-:R-:W-:Y:S01]  /*7890*/  FADD.FTZ R9, R67, R10 ;  /* 0x0000000a43097221 */ /* 0x010fe20000010000 */
[----:B-----5:R-:W-:-:S06]  /*78a0*/  FADD.FTZ R3, R54, R3 ;  /* 0x0000000336037221 */ /* 0x020fcc0000010000 */
[----:B------:R-:W4:Y:S01]  /*78b0*/  MUFU.EX2 R74, R74 ;  /* 0x0000004a004a7308 */ /* 0x000f220000000800 */
[----:B------:R-:W-:-:S07]  /*78c0*/  FFMA.FTZ R80, R80, UR21, -R107 ;  /* 0x0000001550507c23 */ /* 0x000fce000801086b */
[----:B------:R-:W5:Y:S01]  /*78d0*/  MUFU.EX2 R20, R75 ;  /* 0x0000004b00147308 */ /* 0x000f620000000800 */
        /* <DEDUP_REMOVED lines=8> */
[----:B---3--:R-:W-:-:S06]  /*7960*/  FADD.FTZ R3, R19, R6 ;  /* 0x0000000613037221 */ /* 0x008fcc0000010000 */
[----:B------:R-:W2:Y:S01]  /*7970*/  MUFU.EX2 R78, R78 ;  /* 0x0000004e004e7308 */ /* 0x000ea20000000800 */
[----:B------:R-:W-:-:S07]  /*7980*/  FFMA.FTZ R84, R84, UR21, -R107 ;  /* 0x0000001554547c23 */ /* 0x000fce000801086b */
[----:B------:R-:W3:Y:S01]  /*7990*/  MUFU.EX2 R79, R79 ;  /* 0x0000004f004f7308 */ /* 0x000ee20000000800 */
[----:B----4-:R-:W-:Y:S01]  /*79a0*/  FADD.FTZ R8, R74, R7 ;  /* 0x000000074a087221 */ /* 0x010fe20000010000 */
[----:B-----5:R-:W-:-:S06]  /*79b0*/  FADD.FTZ R3, R20, R3 ;  /* 0x0000000314037221 */ /* 0x020fcc0000010000 */
[----:B------:R-:W4:Y:S01]  /*79c0*/  MUFU.EX2 R80, R80 ;  /* 0x0000005000507308 */ /* 0x000f220000000800 */
[----:B------:R-:W-:Y:S01]  /*79d0*/  FFMA.FTZ R87, R87, UR21, -R107 ;  /* 0x0000001557577c23 */ /* 0x000fe2000801086b */
[----:B0-----:R-:W-:Y:S01]  /*79e0*/  FADD.FTZ R7, R77, R8 ;  /* 0x000000084d077221 */ /* 0x001fe20000010000 */
[----:B-1----:R-:W-:-:S05]  /*79f0*/  FADD.FTZ R8, R76, R3 ;  /* 0x000000034c087221 */ /* 0x002fca0000010000 */
[----:B------:R-:W0:Y:S01]  /*7a00*/  MUFU.EX2 R83, R83 ;  /* 0x0000005300537308 */ /* 0x000e220000000800 */
[----:B------:R-:W-:Y:S01]  /*7a10*/  FFMA.FTZ R88, R88, UR21, -R107 ;  /* 0x0000001558587c23 */ /* 0x000fe2000801086b */
[----:B------:R-:W-:Y:S01]  /*7a20*/  F2FP.BF16.F32.PACK_AB R27, R109, R106 ;  /* 0x0000006a6d1b723e */ /* 0x000fe200000010ff */
[----:B--2---:R-:W-:Y:S01]  /*7a30*/  FADD.FTZ R6, R78, R7 ;  /* 0x000000074e067221 */ /* 0x004fe20000010000 */
[----:B------:R-:W-:-:S04]  /*7a40*/  F2FP.BF16.F32.PACK_AB R12, R105, R31 ;  /* 0x0000001f690c723e */ /* 0x000fc800000010ff */
[----:B------:R-:W1:Y:S01]  /*7a50*/  MUFU.EX2 R84, R84 ;  /* 0x0000005400547308 */ /* 0x000e620000000800 */
[----:B------:R-:W-:Y:S02]  /*7a60*/  F2FP.BF16.F32.PACK_AB R14, R36, R35 ;  /* 0x00000023240e723e */ /* 0x000fe400000010ff */
[----:B------:R-:W-:Y:S01]  /*7a70*/  F2FP.BF16.F32.PACK_AB R15, R34, R15 ;  /* 0x0000000f220f723e */ /* 0x000fe200000010ff */
[----:B---3--:R-:W-:Y:S01]  /*7a80*/  FADD.FTZ R7, R79, R8 ;  /* 0x000000084f077221 */ /* 0x008fe20000010000 */
[----:B------:R-:W-:Y:S03]  /*7a90*/  STSM.16.M88.4 [R17], R24 ;  /* 0x0000001811007844 */ /* 0x000fe60000000200 */
[----:B------:R-:W2:Y:S01]  /*7aa0*/  MUFU.EX2 R87, R87 ;  /* 0x0000005700577308 */ /* 0x000ea20000000800 */
[--C-:B------:R-:W-:Y:S01]  /*7ab0*/  FFMA.FTZ R91, R91, UR21, -R107.reuse ;  /* 0x000000155b5b7c23 */ /* 0x100fe2000801086b */
[----:B------:R4:W-:Y:S01]  /*7ac0*/  STSM.16.M88.4 [R16], R12 ;  /* 0x0000000c10007844 */ /* 0x0009e20000000200 */
[----:B------:R-:W-:Y:S01]  /*7ad0*/  FFMA.FTZ R92, R92, UR21, -R107 ;  /* 0x000000155c5c7c23 */ /* 0x000fe2000801086b */
[----:B------:R-:W-:-:S04]  /*7ae0*/  F2FP.BF16.F32.PACK_AB R50, R52, R51 ;  /* 0x000000333432723e */ /* 0x000fc800000010ff */
[----:B------:R-:W3:Y:S01]  /*7af0*/  MUFU.EX2 R88, R88 ;  /* 0x0000005800587308 */ /* 0x000ee20000000800 */
[----:B------:R-:W-:Y:S01]  /*7b00*/  F2FP.BF16.F32.PACK_AB R51, R46, R22 ;  /* 0x000000162e33723e */ /* 0x000fe200000010ff */
[----:B------:R-:W-:Y:S01]  /*7b10*/  FFMA.FTZ R96, R96, UR21, -R107 ;  /* 0x0000001560607c23 */ /* 0x000fe2000801086b */
[----:B----4-:R-:W-:-:S05]  /*7b20*/  FADD.FTZ R12, R80, R7 ;  /* 0x00000007500c7221 */ /* 0x010fca0000010000 */
[----:B------:R-:W4:Y:S01]  /*7b30*/  MUFU.EX2 R22, R91 ;  /* 0x0000005b00167308 */ /* 0x000f220000000800 */
[----:B0-----:R-:W-:-:S07]  /*7b40*/  FADD.FTZ R7, R83, R12 ;  /* 0x0000000c53077221 */ /* 0x001fce0000010000 */
[----:B------:R-:W0:Y:S01]  /*7b50*/  MUFU.EX2 R81, R81 ;  /* 0x0000005100517308 */ /* 0x000e220000000800 */
[----:B-1----:R-:W-:Y:S01]  /*7b60*/  FADD.FTZ R12, R84, R7 ;  /* 0x00000007540c7221 */ /* 0x002fe20000010000 */
[--C-:B------:R-:W-:Y:S01]  /*7b70*/  FFMA.FTZ R100, R100, UR21, -R107.reuse ;  /* 0x0000001564647c23 */ /* 0x100fe2000801086b */
[--C-:B------:R-:W-:Y:S01]  /*7b80*/  FFMA.FTZ R103, R103, UR21, -R107.reuse ;  /* 0x0000001567677c23 */ /* 0x100fe2000801086b */
[----:B------:R-:W-:-:S04]  /*7b90*/  FFMA.FTZ R98, R98, UR21, -R107 ;  /* 0x0000001562627c23 */ /* 0x000fc8000801086b */
[----:B------:R-:W1:Y:S01]  /*7ba0*/  MUFU.EX2 R92, R92 ;  /* 0x0000005c005c7308 */ /* 0x000e620000000800 */
[----:B--2---:R-:W-:-:S07]  /*7bb0*/  FADD.FTZ R7, R87, R12 ;  /* 0x0000000c57077221 */ /* 0x004fce0000010000 */
[----:B------:R-:W2:Y:S01]  /*7bc0*/  MUFU.EX2 R82, R82 ;  /* 0x0000005200527308 */ /* 0x000ea20000000800 */
[----:B---3--:R-:W-:-:S07]  /*7bd0*/  FADD.FTZ R7, R88, R7 ;  /* 0x0000000758077221 */ /* 0x008fce0000010000 */
[----:B------:R-:W3:Y:S01]  /*7be0*/  MUFU.EX2 R96, R96 ;  /* 0x0000006000607308 */ /* 0x000ee20000000800 */
[----:B----4-:R-:W-:-:S07]  /*7bf0*/  FADD.FTZ R7, R22, R7 ;  /* 0x0000000716077221 */ /* 0x010fce0000010000 */
[----:B------:R-:W4:Y:S01]  /*7c00*/  MUFU.EX2 R85, R85 ;  /* 0x0000005500557308 */ /* 0x000f220000000800 */
[----:B------:R-:W-:-:S07]  /*7c10*/  F2FP.BF16.F32.PACK_AB R42, R44, R43 ;  /* 0x0000002b2c2a723e */ /* 0x000fce00000010ff */
[----:B------:R-:W-:Y:S01]  /*7c20*/  MUFU.EX2 R86, R86 ;  /* 0x0000005600567308 */ /* 0x000fe20000000800 */
[----:B------:R-:W-:-:S07]  /*7c30*/  F2FP.BF16.F32.PACK_AB R40, R40, R39 ;  /* 0x000000272828723e */ /* 0x000fce00000010ff */
[----:B------:R-:W-:Y:S01]  /*7c40*/  MUFU.EX2 R89, R89 ;  /* 0x0000005900597308 */ /* 0x000fe20000000800 */
[----:B------:R-:W-:-:S07]  /*7c50*/  F2FP.BF16.F32.PACK_AB R41, R37, R41 ;  /* 0x000000292529723e */ /* 0x000fce00000010ff */
[----:B------:R-:W-:Y:S01]  /*7c60*/  MUFU.EX2 R90, R90 ;  /* 0x0000005a005a7308 */ /* 0x000fe20000000800 */
[----:B------:R-:W-:-:S07]  /*7c70*/  F2FP.BF16.F32.PACK_AB R43, R38, R29 ;  /* 0x0000001d262b723e */ /* 0x000fce00000010ff */
[----:B------:R-:W-:Y:S01]  /*7c80*/  MUFU.EX2 R93, R93 ;  /* 0x0000005d005d7308 */ /* 0x000fe20000000800 */
[----:B0-----:R-:W-:-:S07]  /*7c90*/  FADD.FTZ R3, R81, R6 ;  /* 0x0000000651037221 */ /* 0x001fce0000010000 */
[----:B------:R-:W-:Y:S08]  /*7ca0*/  MUFU.EX2 R94, R94 ;  /* 0x0000005e005e7308 */ /* 0x000ff00000000800 */
[----:B------:R-:W0:Y:S01]  /*7cb0*/  MUFU.EX2 R21, R98 ;  /* 0x0000006200157308 */ /* 0x000e220000000800 */
[----:B------:R-:W-:-:S07]  /*7cc0*/  F2FP.BF16.F32.PACK_AB R48, R48, R47 ;  /* 0x0000002f3030723e */ /* 0x000fce00000010ff */
[----:B------:R-:W-:Y:S01]  /*7cd0*/  MUFU.EX2 R97, R97 ;  /* 0x0000006100617308 */ /* 0x000fe20000000800 */
[----:B------:R-:W-:-:S07]  /*7ce0*/  F2FP.BF16.F32.PACK_AB R49, R45, R49 ;  /* 0x000000312d31723e */ /* 0x000fce00000010ff */
[----:B------:R-:W5:Y:S08]  /*7cf0*/  MUFU.EX2 R99, R99 ;  /* 0x0000006300637308 */ /* 0x000f700000000800 */
[----:B------:R-:W-:Y:S08]  /*7d00*/  MUFU.EX2 R102, R102 ;  /* 0x0000006600667308 */ /* 0x000ff00000000800 */
[----:B------:R-:W-:Y:S08]  /*7d10*/  MUFU.EX2 R104, R104 ;  /* 0x0000006800687308 */ /* 0x000ff00000000800 */
[----:B------:R-:W-:Y:S08]  /*7d20*/  MUFU.EX2 R100, R100 ;  /* 0x0000006400647308 */ /* 0x000ff00000000800 */
[----:B------:R-:W5:Y:S01]  /*7d30*/  MUFU.EX2 R103, R103 ;  /* 0x0000006700677308 */ /* 0x000f620000000800 */
[----:B------:R-:W-:Y:S01]  /*7d40*/  F2FP.BF16.F32.PACK_AB R56, R56, R55 ;  /* 0x000000373838723e */ /* 0x000fe200000010ff */
[----:B-1----:R-:W-:Y:S01]  /*7d50*/  FADD.FTZ R7, R92, R7 ;  /* 0x000000075c077221 */ /* 0x002fe20000010000 */
[----:B------:R-:W-:Y:S01]  /*7d60*/  F2FP.BF16.F32.PACK_AB R66, R68, R67 ;  /* 0x000000434442723e */ /* 0x000fe200000010ff */
[----:B--2---:R-:W-:Y:S01]  /*7d70*/  FADD.FTZ R6, R82, R3 ;  /* 0x0000000352067221 */ /* 0x004fe20000010000 */
[----:B------:R-:W-:-:S02]  /*7d80*/  F2FP.BF16.F32.PACK_AB R64, R64, R63 ;  /* 0x0000003f4040723e */ /* 0x000fc400000010ff */
[----:B------:R-:W-:Y:S02]  /*7d90*/  F2FP.BF16.F32.PACK_AB R65, R61, R65 ;  /* 0x000000413d41723e */ /* 0x000fe400000010ff */
[----:B------:R-:W-:Y:S01]  /*7da0*/  F2FP.BF16.F32.PACK_AB R67, R54, R53 ;  /* 0x000000353643723e */ /* 0x000fe200000010ff */
[----:B------:R-:W-:Y:S01]  /*7db0*/  STSM.16.M88.4 [R2+0x24800], R40 ;  /* 0x0248002802007844 */ /* 0x000fe20000000200 */
[----:B------:R-:W-:Y:S02]  /*7dc0*/  F2FP.BF16.F32.PACK_AB R8, R74, R73 ;  /* 0x000000494a08723e */ /* 0x000fe400000010ff */
[----:B------:R-:W-:Y:S02]  /*7dd0*/  F2FP.BF16.F32.PACK_AB R9, R19, R18 ;  /* 0x000000121309723e */ /* 0x000fe400000010ff */
[----:B------:R-:W-:Y:S02]  /*7de0*/  F2FP.BF16.F32.PACK_AB R10, R78, R77 ;  /* 0x0000004d4e0a723e */ /* 0x000fe400000010ff */
[----:B------:R-:W-:Y:S01]  /*7df0*/  F2FP.BF16.F32.PACK_AB R11, R76, R20 ;  /* 0x000000144c0b723e */ /* 0x000fe200000010ff */
[----:B------:R-:W-:Y:S01]  /*7e00*/  STSM.16.M88.4 [R110], R48 ;  /* 0x000000306e007844 */ /* 0x000fe20000000200 */
[----:B---3--:R-:W-:Y:S01]  /*7e10*/  FADD.FTZ R7, R96, R7 ;  /* 0x0000000760077221 */ /* 0x008fe20000010000 */
[----:B----4-:R-:W-:-:S02]  /*7e20*/  FADD.FTZ R3, R85, R6 ;  /* 0x0000000655037221 */ /* 0x010fc40000010000 */
[----:B------:R-:W-:Y:S01]  /*7e30*/  STSM.16.M88.4 [R17+0x6000], R56 ;  /* 0x0060003811007844 */ /* 0x000fe20000000200 */
[----:B------:R-:W-:Y:S01]  /*7e40*/  F2FP.BF16.F32.PACK_AB R12, R82, R81 ;  /* 0x00000051520c723e */ /* 0x000fe200000010ff */
[----:B0-----:R-:W-:Y:S01]  /*7e50*/  FADD.FTZ R7, R21, R7 ;  /* 0x0000000715077221 */ /* 0x001fe20000010000 */
[----:B------:R-:W-:Y:S01]  /*7e60*/  F2FP.BF16.F32.PACK_AB R13, R80, R79 ;  /* 0x0000004f500d723e */ /* 0x000fe200000010ff */
[----:B------:R-:W-:Y:S01]  /*7e70*/  STSM.16.M88.4 [R16+0x6000], R64 ;  /* 0x0060004010007844 */ /* 0x000fe20000000200 */
[----:B------:R-:W-:Y:S02]  /*7e80*/  F2FP.BF16.F32.PACK_AB R14, R86, R85 ;  /* 0x00000055560e723e */ /* 0x000fe400000010ff */
[----:B------:R-:W-:Y:S01]  /*7e90*/  F2FP.BF16.F32.PACK_AB R15, R84, R83 ;  /* 0x00000053540f723e */ /* 0x000fe200000010ff */
[----:B------:R0:W-:Y:S01]  /*7ea0*/  STSM.16.M88.4 [R2+0x2a800], R8 ;  /* 0x02a8000802007844 */ /* 0x0001e20000000200 */
[----:B-----5:R-:W-:Y:S01]  /*7eb0*/  F2FP.BF16.F32.PACK_AB R20, R99, R97 ;  /* 0x000000616314723e */ /* 0x020fe200000010ff */
[----:B------:R-:W-:Y:S01]  /*7ec0*/  FADD.FTZ R6, R86, R3 ;  /* 0x0000000356067221 */ /* 0x000fe20000010000 */
[----:B------:R-:W-:-:S02]  /*7ed0*/  F2FP.BF16.F32.PACK_AB R21, R21, R96 ;  /* 0x000000601515723e */ /* 0x000fc400000010ff */
[----:B------:R-:W-:Y:S01]  /*7ee0*/  F2FP.BF16.F32.PACK_AB R23, R103, R100 ;  /* 0x000000646717723e */ /* 0x000fe200000010ff */
[----:B------:R1:W-:Y:S01]  /*7ef0*/  STSM.16.M88.4 [R157], R12 ;  /* 0x0000000c9d007844 */ /* 0x0003e20000000200 */
[----:B------:R-:W-:Y:S01]  /*7f00*/  FADD.FTZ R3, R89, R6 ;  /* 0x0000000659037221 */ /* 0x000fe20000010000 */
[----:B0-----:R-:W-:Y:S02]  /*7f10*/  F2FP.BF16.F32.PACK_AB R8, R90, R89 ;  /* 0x000000595a08723e */ /* 0x001fe400000010ff */
[----:B------:R-:W-:Y:S02]  /*7f20*/  F2FP.BF16.F32.PACK_AB R9, R88, R87 ;  /* 0x000000575809723e */ /* 0x000fe400000010ff */
[----:B------:R-:W-:Y:S02]  /*7f30*/  F2FP.BF16.F32.PACK_AB R10, R94, R93 ;  /* 0x0000005d5e0a723e */ /* 0x000fe400000010ff */
[----:B------:R-:W-:Y:S02]  /*7f40*/  F2FP.BF16.F32.PACK_AB R11, R92, R22 ;  /* 0x000000165c0b723e */ /* 0x000fe400000010ff */
[----:B------:R-:W-:-:S03]  /*7f50*/  F2FP.BF16.F32.PACK_AB R22, R104, R102 ;  /* 0x000000666816723e */ /* 0x000fc600000010ff */
[----:B------:R1:W-:Y:S04]  /*7f60*/  STSM.16.M88.4 [R17+0xc000], R8 ;  /* 0x00c0000811007844 */ /* 0x0003e80000000200 */
[----:B------:R1:W-:Y:S01]  /*7f70*/  STSM.16.M88.4 [R16+0xc000], R20 ;  /* 0x00c0001410007844 */ /* 0x0003e20000000200 */
[----:B------:R-:W-:Y:S01]  /*7f80*/  FADD.FTZ R6, R90, R3 ;  /* 0x000000035a067221 */ /* 0x000fe20000010000 */
[----:B------:R0:W-:Y:S06]  /*7f90*/  MEMBAR.ALL.CTA ;  /* 0x0000000000007992 */ /* 0x0001ec0000008000 */
[----:B0-----:R-:W0:Y:S01]  /*7fa0*/  FENCE.VIEW.ASYNC.S ;  /* 0x00000000000073c6 */ /* 0x001e220000000000 */
[----:B------:R-:W-:Y:S01]  /*7fb0*/  FADD.FTZ R3, R93, R6 ;  /* 0x000000065d037221 */ /* 0x000fe20000010000 */
[----:B------:R-:W-:-:S03]  /*7fc0*/  ISETP.LT.AND P2, PT, RZ, UR24, PT ;  /* 0x00000018ff007c0c */ /* 0x000fc6000bf41270 */
[----:B------:R-:W-:Y:S01]  /*7fd0*/  FADD.FTZ R6, R94, R3 ;  /* 0x000000035e067221 */ /* 0x000fe20000010000 */
[----:B------:R-:W-:-:S03]  /*7fe0*/  UIADD3 UR6, UR24, -0x1, URZ ;  /* 0xffffffff18067890 */ /* 0x000fc6000fffe03f */
[----:B------:R-:W-:-:S04]  /*7ff0*/  FADD.FTZ R6, R97, R6 ;  /* 0x0000000661067221 */ /* 0x000fc80000010000 */
[----:B------:R-:W-:Y:S01]  /*8000*/  FADD.FTZ R3, R99, R6 ;  /* 0x0000000663037221 */ /* 0x000fe20000010000 */
[----:B------:R-:W-:Y:S01]  /*8010*/  FADD.FTZ R7, R100, R7 ;  /* 0x0000000764077221 */ /* 0x000fe20000010000 */
[----:B------:R-:W-:Y:S01]  /*8020*/  UMOV UR25, UR38 ;  /* 0x0000002600197c82 */ /* 0x000fe20008000000 */
[----:B------:R-:W-:Y:S01]  /*8030*/  UMOV UR24, UR6 ;  /* 0x0000000600187c82 */ /* 0x000fe20008000000 */
[----:B------:R-:W-:Y:S01]  /*8040*/  FADD.FTZ R3, R102, R3 ;  /* 0x0000000366037221 */ /* 0x000fe20000010000 */
[----:B------:R-:W-:Y:S01]  /*8050*/  UMOV UR23, UR39 ;  /* 0x0000002700177c82 */ /* 0x000fe20008000000 */
[-C--:B------:R-:W-:Y:S01]  /*8060*/  FMUL.FTZ R122, R122, R0.reuse ;  /* 0x000000007a7a7220 */ /* 0x080fe20000410000 */
        /* <DEDUP_REMOVED lines=14> */
[----:B------:R-:W-:Y:S01]  /*8150*/  FMUL.FTZ R151, R151, R0 ;  /* 0x0000000097977220 */ /* 0x000fe20000410000 */
[----:B------:R-:W-:Y:S01]  /*8160*/  FADD.FTZ R3, R104, R3 ;  /* 0x0000000368037221 */ /* 0x000fe20000010000 */
[----:B------:R-:W-:Y:S01]  /*8170*/  FADD.FTZ R7, R103, R7 ;  /* 0x0000000767077221 */ /* 0x000fe20000010000 */
        /* <DEDUP_REMOVED lines=16> */
[----:B------:R-:W-:-:S02]  /*8280*/  IMAD.MOV.U32 R6, RZ, RZ, R101 ;  /* 0x000000ffff067224 */ /* 0x000fc400078e0065 */
[----:B------:R-:W-:Y:S01]  /*8290*/  IMAD.MOV.U32 R0, RZ, RZ, R95 ;  /* 0x000000ffff007224 */ /* 0x000fe200078e005f */
[----:B0-----:R-:W-:Y:S01]  /*82a0*/  NOP ;  /* 0x0000000000007918 */ /* 0x001fe20000000000 */
[----:B-1----:R-:W-:Y:S05]  /*82b0*/  @P2 BRA `(.L_x_24) ;  /* 0xffffffc8008c2947 */ /* 0x002fea000383ffff */
.L_x_15:
[----:B------:R-:W-:Y:S06]  /*82c0*/  BAR.ARV 0x8, 0x200 ;  /* 0x0208000000007b1d */ /* 0x000fec0000002000 */
[----:B------:R-:W-:Y:S05]  /*82d0*/  @!P0 BRA `(.L_x_25) ;  /* 0x0000000000048947 */ /* 0x000fea0003800000 */
[----:B------:R-:W-:Y:S01]  /*82e0*/  BPT.TRAP 0x1 ;  /* 0x000000040000795c */ /* 0x000fe20000300000 */
.L_x_25:
[----:B------:R-:W-:Y:S01]  /*82f0*/  ULEA UR12, UR39, UR40, 0x3 ;  /* 0x00000028270c7291 */ /* 0x000fe2000f8e183f */
[----:B------:R-:W-:-:S05]  /*8300*/  IMAD.U32 R0, RZ, RZ, UR38 ;  /* 0x00000026ff007e24 */ /* 0x000fca000f8e00ff */
[----:B------:R-:W-:-:S04]  /*8310*/  SHF.L.U32 R0, R0, 0x1f, RZ ;  /* 0x0000001f00007819 */ /* 0x000fc800000006ff */
[----:B------:R0:W1:Y:S01]  /*8320*/  SYNCS.PHASECHK.TRANS64.TRYWAIT P2, [UR12+0x30850], R0 ;  /* 0x03085000ff0075a7 */ /* 0x000062000804014c */
[----:B------:R-:W-:Y:S05]  /*8330*/  @!P0 BRA `(.L_x_26) ;  /* 0x0000000000048947 */ /* 0x000fea0003800000 */
[----:B------:R-:W-:Y:S01]  /*8340*/  BPT.TRAP 0x1 ;  /* 0x000000040000795c */ /* 0x000fe20000300000 */
.L_x_26:
[----:B-1----:R-:W-:Y:S05]  /*8350*/  @P2 BRA `(.L_x_27) ;  /* 0x0000000000082947 */ /* 0x002fea0003800000 */
[----:B------:R-:W1:Y:S02]  /*8360*/  SYNCS.PHASECHK.TRANS64.TRYWAIT P0, [UR12+0x30850], R0 ;  /* 0x03085000ff0075a7 */ /* 0x000e64000800014c */
[----:B-1----:R-:W-:Y:S05]  /*8370*/  @!P0 BRA `(.L_x_28) ;  /* 0x0000005000008947 */ /* 0x002fea0003800000 */
.L_x_27:
[----:B------:R-:W-:Y:S01]  /*8380*/  R2UR UR4, R155 ;  /* 0x000000009b0472ca */ /* 0x000fe200000e0000 */
[----:B------:R-:W-:Y:S01]  /*8390*/  UIADD3 UR5, UR40, 0x400, URZ ;  /* 0x0000040028057890 */ /* 0x000fe2000fffe03f */
[----:B------:R-:W-:Y:S01]  /*83a0*/  WARPGROUP.ARRIVE ;  /* 0x00000000000079c5 */ /* 0x000fe20000000000 */
[----:B------:R-:W-:Y:S01]  /*83b0*/  UMOV UR7, 0x40000040 ;  /* 0x4000004000077882 */ /* 0x000fe20000000000 */
[----:B------:R-:W-:Y:S01]  /*83c0*/  UMOV UR11, 0x40000040 ;  /* 0x40000040000b7882 */ /* 0x000fe20000000000 */
[----:B------:R-:W-:Y:S01]  /*83d0*/  USHF.R.U32.HI UR5, URZ, 0x4, UR5 ;  /* 0x000000043f057899 */ /* 0x000fe20008011605 */
[----:B------:R-:W2:Y:S01]  /*83e0*/  LDL R62, [R1+0x4] ;  /* 0x00000400013e7983 */ /* 0x000ea20000100800 */
[----:B------:R-:W-:Y:S01]  /*83f0*/  UMOV UR9, 0x40000040 ;  /* 0x4000004000097882 */ /* 0x000fe20000000000 */
[----:B------:R-:W3:Y:S02]  /*8400*/  LDC R18, c[0x0][0xbe8] ;  /* 0x0002fa00ff127b82 */ /* 0x000ee40000000800 */
[----:B------:R-:W4:Y:S03]  /*8410*/  LDL R6, [R1+0x20] ;  /* 0x0000200001067983 */ /* 0x000f260000100800 */
[----:B------:R-:W-:Y:S01]  /*8420*/  UIADD3 UR4, UR4, 0x1e800, URZ ;  /* 0x0001e80004047890 */ /* 0x000fe2000fffe03f */
[----:B------:R-:W5:Y:S04]  /*8430*/  LDL R29, [R1+0x1c] ;  /* 0x00001c00011d7983 */ /* 0x000f680000100800 */
[----:B01----:R-:W0:Y:S01]  /*8440*/  SHFL.BFLY PT, R0, R3, 0x2, 0x1f ;  /* 0x0c401f0003007f89 */ /* 0x003e2200000e0000 */
[----:B------:R-:W-:-:S03]  /*8450*/  USHF.R.U32.HI UR4, URZ, 0x4, UR4 ;  /* 0x000000043f047899 */ /* 0x000fc60008011604 */
[----:B------:R-:W1:Y:S01]  /*8460*/  SHFL.BFLY PT, R4, R7, 0x2, 0x1f ;  /* 0x0c401f0007047f89 */ /* 0x000e6200000e0000 */
[----:B------:R-:W-:Y:S01]  /*8470*/  ULOP3.LUT UR5, UR5, 0x3fff, URZ, 0xc0, !UPT ;  /* 0x00003fff05057892 */ /* 0x000fe2000f8ec03f */
[----:B------:R-:W3:Y:S01]  /*8480*/  S2R R8, SR_TID.X ;  /* 0x0000000000087919 */ /* 0x000ee20000002100 */
[----:B------:R-:W-:Y:S01]  /*8490*/  ULOP3.LUT UR4, UR4, 0x3fff, URZ, 0xc0, !UPT ;  /* 0x00003fff04047892 */ /* 0x000fe2000f8ec03f */
[----:B------:R-:W-:Y:S01]  /*84a0*/  IMAD.MOV.U32 R19, RZ, RZ, -0x800000 ;  /* 0xff800000ff137424 */ /* 0x000fe200078e00ff */
[----:B------:R-:W-:Y:S01]  /*84b0*/  UIMAD UR6, UR39, 0x600, UR5 ;  /* 0x00000600270678a4 */ /* 0x000fe2000f8e0205 */
[----:B------:R-:W5:Y:S01]  /*84c0*/  LDL R32, [R1+0xc] ;  /* 0x00000c0001207983 */ /* 0x000f620000100800 */
[----:B------:R-:W-:Y:S01]  /*84d0*/  ULOP3.LUT UR4, UR4, 0x10000, URZ, 0xfc, !UPT ;  /* 0x0001000004047892 */ /* 0x000fe2000f8efc3f */
[----:B------:R-:W-:Y:S01]  /*84e0*/  CS2R R10, SRZ ;  /* 0x00000000000a7805 */ /* 0x000fe2000001ff00 */
[----:B------:R-:W-:Y:S01]  /*84f0*/  UMOV UR5, 0x40000040 ;  /* 0x4000004000057882 */ /* 0x000fe20000000000 */
[----:B------:R-:W5:Y:S01]  /*8500*/  LDL R36, [R1+0x18] ;  /* 0x0000180001247983 */ /* 0x000f620000100800 */
[----:B------:R-:W-:Y:S01]  /*8510*/  IMAD.MOV.U32 R48, RZ, RZ, -0x800000 ;  /* 0xff800000ff307424 */ /* 0x000fe200078e00ff */
[----:B------:R-:W4:Y:S04]  /*8520*/  LDC R12, c[0x0][0xc38] ;  /* 0x00030e00ff0c7b82 */ /* 0x000f280000000800 */
[----:B------:R-:W-:Y:S01]  /*8530*/  HGMMA.64x64x16.F32.BF16 R120, gdesc[UR4].tnspB, R120, gsb0 ;  /* 0x40e00000047879f0 */ /* 0x000fe20008001878 */
[----:B------:R-:W-:-:S02]  /*8540*/  UIADD3 UR10, UR6, 0x80, URZ ;  /* 0x00000080060a7890 */ /* 0x000fc4000fffe03f */
[----:B------:R-:W-:Y:S01]  /*8550*/  UIADD3 UR8, UR4, 0x2, URZ ;  /* 0x0000000204087890 */ /* 0x000fe2000fffe03f */
[----:B------:R-:W5:Y:S01]  /*8560*/  LDC.64 R34, c[0x0][0xb98] ;  /* 0x0002e600ff227b82 */ /* 0x000f620000000a00 */
        /* <DEDUP_REMOVED lines=63> */
[----:B0-----:R-:W-:-:S05]  /*8960*/  FADD.FTZ R0, R0, R3 ;  /* 0x0000000300007221 */ /* 0x001fca0000010000 */
[----:B------:R-:W0:Y:S01]  /*8970*/  SHFL.BFLY PT, R5, R0, 0x1, 0x1f ;  /* 0x0c201f0000057f89 */ /* 0x000e2200000e0000 */
[----:B-1----:R-:W-:-:S05]  /*8980*/  FADD.FTZ R4, R4, R7 ;  /* 0x0000000704047221 */ /* 0x002fca0000010000 */
[----:B------:R-:W1:Y:S01]  /*8990*/  SHFL.BFLY PT, R9, R4, 0x1, 0x1f ;  /* 0x0c201f0004097f89 */ /* 0x000e6200000e0000 */
[----:B------:R-:W-:Y:S02]  /*89a0*/  WARPGROUP.DEPBAR.LE gsb0, 0x0 ;  /* 0x00008000000079c5 */ /* 0x000fe40000010000 */
[----:B------:R-:W-:-:S06]  /*89b0*/  WARPGROUP.ARRIVE ;  /* 0x00000000000079c5 */ /* 0x000fcc0000000000 */
[----:B------:R-:W-:Y:S01]  /*89c0*/  HGMMA.64x64x16.F32.BF16 R120, gdesc[UR8].tnspB, R120, gsb0 ;  /* 0x40e00000087879f0 */ /* 0x000fe20008001878 */
[----:B0-----:R-:W-:Y:S02]  /*89d0*/  FADD.FTZ R5, R0, R5 ;  /* 0x0000000500057221 */ /* 0x001fe40000010000 */
[----:B------:R-:W0:Y:S01]  /*89e0*/  S2UR UR5, SR_SWINHI ;  /* 0x00000000000579c3 */ /* 0x000e220000002f00 */
[----:B-1----:R-:W-:Y:S01]  /*89f0*/  FADD.FTZ R9, R4, R9 ;  /* 0x0000000904097221 */ /* 0x002fe20000010000 */
[C---:B---3--:R-:W-:Y:S01]  /*8a00*/  VIADD R60, R8.reuse, 0xffffff80 ;  /* 0xffffff80083c7836 */ /* 0x048fe20000000000 */
[----:B------:R-:W-:Y:S01]  /*8a10*/  UIADD3 UR7, -UR45, URZ, URZ ;  /* 0x0000003f2d077290 */ /* 0x000fe2000fffe13f */
[----:B------:R-:W-:Y:S01]  /*8a20*/  FSETP.NE.FTZ.AND P0, PT, R5, RZ, PT ;  /* 0x000000ff0500720b */ /* 0x000fe20003f15000 */
[----:B------:R-:W-:Y:S01]  /*8a30*/  UIADD3 UR6, UR6, 0x580, URZ ;  /* 0x0000058006067890 */ /* 0x000fe2000fffe03f */
[----:B------:R-:W-:Y:S01]  /*8a40*/  FSETP.NE.FTZ.AND P2, PT, R9, RZ, PT ;  /* 0x000000ff0900720b */ /* 0x000fe20003f55000 */
[----:B------:R-:W-:Y:S01]  /*8a50*/  UIADD3 UR4, UR4, 0xc06, URZ ;  /* 0x00000c0604047890 */ /* 0x000fe2000fffe03f */
[----:B------:R-:W-:Y:S01]  /*8a60*/  IADD3 R61, R8, -0x80, RZ ;  /* 0xffffff80083d7810 */ /* 0x000fe20007ffe0ff */
[----:B------:R-:W-:-:S08]  /*8a70*/  ULDC UR10, c[0x0][0xc44] ;  /* 0x00031100000a7ab9 */ /* 0x000fd00000000800 */
[----:B------:R-:W1:Y:S01]  /*8a80*/  @P0 MUFU.LG2 R3, R5 ;  /* 0x0000000500030308 */ /* 0x000e620000000c00 */
[----:B------:R-:W-:Y:S02]  /*8a90*/  MOV R0, UR21 ;  /* 0x0000001500007c02 */ /* 0x000fe40008000f00 */
[----:B------:R-:W-:Y:S01]  /*8aa0*/  SHF.R.S32.HI R60, RZ, 0x1f, R60 ;  /* 0x0000001fff3c7819 */ /* 0x000fe2000001143c */
[----:B------:R-:W-:-:S04]  /*8ab0*/  UIMAD UR10, UR10, UR7, UR43 ;  /* 0x000000070a0a72a4 */ /* 0x000fc8000f8e022b */
[----:B------:R-:W3:Y:S01]  /*8ac0*/  @P2 MUFU.LG2 R4, R9 ;  /* 0x0000000900042308 */ /* 0x000ee20000000c00 */
[----:B------:R-:W-:Y:S01]  /*8ad0*/  UMOV UR8, UR40 ;  /* 0x0000002800087c82 */ /* 0x000fe20008000000 */
[----:B0-----:R-:W-:Y:S01]  /*8ae0*/  UMOV UR9, UR5 ;  /* 0x0000000500097c82 */ /* 0x001fe20008000000 */
[----:B------:R-:W-:Y:S01]  /*8af0*/  UMOV UR7, 0x40000040 ;  /* 0x4000004000077882 */ /* 0x000fe20000000000 */
[----:B------:R-:W-:Y:S01]  /*8b00*/  UMOV UR5, 0x40000040 ;  /* 0x4000004000057882 */ /* 0x000fe20000000000 */
[----:B------:R-:W-:Y:S01]  /*8b10*/  @P0 FMUL.FTZ R0, R0, 0.69314718246459960938 ;  /* 0x3f31721800000820 */ /* 0x000fe20000410000 */
[----:B------:R-:W-:Y:S01]  /*8b20*/  LEA.HI R60, R60, R61, RZ, 0x3 ;  /* 0x0000003d3c3c7211 */ /* 0x000fe200078f18ff */
[----:B-1----:R-:W-:-:S03]  /*8b30*/  @P0 FMUL.FTZ R3, R3, 0.69314718246459960938 ;  /* 0x3f31721803030820 */ /* 0x002fc60000410000 */
[----:B------:R-:W-:Y:S01]  /*8b40*/  SHF.R.S32.HI R60, RZ, 0x3, R60 ;  /* 0x00000003ff3c7819 */ /* 0x000fe2000001143c */
[----:B------:R-:W-:Y:S01]  /*8b50*/  @P0 FFMA.FTZ R19, R0, R95, R3 ;  /* 0x0000005f00130223 */ /* 0x000fe20000010003 */
[----:B--2---:R-:W-:Y:S01]  /*8b60*/  IMAD.SHL.U32 R0, R62, 0x8, RZ ;  /* 0x000000083e007824 */ /* 0x004fe200078e00ff */
[----:B------:R-:W-:Y:S01]  /*8b70*/  MOV R24, UR8 ;  /* 0x0000000800187c02 */ /* 0x000fe20008000f00 */
[----:B------:R-:W-:Y:S02]  /*8b80*/  IMAD.U32 R3, RZ, RZ, UR21 ;  /* 0x00000015ff037e24 */ /* 0x000fe4000f8e00ff */
[----:B------:R-:W-:Y:S02]  /*8b90*/  IMAD R15, R60, 0x40, R0 ;  /* 0x000000403c0f7824 */ /* 0x000fe400078e0200 */
[----:B------:R-:W-:Y:S02]  /*8ba0*/  IMAD.U32 R25, RZ, RZ, UR9 ;  /* 0x00000009ff197e24 */ /* 0x000fe4000f8e00ff */
[----:B------:R-:W-:Y:S01]  /*8bb0*/  @P2 FMUL.FTZ R3, R3, 0.69314718246459960938 ;  /* 0x3f31721803032820 */ /* 0x000fe20000410000 */
[----:B---3--:R-:W-:Y:S01]  /*8bc0*/  @P2 FMUL.FTZ R4, R4, 0.69314718246459960938 ;  /* 0x3f31721804042820 */ /* 0x008fe20000410000 */
[----:B------:R0:W-:Y:S01]  /*8bd0*/  @P2 MUFU.RCP R10, R9 ;  /* 0x00000009000a2308 */ /* 0x0001e20000001000 */
[----:B------:R-:W-:Y:S01]  /*8be0*/  IMAD.WIDE R14, R15, 0x2, R24 ;  /* 0x000000020f0e7825 */ /* 0x000fe200078e0218 */
[----:B------:R-:W-:-:S02]  /*8bf0*/  WARPGROUP.DEPBAR.LE gsb0, 0x0 ;  /* 0x00008000000079c5 */ /* 0x000fc40000010000 */
[----:B------:R-:W-:-:S04]  /*8c00*/  WARPGROUP.ARRIVE ;  /* 0x00000000000079c5 */ /* 0x000fc80000000000 */
[----:B------:R1:W2:Y:S01]  /*8c10*/  @P0 MUFU.RCP R11, R5 ;  /* 0x00000005000b0308 */ /* 0x0002a20000001000 */
[----:B------:R-:W-:Y:S01]  /*8c20*/  IMAD R7, RZ, RZ, -UR43 ;  /* 0x8000002bff077e24 */ /* 0x000fe2000f8e02ff */
[----:B------:R-:W-:Y:S01]  /*8c30*/  USHF.R.S32.HI UR11, URZ, 0x1f, UR10 ;  /* 0x0000001f3f0b7899 */ /* 0x000fe2000801140a */
[----:B------:R-:W-:Y:S01]  /*8c40*/  ULDC.64 UR8, c[0x0][0xb90] ;  /* 0x0002e40000087ab9 */ /* 0x000fe20000000a00 */
[----:B------:R-:W-:Y:S01]  /*8c50*/  HGMMA.64x64x16.F32.BF16 R120, gdesc[UR4].tnspB, R120, gsb0 ;  /* 0x40e00000047879f0 */ /* 0x000fe20008001878 */
[----:B----4-:R-:W-:-:S04]  /*8c60*/  IMAD.WIDE R24, R6, 0x2, R24 ;  /* 0x0000000206187825 */ /* 0x010fc800078e0218 */
[----:B------:R-:W-:Y:S01]  /*8c70*/  @P2 FFMA.FTZ R48, R3, R101, R4 ;  /* 0x0000006503302223 */ /* 0x000fe20000010004 */
[----:B------:R-:W-:Y:S02]  /*8c80*/  ISETP.NE.AND P2, PT, R18, 0x1, PT ;  /* 0x000000011200780c */ /* 0x000fe40003f45270 */
[C---:B------:R-:W-:Y:S02]  /*8c90*/  LOP3.LUT R3, R24.reuse, 0x380, RZ, 0xc0, !PT ;  /* 0x0000038018037812 */ /* 0x040fe400078ec0ff */
[C---:B------:R-:W-:Y:S02]  /*8ca0*/  IADD3 R8, P0, R24.reuse, 0x60, RZ ;  /* 0x0000006018087810 */ /* 0x040fe40007f1e0ff */
[----:B------:R-:W-:Y:S02]  /*8cb0*/  SHF.R.U64 R3, R3, 0x3, RZ ;  /* 0x0000000303037819 */ /* 0x000fe400000012ff */
[C---:B------:R-:W-:Y:S02]  /*8cc0*/  IADD3 R6, P3, R24.reuse, 0x40, RZ ;  /* 0x0000004018067810 */ /* 0x040fe40007f7e0ff */
[----:B------:R-:W-:-:S02]  /*8cd0*/  IADD3 R4, P4, R24, 0x20, RZ ;  /* 0x0000002018047810 */ /* 0x000fc40007f9e0ff */
[----:B------:R-:W-:Y:S01]  /*8ce0*/  LOP3.LUT R24, R3, R24, RZ, 0x3c, !PT ;  /* 0x0000001803187212 */ /* 0x000fe200078e3cff */
[----:B------:R-:W3:Y:S01]  /*8cf0*/  @P2 LDC R28, c[0x0][0xbec] ;  /* 0x0002fb00ff1c2b82 */ /* 0x000ee20000000800 */
[----:B------:R-:W-:-:S04]  /*8d00*/  LOP3.LUT R3, R8, 0x380, RZ, 0xc0, !PT ;  /* 0x0000038008037812 */ /* 0x000fc800078ec0ff */
[----:B------:R-:W-:-:S03]  /*8d10*/  SHF.R.U64 R3, R3, 0x3, RZ ;  /* 0x0000000303037819 */ /* 0x000fc600000012ff */
[----:B------:R-:W4:Y:S01]  /*8d20*/  @P2 LDC R33, c[0x0][0xbf0] ;  /* 0x0002fc00ff212b82 */ /* 0x000f220000000800 */
[----:B------:R-:W-:Y:S02]  /*8d30*/  LOP3.LUT R22, R3, R8, RZ, 0x3c, !PT ;  /* 0x0000000803167212 */ /* 0x000fe400078e3cff */
[----:B------:R-:W-:-:S04]  /*8d40*/  LOP3.LUT R3, R4, 0x380, RZ, 0xc0, !PT ;  /* 0x0000038004037812 */ /* 0x000fc800078ec0ff */
[----:B------:R-:W-:Y:S01]  /*8d50*/  SHF.R.U64 R3, R3, 0x3, RZ ;  /* 0x0000000303037819 */ /* 0x000fe200000012ff */
[----:B------:R-:W-:-:S03]  /*8d60*/  UIMAD UR4, UR11, UR8, URZ ;  /* 0x000000080b0472a4 */ /* 0x000fc6000f8e023f */
[----:B------:R-:W-:Y:S01]  /*8d70*/  LOP3.LUT R8, R3, R4, RZ, 0x3c, !PT ;  /* 0x0000000403087212 */ /* 0x000fe200078e3cff */
[----:B------:R-:W-:Y:S01]  /*8d80*/  IMAD R3, R12, R7, UR41 ;  /* 0x000000290c037e24 */ /* 0x000fe2000f8e0207 */
[----:B------:R-:W-:-:S03]  /*8d90*/  UIMAD.WIDE.U32 UR6, UR10, UR8, URZ ;  /* 0x000000080a0672a5 */ /* 0x000fc6000f8e003f */
[----:B-----5:R-:W-:Y:S01]  /*8da0*/  IMAD R37, R3, 0xc0, R29 ;  /* 0x000000c003257824 */ /* 0x020fe200078e021d */
[----:B------:R-:W-:-:S03]  /*8db0*/  UIMAD UR4, UR10, UR9, UR4 ;  /* 0x000000090a0472a4 */ /* 0x000fc6000f8e0204 */
[----:B---3--:R-:W-:Y:S01]  /*8dc0*/  @P2 IMAD.HI.U32 R4, R37, R28, RZ ;  /* 0x0000001c25042227 */ /* 0x008fe200078e00ff */
[----:B------:R-:W-:Y:S01]  /*8dd0*/  UIADD3 UR4, UR7, UR4, URZ ;  /* 0x0000000407047290 */ /* 0x000fe2000fffe03f */
[----:B0-----:R-:W-:Y:S01]  /*8de0*/  IADD3.X R9, RZ, R25, RZ, P4, !PT ;  /* 0x00000019ff097210 */ /* 0x001fe200027fe4ff */
[----:B------:R-:W-:Y:S01]  /*8df0*/  ULDC.64 UR8, c[0x0][0xae8] ;  /* 0x0002ba0000087ab9 */ /* 0x000fe20000000a00 */
[----:B------:R-:W-:Y:S01]  /*8e00*/  IMAD.X R23, RZ, RZ, R25, P0 ;  /* 0x000000ffff177224 */ /* 0x000fe200000e0619 */
[C---:B------:R-:W-:Y:S01]  /*8e10*/  IADD3 R13, P0, R14.reuse, 0x1800, RZ ;  /* 0x000018000e0d7810 */ /* 0x040fe20007f1e0ff */
[----:B------:R-:W-:Y:S01]  /*8e20*/  IMAD.MOV.U32 R29, RZ, RZ, R37 ;  /* 0x000000ffff1d7224 */ /* 0x000fe200078e0025 */
[----:B----4-:R-:W-:Y:S01]  /*8e30*/  @P2 SHF.R.U32.HI R29, RZ, R33, R4 ;  /* 0x00000021ff1d2219 */ /* 0x010fe20000011604 */
[----:B------:R-:W-:Y:S01]  /*8e40*/  IMAD.U32 R27, RZ, RZ, UR7 ;  /* 0x00000007ff1b7e24 */ /* 0x000fe2000f8e00ff */
[----:B------:R-:W-:Y:S01]  /*8e50*/  IADD3 R31, P4, R14, 0x4800, RZ ;  /* 0x000048000e1f7810 */ /* 0x000fe20007f9e0ff */
[----:B------:R-:W-:Y:S01]  /*8e60*/  USHF.R.S32.HI UR7, URZ, 0x1f, UR45 ;  /* 0x0000001f3f077899 */ /* 0x000fe2000801142d */
[----:B------:R-:W-:Y:S01]  /*8e70*/  MOV R27, UR4 ;  /* 0x00000004001b7c02 */ /* 0x000fe20008000f00 */
[----:B------:R-:W-:Y:S01]  /*8e80*/  IMAD.U32 R26, RZ, RZ, UR6 ;  /* 0x00000006ff1a7e24 */ /* 0x000fe2000f8e00ff */
[----:B------:R-:W-:Y:S01]  /*8e90*/  LOP3.LUT R12, R13, 0x380, RZ, 0xc0, !PT ;  /* 0x000003800d0c7812 */ /* 0x000fe200078ec0ff */
[----:B------:R-:W-:Y:S01]  /*8ea0*/  IMAD.MOV R33, RZ, RZ, -R29 ;  /* 0x000000ffff217224 */ /* 0x000fe200078e0a1d */
[----:B------:R-:W-:Y:S01]  /*8eb0*/  LOP3.LUT R4, R31, 0x380, RZ, 0xc0, !PT ;  /* 0x000003801f047812 */ /* 0x000fe200078ec0ff */
[----:B------:R-:W-:Y:S01]  /*8ec0*/  IMAD.U32 R30, RZ, RZ, UR12 ;  /* 0x0000000cff1e7e24 */ /* 0x000fe2000f8e00ff */
[----:B------:R-:W-:Y:S01]  /*8ed0*/  MOV R57, R24 ;  /* 0x0000001800397202 */ /* 0x000fe20000000f00 */
[----:B------:R-:W-:Y:S01]  /*8ee0*/  IMAD.X R21, RZ, RZ, R25, P3 ;  /* 0x000000ffff157224 */ /* 0x000fe200018e0619 */
[----:B------:R-:W-:Y:S01]  /*8ef0*/  SHF.R.U64 R12, R12, 0x3, RZ ;  /* 0x000000030c0c7819 */ /* 0x000fe200000012ff */
[----:B------:R-:W-:Y:S01]  /*8f00*/  IMAD.WIDE.U32 R24, R34, UR45, R26 ;  /* 0x0000002d22187c25 */ /* 0x000fe2000f8e001a */
[----:B------:R-:W-:Y:S01]  /*8f10*/  SHF.R.U64 R4, R4, 0x3, RZ ;  /* 0x0000000304047819 */ /* 0x000fe200000012ff */
[----:B------:R-:W-:Y:S01]  /*8f20*/  ULDC.64 UR4, c[0x0][0xb88] ;  /* 0x0002e20000047ab9 */ /* 0x000fe20000000a00 */
[----:B------:R-:W-:Y:S01]  /*8f30*/  MOV R54, R22 ;  /* 0x0000001600367202 */ /* 0x000fe20000000f00 */
[----:B------:R-:W-:Y:S01]  /*8f40*/  IMAD R28, R34, UR7, RZ ;  /* 0x00000007221c7c24 */ /* 0x000fe2000f8e02ff */
[----:B-1----:R-:W-:Y:S01]  /*8f50*/  LOP3.LUT R5, R6, 0x380, RZ, 0xc0, !PT ;  /* 0x0000038006057812 */ /* 0x002fe200078ec0ff */
[----:B------:R-:W-:-:S02]  /*8f60*/  IMAD R27, R18, R33, R37 ;  /* 0x00000021121b7224 */ /* 0x000fc400078e0225 */
[----:B------:R-:W-:Y:S01]  /*8f70*/  @!P1 VIADD R22, R30, 0x30860 ;  /* 0x000308601e169836 */ /* 0x000fe20000000000 */
[----:B------:R-:W-:Y:S01]  /*8f80*/  LOP3.LUT R12, R12, R13, RZ, 0x3c, !PT ;  /* 0x0000000d0c0c7212 */ /* 0x000fe200078e3cff */
[----:B------:R-:W-:Y:S01]  /*8f90*/  IMAD.X R13, RZ, RZ, R15, P0 ;  /* 0x000000ffff0d7224 */ /* 0x000fe200000e060f */
[----:B------:R-:W-:Y:S01]  /*8fa0*/  LOP3.LUT R4, R4, R31, RZ, 0x3c, !PT ;  /* 0x0000001f04047212 */ /* 0x000fe200078e3cff */
[----:B------:R-:W-:Y:S01]  /*8fb0*/  IMAD R28, R35, UR45, R28 ;  /* 0x0000002d231c7c24 */ /* 0x000fe2000f8e021c */
[----:B------:R-:W-:Y:S02]  /*8fc0*/  SHF.R.U64 R5, R5, 0x3, RZ ;  /* 0x0000000305057819 */ /* 0x000fe400000012ff */
[----:B------:R-:W-:Y:S02]  /*8fd0*/  SHF.R.S32.HI R31, RZ, 0x1f, R29 ;  /* 0x0000001fff1f7819 */ /* 0x000fe4000001141d */
[----:B------:R-:W-:Y:S02]  /*8fe0*/  IADD3 R24, P0, R29, R24, RZ ;  /* 0x000000181d187210 */ /* 0x000fe40007f1e0ff */
[----:B------:R-:W-:-:S02]  /*8ff0*/  SHF.R.S32.HI R26, RZ, 0x1f, R27 ;  /* 0x0000001fff1a7819 */ /* 0x000fc4000001141b */
[----:B------:R-:W-:Y:S01]  /*9000*/  @!P1 PRMT R22, RZ, 0x654, R22 ;  /* 0x00000654ff169816 */ /* 0x000fe20000000016 */
[----:B------:R-:W-:Y:S02]  /*9010*/  WARPGROUP.DEPBAR.LE gsb0, 0x0 ;  /* 0x00008000000079c5 */ /* 0x000fe40000010000 */
[----:B------:R-:W-:Y:S01]  /*9020*/  LOP3.LUT R20, R5, R6, RZ, 0x3c, !PT ;  /* 0x0000000605147212 */ /* 0x000fe200078e3cff */
[----:B------:R-:W-:Y:S01]  /*9030*/  IMAD R26, R26, UR4, RZ ;  /* 0x000000041a1a7c24 */ /* 0x000fe2000f8e02ff */
[----:B------:R-:W-:Y:S01]  /*9040*/  IADD3.X R25, R31, R25, R28, P0, !PT ;  /* 0x000000191f197210 */ /* 0x000fe200007fe41c */
[----:B------:R0:W-:Y:S01]  /*9050*/  @!P1 SYNCS.ARRIVE.TRANS64.RED.A1T0 RZ, [R22+URZ], RZ ;  /* 0x000000ff16ff99a7 */ /* 0x0001e2000810043f */
[----:B------:R-:W-:Y:S01]  /*9060*/  MOV R55, R20 ;  /* 0x0000001400377202 */ /* 0x000fe20000000f00 */
[C---:B------:R-:W-:Y:S02]  /*9070*/  IMAD R23, R27.reuse, UR5, R26 ;  /* 0x000000051b177c24 */ /* 0x040fe4000f8e021a */
[----:B------:R-:W-:Y:S01]  /*9080*/  IMAD.WIDE.U32 R20, R27, UR4, R24 ;  /* 0x000000041b147c25 */ /* 0x000fe2000f8e0018 */
[----:B------:R-:W-:Y:S01]  /*9090*/  ULDC.64 UR4, c[0x0][0xb50] ;  /* 0x0002d40000047ab9 */ /* 0x000fe20000000a00 */
[----:B------:R-:W-:-:S03]  /*90a0*/  MOV R56, R8 ;  /* 0x0000000800387202 */ /* 0x000fc60000000f00 */
[----:B------:R-:W-:Y:S02]  /*90b0*/  IADD3 R23, R21, R23, RZ ;  /* 0x0000001715177210 */ /* 0x000fe40007ffe0ff */
[----:B------:R-:W-:Y:S01]  /*90c0*/  LEA R58, P0, R20, UR4, 0x2 ;  /* 0x00000004143a7c11 */ /* 0x000fe2000f8010ff */
[-C--:B--2---:R-:W-:Y:S01]  /*90d0*/  FMUL.FTZ R8, R121, R11.reuse ;  /* 0x0000000b79087220 */ /* 0x084fe20000410000 */
[-C--:B------:R-:W-:Y:S01]  /*90e0*/  FMUL.FTZ R9, R120, R11.reuse ;  /* 0x0000000b78097220 */ /* 0x080fe20000410000 */
[-C--:B------:R-:W-:Y:S01]  /*90f0*/  FMUL.FTZ R21, R125, R11.reuse ;  /* 0x0000000b7d157220 */ /* 0x080fe20000410000 */
[-C--:B0-----:R-:W-:Y:S01]  /*9100*/  FMUL.FTZ R22, R124, R11.reuse ;  /* 0x0000000b7c167220 */ /* 0x081fe20000410000 */
        /* <DEDUP_REMOVED lines=12> */
[----:B------:R-:W-:Y:S01]  /*91d0*/  LEA.HI.X R59, R20, UR5, R23, 0x2, P0 ;  /* 0x00000005143b7c11 */ /* 0x000fe200080f1417 */
[-C--:B------:R-:W-:Y:S01]  /*91e0*/  FMUL.FTZ R11, R123, R10.reuse ;  /* 0x0000000a7b0b7220 */ /* 0x080fe20000410000 */
[-C--:B------:R-:W-:Y:S01]  /*91f0*/  FMUL.FTZ R20, R122, R10.reuse ;  /* 0x0000000a7a147220 */ /* 0x080fe20000410000 */
[----:B------:R-:W-:Y:S01]  /*9200*/  LOP3.LUT P0, RZ, R32, 0x3, RZ, 0xc0, !PT ;  /* 0x0000000320ff7812 */ /* 0x000fe2000780c0ff */
[-C--:B------:R-:W-:Y:S01]  /*9210*/  FMUL.FTZ R23, R127, R10.reuse ;  /* 0x0000000a7f177220 */ /* 0x080fe20000410000 */
[----:B------:R-:W-:Y:S01]  /*9220*/  FMUL.FTZ R24, R126, R10 ;  /* 0x0000000a7e187220 */ /* 0x000fe20000410000 */
[----:B------:R-:W-:-:S02]  /*9230*/  IMAD R52, R3, 0xc0, R36 ;  /* 0x000000c003347824 */ /* 0x000fc400078e0224 */
        /* <DEDUP_REMOVED lines=12> */
[----:B------:R-:W-:Y:S01]  /*9300*/  F2FP.BF16.F32.PACK_AB R8, R8, R9 ;  /* 0x000000090808723e */ /* 0x000fe200000010ff */
[----:B------:R-:W-:Y:S01]  /*9310*/  ULDC UR4, c[0x0][0xa88] ;  /* 0x0002a20000047ab9 */ /* 0x000fe20000000800 */
[----:B------:R-:W-:-:S02]  /*9320*/  F2FP.BF16.F32.PACK_AB R9, R11, R20 ;  /* 0x000000140b09723e */ /* 0x000fc400000010ff */
[----:B------:R-:W-:Y:S02]  /*9330*/  F2FP.BF16.F32.PACK_AB R10, R21, R22 ;  /* 0x00000016150a723e */ /* 0x000fe400000010ff */
[----:B------:R-:W-:Y:S01]  /*9340*/  F2FP.BF16.F32.PACK_AB R11, R23, R24 ;  /* 0x00000018170b723e */ /* 0x000fe200000010ff */
[----:B------:R-:W-:Y:S01]  /*9350*/  BAR.SYNC.DEFER_BLOCKING 0x1, 0x180 ;  /* 0x0046000000007b1d */ /* 0x000fe20000010000 */
[----:B------:R-:W-:Y:S01]  /*9360*/  F2FP.BF16.F32.PACK_AB R20, R25, R26 ;  /* 0x0000001a1914723e */ /* 0x000fe200000010ff */
[----:B------:R-:W-:Y:S01]  /*9370*/  IMAD R49, R18, UR4, RZ ;  /* 0x0000000412317c24 */ /* 0x000fe2000f8e02ff */
[----:B------:R-:W-:Y:S02]  /*9380*/  F2FP.BF16.F32.PACK_AB R21, R27, R28 ;  /* 0x0000001c1b15723e */ /* 0x000fe400000010ff */
[----:B------:R-:W-:Y:S02]  /*9390*/  F2FP.BF16.F32.PACK_AB R22, R29, R30 ;  /* 0x0000001e1d16723e */ /* 0x000fe400000010ff */
[----:B------:R-:W-:Y:S01]  /*93a0*/  F2FP.BF16.F32.PACK_AB R23, R31, R32 ;  /* 0x000000201f17723e */ /* 0x000fe200000010ff */
[----:B------:R-:W-:Y:S01]  /*93b0*/  VIADD R50, R52, 0x8 ;  /* 0x0000000834327836 */ /* 0x000fe20000000000 */
        /* <DEDUP_REMOVED lines=9> */
[----:B------:R-:W-:-:S03]  /*9450*/  ISETP.GE.OR P1, PT, R52, R49, P0 ;  /* 0x000000313400720c */ /* 0x000fc60000726670 */
[----:B------:R1:W-:Y:S01]  /*9460*/  STSM.16.M88.4 [R56], R20 ;  /* 0x0000001438007844 */ /* 0x0003e20000000200 */
[----:B------:R-:W-:-:S03]  /*9470*/  ISETP.GE.OR P0, PT, R50, R49, P0 ;  /* 0x000000313200720c */ /* 0x000fc60000706670 */
[----:B------:R-:W-:Y:S04]  /*9480*/  STSM.16.M88.4 [R55], R24 ;  /* 0x0000001837007844 */ /* 0x000fe80000000200 */
[----:B------:R-:W-:Y:S04]  /*9490*/  STSM.16.M88.4 [R54], R44 ;  /* 0x0000002c36007844 */ /* 0x000fe80000000200 */
[----:B------:R-:W-:Y:S01]  /*94a0*/  SHFL.IDX PT, R50, R58, RZ, 0x1c1f ;  /* 0x001c1fff3a327589 */ /* 0x000fe200000e0000 */
[C---:B------:R-:W-:Y:S01]  /*94b0*/  IADD3 R7, P3, R14.reuse, 0x3000, RZ ;  /* 0x000030000e077810 */ /* 0x040fe20007f7e0ff */
[----:B0-----:R-:W0:Y:S02]  /*94c0*/  @P2 LDC R9, c[0x0][0xbec] ;  /* 0x0002fb00ff092b82 */ /* 0x001e240000000800 */
[----:B------:R-:W2:Y:S06]  /*94d0*/  SHFL.IDX PT, R51, R59, RZ, 0x1c1f ;  /* 0x001c1fff3b337589 */ /* 0x000eac00000e0000 */
[----:B------:R-:W-:Y:S06]  /*94e0*/  BAR.SYNC.DEFER_BLOCKING 0x1, 0x180 ;  /* 0x0046000000007b1d */ /* 0x000fec0000010000 */
[----:B------:R-:W-:Y:S01]  /*94f0*/  SHFL.IDX PT, R53, R59, 0x1, 0x1c1f ;  /* 0x003c1f003b357f89 */ /* 0x000fe200000e0000 */
[----:B------:R-:W-:Y:S01]  /*9500*/  LOP3.LUT R5, R14, 0x380, RZ, 0xc0, !PT ;  /* 0x000003800e057812 */ /* 0x000fe200078ec0ff */
[----:B-1----:R-:W1:Y:S02]  /*9510*/  @P2 LDC R20, c[0x0][0xbf0] ;  /* 0x0002fc00ff142b82 */ /* 0x002e640000000800 */
[----:B------:R-:W3:Y:S01]  /*9520*/  SHFL.IDX PT, R52, R58, 0x1, 0x1c1f ;  /* 0x003c1f003a347f89 */ /* 0x000ee200000e0000 */
[----:B------:R-:W-:-:S02]  /*9530*/  LOP3.LUT R6, R7, 0x380, RZ, 0xc0, !PT ;  /* 0x0000038007067812 */ /* 0x000fc400078ec0ff */
[----:B------:R-:W-:Y:S02]  /*9540*/  SHF.R.U64 R5, R5, 0x3, RZ ;  /* 0x0000000305057819 */ /* 0x000fe400000012ff */
[----:B------:R-:W-:Y:S01]  /*9550*/  SHF.R.U64 R6, R6, 0x3, RZ ;  /* 0x0000000306067819 */ /* 0x000fe200000012ff */
[----:B------:R-:W4:Y:S01]  /*9560*/  LDC.64 R10, c[0x0][0xae0] ;  /* 0x0002b800ff0a7b82 */ /* 0x000f220000000a00 */
[----:B------:R-:W-:Y:S02]  /*9570*/  LOP3.LUT R14, R5, R14, RZ, 0x3c, !PT ;  /* 0x0000000e050e7212 */ /* 0x000fe400078e3cff */
[----:B------:R-:W-:Y:S01]  /*9580*/  LOP3.LUT R6, R6, R7, RZ, 0x3c, !PT ;  /* 0x0000000706067212 */ /* 0x000fe200078e3cff */
[----:B------:R-:W-:Y:S01]  /*9590*/  IMAD.X R7, RZ, RZ, R15, P3 ;  /* 0x000000ffff077224 */ /* 0x000fe200018e060f */
[----:B------:R-:W-:Y:S01]  /*95a0*/  IADD3.X R5, RZ, R15, RZ, P4, !PT ;  /* 0x0000000fff057210 */ /* 0x000fe200027fe4ff */
[----:B--2---:R-:W-:Y:S04]  /*95b0*/  @!P1 ST.E desc[UR46][R50.64], R19 ;  /* 0x0000001332009985 */ /* 0x004fe8000c10192e */
[----:B---3--:R-:W-:Y:S04]  /*95c0*/  @!P0 ST.E desc[UR46][R52.64], R48 ;  /* 0x0000003034008985 */ /* 0x008fe8000c10192e */
[----:B------:R-:W2:Y:S04]  /*95d0*/  LD.E.128 R28, desc[UR46][R14.64] ;  /* 0x0000002e0e1c7980 */ /* 0x000ea8000c101d00 */
[----:B------:R-:W3:Y:S04]  /*95e0*/  LD.E.128 R32, desc[UR46][R12.64] ;  /* 0x0000002e0c207980 */ /* 0x000ee8000c101d00 */
[----:B------:R-:W5:Y:S04]  /*95f0*/  LD.E.128 R36, desc[UR46][R6.64] ;  /* 0x0000002e06247980 */ /* 0x000f68000c101d00 */
[----:B------:R0:W5:Y:S01]  /*9600*/  LD.E.128 R40, desc[UR46][R4.64] ;  /* 0x0000002e04287980 */ /* 0x000162000c101d00 */
[----:B------:R-:W-:Y:S01]  /*9610*/  IMAD R8, R62, 0x30, R60 ;  /* 0x000000303e087824 */ /* 0x000fe200078e023c */
[----:B------:R-:W-:-:S02]  /*9620*/  UIMAD UR6, UR11, UR8, URZ ;  /* 0x000000080b0672a4 */ /* 0x000fc4000f8e023f */
[----:B------:R-:W-:Y:S01]  /*9630*/  UIMAD.WIDE.U32 UR4, UR10, UR8, URZ ;  /* 0x000000080a0472a5 */ /* 0x000fe2000f8e003f */
[----:B------:R-:W-:Y:S01]  /*9640*/  IMAD R8, R3, 0xc0, R8 ;  /* 0x000000c003087824 */ /* 0x000fe200078e0208 */
[----:B------:R-:W-:Y:S01]  /*9650*/  UIMAD UR6, UR10, UR9, UR6 ;  /* 0x000000090a0672a4 */ /* 0x000fe2000f8e0206 */
[----:B------:R-:W-:Y:S01]  /*9660*/  @!PT LDS RZ, [RZ] ;  /* 0x00000000fffff984 */ /* 0x000fe20000000800 */
[----:B------:R-:W-:Y:S01]  /*9670*/  @!PT LDS RZ, [RZ] ;  /* 0x00000000fffff984 */ /* 0x000fe20000000800 */
[----:B------:R-:W-:Y:S01]  /*9680*/  @!PT LDS RZ, [RZ] ;  /* 0x00000000fffff984 */ /* 0x000fe20000000800 */
[----:B------:R-:W-:Y:S01]  /*9690*/  @!PT LDS RZ, [RZ] ;  /* 0x00000000fffff984 */ /* 0x000fe20000000800 */
[----:B------:R1:W-:Y:S06]  /*96a0*/  MEMBAR.ALL.CTA ;  /* 0x0000000000007992 */ /* 0x0003ec0000008000 */
[----:B-1----:R-:W1:Y:S01]  /*96b0*/  FENCE.VIEW.ASYNC.S ;  /* 0x00000000000073c6 */ /* 0x002e620000000000 */
[----:B------:R-:W-:Y:S01]  /*96c0*/  ULDC.64 UR8, c[0x0][0xaf0] ;  /* 0x0002bc0000087ab9 */ /* 0x000fe20000000a00 */
[----:B0-----:R-:W-:Y:S01]  /*96d0*/  @P2 IMAD.HI.U32 R5, R8, R9, RZ ;  /* 0x0000000908052227 */ /* 0x001fe200078e00ff */
[----:B------:R-:W-:-:S02]  /*96e0*/  UIADD3 UR5, UR5, UR6, URZ ;  /* 0x0000000605057290 */ /* 0x000fc4000fffe03f */
[----:B------:R-:W-:Y:S01]  /*96f0*/  UIMAD UR6, UR7, UR8, URZ ;  /* 0x00000008070672a4 */ /* 0x000fe2000f8e023f */
[----:B------:R-:W-:Y:S01]  /*9700*/  IMAD.MOV.U32 R4, RZ, RZ, R8 ;  /* 0x000000ffff047224 */ /* 0x000fe200078e0008 */
[----:B------:R-:W-:Y:S01]  /*9710*/  @P2 SHF.R.U32.HI R4, RZ, R20, R5 ;  /* 0x00000014ff042219 */ /* 0x000fe20000011605 */
[----:B------:R-:W-:Y:S02]  /*9720*/  UIMAD.WIDE.U32 UR4, UR45, UR8, UR4 ;  /* 0x000000082d0472a5 */ /* 0x000fe4000f8e0004 */
[----:B------:R-:W-:Y:S01]  /*9730*/  UIMAD UR6, UR45, UR9, UR6 ;  /* 0x000000092d0672a4 */ /* 0x000fe2000f8e0206 */
[--C-:B------:R-:W-:Y:S01]  /*9740*/  SHF.R.S32.HI R5, RZ, 0x1f, R4.reuse ;  /* 0x0000001fff057819 */ /* 0x100fe20000011404 */
[----:B------:R-:W-:Y:S02]  /*9750*/  IMAD.MOV R7, RZ, RZ, -R4 ;  /* 0x000000ffff077224 */ /* 0x000fe400078e0a04 */
[----:B------:R-:W-:Y:S02]  /*9760*/  UIADD3 UR5, UR5, UR6, URZ ;  /* 0x0000000605057290 */ /* 0x000fe4000fffe03f */
[----:B----4-:R-:W-:-:S02]  /*9770*/  IMAD R5, R5, R10, RZ ;  /* 0x0000000a05057224 */ /* 0x010fc400078e02ff */
[----:B------:R-:W-:Y:S02]  /*9780*/  IMAD R7, R18, R7, R8 ;  /* 0x0000000712077224 */ /* 0x000fe400078e0208 */
[C---:B------:R-:W-:Y:S02]  /*9790*/  IMAD R9, R4.reuse, R11, R5 ;  /* 0x0000000b04097224 */ /* 0x040fe400078e0205 */
[----:B------:R-:W-:Y:S01]  /*97a0*/  IMAD.WIDE.U32 R4, R4, R10, UR4 ;  /* 0x0000000404047e25 */ /* 0x000fe2000f8e000a */
[----:B------:R-:W-:Y:S01]  /*97b0*/  SHF.R.S32.HI R6, RZ, 0x1f, R7 ;  /* 0x0000001fff067819 */ /* 0x000fe20000011407 */
[----:B------:R-:W-:-:S03]  /*97c0*/  ULDC.64 UR4, c[0x0][0xad8] ;  /* 0x0002b60000047ab9 */ /* 0x000fc60000000a00 */
[----:B------:R-:W-:Y:S01]  /*97d0*/  IADD3 R5, R5, R9, RZ ;  /* 0x0000000905057210 */ /* 0x000fe20007ffe0ff */
[----:B------:R-:W-:-:S04]  /*97e0*/  IMAD R6, R6, UR4, RZ ;  /* 0x0000000406067c24 */ /* 0x000fc8000f8e02ff */
[C---:B------:R-:W-:Y:S02]  /*97f0*/  IMAD R9, R7.reuse, UR5, R6 ;  /* 0x0000000507097c24 */ /* 0x040fe4000f8e0206 */
[----:B------:R-:W-:Y:S01]  /*9800*/  IMAD.WIDE.U32 R4, R7, UR4, R4 ;  /* 0x0000000407047c25 */ /* 0x000fe2000f8e0004 */
[----:B------:R-:W-:-:S03]  /*9810*/  ULDC.64 UR4, c[0x0][0xa80] ;  /* 0x0002a00000047ab9 */ /* 0x000fc60000000a00 */
[----:B------:R-:W-:Y:S01]  /*9820*/  IMAD.IADD R5, R5, 0x1, R9 ;  /* 0x0000000105057824 */ /* 0x000fe200078e0209 */
[C---:B------:R-:W-:Y:S01]  /*9830*/  LEA R13, P0, R4.reuse, UR4, 0x1 ;  /* 0x00000004040d7c11 */ /* 0x040fe2000f8008ff */
[----:B------:R-:W-:Y:S01]  /*9840*/  IMAD R20, R3, 0xc0, R60 ;  /* 0x000000c003147824 */ /* 0x000fe200078e023c */
[----:B------:R-:W-:Y:S01]  /*9850*/  ULDC UR4, c[0x0][0xac8] ;  /* 0x0002b20000047ab9 */ /* 0x000fe20000000800 */
[----:B------:R-:W0:Y:S01]  /*9860*/  LDC R3, c[0x0][0xc34] ;  /* 0x00030d00ff037b82 */ /* 0x000e220000000800 */
[----:B------:R-:W-:Y:S01]  /*9870*/  LEA.HI.X R15, R4, UR5, R5, 0x1, P0 ;  /* 0x00000005040f7c11 */ /* 0x000fe200080f0c05 */
[----:B-1----:R-:W-:Y:S04]  /*9880*/  SHFL.IDX PT, R6, R13, 0x1, 0x181f ;  /* 0x00381f000d067f89 */ /* 0x002fe800000e0000 */
[----:B------:R-:W-:Y:S04]  /*9890*/  SHFL.IDX PT, R4, R13, RZ, 0x181f ;  /* 0x00181fff0d047589 */ /* 0x000fe800000e0000 */
[----:B------:R-:W1:Y:S04]  /*98a0*/  SHFL.IDX PT, R5, R15, RZ, 0x181f ;  /* 0x00181fff0f057589 */ /* 0x000e6800000e0000 */
[----:B------:R-:W4:Y:S04]  /*98b0*/  SHFL.IDX PT, R7, R15, 0x1, 0x181f ;  /* 0x00381f000f077f89 */ /* 0x000f2800000e0000 */
[----:B------:R-:W-:Y:S04]  /*98c0*/  SHFL.IDX PT, R8, R13, 0x2, 0x181f ;  /* 0x00581f000d087f89 */ /* 0x000fe800000e0000 */
[----:B------:R-:W0:Y:S04]  /*98d0*/  SHFL.IDX PT, R9, R15, 0x2, 0x181f ;  /* 0x00581f000f097f89 */ /* 0x000e2800000e0000 */
[----:B------:R-:W-:Y:S04]  /*98e0*/  SHFL.IDX PT, R10, R13, 0x3, 0x181f ;  /* 0x00781f000d0a7f89 */ /* 0x000fe800000e0000 */
[----:B------:R-:W0:Y:S01]  /*98f0*/  SHFL.IDX PT, R11, R15, 0x3, 0x181f ;  /* 0x00781f000f0b7f89 */ /* 0x000e2200000e0000 */
[----:B------:R-:W-:Y:S01]  /*9900*/  ISETP.GE.AND P0, PT, R0, UR4, PT ;  /* 0x0000000400007c0c */ /* 0x000fe2000bf06270 */
[----:B------:R-:W-:-:S02]  /*9910*/  VIADD R12, R20, 0x30 ;  /* 0x00000030140c7836 */ /* 0x000fc40000000000 */
[C---:B------:R-:W-:Y:S01]  /*9920*/  VIADD R14, R20.reuse, 0x60 ;  /* 0x00000060140e7836 */ /* 0x040fe20000000000 */
[C---:B------:R-:W-:Y:S01]  /*9930*/  IADD3 R18, R20.reuse, 0x90, RZ ;  /* 0x0000009014127810 */ /* 0x040fe20007ffe0ff */
[----:B------:R-:W-:Y:S01]  /*9940*/  UIADD3 UR4, UR40, 0x30820, URZ ;  /* 0x0003082028047890 */ /* 0x000fe2000fffe03f */
[-C--:B------:R-:W-:Y:S02]  /*9950*/  ISETP.GE.OR P1, PT, R20, R49.reuse, P0 ;  /* 0x000000311400720c */ /* 0x080fe40000726670 */
[-C--:B------:R-:W-:Y:S02]  /*9960*/  ISETP.GE.OR P2, PT, R12, R49.reuse, P0 ;  /* 0x000000310c00720c */ /* 0x080fe40000746670 */
[-C--:B------:R-:W-:Y:S01]  /*9970*/  ISETP.GE.OR P3, PT, R14, R49.reuse, P0 ;  /* 0x000000310e00720c */ /* 0x080fe20000766670 */
[----:B------:R-:W-:Y:S01]  /*9980*/  UPRMT UR4, URZ, 0x654, UR4 ;  /* 0x000006543f047896 */ /* 0x000fe20008000004 */
[----:B------:R-:W-:-:S07]  /*9990*/  ISETP.GE.OR P0, PT, R18, R49, P0 ;  /* 0x000000311200720c */ /* 0x000fce0000706670 */
[C---:B-1----:R-:W-:Y:S01]  /*99a0*/  @!P1 IMAD.WIDE R4, R0.reuse, 0x2, R4 ;  /* 0x0000000200049825 */ /* 0x042fe200078e0204 */
[----:B------:R-:W-:Y:S01]  /*99b0*/  SYNCS.ARRIVE.TRANS64.RED.A1T0 RZ, [UR4], RZ ;  /* 0x000000ffffff79a7 */ /* 0x000fe20008100404 */
[----:B------:R-:W-:Y:S02]  /*99c0*/  ULDC UR4, c[0x0][0xc] ;  /* 0x0000030000047ab9 */ /* 0x000fe40000000800 */
[----:B----4-:R-:W-:Y:S01]  /*99d0*/  @!P2 IMAD.WIDE R6, R0, 0x2, R6 ;  /* 0x000000020006a825 */ /* 0x010fe200078e0206 */
[----:B------:R-:W-:-:S03]  /*99e0*/  UIADD3 UR41, UR4, UR41, URZ ;  /* 0x0000002904297290 */ /* 0x000fc6000fffe03f */
[----:B0-----:R-:W-:-:S04]  /*99f0*/  @!P3 IMAD.WIDE R8, R0, 0x2, R8 ;  /* 0x000000020008b825 */ /* 0x001fc800078e0208 */
[----:B------:R-:W-:Y:S01]  /*9a00*/  @!P0 IMAD.WIDE R10, R0, 0x2, R10 ;  /* 0x00000002000a8825 */ /* 0x000fe200078e020a */
[----:B------:R-:W-:-:S04]  /*9a10*/  UIADD3 UR39, UR39, 0x1, URZ ;  /* 0x0000000127277890 */ /* 0x000fc8000fffe03f */
[----:B------:R-:W-:-:S04]  /*9a20*/  UISETP.NE.AND UP0, UPT, UR39, 0x2, UPT ;  /* 0x000000022700788c */ /* 0x000fc8000bf05270 */
[----:B------:R-:W-:Y:S02]  /*9a30*/  USEL UR4, URZ, 0x1, UP0 ;  /* 0x000000013f047887 */ /* 0x000fe40008000000 */
[----:B------:R-:W-:Y:S02]  /*9a40*/  UIADD3 UR37, UR37, 0x1, URZ ;  /* 0x0000000125257890 */ /* 0x000fe4000fffe03f */
[----:B------:R-:W-:Y:S02]  /*9a50*/  ULOP3.LUT UR38, UR38, UR4, URZ, 0x3c, !UPT ;  /* 0x0000000426267292 */ /* 0x000fe4000f8e3c3f */
[----:B------:R-:W-:Y:S01]  /*9a60*/  USEL UR39, UR39, URZ, UP0 ;  /* 0x0000003f27277287 */ /* 0x000fe20008000000 */
[----:B--2---:R1:W-:Y:S04]  /*9a70*/  @!P1 ST.E.128 desc[UR46][R4.64], R28 ;  /* 0x0000001c04009985 */ /* 0x0043e8000c101d2e */
[----:B---3--:R1:W-:Y:S04]  /*9a80*/  @!P2 ST.E.128 desc[UR46][R6.64], R32 ;  /* 0x000000200600a985 */ /* 0x0083e8000c101d2e */
[----:B-----5:R1:W-:Y:S04]  /*9a90*/  @!P3 ST.E.128 desc[UR46][R8.64], R36 ;  /* 0x000000240800b985 */ /* 0x0203e8000c101d2e */
[----:B------:R1:W-:Y:S01]  /*9aa0*/  @!P0 ST.E.128 desc[UR46][R10.64], R40 ;  /* 0x000000280a008985 */ /* 0x0003e2000c101d2e */
[----:B------:R-:W-:-:S13]  /*9ab0*/  ISETP.LE.AND P0, PT, R3, UR41, PT ;  /* 0x0000002903007c0c */ /* 0x000fda000bf03270 */
[----:B------:R-:W-:Y:S05]  /*9ac0*/  @!P0 BRA `(.L_x_29) ;  /* 0xffffff7400308947 */ /* 0x000fea000383ffff */
[----:B------:R-:W-:Y:S05]  /*9ad0*/  EXIT ;  /* 0x000000000000794d */ /* 0x000fea0003800000 */
.L_x_7:
[----:B------:R-:W-:-:S08]  /*9ae0*/  NOP ;  /* 0x0000000000007918 */ /* 0x000fd00000000000 */
[----:B------:R-:W0:-:S00]  /*9af0*/  USETMAXREG.DEALLOC.CTAPOOL 0x20 ;  /* 0x00000020000079c8 */ /* 0x000e0000080e0500 */
[----:B------:R-:W1:Y:S01]  /*9b00*/  S2UR UR5, SR_CTAID.X ;  /* 0x00000000000579c3 */ /* 0x000e620000002500 */
[----:B0-----:R-:W-:Y:S02]  /*9b10*/  IMAD.MOV.U32 R0, RZ, RZ, 0x1 ;  /* 0x00000001ff007424 */ /* 0x001fe400078e00ff */
[----:B------:R-:W-:Y:S02]  /*9b20*/  IMAD.MOV.U32 R16, RZ, RZ, RZ ;  /* 0x000000ffff107224 */ /* 0x000fe400078e00ff */
[----:B------:R-:W-:-:S03]  /*9b30*/  IMAD.MOV.U32 R22, RZ, RZ, 0x1 ;  /* 0x00000001ff167424 */ /* 0x000fc600078e00ff */
[----:B------:R-:W1:Y:S02]  /*9b40*/  LDC R2, c[0x0][0xc34] ;  /* 0x00030d00ff027b82 */ /* 0x000e640000000800 */
[----:B-1----:R-:W-:-:S13]  /*9b50*/  ISETP.LE.AND P0, PT, R2, UR5, PT ;  /* 0x0000000502007c0c */ /* 0x002fda000bf03270 */
[----:B------:R-:W-:Y:S05]  /*9b60*/  @P0 BRA `(.L_x_30) ;  /* 0x0000003000d40947 */ /* 0x000fea0003800000 */
[----:B------:R-:W0:Y:S01]  /*9b70*/  S2R R5, SR_TID.X ;  /* 0x0000000000057919 */ /* 0x000e220000002100 */
[----:B------:R-:W1:Y:S01]  /*9b80*/  S2UR UR4, SR_CgaCtaId ;  /* 0x00000000000479c3 */ /* 0x000e620000008800 */
[----:B------:R-:W-:Y:S01]  /*9b90*/  UMOV UR37, 0x400 ;  /* 0x0000040000257882 */ /* 0x000fe20000000000 */
[----:B------:R-:W-:Y:S01]  /*9ba0*/  MOV R22, 0x1 ;  /* 0x0000000100167802 */ /* 0x000fe20000000f00 */
[----:B------:R-:W-:Y:S01]  /*9bb0*/  IMAD.MOV.U32 R16, RZ, RZ, RZ ;  /* 0x000000ffff107224 */ /* 0x000fe200078e00ff */
[----:B------:R-:W-:Y:S01]  /*9bc0*/  ULDC.64 UR40, c[0x0][0x198] ;  /* 0x0000660000287ab9 */ /* 0x000fe20000000a00 */
[----:B------:R-:W-:Y:S01]  /*9bd0*/  ULDC UR38, c[0x0][0xc] ;  /* 0x0000030000267ab9 */ /* 0x000fe20000000800 */
[----:B-1----:R-:W-:Y:S01]  /*9be0*/  ULEA UR37, UR4, UR37, 0x18 ;  /* 0x0000002504257291 */ /* 0x002fe2000f8ec03f */
[C---:B0-----:R-:W-:Y:S02]  /*9bf0*/  SHF.L.U32 R0, R5.reuse, 0x3, RZ ;  /* 0x0000000305007819 */ /* 0x041fe400000006ff */
[----:B------:R-:W-:-:S02]  /*9c00*/  LOP3.LUT R4, R5, 0x7f, RZ, 0xc0, !PT ;  /* 0x0000007f05047812 */ /* 0x000fc400078ec0ff */
[----:B------:R-:W-:Y:S01]  /*9c10*/  LOP3.LUT R2, R0, 0x1f8, RZ, 0xc0, !PT ;  /* 0x000001f800027812 */ /* 0x000fe200078ec0ff */
[----:B------:R-:W-:Y:S02]  /*9c20*/  IMAD.U32 R0, RZ, RZ, UR5 ;  /* 0x00000005ff007e24 */ /* 0x000fe4000f8e00ff */
[----:B------:R-:W-:Y:S01]  /*9c30*/  IMAD.SHL.U32 R3, R4, 0x8, RZ ;  /* 0x0000000804037824 */ /* 0x000fe200078e00ff */
[----:B------:R-:W-:Y:S02]  /*9c40*/  LOP3.LUT R2, R2, 0x38, R5, 0x78, !PT ;  /* 0x0000003802027812 */ /* 0x000fe400078e7805 */
[----:B------:R0:W-:Y:S01]  /*9c50*/  STL [R1+0x8], R0 ;  /* 0x0000080001007387 */ /* 0x0001e20000100800 */
[----:B------:R-:W-:Y:S02]  /*9c60*/  SHF.R.U32.HI R4, RZ, 0x3, R4 ;  /* 0x00000003ff047819 */ /* 0x000fe40000011604 */
[----:B------:R-:W-:Y:S01]  /*9c70*/  LOP3.LUT R2, R2, 0x200, R3, 0xf8, !PT ;  /* 0x0000020002027812 */ /* 0x000fe200078ef803 */
[----:B------:R1:W-:Y:S01]  /*9c80*/  STL [R1+0x20], RZ ;  /* 0x000020ff01007387 */ /* 0x0003e20000100800 */
[----:B------:R-:W-:-:S02]  /*9c90*/  IMAD.SHL.U32 R3, R5, 0x10, RZ ;  /* 0x0000001005037824 */ /* 0x000fc400078e00ff */
[----:B------:R-:W-:-:S03]  /*9ca0*/  LEA R27, R2, UR37, 0x1 ;  /* 0x00000025021b7c11 */ /* 0x000fc6000f8e08ff */
[----:B0-----:R-:W-:-:S07]  /*9cb0*/  LOP3.LUT R0, R4, 0x70, R3, 0xf8, !PT ;  /* 0x0000007004007812 */ /* 0x001fce00078ef803 */
.L_x_94:
[----:B------:R-:W2:Y:S01]  /*9cc0*/  LDL R6, [R1+0x8] ;  /* 0x0000080001067983 */ /* 0x000ea20000100800 */
[----:B0-----:R-:W0:Y:S01]  /*9cd0*/  LDC R0, c[0x0][0xc38] ;  /* 0x00030e00ff007b82 */ /* 0x001e220000000800 */
[----:B------:R-:W-:Y:S05]  /*9ce0*/  YIELD ;  /* 0x0000000000007946 */ /* 0x000fea0003800000 */
[----:B------:R-:W-:Y:S02]  /*9cf0*/  ULDC.64 UR4, c[0x0][0x418] ;  /* 0x0001060000047ab9 */ /* 0x000fe40000000a00 */
[----:B------:R-:W3:Y:S01]  /*9d00*/  LDC R4, c[0x0][0xc44] ;  /* 0x00031100ff047b82 */ /* 0x000ee20000000800 */
[----:B------:R-:W-:-:S03]  /*9d10*/  UISETP.NE.U32.AND UP0, UPT, UR4, URZ, UPT ;  /* 0x0000003f0400728c */ /* 0x000fc6000bf05070 */
[----:B------:R-:W-:Y:S01]  /*9d20*/  ULDC UR4, c[0x0][0x424] ;  /* 0x0001090000047ab9 */ /* 0x000fe20000000800 */
[----:B------:R-:W-:-:S04]  /*9d30*/  UISETP.NE.AND.EX UP0, UPT, UR5, URZ, UPT, UP0 ;  /* 0x0000003f0500728c */ /* 0x000fc8000bf05300 */
[----:B------:R-:W-:Y:S01]  /*9d40*/  USEL UR4, UR4, 0x1, UP0 ;  /* 0x0000000104047887 */ /* 0x000fe20008000000 */
[----:B0-----:R-:W-:Y:S02]  /*9d50*/  ISETP.NE.AND P0, PT, R0, 0x1, PT ;  /* 0x000000010000780c */ /* 0x001fe40003f05270 */
[----:B---3--:R-:W-:-:S11]  /*9d60*/  ISETP.NE.AND P1, PT, R4, 0x1, PT ;  /* 0x000000010400780c */ /* 0x008fd60003f25270 */
[----:B------:R-:W2:Y:S08]  /*9d70*/  @P0 LDC R0, c[0x0][0xc3c] ;  /* 0x00030f00ff000b82 */ /* 0x000eb00000000800 */
[----:B------:R-:W0:Y:S08]  /*9d80*/  @P0 LDC R5, c[0x0][0xc40] ;  /* 0x00031000ff050b82 */ /* 0x000e300000000800 */
[----:B------:R-:W3:Y:S01]  /*9d90*/  @P1 LDC.64 R2, c[0x0][0xc48] ;  /* 0x00031200ff021b82 */ /* 0x000ee20000000a00 */
[----:B--2---:R-:W-:-:S05]  /*9da0*/  @P0 IMAD.HI.U32 R0, R6, R0, RZ ;  /* 0x0000000006000227 */ /* 0x004fca00078e00ff */
[----:B0-----:R-:W-:Y:S02]  /*9db0*/  @P0 SHF.R.U32.HI R6, RZ, R5, R0 ;  /* 0x00000005ff060219 */ /* 0x001fe40000011600 */
[----:B------:R-:W0:Y:S03]  /*9dc0*/  LDC R0, c[0x0][0x2f0] ;  /* 0x0000bc00ff007b82 */ /* 0x000e260000000800 */
[----:B---3--:R-:W-:Y:S01]  /*9dd0*/  @P1 IMAD.HI.U32 R2, R6, R2, RZ ;  /* 0x0000000206021227 */ /* 0x008fe200078e00ff */
[----:B------:R2:W-:Y:S03]  /*9de0*/  STL [R1], R6 ;  /* 0x0000000601007387 */ /* 0x0005e60000100800 */
[----:B------:R-:W-:Y:S01]  /*9df0*/  IMAD.MOV.U32 R28, RZ, RZ, R6 ;  /* 0x000000ffff1c7224 */ /* 0x000fe200078e0006 */
[----:B------:R-:W-:-:S04]  /*9e00*/  @P1 SHF.R.U32.HI R28, RZ, R3, R2 ;  /* 0x00000003ff1c1219 */ /* 0x000fc80000011602 */
[----:B------:R-:W-:-:S05]  /*9e10*/  IADD3 R17, -R28, RZ, RZ ;  /* 0x000000ff1c117210 */ /* 0x000fca0007ffe1ff */
[----:B------:R-:W-:Y:S02]  /*9e20*/  IMAD R17, R4, R17, R6 ;  /* 0x0000001104117224 */ /* 0x000fe400078e0206 */
[----:B0-----:R-:W-:Y:S01]  /*9e30*/  IMAD R7, R0, UR4, RZ ;  /* 0x0000000400077c24 */ /* 0x001fe2000f8e02ff */
[----:B------:R-:W-:-:S03]  /*9e40*/  UIADD3 UR4, UR37, 0x12400, URZ ;  /* 0x0001240025047890 */ /* 0x000fc6000fffe03f */
[----:B------:R-:W-:Y:S01]  /*9e50*/  VIADD R0, R7, 0xbf ;  /* 0x000000bf07007836 */ /* 0x000fe20000000000 */
[----:B------:R2:W-:Y:S01]  /*9e60*/  STL [R1+0x18], R7 ;  /* 0x0000180701007387 */ /* 0x0005e20000100800 */
[----:B------:R-:W-:Y:S02]  /*9e70*/  ULOP3.LUT UP0, URZ, UR4, 0x3ff, URZ, 0xc0, !UPT ;  /* 0x000003ff043f7892 */ /* 0x000fe4000f80c03f */
[----:B------:R-:W-:-:S04]  /*9e80*/  IMAD.HI R0, R0, 0x2aaaaaab, RZ ;  /* 0x2aaaaaab00007827 */ /* 0x000fc800078e02ff */
[----:B------:R-:W-:Y:S02]  /*9e90*/  PLOP3.LUT P0, PT, PT, PT, UP0, 0x80, 0x0 ;  /* 0x000000000000781c */ /* 0x000fe40003f0f008 */
[----:B------:R-:W-:-:S04]  /*9ea0*/  SHF.R.U32.HI R3, RZ, 0x1f, R0 ;  /* 0x0000001fff037819 */ /* 0x000fc80000011600 */
[----:B------:R-:W-:-:S05]  /*9eb0*/  LEA.HI.SX32 R24, R0, R3, 0x1b ;  /* 0x0000000300187211 */ /* 0x000fca00078fdaff */
[----:B------:R2:W-:Y:S02]  /*9ec0*/  STL [R1+0x4], R24 ;  /* 0x0000041801007387 */ /* 0x0005e40000100800 */
[----:B------:R-:W-:Y:S05]  /*9ed0*/  @!P0 BRA `(.L_x_31) ;  /* 0x0000000000408947 */ /* 0x000fea0003800000 */
[----:B------:R-:W-:Y:S01]  /*9ee0*/  MOV R2, 0x0 ;  /* 0x0000000000027802 */ /* 0x000fe20000000f00 */
[----:B------:R-:W-:Y:S01]  /*9ef0*/  ULDC.64 UR6, c[0x4][0xa8] ;  /* 0x01002a0000067ab9 */ /* 0x000fe20000000a00 */
[----:B------:R-:W-:Y:S01]  /*9f00*/  ULDC.64 UR8, c[0x4][0xb0] ;  /* 0x01002c0000087ab9 */ /* 0x000fe20000000a00 */
[----:B------:R-:W-:Y:S01]  /*9f10*/  ULDC.64 UR4, c[0x4][0x30] ;  /* 0x01000c0000047ab9 */ /* 0x000fe20000000a00 */
[----:B------:R-:W-:Y:S01]  /*9f20*/  IMAD.U32 R4, RZ, RZ, UR6 ;  /* 0x00000006ff047e24 */ /* 0x000fe2000f8e00ff */
[----:B--2---:R-:W-:Y:S01]  /*9f30*/  MOV R7, UR9 ;  /* 0x0000000900077c02 */ /* 0x004fe20008000f00 */
[----:B------:R-:W0:Y:S01]  /*9f40*/  LDC.64 R2, c[0x4][R2] ;  /* 0x0100000002027b82 */ /* 0x000e220000000a00 */
[----:B------:R-:W-:Y:S01]  /*9f50*/  IMAD.U32 R5, RZ, RZ, UR7 ;  /* 0x00000007ff057e24 */ /* 0x000fe2000f8e00ff */
[----:B------:R-:W-:Y:S01]  /*9f60*/  MOV R12, 0x1 ;  /* 0x00000001000c7802 */ /* 0x000fe20000000f00 */
[----:B------:R-:W-:Y:S02]  /*9f70*/  IMAD.U32 R6, RZ, RZ, UR8 ;  /* 0x00000008ff067e24 */ /* 0x000fe4000f8e00ff */
[----:B------:R-:W-:-:S02]  /*9f80*/  IMAD.U32 R10, RZ, RZ, UR4 ;  /* 0x00000004ff0a7e24 */ /* 0x000fc4000f8e00ff */
[----:B------:R-:W-:Y:S02]  /*9f90*/  IMAD.U32 R11, RZ, RZ, UR5 ;  /* 0x00000005ff0b7e24 */ /* 0x000fe4000f8e00ff */
[----:B------:R-:W-:Y:S02]  /*9fa0*/  IMAD.MOV.U32 R8, RZ, RZ, 0x70 ;  /* 0x00000070ff087424 */ /* 0x000fe400078e00ff */
[----:B------:R-:W-:-:S07]  /*9fb0*/  IMAD.MOV.U32 R13, RZ, RZ, RZ ;  /* 0x000000ffff0d7224 */ /* 0x000fce00078e00ff */
[----:B------:R-:W-:-:S07]  /*9fc0*/  LEPC R20, `(.L_x_31) ;  /* 0x000000001014794e */ /* 0x000fce0000000000 */
[----:B01----:R-:W-:Y:S05]  /*9fd0*/  CALL.ABS.NOINC R2 ;  /* 0x0000000002007343 */ /* 0x003fea0003c00000 */
.L_x_31:
[----:B------:R-:W-:-:S04]  /*9fe0*/  UIADD3 UR4, UR37, 0x400, URZ ;  /* 0x0000040025047890 */ /* 0x000fc8000fffe03f */
[----:B------:R-:W-:-:S06]  /*9ff0*/  ULOP3.LUT UP0, URZ, UR4, 0x3ff, URZ, 0xc0, !UPT ;  /* 0x000003ff043f7892 */ /* 0x000fcc000f80c03f */
[----:B------:R-:W-:-:S13]  /*a000*/  PLOP3.LUT P0, PT, PT, PT, UP0, 0x80, 0x0 ;  /* 0x000000000000781c */ /* 0x000fda0003f0f008 */
[----:B------:R-:W-:Y:S05]  /*a010*/  @!P0 BRA `(.L_x_32) ;  /* 0x00000000007c8947 */ /* 0x000fea0003800000 */
[----:B------:R-:W-:Y:S01]  /*a020*/  MOV R18, 0x0 ;  /* 0x0000000000127802 */ /* 0x000fe20000000f00 */
[----:B------:R-:W-:Y:S01]  /*a030*/  ULDC.64 UR6, c[0x4][0xa8] ;  /* 0x01002a0000067ab9 */ /* 0x000fe20000000a00 */
[----:B------:R-:W-:Y:S01]  /*a040*/  ULDC.64 UR8, c[0x4][0xb0] ;  /* 0x01002c0000087ab9 */ /* 0x000fe20000000a00 */
[----:B------:R-:W-:Y:S01]  /*a050*/  ULDC.64 UR4, c[0x4][0x38] ;  /* 0x01000e0000047ab9 */ /* 0x000fe20000000a00 */
[----:B------:R0:W3:Y:S01]  /*a060*/  LDC.64 R2, c[0x4][R18] ;  /* 0x0100000012027b82 */ /* 0x0000e20000000a00 */
[----:B------:R-:W-:Y:S01]  /*a070*/  IMAD.U32 R4, RZ, RZ, UR6 ;  /* 0x00000006ff047e24 */ /* 0x000fe2000f8e00ff */
[----:B--2---:R-:W-:Y:S01]  /*a080*/  MOV R6, UR8 ;  /* 0x0000000800067c02 */ /* 0x004fe20008000f00 */
[----:B------:R-:W-:Y:S01]  /*a090*/  IMAD.U32 R5, RZ, RZ, UR7 ;  /* 0x00000007ff057e24 */ /* 0x000fe2000f8e00ff */
[----:B------:R-:W-:Y:S01]  /*a0a0*/  MOV R8, 0x70 ;  /* 0x0000007000087802 */ /* 0x000fe20000000f00 */
[----:B------:R-:W-:Y:S02]  /*a0b0*/  IMAD.U32 R7, RZ, RZ, UR9 ;  /* 0x00000009ff077e24 */ /* 0x000fe4000f8e00ff */
[----:B------:R-:W-:-:S02]  /*a0c0*/  IMAD.U32 R10, RZ, RZ, UR4 ;  /* 0x00000004ff0a7e24 */ /* 0x000fc4000f8e00ff */
[----:B------:R-:W-:Y:S02]  /*a0d0*/  IMAD.U32 R11, RZ, RZ, UR5 ;  /* 0x00000005ff0b7e24 */ /* 0x000fe4000f8e00ff */
[----:B------:R-:W-:Y:S02]  /*a0e0*/  IMAD.MOV.U32 R12, RZ, RZ, 0x1 ;  /* 0x00000001ff0c7424 */ /* 0x000fe400078e00ff */
[----:B0-----:R-:W-:-:S07]  /*a0f0*/  IMAD.MOV.U32 R13, RZ, RZ, RZ ;  /* 0x000000ffff0d7224 */ /* 0x001fce00078e00ff */
[----:B------:R-:W-:-:S07]  /*a100*/  LEPC R20, `(.L_x_33) ;  /* 0x000000001014794e */ /* 0x000fce0000000000 */
[----:B-1-3--:R-:W-:Y:S05]  /*a110*/  CALL.ABS.NOINC R2 ;  /* 0x0000000002007343 */ /* 0x00afea0003c00000 */
.L_x_33:
[----:B------:R0:W1:Y:S01]  /*a120*/  LDC.64 R2, c[0x4][R18] ;  /* 0x0100000012027b82 */ /* 0x0000620000000a00 */
[----:B------:R-:W-:Y:S01]  /*a130*/  ULDC.64 UR6, c[0x4][0xa8] ;  /* 0x01002a0000067ab9 */ /* 0x000fe20000000a00 */
[----:B------:R-:W-:Y:S01]  /*a140*/  ULDC.64 UR8, c[0x4][0xb0] ;  /* 0x01002c0000087ab9 */ /* 0x000fe20000000a00 */
[----:B------:R-:W-:Y:S01]  /*a150*/  ULDC.64 UR4, c[0x4][0x40] ;  /* 0x0100100000047ab9 */ /* 0x000fe20000000a00 */
[----:B------:R-:W-:Y:S01]  /*a160*/  IMAD.U32 R4, RZ, RZ, UR6 ;  /* 0x00000006ff047e24 */ /* 0x000fe2000f8e00ff */
[----:B------:R-:W-:Y:S01]  /*a170*/  MOV R5, UR7 ;  /* 0x0000000700057c02 */ /* 0x000fe20008000f00 */
[----:B------:R-:W-:Y:S01]  /*a180*/  IMAD.U32 R6, RZ, RZ, UR8 ;  /* 0x00000008ff067e24 */ /* 0x000fe2000f8e00ff */
[----:B------:R-:W-:Y:S01]  /*a190*/  MOV R11, UR5 ;  /* 0x00000005000b7c02 */ /* 0x000fe20008000f00 */
[----:B------:R-:W-:Y:S02]  /*a1a0*/  IMAD.U32 R7, RZ, RZ, UR9 ;  /* 0x00000009ff077e24 */ /* 0x000fe4000f8e00ff */
[----:B------:R-:W-:-:S02]  /*a1b0*/  IMAD.U32 R10, RZ, RZ, UR4 ;  /* 0x00000004ff0a7e24 */ /* 0x000fc4000f8e00ff */
[----:B------:R-:W-:Y:S02]  /*a1c0*/  IMAD.MOV.U32 R8, RZ, RZ, 0x70 ;  /* 0x00000070ff087424 */ /* 0x000fe400078e00ff */
[----:B------:R-:W-:Y:S02]  /*a1d0*/  IMAD.MOV.U32 R12, RZ, RZ, 0x1 ;  /* 0x00000001ff0c7424 */ /* 0x000fe400078e00ff */
[----:B0-----:R-:W-:-:S07]  /*a1e0*/  IMAD.MOV.U32 R13, RZ, RZ, RZ ;  /* 0x000000ffff0d7224 */ /* 0x001fce00078e00ff */
[----:B------:R-:W-:-:S07]  /*a1f0*/  LEPC R20, `(.L_x_32) ;  /* 0x000000001014794e */ /* 0x000fce0000000000 */
[----:B-1----:R-:W-:Y:S05]  /*a200*/  CALL.ABS.NOINC R2 ;  /* 0x0000000002007343 */ /* 0x002fea0003c00000 */
.L_x_32:
[----:B------:R-:W-:Y:S01]  /*a210*/  ULDC.64 UR4, c[0x0][0x9f8] ;  /* 0x00027e0000047ab9 */ /* 0x000fe20000000a00 */
[----:B------:R-:W-:Y:S02]  /*a220*/  MOV R19, R28 ;  /* 0x0000001c00137202 */ /* 0x000fe40000000f00 */
[----:B------:R-:W-:-:S04]  /*a230*/  ISETP.NE.U32.AND P0, PT, RZ, UR4, PT ;  /* 0x00000004ff007c0c */ /* 0x000fc8000bf05070 */
[----:B------:R-:W-:-:S13]  /*a240*/  ISETP.NE.AND.EX P0, PT, RZ, UR5, PT, P0 ;  /* 0x00000005ff007c0c */ /* 0x000fda000bf05300 */
[----:B------:R-:W0:Y:S02]  /*a250*/  @P0 LDC.64 R2, c[0x0][0x9f8] ;  /* 0x00027e00ff020b82 */ /* 0x000e240000000a00 */
[----:B0-----:R-:W-:-:S05]  /*a260*/  @P0 IMAD.WIDE R2, R28, 0x4, R2 ;  /* 0x000000041c020825 */ /* 0x001fca00078e0202 */
[----:B------:R0:W2:Y:S01]  /*a270*/  @P0 LDG.E R19, desc[UR46][R2.64] ;  /* 0x0000002e02130981 */ /* 0x0000a2000c1e1900 */
[----:B------:R-:W-:Y:S01]  /*a280*/  UMOV UR4, 0xffffffff ;  /* 0xffffffff00047882 */ /* 0x000fe20000000000 */
[----:B------:R-:W-:Y:S01]  /*a290*/  VIADD R29, R24, 0xffffffff ;  /* 0xffffffff181d7836 */ /* 0x000fe20000000000 */
[----:B0-----:R-:W0:Y:S02]  /*a2a0*/  LDC.64 R2, c[0x0][0x418] ;  /* 0x00010600ff027b82 */ /* 0x001e240000000a00 */
[----:B0-----:R-:W-:-:S04]  /*a2b0*/  ISETP.NE.U32.AND P0, PT, R2, RZ, PT ;  /* 0x000000ff0200720c */ /* 0x001fc80003f05070 */
[----:B------:R-:W-:-:S04]  /*a2c0*/  ISETP.NE.AND.EX P1, PT, R3, RZ, PT, P0 ;  /* 0x000000ff0300720c */ /* 0x000fc80003f25300 */
[----:B------:R-:W-:Y:S02]  /*a2d0*/  P2R R26, PR, RZ, 0x2 ;  /* 0x00000002ff1a7803 */ /* 0x000fe40000000000 */
[----:B--2---:R-:W-:Y:S02]  /*a2e0*/  SHF.R.S32.HI R24, RZ, 0x1f, R19 ;  /* 0x0000001fff187819 */ /* 0x004fe40000011413 */
[----:B------:R-:W-:Y:S01]  /*a2f0*/  SEL R18, R19, RZ, !P1 ;  /* 0x000000ff13127207 */ /* 0x000fe20004800000 */
[----:B------:R-:W-:Y:S06]  /*a300*/  BRA.DIV UR4, `(.L_x_34) ;  /* 0x0000003204347947 */ /* 0x000fec000b800000 */
[----:B------:R-:W0:Y:S02]  /*a310*/  S2R R0, SR_TID.X ;  /* 0x0000000000007919 */ /* 0x000e240000002100 */
[----:B0-----:R-:W-:-:S04]  /*a320*/  SHF.R.U32.HI R0, RZ, 0x5, R0 ;  /* 0x00000005ff007819 */ /* 0x001fc80000011600 */
[----:B------:R-:W-:-:S05]  /*a330*/  LOP3.LUT R0, R0, 0x3, RZ, 0xc0, !PT ;  /* 0x0000000300007812 */ /* 0x000fca00078ec0ff */
[----:B------:R0:W2:Y:S02]  /*a340*/  SHFL.IDX PT, R14, R0, RZ, 0x1f ;  /* 0x00001fff000e7589 */ /* 0x0000a400000e0000 */
.L_x_110:
[----:B--2---:R-:W-:Y:S02]  /*a350*/  ISETP.NE.AND P0, PT, R14, RZ, PT ;  /* 0x000000ff0e00720c */ /* 0x004fe40003f05270 */
[----:B------:R-:W-:-:S04]  /*a360*/  PLOP3.LUT P2, PT, PT, PT, PT, 0x8, 0x0 ;  /* 0x000000000000781c */ /* 0x000fc80003f4e170 */
[----:B------:R-:W-:-:S07]  /*a370*/  P2R R25, PR, RZ, 0x4 ;  /* 0x00000004ff197803 */ /* 0x000fce0000000000 */
[----:B------:R-:W-:Y:S05]  /*a380*/  @P0 BRA `(.L_x_35) ;  /* 0x0000000000e80947 */ /* 0x000fea0003800000 */
[----:B------:R-:W-:-:S03]  /*a390*/  UMOV UR4, 0xffffffff ;  /* 0xffffffff00047882 */ /* 0x000fc60000000000 */
[----:B------:R-:W-:Y:S05]  /*a3a0*/  BRA.DIV UR4, `(.L_x_36) ;  /* 0x0000003204407947 */ /* 0x000fea000b800000 */
[----:B------:R-:W-:-:S13]  /*a3b0*/  ELECT P6, URZ, PT ;  /* 0x00000000003f782f */ /* 0x000fda00038c0000 */
.L_x_113:
[----:B------:R-:W-:Y:S05]  /*a3c0*/  @!P6 BRA `(.L_x_35) ;  /* 0x0000000000d8e947 */ /* 0x000fea0003800000 */
[----:B------:R-:W-:Y:S02]  /*a3d0*/  IMAD.MOV.U32 R23, RZ, RZ, R29 ;  /* 0x000000ffff177224 */ /* 0x000fe400078e001d */
[----:B------:R-:W-:Y:S01]  /*a3e0*/  IMAD.MOV.U32 R18, RZ, RZ, R19 ;  /* 0x000000ffff127224 */ /* 0x000fe200078e0013 */
[----:B------:R-:W-:Y:S06]  /*a3f0*/  @!P1 BRA `(.L_x_37) ;  /* 0x0000000000489947 */ /* 0x000fec0003800000 */
[----:B------:R-:W2:Y:S01]  /*a400*/  LDC R23, c[0x0][0x43c] ;  /* 0x00010f00ff177b82 */ /* 0x000ea20000000800 */
[----:B0-----:R-:W-:Y:S01]  /*a410*/  MOV R0, R29 ;  /* 0x0000001d00007202 */ /* 0x001fe20000000f00 */
[----:B------:R-:W-:Y:S02]  /*a420*/  ULDC.64 UR4, c[0x0][0x428] ;  /* 0x00010a0000047ab9 */ /* 0x000fe40000000a00 */
[----:B------:R-:W-:-:S04]  /*a430*/  IMAD R6, R24, UR4, RZ ;  /* 0x0000000418067c24 */ /* 0x000fc8000f8e02ff */
[----:B------:R-:W-:Y:S01]  /*a440*/  IMAD R7, R19, UR5, R6 ;  /* 0x0000000513077c24 */ /* 0x000fe2000f8e0206 */
[----:B--2---:R-:W-:-:S13]  /*a450*/  ISETP.NE.AND P0, PT, R23, 0x1, PT ;  /* 0x000000011700780c */ /* 0x004fda0003f05270 */
[----:B------:R-:W0:Y:S02]  /*a460*/  @P0 LDC.64 R4, c[0x0][0x440] ;  /* 0x00011000ff040b82 */ /* 0x000e240000000a00 */
[----:B0-----:R-:W-:-:S05]  /*a470*/  @P0 IMAD.HI.U32 R4, R29, R4, RZ ;  /* 0x000000041d040227 */ /* 0x001fca00078e00ff */
[----:B------:R-:W-:-:S04]  /*a480*/  @P0 SHF.R.U32.HI R0, RZ, R5, R4 ;  /* 0x00000005ff000219 */ /* 0x000fc80000011604 */
[--C-:B------:R-:W-:Y:S01]  /*a490*/  SHF.R.S32.HI R5, RZ, 0x1f, R0.reuse ;  /* 0x0000001fff057819 */ /* 0x100fe20000011400 */
[----:B------:R-:W-:-:S04]  /*a4a0*/  IMAD.MOV.U32 R4, RZ, RZ, R0 ;  /* 0x000000ffff047224 */ /* 0x000fc800078e0000 */
[----:B------:R-:W-:-:S04]  /*a4b0*/  IMAD.WIDE.U32 R4, R19, UR4, R4 ;  /* 0x0000000413047c25 */ /* 0x000fc8000f8e0004 */
[----:B------:R-:W-:Y:S01]  /*a4c0*/  IMAD.IADD R5, R5, 0x1, R7 ;  /* 0x0000000105057824 */ /* 0x000fe200078e0207 */
[----:B------:R-:W-:-:S04]  /*a4d0*/  LEA R2, P0, R4, R2, 0x2 ;  /* 0x0000000204027211 */ /* 0x000fc800078010ff */
[----:B------:R-:W-:-:S05]  /*a4e0*/  LEA.HI.X R3, R4, R3, R5, 0x2, P0 ;  /* 0x0000000304037211 */ /* 0x000fca00000f1405 */
[----:B------:R2:W5:Y:S01]  /*a4f0*/  LDG.E R18, desc[UR46][R2.64] ;  /* 0x0000002e02127981 */ /* 0x000562000c1e1900 */
[----:B------:R-:W-:-:S04]  /*a500*/  IMAD.MOV R0, RZ, RZ, -R0 ;  /* 0x000000ffff007224 */ /* 0x000fc800078e0a00 */
[----:B------:R-:W-:-:S07]  /*a510*/  IMAD R23, R23, R0, R29 ;  /* 0x0000000017177224 */ /* 0x000fce00078e021d */
.L_x_37:
[----:B0-----:R-:W0:Y:S01]  /*a520*/  S2R R0, SR_TID.X ;  /* 0x0000000000007919 */ /* 0x001e220000002100 */
[----:B--2---:R-:W-:Y:S02]  /*a530*/  LEA R3, R16, UR37, 0x3 ;  /* 0x0000002510037c11 */ /* 0x004fe4000f8e18ff */
[----:B0-----:R-:W-:Y:S02]  /*a540*/  LOP3.LUT R2, R0, 0x7f, RZ, 0xc0, !PT ;  /* 0x0000007f00027812 */ /* 0x001fe400078ec0ff */
[----:B------:R-:W-:Y:S02]  /*a550*/  SHF.L.U32 R0, R22, 0x1f, RZ ;  /* 0x0000001f16007819 */ /* 0x000fe400000006ff */
[----:B------:R-:W-:Y:S02]  /*a560*/  ISETP.NE.AND P1, PT, R2, RZ, PT ;  /* 0x000000ff0200720c */ /* 0x000fe40003f25270 */
[----:B------:R-:W0:Y:S02]  /*a570*/  SYNCS.PHASECHK.TRANS64.TRYWAIT P0, [R3+URZ+0x30840], R0 ;  /* 0x03084000030075a7 */ /* 0x000e24000800017f */
[----:B0-----:R-:W-:Y:S09]  /*a580*/  @!P0 BRA `(.L_x_38) ;  /* 0x0000002c00e88947 */ /* 0x001ff20003800000 */
.L_x_114:
[----:B------:R-:W-:Y:S05]  /*a590*/  @P1 BRA `(.L_x_39) ;  /* 0x00000000001c1947 */ /* 0x000fea0003800000 */
[----:B------:R-:W2:Y:S01]  /*a5a0*/  S2R R2, SR_TID.X ;  /* 0x0000000000027919 */ /* 0x000ea20000002100 */
[----:B0-----:R-:W-:-:S04]  /*a5b0*/  MOV R0, 0x6000 ;  /* 0x0000600000007802 */ /* 0x001fc80000000f00 */
[----:B------:R3:W-:Y:S01]  /*a5c0*/  SYNCS.ARRIVE.TRANS64 RZ, [R3+URZ+0x30830], R0 ;  /* 0x0308300003ff79a7 */ /* 0x0007e2000800003f */
[----:B--2---:R-:W-:-:S04]  /*a5d0*/  LOP3.LUT R2, R2, 0x1f, RZ, 0xc0, !PT ;  /* 0x0000001f02027812 */ /* 0x004fc800078ec0ff */
[----:B------:R-:W-:-:S13]  /*a5e0*/  ISETP.NE.AND P0, PT, R2, RZ, PT ;  /* 0x000000ff0200720c */ /* 0x000fda0003f05270 */
[----:B---3--:R-:W-:Y:S05]  /*a5f0*/  @!P0 BRA `(.L_x_39) ;  /* 0x0000000000048947 */ /* 0x008fea0003800000 */
[----:B------:R-:W-:Y:S01]  /*a600*/  BPT.TRAP 0x1 ;  /* 0x000000040000795c */ /* 0x000fe20000300000 */
.L_x_39:
[----:B------:R-:W-:Y:S01]  /*a610*/  R2UR UR8, R16 ;  /* 0x00000000100872ca */ /* 0x000fe200000e0000 */
[----:B------:R-:W-:Y:S01]  /*a620*/  UIADD3 UR4, UP0, UR40, 0x370, URZ ;  /* 0x0000037028047890 */ /* 0x000fe2000ff1e03f */
[----:B------:R-:W-:Y:S01]  /*a630*/  R2UR UR9, R3 ;  /* 0x00000000030972ca */ /* 0x000fe200000e0000 */
[----:B------:R-:W-:Y:S01]  /*a640*/  UMOV UR6, 0x0 ;  /* 0x0000000000067882 */ /* 0x000fe20000000000 */
[----:B------:R-:W-:Y:S01]  /*a650*/  R2UR UR11, R23 ;  /* 0x00000000170b72ca */ /* 0x000fe200000e0000 */
[----:B------:R-:W-:Y:S01]  /*a660*/  UIADD3.X UR5, URZ, UR41, URZ, UP0, !UPT ;  /* 0x000000293f057290 */ /* 0x000fe200087fe43f */
[----:B------:R-:W-:Y:S01]  /*a670*/  R2UR UR12, R17 ;  /* 0x00000000110c72ca */ /* 0x000fe200000e0000 */
[----:B------:R-:W-:Y:S01]  /*a680*/  UMOV UR7, 0x14f00000 ;  /* 0x14f0000000077882 */ /* 0x000fe20000000000 */
[----:B-----5:R-:W-:Y:S01]  /*a690*/  R2UR UR13, R18 ;  /* 0x00000000120d72ca */ /* 0x020fe200000e0000 */
[----:B------:R-:W-:Y:S01]  /*a6a0*/  UMOV UR10, URZ ;  /* 0x0000003f000a7c82 */ /* 0x000fe20008000000 */
[----:B------:R-:W-:-:S03]  /*a6b0*/  PLOP3.LUT P0, PT, PT, PT, PT, 0x80, 0x0 ;  /* 0x000000000000781c */ /* 0x000fc60003f0f070 */
[----:B------:R-:W-:Y:S01]  /*a6c0*/  UIMAD UR8, UR8, 0x6000, UR37 ;  /* 0x00006000080878a4 */ /* 0x000fe2000f8e0225 */
[----:B------:R-:W-:Y:S01]  /*a6d0*/  P2R R25, PR, RZ, 0x1 ;  /* 0x00000001ff197803 */ /* 0x000fe20000000000 */
[----:B------:R-:W-:Y:S02]  /*a6e0*/  UIADD3 UR9, UR9, 0x30830, URZ ;  /* 0x0003083009097890 */ /* 0x000fe4000fffe03f */
[----:B------:R-:W-:Y:S02]  /*a6f0*/  UIMAD UR11, UR11, 0xc0, URZ ;  /* 0x000000c00b0b78a4 */ /* 0x000fe4000f8e023f */
[----:B------:R-:W-:-:S09]  /*a700*/  UIADD3 UR8, UR8, 0x12400, URZ ;  /* 0x0001240008087890 */ /* 0x000fd2000fffe03f */
[----:B------:R2:W-:Y:S02]  /*a710*/  UTMALDG.4D [UR8], [UR4], desc[UR6] ;  /* 0x00000608040075b4 */ /* 0x0005e40008019000 */
[----:B--2---:R-:W-:Y:S01]  /*a720*/  NOP ;  /* 0x0000000000007918 */ /* 0x004fe20000000000 */
.L_x_35:
[----:B------:R-:W-:Y:S05]  /*a730*/  WARPSYNC.ALL ;  /* 0x0000000000007948 */ /* 0x000fea0003800000 */
[----:B------:R-:W-:Y:S01]  /*a740*/  UIADD3 UR4, UR37, 0xc400, URZ ;  /* 0x0000c40025047890 */ /* 0x000fe2000fffe03f */
[----:B0-----:R-:W-:Y:S01]  /*a750*/  SHF.R.S32.HI R0, RZ, 0x1f, R17 ;  /* 0x0000001fff007819 */ /* 0x001fe20000011411 */
[----:B------:R-:W-:Y:S02]  /*a760*/  BAR.SYNC.DEFER_BLOCKING 0x8, 0x200 ;  /* 0x0208000000007b1d */ /* 0x000fe40000010000 */
[----:B------:R-:W-:-:S04]  /*a770*/  ULOP3.LUT UP0, URZ, UR4, 0x3ff, URZ, 0xc0, !UPT ;  /* 0x000003ff043f7892 */ /* 0x000fc8000f80c03f */
[----:B------:R-:W-:Y:S02]  /*a780*/  ULDC.64 UR4, c[0x0][0x2d8] ;  /* 0x0000b60000047ab9 */ /* 0x000fe40000000a00 */
[----:B------:R-:W-:Y:S01]  /*a790*/  IMAD R0, R0, UR4, RZ ;  /* 0x0000000400007c24 */ /* 0x000fe2000f8e02ff */
[----:B------:R-:W-:Y:S01]  /*a7a0*/  PLOP3.LUT P0, PT, PT, PT, UP0, 0x80, 0x0 ;  /* 0x000000000000781c */ /* 0x000fe20003f0f008 */
[----:B------:R-:W-:-:S04]  /*a7b0*/  IMAD.WIDE.U32 R2, R17, UR4, RZ ;  /* 0x0000000411027c25 */ /* 0x000fc8000f8e00ff */
[----:B------:R-:W-:Y:S01]  /*a7c0*/  IMAD R0, R17, UR5, R0 ;  /* 0x0000000511007c24 */ /* 0x000fe2000f8e0200 */
[----:B------:R0:W-:Y:S03]  /*a7d0*/  STL.64 [R1+0x10], R2 ;  /* 0x0000100201007387 */ /* 0x0001e60000100a00 */
[----:B0-----:R-:W-:Y:S01]  /*a7e0*/  IMAD.IADD R2, R3, 0x1, R0 ;  /* 0x0000000103027824 */ /* 0x001fe200078e0200 */
[----:B------:R-:W-:-:S05]  /*a7f0*/  SHF.R.S32.HI R0, RZ, 0x1f, R28 ;  /* 0x0000001fff007819 */ /* 0x000fca000001141c */
[----:B------:R0:W-:Y:S04]  /*a800*/  STL [R1+0x28], R0 ;  /* 0x0000280001007387 */ /* 0x0001e80000100800 */
[----:B------:R0:W-:Y:S01]  /*a810*/  STL [R1+0x24], R2 ;  /* 0x0000240201007387 */ /* 0x0001e20000100800 */
[----:B------:R-:W-:Y:S05]  /*a820*/  @!P0 BRA `(.L_x_40) ;  /* 0x0000000000408947 */ /* 0x000fea0003800000 */
[----:B0-----:R-:W-:Y:S01]  /*a830*/  MOV R2, 0x0 ;  /* 0x0000000000027802 */ /* 0x001fe20000000f00 */
[----:B------:R-:W-:Y:S01]  /*a840*/  ULDC.64 UR6, c[0x4][0xa8] ;  /* 0x01002a0000067ab9 */ /* 0x000fe20000000a00 */
[----:B------:R-:W-:Y:S01]  /*a850*/  ULDC.64 UR8, c[0x4][0xb0] ;  /* 0x01002c0000087ab9 */ /* 0x000fe20000000a00 */
[----:B------:R-:W-:Y:S01]  /*a860*/  ULDC.64 UR4, c[0x4][0x20] ;  /* 0x0100080000047ab9 */ /* 0x000fe20000000a00 */
[----:B------:R-:W-:Y:S01]  /*a870*/  IMAD.U32 R4, RZ, RZ, UR6 ;  /* 0x00000006ff047e24 */ /* 0x000fe2000f8e00ff */
[----:B------:R-:W-:Y:S01]  /*a880*/  MOV R6, UR8 ;  /* 0x0000000800067c02 */ /* 0x000fe20008000f00 */
        /* <DEDUP_REMOVED lines=10> */
.L_x_40:
[----:B------:R-:W2:Y:S01]  /*a930*/  LDL.LU R20, [R1+0x24] ;  /* 0x0000240001147983 */ /* 0x000ea20000300800 */
[----:B------:R-:W3:Y:S01]  /*a940*/  LDC R9, c[0x0][0x448] ;  /* 0x00011200ff097b82 */ /* 0x000ee20000000800 */
[----:B------:R-:W-:Y:S01]  /*a950*/  ULDC.64 UR4, c[0x0][0x2e0] ;  /* 0x0000b80000047ab9 */ /* 0x000fe20000000a00 */
[----:B------:R-:W-:Y:S01]  /*a960*/  ULDC.64 UR6, c[0x0][0x2c8] ;  /* 0x0000b20000067ab9 */ /* 0x000fe20000000a00 */
[----:B0-----:R-:W2:Y:S01]  /*a970*/  LDL.LU.64 R2, [R1+0x10] ;  /* 0x0000100001027983 */ /* 0x001ea20000300a00 */
[----:B------:R-:W-:-:S03]  /*a980*/  ULDC.64 UR8, c[0x0][0x280] ;  /* 0x0000a00000087ab9 */ /* 0x000fc60000000a00 */
[----:B------:R-:W4:Y:S04]  /*a990*/  LDL.LU R0, [R1+0x28] ;  /* 0x0000280001007983 */ /* 0x000f280000300800 */
[----:B------:R-:W5:Y:S04]  /*a9a0*/  LDL.LU R6, [R1] ;  /* 0x0000000001067983 */ /* 0x000f680000300800 */
[----:B------:R-:W5:Y:S01]  /*a9b0*/  LDL R21, [R1+0x8] ;  /* 0x0000080001157983 */ /* 0x000f620000100800 */
[----:B------:R-:W0:Y:S01]  /*a9c0*/  S2R R12, SR_TID.X ;  /* 0x00000000000c7919 */ /* 0x000e220000002100 */
[----:B---3--:R-:W-:-:S13]  /*a9d0*/  ISETP.NE.AND P0, PT, R9, 0x1, PT ;  /* 0x000000010900780c */ /* 0x008fda0003f05270 */
[----:B------:R-:W3:Y:S08]  /*a9e0*/  @P0 LDC R4, c[0x0][0x450] ;  /* 0x00011400ff040b82 */ /* 0x000ef00000000800 */
[----:B------:R-:W1:Y:S01]  /*a9f0*/  @P0 LDC R10, c[0x0][0x44c] ;  /* 0x00011300ff0a0b82 */ /* 0x000e620000000800 */
[----:B--2---:R-:W-:Y:S02]  /*aa00*/  IMAD.MOV.U32 R3, RZ, RZ, R20 ;  /* 0x000000ffff037224 */ /* 0x004fe400078e0014 */
[----:B------:R-:W2:Y:S01]  /*aa10*/  S2R R20, SR_TID.X ;  /* 0x0000000000147919 */ /* 0x000ea20000002100 */
[----:B----4-:R-:W-:-:S04]  /*aa20*/  IMAD R5, R0, UR4, RZ ;  /* 0x0000000400057c24 */ /* 0x010fc8000f8e02ff */
[----:B------:R-:W4:Y:S01]  /*aa30*/  @P0 LDC R0, c[0x0][0x44c] ;  /* 0x00011300ff000b82 */ /* 0x000f220000000800 */
[----:B------:R-:W-:Y:S01]  /*aa40*/  IMAD.WIDE.U32 R2, R28, UR4, R2 ;  /* 0x000000041c027c25 */ /* 0x000fe2000f8e0002 */
[----:B-----5:R-:W-:Y:S01]  /*aa50*/  IADD3 R6, -R6, RZ, RZ ;  /* 0x000000ff06067210 */ /* 0x020fe20007ffe1ff */
[----:B------:R-:W-:Y:S02]  /*aa60*/  ULDC UR4, c[0x0][0xc38] ;  /* 0x00030e0000047ab9 */ /* 0x000fe40000000800 */
[----:B------:R-:W-:Y:S02]  /*aa70*/  IMAD R5, R28, UR5, R5 ;  /* 0x000000051c057c24 */ /* 0x000fe4000f8e0205 */
[----:B------:R-:W-:Y:S01]  /*aa80*/  IMAD R6, R6, UR4, R21 ;  /* 0x0000000406067c24 */ /* 0x000fe2000f8e0215 */
[----:B------:R-:W-:Y:S01]  /*aa90*/  ULDC.64 UR4, c[0x0][0x2d0] ;  /* 0x0000b40000047ab9 */ /* 0x000fe20000000a00 */
[----:B------:R-:W-:Y:S01]  /*aaa0*/  IMAD.IADD R3, R3, 0x1, R5 ;  /* 0x0000000103037824 */ /* 0x000fe200078e0205 */
[----:B0-----:R-:W-:-:S04]  /*aab0*/  LOP3.LUT R21, R12, 0x7f, RZ, 0xc0, !PT ;  /* 0x0000007f0c157812 */ /* 0x001fc800078ec0ff */
[----:B------:R-:W-:Y:S02]  /*aac0*/  SHF.R.U32.HI R21, RZ, 0x3, R21 ;  /* 0x00000003ff157819 */ /* 0x000fe40000011615 */
[C---:B--2---:R-:W-:Y:S01]  /*aad0*/  LOP3.LUT R7, R20.reuse, 0x7f, RZ, 0xc0, !PT ;  /* 0x0000007f14077812 */ /* 0x044fe200078ec0ff */
[----:B------:R-:W-:-:S03]  /*aae0*/  IMAD.SHL.U32 R20, R20, 0x10, RZ ;  /* 0x0000001014147824 */ /* 0x000fc600078e00ff */
[----:B------:R-:W-:-:S04]  /*aaf0*/  SHF.R.U32.HI R7, RZ, 0x3, R7 ;  /* 0x00000003ff077819 */ /* 0x000fc80000011607 */
[----:B------:R-:W-:-:S05]  /*ab00*/  LOP3.LUT R20, R7, 0x70, R20, 0xf8, !PT ;  /* 0x0000007007147812 */ /* 0x000fca00078ef814 */
[----:B------:R-:W-:Y:S02]  /*ab10*/  IMAD R7, R6, 0xc0, R20 ;  /* 0x000000c006077824 */ /* 0x000fe400078e0214 */
[----:B------:R-:W-:Y:S02]  /*ab20*/  IMAD.SHL.U32 R20, R12, 0x8, RZ ;  /* 0x000000080c147824 */ /* 0x000fe400078e00ff */
[----:B----4-:R-:W-:-:S03]  /*ab30*/  @P0 IMAD.HI.U32 R11, R7, R0, RZ ;  /* 0x00000000070b0227 */ /* 0x010fc600078e00ff */
[----:B------:R-:W-:Y:S01]  /*ab40*/  LOP3.LUT R20, R20, 0x38, RZ, 0xc0, !PT ;  /* 0x0000003814147812 */ /* 0x000fe200078ec0ff */
[----:B------:R-:W-:Y:S01]  /*ab50*/  IMAD.MOV.U32 R5, RZ, RZ, R7 ;  /* 0x000000ffff057224 */ /* 0x000fe200078e0007 */
[----:B---3--:R-:W-:-:S04]  /*ab60*/  @P0 SHF.R.U32.HI R5, RZ, R4, R11 ;  /* 0x00000004ff050219 */ /* 0x008fc8000001160b */
[----:B------:R-:W-:-:S05]  /*ab70*/  SHF.R.S32.HI R0, RZ, 0x1f, R5 ;  /* 0x0000001fff007819 */ /* 0x000fca0000011405 */
[----:B------:R-:W-:-:S04]  /*ab80*/  IMAD R0, R0, UR4, RZ ;  /* 0x0000000400007c24 */ /* 0x000fc8000f8e02ff */
[C---:B------:R-:W-:Y:S01]  /*ab90*/  IMAD R8, R5.reuse, UR5, R0 ;  /* 0x0000000505087c24 */ /* 0x040fe2000f8e0200 */
[C---:B------:R-:W-:Y:S01]  /*aba0*/  IADD3 R0, -R5.reuse, RZ, RZ ;  /* 0x000000ff05007210 */ /* 0x040fe20007ffe1ff */
[----:B------:R-:W-:-:S04]  /*abb0*/  IMAD.WIDE.U32 R4, R5, UR4, R2 ;  /* 0x0000000405047c25 */ /* 0x000fc8000f8e0002 */
[----:B------:R-:W-:Y:S02]  /*abc0*/  IMAD R0, R9, R0, R7 ;  /* 0x0000000009007224 */ /* 0x000fe400078e0207 */
[----:B------:R-:W-:-:S03]  /*abd0*/  IMAD.IADD R5, R5, 0x1, R8 ;  /* 0x0000000105057824 */ /* 0x000fc600078e0208 */
[----:B------:R-:W-:Y:S01]  /*abe0*/  SHF.R.S32.HI R8, RZ, 0x1f, R0 ;  /* 0x0000001fff087819 */ /* 0x000fe20000011400 */
[----:B------:R-:W-:-:S04]  /*abf0*/  IMAD.WIDE.U32 R4, R0, UR6, R4 ;  /* 0x0000000600047c25 */ /* 0x000fc8000f8e0004 */
[----:B------:R-:W-:-:S04]  /*ac00*/  IMAD R8, R8, UR6, RZ ;  /* 0x0000000608087c24 */ /* 0x000fc8000f8e02ff */
[----:B------:R-:W-:Y:S01]  /*ac10*/  IMAD R11, R0, UR7, R8 ;  /* 0x00000007000b7c24 */ /* 0x000fe2000f8e0208 */
[----:B------:R-:W-:Y:S01]  /*ac20*/  LEA R0, P1, R4, UR8, 0x1 ;  /* 0x0000000804007c11 */ /* 0x000fe2000f8208ff */
[----:B------:R-:W-:Y:S02]  /*ac30*/  VIADD R8, R7, 0x80 ;  /* 0x0000008007087836 */ /* 0x000fe40000000000 */
[----:B------:R-:W-:Y:S02]  /*ac40*/  IMAD.IADD R5, R5, 0x1, R11 ;  /* 0x0000000105057824 */ /* 0x000fe400078e020b */
[----:B-1----:R-:W-:Y:S01]  /*ac50*/  @P0 IMAD.HI.U32 R10, R8, R10, RZ ;  /* 0x0000000a080a0227 */ /* 0x002fe200078e00ff */
[----:B------:R-:W-:Y:S02]  /*ac60*/  MOV R7, R8 ;  /* 0x0000000800077202 */ /* 0x000fe40000000f00 */
[----:B------:R-:W-:Y:S02]  /*ac70*/  LEA.HI.X R4, R4, UR9, R5, 0x1, P1 ;  /* 0x0000000904047c11 */ /* 0x000fe400088f0c05 */
[----:B------:R-:W0:Y:S02]  /*ac80*/  @P0 LDC R5, c[0x0][0x450] ;  /* 0x00011400ff050b82 */ /* 0x000e240000000800 */
[----:B0-----:R-:W-:-:S05]  /*ac90*/  @P0 SHF.R.U32.HI R7, RZ, R5, R10 ;  /* 0x00000005ff070219 */ /* 0x001fca000001160a */
[----:B------:R-:W-:Y:S02]  /*aca0*/  IMAD.MOV R5, RZ, RZ, -R7 ;  /* 0x000000ffff057224 */ /* 0x000fe400078e0a07 */
[----:B------:R-:W-:-:S04]  /*acb0*/  IMAD.WIDE.U32 R2, R7, UR4, R2 ;  /* 0x0000000407027c25 */ /* 0x000fc8000f8e0002 */
[----:B------:R-:W-:Y:S01]  /*acc0*/  IMAD R5, R9, R5, R8 ;  /* 0x0000000509057224 */ /* 0x000fe200078e0208 */
[----:B------:R-:W-:-:S05]  /*acd0*/  SHF.R.S32.HI R8, RZ, 0x1f, R7 ;  /* 0x0000001fff087819 */ /* 0x000fca0000011407 */
[----:B------:R-:W-:Y:S01]  /*ace0*/  IMAD R8, R8, UR4, RZ ;  /* 0x0000000408087c24 */ /* 0x000fe2000f8e02ff */
[----:B------:R-:W-:Y:S02]  /*acf0*/  ULDC UR4, c[0x0][0x2b8] ;  /* 0x0000ae0000047ab9 */ /* 0x000fe40000000800 */
[----:B------:R-:W-:Y:S01]  /*ad00*/  ISETP.GE.AND P0, PT, R20, UR4, PT ;  /* 0x0000000414007c0c */ /* 0x000fe2000bf06270 */
[----:B------:R-:W-:Y:S01]  /*ad10*/  IMAD R7, R7, UR5, R8 ;  /* 0x0000000507077c24 */ /* 0x000fe2000f8e0208 */
[----:B------:R-:W-:-:S03]  /*ad20*/  UMOV UR4, 0xffffffff ;  /* 0xffffffff00047882 */ /* 0x000fc60000000000 */
[----:B------:R-:W-:Y:S01]  /*ad30*/  IMAD.IADD R3, R3, 0x1, R7 ;  /* 0x0000000103037824 */ /* 0x000fe200078e0207 */
[----:B------:R-:W-:Y:S01]  /*ad40*/  SHF.R.S32.HI R7, RZ, 0x1f, R5 ;  /* 0x0000001fff077819 */ /* 0x000fe20000011405 */
[----:B------:R-:W-:-:S04]  /*ad50*/  IMAD.WIDE.U32 R2, R5, UR6, R2 ;  /* 0x0000000605027c25 */ /* 0x000fc8000f8e0002 */
[----:B------:R-:W-:-:S04]  /*ad60*/  IMAD R7, R7, UR6, RZ ;  /* 0x0000000607077c24 */ /* 0x000fc8000f8e02ff */
[----:B------:R-:W-:Y:S01]  /*ad70*/  IMAD R7, R5, UR7, R7 ;  /* 0x0000000705077c24 */ /* 0x000fe2000f8e0207 */
[----:B------:R-:W-:-:S04]  /*ad80*/  LEA R5, P1, R2, UR8, 0x1 ;  /* 0x0000000802057c11 */ /* 0x000fc8000f8208ff */
[----:B------:R-:W-:-:S04]  /*ad90*/  IADD3 R7, R3, R7, RZ ;  /* 0x0000000703077210 */ /* 0x000fc80007ffe0ff */
[----:B------:R-:W-:Y:S01]  /*ada0*/  LEA.HI.X R7, R2, UR9, R7, 0x1, P1 ;  /* 0x0000000902077c11 */ /* 0x000fe200088f0c07 */
[----:B------:R-:W-:Y:S06]  /*adb0*/  BRA.DIV UR4, `(.L_x_41) ;  /* 0x0000002604f07947 */ /* 0x000fec000b800000 */
[----:B------:R-:W0:Y:S01]  /*adc0*/  SHFL.IDX PT, R3, R0, RZ, 0x181f ;  /* 0x00181fff00037589 */ /* 0x000e2200000e0000 */
[----:B------:R-:W-:Y:S01]  /*add0*/  ULDC UR4, c[0x0][0x288] ;  /* 0x0000a20000047ab9 */ /* 0x000fe20000000800 */
[----:B------:R-:W-:Y:S02]  /*ade0*/  IMAD R8, R6, 0xc0, R21 ;  /* 0x000000c006087824 */ /* 0x000fe400078e0215 */
[----:B------:R-:W1:Y:S01]  /*adf0*/  SHFL.IDX PT, R2, R4, RZ, 0x181f ;  /* 0x00181fff04027589 */ /* 0x000e6200000e0000 */
[----:B------:R-:W-:-:S03]  /*ae00*/  IMAD R6, R9, UR4, RZ ;  /* 0x0000000409067c24 */ /* 0x000fc6000f8e02ff */
[----:B------:R-:W2:Y:S02]  /*ae10*/  SHFL.IDX PT, R14, R0, 0x1, 0x181f ;  /* 0x00381f00000e7f89 */ /* 0x000ea400000e0000 */
[----:B------:R-:W-:-:S13]  /*ae20*/  ISETP.GE.AND P1, PT, R8, R6, PT ;  /* 0x000000060800720c */ /* 0x000fda0003f26270 */
[----:B0-----:R-:W-:-:S05]  /*ae30*/  @!P1 LEA R9, P2, R20, R3, 0x1 ;  /* 0x0000000314099211 */ /* 0x001fca00078408ff */
[----:B-1----:R-:W-:Y:S02]  /*ae40*/  @!P1 IMAD.X R3, RZ, RZ, R2, P2 ;  /* 0x000000ffff039224 */ /* 0x002fe400010e0602 */
[----:B------:R-:W-:Y:S02]  /*ae50*/  @!P1 IMAD.MOV.U32 R2, RZ, RZ, R9 ;  /* 0x000000ffff029224 */ /* 0x000fe400078e0009 */
[----:B------:R-:W-:-:S03]  /*ae60*/  VIADD R9, R8, 0x10 ;  /* 0x0000001008097836 */ /* 0x000fc60000000000 */
[----:B------:R0:W-:Y:S02]  /*ae70*/  @!P1 LDGSTS.E.BYPASS.LTC128B.128 [R27+0xc400], desc[UR46][R2.64], !P0 ;  /* 0x0c400000021b9fae */ /* 0x0001e4000c101d6e */
[----:B------:R-:W-:Y:S02]  /*ae80*/  ISETP.GE.AND P1, PT, R9, R6, PT ;  /* 0x000000060900720c */ /* 0x000fe40003f26270 */
[----:B0-----:R-:W0:Y:S11]  /*ae90*/  SHFL.IDX PT, R2, R4, 0x1, 0x181f ;  /* 0x00381f0004027f89 */ /* 0x001e3600000e0000 */
[----:B--2---:R-:W-:-:S02]  /*aea0*/  @!P1 LEA R9, P2, R20, R14, 0x1 ;  /* 0x0000000e14099211 */ /* 0x004fc400078408ff */
[----:B------:R-:W1:Y:S02]  /*aeb0*/  SHFL.IDX PT, R14, R0, 0x2, 0x181f ;  /* 0x00581f00000e7f89 */ /* 0x000e6400000e0000 */
[----:B0-----:R-:W-:Y:S01]  /*aec0*/  @!P1 IADD3.X R3, RZ, R2, RZ, P2, !PT ;  /* 0x00000002ff039210 */ /* 0x001fe200017fe4ff */
[----:B------:R-:W-:Y:S02]  /*aed0*/  @!P1 IMAD.MOV.U32 R2, RZ, RZ, R9 ;  /* 0x000000ffff029224 */ /* 0x000fe400078e0009 */
[----:B------:R-:W-:-:S03]  /*aee0*/  VIADD R9, R8, 0x20 ;  /* 0x0000002008097836 */ /* 0x000fc60000000000 */
[----:B------:R0:W-:Y:S02]  /*aef0*/  @!P1 LDGSTS.E.BYPASS.LTC128B.128 [R27+0xcc00], desc[UR46][R2.64], !P0 ;  /* 0x0cc00000021b9fae */ /* 0x0001e4000c101d6e */
[----:B------:R-:W-:Y:S02]  /*af00*/  ISETP.GE.AND P1, PT, R9, R6, PT ;  /* 0x000000060900720c */ /* 0x000fe40003f26270 */
[----:B0-----:R-:W0:Y:S11]  /*af10*/  SHFL.IDX PT, R2, R4, 0x2, 0x181f ;  /* 0x00581f0004027f89 */ /* 0x001e3600000e0000 */
[----:B-1----:R-:W-:-:S02]  /*af20*/  @!P1 LEA R9, P2, R20, R14, 0x1 ;  /* 0x0000000e14099211 */ /* 0x002fc400078408ff */
[----:B------:R-:W1:Y:S03]  /*af30*/  SHFL.IDX PT, R14, R0, 0x3, 0x181f ;  /* 0x00781f00000e7f89 */ /* 0x000e6600000e0000 */
[----:B0-----:R-:W-:Y:S01]  /*af40*/  @!P1 IMAD.X R3, RZ, RZ, R2, P2 ;  /* 0x000000ffff039224 */ /* 0x001fe200010e0602 */
[----:B------:R-:W-:Y:S01]  /*af50*/  @!P1 MOV R2, R9 ;  /* 0x0000000900029202 */ /* 0x000fe20000000f00 */
[----:B------:R-:W-:-:S04]  /*af60*/  VIADD R9, R8, 0x30 ;  /* 0x0000003008097836 */ /* 0x000fc80000000000 */
[----:B------:R0:W-:Y:S01]  /*af70*/  @!P1 LDGSTS.E.BYPASS.LTC128B.128 [R27+0xd400], desc[UR46][R2.64], !P0 ;  /* 0x0d400000021b9fae */ /* 0x0001e2000c101d6e */
[----:B------:R-:W-:-:S03]  /*af80*/  ISETP.GE.AND P1, PT, R9, R6, PT ;  /* 0x000000060900720c */ /* 0x000fc60003f26270 */
[----:B0-----:R-:W0:Y:S10]  /*af90*/  SHFL.IDX PT, R2, R4, 0x3, 0x181f ;  /* 0x00781f0004027f89 */ /* 0x001e3400000e0000 */
[----:B-1----:R-:W-:-:S02]  /*afa0*/  @!P1 LEA R9, P2, R20, R14, 0x1 ;  /* 0x0000000e14099211 */ /* 0x002fc400078408ff */
[----:B------:R-:W1:Y:S03]  /*afb0*/  SHFL.IDX PT, R14, R0, 0x4, 0x181f ;  /* 0x00981f00000e7f89 */ /* 0x000e6600000e0000 */
[----:B0-----:R-:W-:Y:S02]  /*afc0*/  @!P1 IMAD.X R3, RZ, RZ, R2, P2 ;  /* 0x000000ffff039224 */ /* 0x001fe400010e0602 */
[----:B------:R-:W-:Y:S01]  /*afd0*/  @!P1 IMAD.MOV.U32 R2, RZ, RZ, R9 ;  /* 0x000000ffff029224 */ /* 0x000fe200078e0009 */
[----:B------:R-:W-:-:S04]  /*afe0*/  IADD3 R9, R8, 0x40, RZ ;  /* 0x0000004008097810 */ /* 0x000fc80007ffe0ff */
[----:B------:R0:W-:Y:S01]  /*aff0*/  @!P1 LDGSTS.E.BYPASS.LTC128B.128 [R27+0xdc00], desc[UR46][R2.64], !P0 ;  /* 0x0dc00000021b9fae */ /* 0x0001e2000c101d6e */
[----:B------:R-:W-:-:S03]  /*b000*/  ISETP.GE.AND P1, PT, R9, R6, PT ;  /* 0x000000060900720c */ /* 0x000fc60003f26270 */
[----:B0-----:R-:W0:Y:S10]  /*b010*/  SHFL.IDX PT, R2, R4, 0x4, 0x181f ;  /* 0x00981f0004027f89 */ /* 0x001e3400000e0000 */
[----:B-1----:R-:W-:-:S02]  /*b020*/  @!P1 LEA R9, P2, R20, R14, 0x1 ;  /* 0x0000000e14099211 */ /* 0x002fc400078408ff */
[----:B------:R-:W1:Y:S03]  /*b030*/  SHFL.IDX PT, R14, R0, 0x5, 0x181f ;  /* 0x00b81f00000e7f89 */ /* 0x000e6600000e0000 */
[----:B0-----:R-:W-:Y:S02]  /*b040*/  @!P1 IMAD.X R3, RZ, RZ, R2, P2 ;  /* 0x000000ffff039224 */ /* 0x001fe400010e0602 */
[----:B------:R-:W-:Y:S02]  /*b050*/  @!P1 IMAD.MOV.U32 R2, RZ, RZ, R9 ;  /* 0x000000ffff029224 */ /* 0x000fe400078e0009 */
[----:B------:R-:W-:-:S03]  /*b060*/  VIADD R9, R8, 0x50 ;  /* 0x0000005008097836 */ /* 0x000fc60000000000 */
[----:B------:R0:W-:Y:S02]  /*b070*/  @!P1 LDGSTS.E.BYPASS.LTC128B.128 [R27+0xe400], desc[UR46][R2.64], !P0 ;  /* 0x0e400000021b9fae */ /* 0x0001e4000c101d6e */
[----:B------:R-:W-:Y:S02]  /*b080*/  ISETP.GE.AND P1, PT, R9, R6, PT ;  /* 0x000000060900720c */ /* 0x000fe40003f26270 */
[----:B0-----:R-:W0:Y:S11]  /*b090*/  SHFL.IDX PT, R2, R4, 0x5, 0x181f ;  /* 0x00b81f0004027f89 */ /* 0x001e3600000e0000 */
[----:B-1----:R-:W-:-:S02]  /*b0a0*/  @!P1 LEA R9, P2, R20, R14, 0x1 ;  /* 0x0000000e14099211 */ /* 0x002fc400078408ff */
[----:B------:R-:W1:Y:S02]  /*b0b0*/  SHFL.IDX PT, R14, R0, 0x6, 0x181f ;  /* 0x00d81f00000e7f89 */ /* 0x000e6400000e0000 */
[----:B0-----:R-:W-:Y:S01]  /*b0c0*/  @!P1 IADD3.X R3, RZ, R2, RZ, P2, !PT ;  /* 0x00000002ff039210 */ /* 0x001fe200017fe4ff */
[----:B------:R-:W-:Y:S02]  /*b0d0*/  @!P1 IMAD.MOV.U32 R2, RZ, RZ, R9 ;  /* 0x000000ffff029224 */ /* 0x000fe400078e0009 */
[----:B------:R-:W-:-:S03]  /*b0e0*/  VIADD R9, R8, 0x60 ;  /* 0x0000006008097836 */ /* 0x000fc60000000000 */
[----:B------:R0:W-:Y:S02]  /*b0f0*/  @!P1 LDGSTS.E.BYPASS.LTC128B.128 [R27+0xec00], desc[UR46][R2.64], !P0 ;  /* 0x0ec00000021b9fae */ /* 0x0001e4000c101d6e */
[----:B------:R-:W-:Y:S02]  /*b100*/  ISETP.GE.AND P1, PT, R9, R6, PT ;  /* 0x000000060900720c */ /* 0x000fe40003f26270 */
[----:B0-----:R-:W0:Y:S11]  /*b110*/  SHFL.IDX PT, R2, R4, 0x6, 0x181f ;  /* 0x00d81f0004027f89 */ /* 0x001e3600000e0000 */
[----:B-1----:R-:W-:Y:S01]  /*b120*/  @!P1 LEA R9, P2, R20, R14, 0x1 ;  /* 0x0000000e14099211 */ /* 0x002fe200078408ff */
[----:B------:R-:W-:Y:S04]  /*b130*/  SHFL.IDX PT, R4, R4, 0x7, 0x181f ;  /* 0x00f81f0004047f89 */ /* 0x000fe800000e0000 */
[----:B------:R-:W-:Y:S01]  /*b140*/  SHFL.IDX PT, R14, R5, 0x1, 0x181f ;  /* 0x00381f00050e7f89 */ /* 0x000fe200000e0000 */
[----:B0-----:R-:W-:Y:S01]  /*b150*/  @!P1 IMAD.X R3, RZ, RZ, R2, P2 ;  /* 0x000000ffff039224 */ /* 0x001fe200010e0602 */
[----:B------:R-:W-:Y:S01]  /*b160*/  @!P1 MOV R2, R9 ;  /* 0x0000000900029202 */ /* 0x000fe20000000f00 */
[----:B------:R-:W-:-:S04]  /*b170*/  VIADD R9, R8, 0x80 ;  /* 0x0000008008097836 */ /* 0x000fc80000000000 */
[----:B------:R0:W-:Y:S01]  /*b180*/  @!P1 LDGSTS.E.BYPASS.LTC128B.128 [R27+0xf400], desc[UR46][R2.64], !P0 ;  /* 0x0f400000021b9fae */ /* 0x0001e2000c101d6e */
[----:B------:R-:W-:Y:S01]  /*b190*/  ISETP.GE.AND P2, PT, R9, R6, PT ;  /* 0x000000060900720c */ /* 0x000fe20003f46270 */
[----:B------:R-:W-:-:S05]  /*b1a0*/  VIADD R9, R8, 0x70 ;  /* 0x0000007008097836 */ /* 0x000fca0000000000 */
[----:B------:R-:W-:Y:S02]  /*b1b0*/  ISETP.GE.AND P1, PT, R9, R6, PT ;  /* 0x000000060900720c */ /* 0x000fe40003f26270 */
[----:B------:R-:W-:Y:S04]  /*b1c0*/  SHFL.IDX PT, R9, R5, RZ, 0x181f ;  /* 0x00181fff05097589 */ /* 0x000fe800000e0000 */
[----:B0-----:R-:W0:Y:S04]  /*b1d0*/  SHFL.IDX PT, R2, R0, 0x7, 0x181f ;  /* 0x00f81f0000027f89 */ /* 0x001e2800000e0000 */
[----:B------:R-:W1:Y:S03]  /*b1e0*/  SHFL.IDX PT, R0, R7, RZ, 0x181f ;  /* 0x00181fff07007589 */ /* 0x000e6600000e0000 */
[----:B0-----:R-:W-:-:S05]  /*b1f0*/  @!P1 LEA R2, P3, R20, R2, 0x1 ;  /* 0x0000000214029211 */ /* 0x001fca00078608ff */
[----:B------:R-:W-:-:S05]  /*b200*/  @!P1 IMAD.X R3, RZ, RZ, R4, P3 ;  /* 0x000000ffff039224 */ /* 0x000fca00018e0604 */
[----:B------:R0:W-:Y:S02]  /*b210*/  @!P1 LDGSTS.E.BYPASS.LTC128B.128 [R27+0xfc00], desc[UR46][R2.64], !P0 ;  /* 0x0fc00000021b9fae */ /* 0x0001e4000c101d6e */
[----:B0-----:R-:W-:Y:S01]  /*b220*/  @!P2 LEA R2, P1, R20, R9, 0x1 ;  /* 0x000000091402a211 */ /* 0x001fe200078208ff */
[----:B------:R-:W-:-:S03]  /*b230*/  VIADD R9, R8, 0x90 ;  /* 0x0000009008097836 */ /* 0x000fc60000000000 */
[----:B-1----:R-:W-:Y:S02]  /*b240*/  @!P2 IADD3.X R3, RZ, R0, RZ, P1, !PT ;  /* 0x00000000ff03a210 */ /* 0x002fe40000ffe4ff */
[----:B------:R-:W0:Y:S01]  /*b250*/  SHFL.IDX PT, R0, R7, 0x1, 0x181f ;  /* 0x00381f0007007f89 */ /* 0x000e2200000e0000 */
[----:B------:R-:W-:-:S03]  /*b260*/  ISETP.GE.AND P1, PT, R9, R6, PT ;  /* 0x000000060900720c */ /* 0x000fc60003f26270 */
[----:B------:R1:W-:Y:S10]  /*b270*/  @!P2 LDGSTS.E.BYPASS.LTC128B.128 [R27+0x10400], desc[UR46][R2.64], !P0 ;  /* 0x10400000021bafae */ /* 0x0003f4000c101d6e */
[----:B------:R-:W-:-:S05]  /*b280*/  @!P1 LEA R14, P2, R20, R14, 0x1 ;  /* 0x0000000e140e9211 */ /* 0x000fca00078408ff */
[----:B-1----:R-:W-:Y:S02]  /*b290*/  @!P1 IMAD.MOV.U32 R2, RZ, RZ, R14 ;  /* 0x000000ffff029224 */ /* 0x002fe400078e000e */
[----:B------:R-:W1:Y:S01]  /*b2a0*/  SHFL.IDX PT, R14, R5, 0x2, 0x181f ;  /* 0x00581f00050e7f89 */ /* 0x000e6200000e0000 */
[----:B0-----:R-:W-:-:S03]  /*b2b0*/  @!P1 IMAD.X R9, RZ, RZ, R0, P2 ;  /* 0x000000ffff099224 */ /* 0x001fc600010e0600 */
[----:B------:R-:W0:Y:S02]  /*b2c0*/  SHFL.IDX PT, R0, R7, 0x2, 0x181f ;  /* 0x00581f0007007f89 */ /* 0x000e2400000e0000 */
[----:B------:R-:W-:Y:S01]  /*b2d0*/  @!P1 MOV R3, R9 ;  /* 0x0000000900039202 */ /* 0x000fe20000000f00 */
[----:B------:R-:W-:Y:S01]  /*b2e0*/  VIADD R9, R8, 0xa0 ;  /* 0x000000a008097836 */ /* 0x000fe20000000000 */
[----:B------:R-:W2:Y:S04]  /*b2f0*/  SHFL.IDX PT, R7, R7, 0x3, 0x181f ;  /* 0x00781f0007077f89 */ /* 0x000ea800000e0000 */
[----:B------:R1:W-:Y:S01]  /*b300*/  @!P1 LDGSTS.E.BYPASS.LTC128B.128 [R27+0x10c00], desc[UR46][R2.64], !P0 ;  /* 0x10c00000021b9fae */ /* 0x0003e2000c101d6e */
[----:B------:R-:W-:-:S13]  /*b310*/  ISETP.GE.AND P1, PT, R9, R6, PT ;  /* 0x000000060900720c */ /* 0x000fda0003f26270 */
[----:B-1----:R-:W-:Y:S02]  /*b320*/  @!P1 LEA R2, P2, R20, R14, 0x1 ;  /* 0x0000000e14029211 */ /* 0x002fe400078408ff */
[----:B------:R1:W3:Y:S03]  /*b330*/  SHFL.IDX PT, R14, R5, 0x3, 0x181f ;  /* 0x00781f00050e7f89 */ /* 0x0002e600000e0000 */
[----:B0-----:R-:W-:-:S05]  /*b340*/  @!P1 IMAD.X R3, RZ, RZ, R0, P2 ;  /* 0x000000ffff039224 */ /* 0x001fca00010e0600 */
[----:B--2---:R1:W-:Y:S03]  /*b350*/  @!P1 LDGSTS.E.BYPASS.LTC128B.128 [R27+0x11400], desc[UR46][R2.64], !P0 ;  /* 0x11400000021b9fae */ /* 0x0043e6000c101d6e */
.L_x_139:
[----:B------:R-:W2:Y:S01]  /*b360*/  LDL R0, [R1+0x20] ;  /* 0x0000200001007983 */ /* 0x000ea20000100800 */
[----:B-1----:R-:W-:-:S05]  /*b370*/  VIADD R3, R8, 0xb0 ;  /* 0x000000b008037836 */ /* 0x002fca0000000000 */
[----:B------:R-:W-:-:S13]  /*b380*/  ISETP.GE.AND P1, PT, R3, R6, PT ;  /* 0x000000060300720c */ /* 0x000fda0003f26270 */
[----:B---3--:R-:W-:-:S04]  /*b390*/  @!P1 LEA R2, P2, R20, R14, 0x1 ;  /* 0x0000000e14029211 */ /* 0x008fc800078408ff */
[----:B------:R-:W-:-:S05]  /*b3a0*/  @!P1 IADD3.X R3, RZ, R7, RZ, P2, !PT ;  /* 0x00000007ff039210 */ /* 0x000fca00017fe4ff */
[----:B------:R-:W-:Y:S01]  /*b3b0*/  @!PT LDS RZ, [RZ] ;  /* 0x00000000fffff984 */ /* 0x000fe20000000800 */
[----:B------:R-:W-:Y:S01]  /*b3c0*/  @!PT LDS RZ, [RZ] ;  /* 0x00000000fffff984 */ /* 0x000fe20000000800 */
[----:B------:R-:W-:Y:S01]  /*b3d0*/  @!PT LDS RZ, [RZ] ;  /* 0x00000000fffff984 */ /* 0x000fe20000000800 */
[----:B------:R0:W-:Y:S01]  /*b3e0*/  @!P1 LDGSTS.E.BYPASS.LTC128B.128 [R27+0x11c00], desc[UR46][R2.64], !P0 ;  /* 0x11c00000021b9fae */ /* 0x0001e2000c101d6e */
[----:B------:R-:W-:Y:S01]  /*b3f0*/  NOP ;  /* 0x0000000000007918 */ /* 0x000fe20000000000 */
[----:B------:R-:W-:Y:S02]  /*b400*/  SYNCS.ARRIVE.TRANS64.RED.A0T1 RZ, [UR37+0x30800], RZ ;  /* 0x030800ffffff79a7 */ /* 0x000fe40008200425 */
[----:B------:R-:W-:Y:S01]  /*b410*/  ARRIVES.LDGSTSBAR.64.TRANSCNT [UR37+0x30800] ;  /* 0x03080000ff0079b0 */ /* 0x000fe20008000aa5 */
[----:B--2---:R-:W-:-:S04]  /*b420*/  LOP3.LUT R0, R0, 0x1, RZ, 0xc, !PT ;  /* 0x0000000100007812 */ /* 0x004fc800078e0cff */
[----:B------:R-:W-:Y:S01]  /*b430*/  SHF.L.U32 R0, R0, 0x1f, RZ ;  /* 0x0000001f00007819 */ /* 0x000fe200000006ff */
[----:B------:R-:W-:Y:S01]  /*b440*/  NOP ;  /* 0x0000000000007918 */ /* 0x000fe20000000000 */
[----:B------:R-:W2:Y:S01]  /*b450*/  LDL.LU R5, [R1+0x18] ;  /* 0x0000180001057983 */ /* 0x000ea20000300800 */
[----:B------:R-:W-:Y:S01]  /*b460*/  SYNCS.ARRIVE.TRANS64.A1T0 RZ, [UR37+0x30800], RZ ;  /* 0x030800ffffff79a7 */ /* 0x000fe20008100025 */
[----:B------:R-:W-:Y:S01]  /*b470*/  BSSY B0, `(.L_x_42) ;  /* 0x0000005000007945 */ /* 0x000fe20003800000 */
[----:B------:R-:W-:Y:S01]  /*b480*/  IMAD.U32 R9, RZ, RZ, UR37 ;  /* 0x00000025ff097e24 */ /* 0x000fe2000f8e00ff */
[----:B------:R-:W1:Y:S01]  /*b490*/  SYNCS.PHASECHK.TRANS64.TRYWAIT P0, [UR37+0x30820], R0 ;  /* 0x03082000ff0075a7 */ /* 0x000e620008000165 */
[----:B--2---:R-:W-:Y:S01]  /*b4a0*/  ISETP.GE.AND P1, PT, R5, 0xc1, PT ;  /* 0x000000c10500780c */ /* 0x004fe20003f26270 */
[----:B01----:R-:W-:-:S12]  /*b4b0*/  @!P0 BRA `(.L_x_43) ;  /* 0x0000002c00b48947 */ /* 0x003fd80003800000 */
.L_x_140:
[----:B------:R-:W-:Y:S05]  /*b4c0*/  BSYNC B0 ;  /* 0x0000000000007941 */ /* 0x000fea0003800000 */
.L_x_42:
[----:B------:R-:W-:Y:S01]  /*b4d0*/  VIADD R8, R9, 0x30800 ;  /* 0x0003080009087836 */ /* 0x000fe20000000000 */
[----:B------:R-:W-:Y:S06]  /*b4e0*/  @!P1 BRA `(.L_x_44) ;  /* 0x00000014008c9947 */ /* 0x000fec0003800000 */
[----:B------:R-:W2:Y:S01]  /*b4f0*/  LDL R2, [R1+0x4] ;  /* 0x0000040001027983 */ /* 0x000ea20000100800 */
[----:B------:R-:W-:Y:S01]  /*b500*/  MOV R3, 0x1 ;  /* 0x0000000100037802 */ /* 0x000fe20000000f00 */
[----:B--2---:R-:W-:-:S05]  /*b510*/  IMAD.MOV R6, RZ, RZ, -R2 ;  /* 0x000000ffff067224 */ /* 0x004fca00078e0a02 */
[----:B------:R-:W-:-:S05]  /*b520*/  VIADDMNMX R6, R6, R3, 0xffffffff, !PT ;  /* 0xffffffff06067446 */ /* 0x000fca0007800103 */
[----:B0-----:R-:W-:-:S05]  /*b530*/  IMAD.IADD R0, R2, 0x1, R6 ;  /* 0x0000000102007824 */ /* 0x001fca00078e0206 */
[----:B------:R-:W-:-:S04]  /*b540*/  LOP3.LUT R0, R0, 0x1, RZ, 0xc0, !PT ;  /* 0x0000000100007812 */ /* 0x000fc800078ec0ff */
[----:B------:R-:W-:Y:S01]  /*b550*/  ISETP.NE.U32.AND P0, PT, R0, 0x1, PT ;  /* 0x000000010000780c */ /* 0x000fe20003f05070 */
[----:B------:R-:W-:-:S12]  /*b560*/  VIADD R0, R2, 0xfffffffe ;  /* 0xfffffffe02007836 */ /* 0x000fd80000000000 */
[----:B------:R-:W-:Y:S05]  /*b570*/  @P0 BRA `(.L_x_45) ;  /* 0x0000000400d00947 */ /* 0x000fea0003800000 */
[----:B------:R-:W-:Y:S01]  /*b580*/  ISETP.NE.AND P2, PT, R25, RZ, PT ;  /* 0x000000ff1900720c */ /* 0x000fe20003f45270 */
[----:B------:R-:W-:Y:S01]  /*b590*/  VIADD R7, R16, 0x1 ;  /* 0x0000000110077836 */ /* 0x000fe20000000000 */
[----:B------:R-:W-:Y:S04]  /*b5a0*/  BSSY B0, `(.L_x_46) ;  /* 0x000006d000007945 */ /* 0x000fe80003800000 */
[----:B------:R-:W-:-:S04]  /*b5b0*/  ISETP.NE.AND P0, PT, R7, 0x2, PT ;  /* 0x000000020700780c */ /* 0x000fc80003f05270 */
[----:B------:R-:W-:Y:S02]  /*b5c0*/  SEL R3, RZ, 0x1, P0 ;  /* 0x00000001ff037807 */ /* 0x000fe40000000000 */
[----:B------:R-:W-:Y:S02]  /*b5d0*/  SEL R7, R7, RZ, P0 ;  /* 0x000000ff07077207 */ /* 0x000fe40000000000 */
[----:B------:R-:W-:Y:S01]  /*b5e0*/  LOP3.LUT R10, R22, R3, RZ, 0x3c, !PT ;  /* 0x00000003160a7212 */ /* 0x000fe200078e3cff */
[----:B------:R-:W-:Y:S06]  /*b5f0*/  @!P2 BRA `(.L_x_47) ;  /* 0x00000004009ca947 */ /* 0x000fec0003800000 */
[----:B------:R-:W-:Y:S02]  /*b600*/  ISETP.NE.AND P2, PT, R26, RZ, PT ;  /* 0x000000ff1a00720c */ /* 0x000fe40003f45270 */
[----:B------:R-:W-:-:S11]  /*b610*/  MOV R4, R18 ;  /* 0x0000001200047202 */ /* 0x000fd60000000f00 */
[----:B------:R-:W-:Y:S05]  /*b620*/  @!P2 BRA `(.L_x_48) ;  /* 0x000000000048a947 */ /* 0x000fea0003800000 */
[----:B------:R-:W0:Y:S01]  /*b630*/  LDC R4, c[0x0][0x43c] ;  /* 0x00010f00ff047b82 */ /* 0x000e220000000800 */
[----:B------:R-:W-:Y:S01]  /*b640*/  ULDC.64 UR4, c[0x0][0x428] ;  /* 0x00010a0000047ab9 */ /* 0x000fe20000000a00 */
[----:B0-----:R-:W-:-:S13]  /*b650*/  ISETP.NE.AND P0, PT, R4, 0x1, PT ;  /* 0x000000010400780c */ /* 0x001fda0003f05270 */
[----:B------:R-:W0:Y:S02]  /*b660*/  @P0 LDC.64 R2, c[0x0][0x440] ;  /* 0x00011000ff020b82 */ /* 0x000e240000000a00 */
[----:B0-----:R-:W-:-:S04]  /*b670*/  @P0 IMAD.HI.U32 R5, R0, R2, RZ ;  /* 0x0000000200050227 */ /* 0x001fc800078e00ff */
[----:B------:R-:W-:Y:S01]  /*b680*/  IMAD.MOV.U32 R2, RZ, RZ, R0 ;  /* 0x000000ffff027224 */ /* 0x000fe200078e0000 */
[----:B------:R-:W-:-:S05]  /*b690*/  @P0 SHF.R.U32.HI R2, RZ, R3, R5 ;  /* 0x00000003ff020219 */ /* 0x000fca0000011605 */
[----:B------:R-:W-:-:S04]  /*b6a0*/  IMAD.MOV R3, RZ, RZ, -R2 ;  /* 0x000000ffff037224 */ /* 0x000fc800078e0a02 */
[----:B------:R-:W-:Y:S01]  /*b6b0*/  IMAD R0, R4, R3, R0 ;  /* 0x0000000304007224 */ /* 0x000fe200078e0200 */
[----:B------:R-:W-:Y:S01]  /*b6c0*/  SHF.R.S32.HI R3, RZ, 0x1f, R2 ;  /* 0x0000001fff037819 */ /* 0x000fe20000011402 */
[----:B------:R-:W-:-:S04]  /*b6d0*/  IMAD R4, R24, UR4, RZ ;  /* 0x0000000418047c24 */ /* 0x000fc8000f8e02ff */
[C---:B------:R-:W-:Y:S02]  /*b6e0*/  IMAD R4, R19.reuse, UR5, R4 ;  /* 0x0000000513047c24 */ /* 0x040fe4000f8e0204 */
[----:B------:R-:W-:Y:S01]  /*b6f0*/  IMAD.WIDE.U32 R2, R19, UR4, R2 ;  /* 0x0000000413027c25 */ /* 0x000fe2000f8e0002 */
[----:B------:R-:W-:-:S03]  /*b700*/  ULDC.64 UR4, c[0x0][0x418] ;  /* 0x0001060000047ab9 */ /* 0x000fc60000000a00 */
[----:B------:R-:W-:Y:S01]  /*b710*/  IMAD.IADD R3, R4, 0x1, R3 ;  /* 0x0000000104037824 */ /* 0x000fe200078e0203 */
[----:B------:R-:W-:-:S04]  /*b720*/  LEA R4, P0, R2, UR4, 0x2 ;  /* 0x0000000402047c11 */ /* 0x000fc8000f8010ff */
[----:B------:R-:W-:-:S05]  /*b730*/  LEA.HI.X R5, R2, UR5, R3, 0x2, P0 ;  /* 0x0000000502057c11 */ /* 0x000fca00080f1403 */
[----:B------:R0:W5:Y:S04]  /*b740*/  LDG.E R4, desc[UR46][R4.64] ;  /* 0x0000002e04047981 */ /* 0x000168000c1e1900 */
.L_x_48:
[----:B------:R-:W-:Y:S01]  /*b750*/  LEA R2, R7, UR37, 0x3 ;  /* 0x0000002507027c11 */ /* 0x000fe2000f8e18ff */
[----:B------:R-:W-:Y:S01]  /*b760*/  BSSY B1, `(.L_x_49) ;  /* 0x0000004000017945 */ /* 0x000fe20003800000 */
[----:B------:R-:W-:-:S04]  /*b770*/  SHF.L.U32 R3, R10, 0x1f, RZ ;  /* 0x0000001f0a037819 */ /* 0x000fc800000006ff */
[----:B------:R-:W1:Y:S02]  /*b780*/  SYNCS.PHASECHK.TRANS64.TRYWAIT P0, [R2+URZ+0x30840], R3 ;  /* 0x03084003020075a7 */ /* 0x000e64000800017f */
[----:B-1----:R-:W-:Y:S05]  /*b790*/  @!P0 BRA `(.L_x_50) ;  /* 0x0000002c00108947 */ /* 0x002fea0003800000 */
.L_x_141:
[----:B------:R-:W-:Y:S05]  /*b7a0*/  BSYNC B1 ;  /* 0x0000000000017941 */ /* 0x000fea0003800000 */
.L_x_49:
[----:B0-----:R-:W0:Y:S01]  /*b7b0*/  S2R R5, SR_TID.X ;  /* 0x0000000000057919 */ /* 0x001e220000002100 */
[----:B------:R-:W-:Y:S01]  /*b7c0*/  BSSY B1, `(.L_x_51) ;  /* 0x000000b000017945 */ /* 0x000fe20003800000 */
[----:B0-----:R-:W-:-:S04]  /*b7d0*/  LOP3.LUT R5, R5, 0x7f, RZ, 0xc0, !PT ;  /* 0x0000007f05057812 */ /* 0x001fc800078ec0ff */
[----:B------:R-:W-:-:S13]  /*b7e0*/  ISETP.NE.AND P1, PT, R5, RZ, PT ;  /* 0x000000ff0500720c */ /* 0x000fda0003f25270 */
[----:B------:R-:W-:Y:S05]  /*b7f0*/  @P1 BRA `(.L_x_52) ;  /* 0x00000000001c1947 */ /* 0x000fea0003800000 */
[----:B------:R-:W0:Y:S01]  /*b800*/  S2R R5, SR_TID.X ;  /* 0x0000000000057919 */ /* 0x000e220000002100 */
[----:B-1----:R-:W-:-:S04]  /*b810*/  MOV R3, 0x6000 ;  /* 0x0000600000037802 */ /* 0x002fc80000000f00 */
[----:B------:R2:W-:Y:S01]  /*b820*/  SYNCS.ARRIVE.TRANS64 RZ, [R2+URZ+0x30830], R3 ;  /* 0x0308300302ff79a7 */ /* 0x0005e2000800003f */
[----:B0-----:R-:W-:-:S04]  /*b830*/  LOP3.LUT R5, R5, 0x1f, RZ, 0xc0, !PT ;  /* 0x0000001f05057812 */ /* 0x001fc800078ec0ff */
[----:B------:R-:W-:-:S13]  /*b840*/  ISETP.NE.AND P0, PT, R5, RZ, PT ;  /* 0x000000ff0500720c */ /* 0x000fda0003f05270 */
[----:B--2---:R-:W-:Y:S05]  /*b850*/  @!P0 BRA `(.L_x_52) ;  /* 0x0000000000048947 */ /* 0x004fea0003800000 */
[----:B------:R-:W-:Y:S01]  /*b860*/  BPT.TRAP 0x1 ;  /* 0x000000040000795c */ /* 0x000fe20000300000 */
.L_x_52:
[----:B------:R-:W-:Y:S05]  /*b870*/  BSYNC B1 ;  /* 0x0000000000017941 */ /* 0x000fea0003800000 */
.L_x_51:
[----:B------:R-:W-:Y:S01]  /*b880*/  IMAD.MOV.U32 R11, RZ, RZ, RZ ;  /* 0x000000ffff0b7224 */ /* 0x000fe200078e00ff */
[----:B------:R-:W-:Y:S01]  /*b890*/  UIADD3 UR4, UP0, UR40, 0x370, URZ ;  /* 0x0000037028047890 */ /* 0x000fe2000ff1e03f */
[----:B-1----:R-:W-:Y:S01]  /*b8a0*/  IMAD R3, R7, 0x6000, R9 ;  /* 0x0000600007037824 */ /* 0x002fe200078e0209 */
[----:B------:R-:W-:Y:S01]  /*b8b0*/  PLOP3.LUT P0, PT, PT, PT, PT, 0x80, 0x0 ;  /* 0x000000000000781c */ /* 0x000fe20003f0f070 */
[----:B------:R-:W-:Y:S01]  /*b8c0*/  VIADD R2, R2, 0x30830 ;  /* 0x0003083002027836 */ /* 0x000fe20000000000 */
[----:B------:R-:W-:Y:S01]  /*b8d0*/  R2UR UR10, R11 ;  /* 0x000000000b0a72ca */ /* 0x000fe200000e0000 */
[----:B------:R-:W-:Y:S01]  /*b8e0*/  IMAD R5, R0, 0xc0, RZ ;  /* 0x000000c000057824 */ /* 0x000fe200078e02ff */
[----:B------:R-:W-:Y:S01]  /*b8f0*/  IADD3 R3, R3, 0x12400, RZ ;  /* 0x0001240003037810 */ /* 0x000fe20007ffe0ff */
[----:B------:R-:W-:Y:S01]  /*b900*/  UIADD3.X UR5, URZ, UR41, URZ, UP0, !UPT ;  /* 0x000000293f057290 */ /* 0x000fe200087fe43f */
[----:B------:R-:W-:Y:S01]  /*b910*/  UMOV UR6, 0x0 ;  /* 0x0000000000067882 */ /* 0x000fe20000000000 */
[----:B------:R-:W-:-:S10]  /*b920*/  UMOV UR7, 0x14f00000 ;  /* 0x14f0000000077882 */ /* 0x000fd40000000000 */
.L_x_53:
[----:B------:R-:W-:-:S13]  /*b930*/  @P0 ELECT P2, URZ, PT ;  /* 0x00000000003f082f */ /* 0x000fda0003840000 */
[----:B-----5:R-:W-:Y:S02]  /*b940*/  @P2 R2UR UR13, R4 ;  /* 0x00000000040d22ca */ /* 0x020fe400000e0000 */
[----:B------:R-:W-:Y:S02]  /*b950*/  @P2 R2UR UR12, R17 ;  /* 0x00000000110c22ca */ /* 0x000fe400000e0000 */
[----:B------:R-:W-:Y:S02]  /*b960*/  @P2 R2UR UR11, R5 ;  /* 0x00000000050b22ca */ /* 0x000fe400000e0000 */
[----:B------:R-:W-:Y:S02]  /*b970*/  @P2 R2UR UR9, R2 ;  /* 0x00000000020922ca */ /* 0x000fe400000e0000 */
[----:B------:R-:W-:Y:S02]  /*b980*/  @P2 R2UR UR8, R3 ;  /* 0x00000000030822ca */ /* 0x000fe400000e0000 */
[----:B------:R-:W-:-:S02]  /*b990*/  @P2 PLOP3.LUT P0, PT, P2, PT, PT, 0x8, 0x0 ;  /* 0x000000000000281c */ /* 0x000fc4000170e170 */
[----:B------:R-:W-:-:S09]  /*b9a0*/  PLOP3.LUT P2, PT, PT, PT, PT, 0x8, 0x0 ;  /* 0x000000000000781c */ /* 0x000fd20003f4e170 */
[----:B------:R0:W-:Y:S02]  /*b9b0*/  UTMALDG.4D [UR8], [UR4], desc[UR6] ;  /* 0x00000608040075b4 */ /* 0x0001e40008019000 */
[----:B0-----:R-:W-:Y:S05]  /*b9c0*/  @P0 BRA.U.ANY `(.L_x_53) ;  /* 0xfffffffd00d80947 */ /* 0x001fea000393ffff */
[----:B------:R-:W-:Y:S01]  /*b9d0*/  SHF.L.U32 R3, R22, 0x1f, RZ ;  /* 0x0000001f16037819 */ /* 0x000fe200000006ff */
[----:B------:R-:W-:Y:S01]  /*b9e0*/  IMAD R2, R16, 0x8, R8 ;  /* 0x0000000810027824 */ /* 0x000fe200078e0208 */
[----:B------:R-:W-:Y:S03]  /*b9f0*/  BSSY B1, `(.L_x_54) ;  /* 0x0000003000017945 */ /* 0x000fe60003800000 */
[----:B------:R-:W0:Y:S02]  /*ba00*/  SYNCS.PHASECHK.TRANS64.TRYWAIT P0, [R2+URZ+0x60], R3 ;  /* 0x00006003020075a7 */ /* 0x000e24000800017f */
[----:B0-----:R-:W-:Y:S05]  /*ba10*/  @!P0 BRA `(.L_x_55) ;  /* 0x0000002800848947 */ /* 0x001fea0003800000 */
.L_x_142:
[----:B------:R-:W-:Y:S05]  /*ba20*/  BSYNC B1 ;  /* 0x0000000000017941 */ /* 0x000fea0003800000 */
.L_x_54:
[----:B------:R-:W-:Y:S01]  /*ba30*/  BSSY B1, `(.L_x_56) ;  /* 0x000000c000017945 */ /* 0x000fe20003800000 */
[----:B------:R-:W-:Y:S01]  /*ba40*/  IMAD.MOV.U32 R12, RZ, RZ, 0x0 ;  /* 0x00000000ff0c7424 */ /* 0x000fe200078e00ff */
[----:B------:R-:W-:Y:S02]  /*ba50*/  MOV R13, 0x14f00000 ;  /* 0x14f00000000d7802 */ /* 0x000fe40000000f00 */
[----:B------:R-:W-:Y:S05]  /*ba60*/  @P1 BRA `(.L_x_57) ;  /* 0x0000000000201947 */ /* 0x000fea0003800000 */
[----:B------:R-:W1:Y:S01]  /*ba70*/  S2R R5, SR_TID.X ;  /* 0x0000000000057919 */ /* 0x000e620000002100 */
[----:B0-----:R-:W-:Y:S01]  /*ba80*/  LEA R2, R16, UR37, 0x3 ;  /* 0x0000002510027c11 */ /* 0x001fe2000f8e18ff */
[----:B------:R-:W-:-:S04]  /*ba90*/  IMAD.MOV.U32 R3, RZ, RZ, 0x6000 ;  /* 0x00006000ff037424 */ /* 0x000fc800078e00ff */
[----:B------:R2:W-:Y:S01]  /*baa0*/  SYNCS.ARRIVE.TRANS64 RZ, [R2+URZ+0x30850], R3 ;  /* 0x0308500302ff79a7 */ /* 0x0005e2000800003f */
[----:B-1----:R-:W-:-:S04]  /*bab0*/  LOP3.LUT R5, R5, 0x1f, RZ, 0xc0, !PT ;  /* 0x0000001f05057812 */ /* 0x002fc800078ec0ff */
[----:B------:R-:W-:-:S13]  /*bac0*/  ISETP.NE.AND P0, PT, R5, RZ, PT ;  /* 0x000000ff0500720c */ /* 0x000fda0003f05270 */
[----:B--2---:R-:W-:Y:S05]  /*bad0*/  @!P0 BRA `(.L_x_57) ;  /* 0x0000000000048947 */ /* 0x004fea0003800000 */
[----:B------:R-:W-:Y:S01]  /*bae0*/  BPT.TRAP 0x1 ;  /* 0x000000040000795c */ /* 0x000fe20000300000 */
.L_x_57:
[----:B------:R-:W-:Y:S05]  /*baf0*/  BSYNC B1 ;  /* 0x0000000000017941 */ /* 0x000fea0003800000 */
.L_x_56:
[----:B------:R-:W-:Y:S01]  /*bb00*/  R2UR UR6, R12 ;  /* 0x000000000c0672ca */ /* 0x000fe200000e0000 */
[C---:B0-----:R-:W-:Y:S01]  /*bb10*/  IMAD R3, R16.reuse, 0x6000, R9 ;  /* 0x0000600010037824 */ /* 0x041fe200078e0209 */
[----:B------:R-:W-:Y:S01]  /*bb20*/  R2UR UR7, R13 ;  /* 0x000000000d0772ca */ /* 0x000fe200000e0000 */
[----:B------:R-:W-:Y:S01]  /*bb30*/  UIADD3 UR4, UP0, UR40, 0x470, URZ ;  /* 0x0000047028047890 */ /* 0x000fe2000ff1e03f */
[----:B------:R-:W-:Y:S01]  /*bb40*/  R2UR UR10, R11 ;  /* 0x000000000b0a72ca */ /* 0x000fe200000e0000 */
[----:B------:R-:W-:Y:S01]  /*bb50*/  IMAD R5, R23, 0xc0, RZ ;  /* 0x000000c017057824 */ /* 0x000fe200078e02ff */
[----:B------:R-:W-:Y:S01]  /*bb60*/  LEA R2, R16, UR37, 0x3 ;  /* 0x0000002510027c11 */ /* 0x000fe2000f8e18ff */
[----:B------:R-:W-:Y:S01]  /*bb70*/  VIADD R3, R3, 0x400 ;  /* 0x0000040003037836 */ /* 0x000fe20000000000 */
[----:B------:R-:W-:Y:S01]  /*bb80*/  PLOP3.LUT P0, PT, PT, PT, PT, 0x80, 0x0 ;  /* 0x000000000000781c */ /* 0x000fe20003f0f070 */
[----:B------:R-:W-:Y:S01]  /*bb90*/  UIADD3.X UR5, URZ, UR41, URZ, UP0, !UPT ;  /* 0x000000293f057290 */ /* 0x000fe200087fe43f */
[----:B------:R-:W-:-:S11]  /*bba0*/  IADD3 R2, R2, 0x30850, RZ ;  /* 0x0003085002027810 */ /* 0x000fd60007ffe0ff */
.L_x_58:
[----:B------:R-:W-:-:S13]  /*bbb0*/  @P0 ELECT P1, URZ, PT ;  /* 0x00000000003f082f */ /* 0x000fda0003820000 */
[----:B------:R-:W-:Y:S02]  /*bbc0*/  @P1 R2UR UR13, R18 ;  /* 0x00000000120d12ca */ /* 0x000fe400000e0000 */
        /* <DEDUP_REMOVED lines=8> */
[----:B------:R-:W-:Y:S02]  /*bc50*/  IMAD.MOV.U32 R18, RZ, RZ, R4 ;  /* 0x000000ffff127224 */ /* 0x000fe400078e0004 */
[----:B------:R-:W-:-:S07]  /*bc60*/  IMAD.MOV.U32 R23, RZ, RZ, R0 ;  /* 0x000000ffff177224 */ /* 0x000fce00078e0000 */
.L_x_47:
[----:B------:R-:W-:Y:S05]  /*bc70*/  BSYNC B0 ;  /* 0x0000000000007941 */ /* 0x000fea0003800000 */
.L_x_46:
[----:B------:R-:W2:Y:S01]  /*bc80*/  LDL.LU R0, [R1+0x4] ;  /* 0x0000040001007983 */ /* 0x000ea20000300800 */
[----:B------:R-:W-:Y:S02]  /*bc90*/  IMAD.MOV.U32 R16, RZ, RZ, R7 ;  /* 0x000000ffff107224 */ /* 0x000fe400078e0007 */
[----:B------:R-:W-:Y:S01]  /*bca0*/  IMAD.MOV.U32 R22, RZ, RZ, R10 ;  /* 0x000000ffff167224 */ /* 0x000fe200078e000a */
[----:B--2---:R-:W-:-:S07]  /*bcb0*/  IADD3 R0, R0, -0x3, RZ ;  /* 0xfffffffd00007810 */ /* 0x004fce0007ffe0ff */
.L_x_45:
[----:B------:R-:W-:Y:S01]  /*bcc0*/  IADD3 R6, -R6, RZ, RZ ;  /* 0x000000ff06067210 */ /* 0x000fe20007ffe1ff */
[----:B------:R-:W-:Y:S03]  /*bcd0*/  BSSY B0, `(.L_x_44) ;  /* 0x00000e4000007945 */ /* 0x000fe60003800000 */
[----:B------:R-:W-:-:S13]  /*bce0*/  ISETP.NE.AND P0, PT, R29, R6, PT ;  /* 0x000000061d00720c */ /* 0x000fda0003f05270 */
[----:B------:R-:W-:Y:S05]  /*bcf0*/  @!P0 BRA `(.L_x_59) ;  /* 0x0000000c00848947 */ /* 0x000fea0003800000 */
[----:B------:R-:W-:-:S07]  /*bd00*/  IMAD.MOV.U32 R4, RZ, RZ, R18 ;  /* 0x000000ffff047224 */ /* 0x000fce00078e0012 */
.L_x_86:
        /* <DEDUP_REMOVED lines=17> */
[----:B------:R-:W-:Y:S01]  /*be20*/  @P0 SHF.R.U32.HI R2, RZ, R3, R4 ;  /* 0x00000003ff020219 */ /* 0x000fe20000011604 */
[----:B------:R-:W-:-:S03]  /*be30*/  IMAD R4, R24, UR4, RZ ;  /* 0x0000000418047c24 */ /* 0x000fc6000f8e02ff */
[--C-:B------:R-:W-:Y:S01]  /*be40*/  SHF.R.S32.HI R3, RZ, 0x1f, R2.reuse ;  /* 0x0000001fff037819 */ /* 0x100fe20000011402 */
[----:B------:R-:W-:Y:S02]  /*be50*/  IMAD.MOV R5, RZ, RZ, -R2 ;  /* 0x000000ffff057224 */ /* 0x000fe400078e0a02 */
[C---:B------:R-:W-:Y:S02]  /*be60*/  IMAD R4, R19.reuse, UR5, R4 ;  /* 0x0000000513047c24 */ /* 0x040fe4000f8e0204 */
[----:B------:R-:W-:Y:S01]  /*be70*/  IMAD.WIDE.U32 R2, R19, UR4, R2 ;  /* 0x0000000413027c25 */ /* 0x000fe2000f8e0002 */
[----:B------:R-:W-:-:S03]  /*be80*/  ULDC.64 UR4, c[0x0][0x418] ;  /* 0x0001060000047ab9 */ /* 0x000fc60000000a00 */
[----:B------:R-:W-:Y:S01]  /*be90*/  IMAD R10, R10, R5, R0 ;  /* 0x000000050a0a7224 */ /* 0x000fe200078e0200 */
[----:B------:R-:W-:Y:S02]  /*bea0*/  IADD3 R3, R4, R3, RZ ;  /* 0x0000000304037210 */ /* 0x000fe40007ffe0ff */
[----:B------:R-:W-:-:S04]  /*beb0*/  LEA R4, P0, R2, UR4, 0x2 ;  /* 0x0000000402047c11 */ /* 0x000fc8000f8010ff */
[----:B------:R-:W-:-:S05]  /*bec0*/  LEA.HI.X R5, R2, UR5, R3, 0x2, P0 ;  /* 0x0000000502057c11 */ /* 0x000fca00080f1403 */
[----:B------:R0:W5:Y:S04]  /*bed0*/  LDG.E R4, desc[UR46][R4.64] ;  /* 0x0000002e04047981 */ /* 0x000168000c1e1900 */
.L_x_62:
[----:B------:R-:W0:Y:S01]  /*bee0*/  S2R R2, SR_TID.X ;  /* 0x0000000000027919 */ /* 0x000e220000002100 */
[----:B------:R-:W-:Y:S01]  /*bef0*/  SHF.L.U32 R3, R7, 0x1f, RZ ;  /* 0x0000001f07037819 */ /* 0x000fe200000006ff */
[----:B------:R-:W-:Y:S01]  /*bf00*/  BSSY B2, `(.L_x_63) ;  /* 0x0000006000027945 */ /* 0x000fe20003800000 */
[----:B0-----:R-:W-:Y:S02]  /*bf10*/  LOP3.LUT R5, R2, 0x7f, RZ, 0xc0, !PT ;  /* 0x0000007f02057812 */ /* 0x001fe400078ec0ff */
[----:B------:R-:W-:Y:S02]  /*bf20*/  LEA R2, R6, UR37, 0x3 ;  /* 0x0000002506027c11 */ /* 0x000fe4000f8e18ff */
[----:B------:R-:W-:Y:S02]  /*bf30*/  ISETP.NE.AND P1, PT, R5, RZ, PT ;  /* 0x000000ff0500720c */ /* 0x000fe40003f25270 */
[----:B------:R-:W0:Y:S02]  /*bf40*/  SYNCS.PHASECHK.TRANS64.TRYWAIT P0, [R2+URZ+0x30840], R3 ;  /* 0x03084003020075a7 */ /* 0x000e24000800017f */
[----:B0-----:R-:W-:Y:S09]  /*bf50*/  @!P0 BRA `(.L_x_64) ;  /* 0x0000002400488947 */ /* 0x001ff20003800000 */
.L_x_143:
[----:B------:R-:W-:Y:S05]  /*bf60*/  BSYNC B2 ;  /* 0x0000000000027941 */ /* 0x000fea0003800000 */
.L_x_63:
[----:B------:R-:W-:Y:S04]  /*bf70*/  BSSY B2, `(.L_x_65) ;  /* 0x0000009000027945 */ /* 0x000fe80003800000 */
[----:B------:R-:W-:Y:S05]  /*bf80*/  @P1 BRA `(.L_x_66) ;  /* 0x00000000001c1947 */ /* 0x000fea0003800000 */
[----:B------:R-:W1:Y:S01]  /*bf90*/  S2R R5, SR_TID.X ;  /* 0x0000000000057919 */ /* 0x000e620000002100 */
[----:B0-----:R-:W-:-:S04]  /*bfa0*/  IMAD.MOV.U32 R3, RZ, RZ, 0x6000 ;  /* 0x00006000ff037424 */ /* 0x001fc800078e00ff */
[----:B------:R2:W-:Y:S01]  /*bfb0*/  SYNCS.ARRIVE.TRANS64 RZ, [R2+URZ+0x30830], R3 ;  /* 0x0308300302ff79a7 */ /* 0x0005e2000800003f */
[----:B-1----:R-:W-:-:S04]  /*bfc0*/  LOP3.LUT R5, R5, 0x1f, RZ, 0xc0, !PT ;  /* 0x0000001f05057812 */ /* 0x002fc800078ec0ff */
[----:B------:R-:W-:-:S13]  /*bfd0*/  ISETP.NE.AND P0, PT, R5, RZ, PT ;  /* 0x000000ff0500720c */ /* 0x000fda0003f05270 */
[----:B--2---:R-:W-:Y:S05]  /*bfe0*/  @!P0 BRA `(.L_x_66) ;  /* 0x0000000000048947 */ /* 0x004fea0003800000 */
[----:B------:R-:W-:Y:S01]  /*bff0*/  BPT.TRAP 0x1 ;  /* 0x000000040000795c */ /* 0x000fe20000300000 */
.L_x_66:
[----:B------:R-:W-:Y:S05]  /*c000*/  BSYNC B2 ;  /* 0x0000000000027941 */ /* 0x000fea0003800000 */
.L_x_65:
[----:B------:R-:W-:Y:S01]  /*c010*/  IMAD.MOV.U32 R11, RZ, RZ, RZ ;  /* 0x000000ffff0b7224 */ /* 0x000fe200078e00ff */
[----:B------:R-:W-:Y:S01]  /*c020*/  UIADD3 UR4, UP0, UR40, 0x370, URZ ;  /* 0x0000037028047890 */ /* 0x000fe2000ff1e03f */
[----:B0-----:R-:W-:Y:S01]  /*c030*/  IMAD R3, R6, 0x6000, R9 ;  /* 0x0000600006037824 */ /* 0x001fe200078e0209 */
[----:B------:R-:W-:Y:S01]  /*c040*/  PLOP3.LUT P0, PT, PT, PT, PT, 0x80, 0x0 ;  /* 0x000000000000781c */ /* 0x000fe20003f0f070 */
[----:B------:R-:W-:Y:S01]  /*c050*/  IMAD R5, R10, 0xc0, RZ ;  /* 0x000000c00a057824 */ /* 0x000fe200078e02ff */
[----:B------:R-:W-:Y:S01]  /*c060*/  R2UR UR10, R11 ;  /* 0x000000000b0a72ca */ /* 0x000fe200000e0000 */
[----:B------:R-:W-:Y:S01]  /*c070*/  VIADD R3, R3, 0x12400 ;  /* 0x0001240003037836 */ /* 0x000fe20000000000 */
[----:B------:R-:W-:Y:S01]  /*c080*/  IADD3 R2, R2, 0x30830, RZ ;  /* 0x0003083002027810 */ /* 0x000fe20007ffe0ff */
[----:B------:R-:W-:Y:S01]  /*c090*/  UIADD3.X UR5, URZ, UR41, URZ, UP0, !UPT ;  /* 0x000000293f057290 */ /* 0x000fe200087fe43f */
[----:B------:R-:W-:Y:S01]  /*c0a0*/  UMOV UR6, 0x0 ;  /* 0x0000000000067882 */ /* 0x000fe20000000000 */
[----:B------:R-:W-:-:S10]  /*c0b0*/  UMOV UR7, 0x14f00000 ;  /* 0x14f0000000077882 */ /* 0x000fd40000000000 */
.L_x_67:
        /* <DEDUP_REMOVED lines=15> */
.L_x_144:
[----:B------:R-:W-:Y:S05]  /*c1b0*/  BSYNC B2 ;  /* 0x0000000000027941 */ /* 0x000fea0003800000 */
.L_x_68:
[----:B------:R-:W-:Y:S01]  /*c1c0*/  BSSY B2, `(.L_x_70) ;  /* 0x000000b000027945 */ /* 0x000fe20003800000 */
[----:B------:R-:W-:Y:S01]  /*c1d0*/  MOV R2, 0x0 ;  /* 0x0000000000027802 */ /* 0x000fe20000000f00 */
[----:B------:R-:W-:Y:S02]  /*c1e0*/  IMAD.MOV.U32 R3, RZ, RZ, 0x14f00000 ;  /* 0x14f00000ff037424 */ /* 0x000fe400078e00ff */
[----:B------:R-:W-:Y:S05]  /*c1f0*/  @P1 BRA `(.L_x_71) ;  /* 0x00000000001c1947 */ /* 0x000fea0003800000 */
[----:B------:R-:W1:Y:S02]  /*c200*/  S2R R12, SR_TID.X ;  /* 0x00000000000c7919 */ /* 0x000e640000002100 */
[----:B-1----:R-:W-:Y:S01]  /*c210*/  LOP3.LUT R13, R12, 0x1f, RZ, 0xc0, !PT ;  /* 0x0000001f0c0d7812 */ /* 0x002fe200078ec0ff */
[----:B------:R-:W-:-:S03]  /*c220*/  IMAD.MOV.U32 R12, RZ, RZ, 0x6000 ;  /* 0x00006000ff0c7424 */ /* 0x000fc600078e00ff */
[----:B------:R-:W-:Y:S01]  /*c230*/  ISETP.NE.AND P0, PT, R13, RZ, PT ;  /* 0x000000ff0d00720c */ /* 0x000fe20003f05270 */
[----:B------:R1:W-:-:S12]  /*c240*/  SYNCS.ARRIVE.TRANS64 RZ, [R5+URZ+0x50], R12 ;  /* 0x0000500c05ff79a7 */ /* 0x0003d8000800003f */
[----:B-1----:R-:W-:Y:S05]  /*c250*/  @!P0 BRA `(.L_x_71) ;  /* 0x0000000000048947 */ /* 0x002fea0003800000 */
[----:B------:R-:W-:Y:S01]  /*c260*/  BPT.TRAP 0x1 ;  /* 0x000000040000795c */ /* 0x000fe20000300000 */
.L_x_71:
[----:B------:R-:W-:Y:S05]  /*c270*/  BSYNC B2 ;  /* 0x0000000000027941 */ /* 0x000fea0003800000 */
.L_x_70:
[----:B------:R-:W-:Y:S01]  /*c280*/  R2UR UR7, R3 ;  /* 0x00000000030772ca */ /* 0x000fe200000e0000 */
[----:B------:R-:W-:Y:S01]  /*c290*/  IMAD R16, R16, 0x6000, R9 ;  /* 0x0000600010107824 */ /* 0x000fe200078e0209 */
[----:B------:R-:W-:Y:S01]  /*c2a0*/  R2UR UR10, R11 ;  /* 0x000000000b0a72ca */ /* 0x000fe200000e0000 */
[----:B------:R-:W-:Y:S01]  /*c2b0*/  UIADD3 UR4, UP0, UR40, 0x470, URZ ;  /* 0x0000047028047890 */ /* 0x000fe2000ff1e03f */
[----:B------:R-:W-:Y:S01]  /*c2c0*/  R2UR UR6, R2 ;  /* 0x00000000020672ca */ /* 0x000fe200000e0000 */
[----:B------:R-:W-:Y:S01]  /*c2d0*/  IMAD R2, R23, 0xc0, RZ ;  /* 0x000000c017027824 */ /* 0x000fe200078e02ff */
[----:B------:R-:W-:Y:S01]  /*c2e0*/  PLOP3.LUT P0, PT, PT, PT, PT, 0x80, 0x0 ;  /* 0x000000000000781c */ /* 0x000fe20003f0f070 */
[----:B------:R-:W-:Y:S01]  /*c2f0*/  VIADD R16, R16, 0x400 ;  /* 0x0000040010107836 */ /* 0x000fe20000000000 */
[----:B0-----:R-:W-:Y:S01]  /*c300*/  IADD3 R5, R5, 0x50, RZ ;  /* 0x0000005005057810 */ /* 0x001fe20007ffe0ff */
[----:B------:R-:W-:-:S12]  /*c310*/  UIADD3.X UR5, URZ, UR41, URZ, UP0, !UPT ;  /* 0x000000293f057290 */ /* 0x000fd800087fe43f */
.L_x_72:
        /* <DEDUP_REMOVED lines=10> */
[----:B------:R-:W-:Y:S01]  /*c3c0*/  IMAD.MOV.U32 R23, RZ, RZ, R10 ;  /* 0x000000ffff177224 */ /* 0x000fe200078e000a */
[----:B------:R-:W-:-:S07]  /*c3d0*/  MOV R18, R4 ;  /* 0x0000000400127202 */ /* 0x000fce0000000f00 */
.L_x_61:
[----:B------:R-:W-:Y:S05]  /*c3e0*/  BSYNC B1 ;  /* 0x0000000000017941 */ /* 0x000fea0003800000 */
.L_x_60:
        /* <DEDUP_REMOVED lines=8> */
[----:B------:R-:W-:Y:S01]  /*c470*/  ISETP.NE.AND P1, PT, R26, RZ, PT ;  /* 0x000000ff1a00720c */ /* 0x000fe20003f25270 */
[----:B------:R-:W-:-:S12]  /*c480*/  VIADD R10, R0, 0xffffffff ;  /* 0xffffffff000a7836 */ /* 0x000fd80000000000 */
[----:B------:R-:W-:Y:S05]  /*c490*/  @!P1 BRA `(.L_x_75) ;  /* 0x0000000000489947 */ /* 0x000fea0003800000 */
[----:B------:R-:W0:Y:S01]  /*c4a0*/  LDC R5, c[0x0][0x43c] ;  /* 0x00010f00ff057b82 */ /* 0x000e220000000800 */
[----:B------:R-:W-:Y:S01]  /*c4b0*/  ULDC.64 UR4, c[0x0][0x428] ;  /* 0x00010a0000047ab9 */ /* 0x000fe20000000a00 */
[----:B0-----:R-:W-:-:S13]  /*c4c0*/  ISETP.NE.AND P0, PT, R5, 0x1, PT ;  /* 0x000000010500780c */ /* 0x001fda0003f05270 */
[----:B------:R-:W0:Y:S02]  /*c4d0*/  @P0 LDC.64 R2, c[0x0][0x440] ;  /* 0x00011000ff020b82 */ /* 0x000e240000000a00 */
[----:B0-----:R-:W-:Y:S01]  /*c4e0*/  @P0 IMAD.HI.U32 R4, R10, R2, RZ ;  /* 0x000000020a040227 */ /* 0x001fe200078e00ff */
[----:B------:R-:W-:-:S04]  /*c4f0*/  MOV R2, R10 ;  /* 0x0000000a00027202 */ /* 0x000fc80000000f00 */
[----:B------:R-:W-:Y:S01]  /*c500*/  @P0 SHF.R.U32.HI R2, RZ, R3, R4 ;  /* 0x00000003ff020219 */ /* 0x000fe20000011604 */
[----:B------:R-:W-:-:S04]  /*c510*/  IMAD R4, R24, UR4, RZ ;  /* 0x0000000418047c24 */ /* 0x000fc8000f8e02ff */
[----:B------:R-:W-:-:S04]  /*c520*/  IMAD.MOV R3, RZ, RZ, -R2 ;  /* 0x000000ffff037224 */ /* 0x000fc800078e0a02 */
[----:B------:R-:W-:Y:S01]  /*c530*/  IMAD R10, R5, R3, R10 ;  /* 0x00000003050a7224 */ /* 0x000fe200078e020a */
[----:B------:R-:W-:Y:S01]  /*c540*/  SHF.R.S32.HI R3, RZ, 0x1f, R2 ;  /* 0x0000001fff037819 */ /* 0x000fe20000011402 */
[C---:B------:R-:W-:Y:S02]  /*c550*/  IMAD R5, R19.reuse, UR5, R4 ;  /* 0x0000000513057c24 */ /* 0x040fe4000f8e0204 */
[----:B------:R-:W-:Y:S01]  /*c560*/  IMAD.WIDE.U32 R2, R19, UR4, R2 ;  /* 0x0000000413027c25 */ /* 0x000fe2000f8e0002 */
[----:B------:R-:W-:-:S03]  /*c570*/  ULDC.64 UR4, c[0x0][0x418] ;  /* 0x0001060000047ab9 */ /* 0x000fc60000000a00 */
[----:B------:R-:W-:Y:S01]  /*c580*/  IMAD.IADD R5, R5, 0x1, R3 ;  /* 0x0000000105057824 */ /* 0x000fe200078e0203 */
[----:B------:R-:W-:-:S04]  /*c590*/  LEA R4, P0, R2, UR4, 0x2 ;  /* 0x0000000402047c11 */ /* 0x000fc8000f8010ff */
[----:B------:R-:W-:-:S05]  /*c5a0*/  LEA.HI.X R5, R2, UR5, R5, 0x2, P0 ;  /* 0x0000000502057c11 */ /* 0x000fca00080f1405 */
[----:B------:R0:W5:Y:S04]  /*c5b0*/  LDG.E R4, desc[UR46][R4.64] ;  /* 0x0000002e04047981 */ /* 0x000168000c1e1900 */
.L_x_75:
        /* <DEDUP_REMOVED lines=8> */
.L_x_145:
[----:B------:R-:W-:Y:S05]  /*c640*/  BSYNC B2 ;  /* 0x0000000000027941 */ /* 0x000fea0003800000 */
.L_x_76:
[----:B------:R-:W-:Y:S04]  /*c650*/  BSSY B2, `(.L_x_78) ;  /* 0x0000009000027945 */ /* 0x000fe80003800000 */
[----:B------:R-:W-:Y:S05]  /*c660*/  @P1 BRA `(.L_x_79) ;  /* 0x00000000001c1947 */ /* 0x000fea0003800000 */
[----:B------:R-:W1:Y:S01]  /*c670*/  S2R R5, SR_TID.X ;  /* 0x0000000000057919 */ /* 0x000e620000002100 */
[----:B0-----:R-:W-:-:S04]  /*c680*/  MOV R3, 0x6000 ;  /* 0x0000600000037802 */ /* 0x001fc80000000f00 */
[----:B------:R2:W-:Y:S01]  /*c690*/  SYNCS.ARRIVE.TRANS64 RZ, [R2+URZ+0x30830], R3 ;  /* 0x0308300302ff79a7 */ /* 0x0005e2000800003f */
[----:B-1----:R-:W-:-:S04]  /*c6a0*/  LOP3.LUT R5, R5, 0x1f, RZ, 0xc0, !PT ;  /* 0x0000001f05057812 */ /* 0x002fc800078ec0ff */
[----:B------:R-:W-:-:S13]  /*c6b0*/  ISETP.NE.AND P0, PT, R5, RZ, PT ;  /* 0x000000ff0500720c */ /* 0x000fda0003f05270 */
[----:B--2---:R-:W-:Y:S05]  /*c6c0*/  @!P0 BRA `(.L_x_79) ;  /* 0x0000000000048947 */ /* 0x004fea0003800000 */
[----:B------:R-:W-:Y:S01]  /*c6d0*/  BPT.TRAP 0x1 ;  /* 0x000000040000795c */ /* 0x000fe20000300000 */
.L_x_79:
[----:B------:R-:W-:Y:S05]  /*c6e0*/  BSYNC B2 ;  /* 0x0000000000027941 */ /* 0x000fea0003800000 */
.L_x_78:
[----:B------:R-:W-:Y:S01]  /*c6f0*/  IMAD.MOV.U32 R11, RZ, RZ, RZ ;  /* 0x000000ffff0b7224 */ /* 0x000fe200078e00ff */
[----:B------:R-:W-:Y:S01]  /*c700*/  UIADD3 UR4, UP0, UR40, 0x370, URZ ;  /* 0x0000037028047890 */ /* 0x000fe2000ff1e03f */
[C---:B0-----:R-:W-:Y:S01]  /*c710*/  IMAD R2, R16.reuse, 0x6000, R9 ;  /* 0x0000600010027824 */ /* 0x041fe200078e0209 */
[----:B------:R-:W-:Y:S01]  /*c720*/  PLOP3.LUT P0, PT, PT, PT, PT, 0x80, 0x0 ;  /* 0x000000000000781c */ /* 0x000fe20003f0f070 */
[----:B------:R-:W-:Y:S01]  /*c730*/  IMAD R3, R16, 0x8, R8 ;  /* 0x0000000810037824 */ /* 0x000fe200078e0208 */
[----:B------:R-:W-:Y:S01]  /*c740*/  R2UR UR10, R11 ;  /* 0x000000000b0a72ca */ /* 0x000fe200000e0000 */
[----:B------:R-:W-:Y:S01]  /*c750*/  IMAD R5, R10, 0xc0, RZ ;  /* 0x000000c00a057824 */ /* 0x000fe200078e02ff */
[----:B------:R-:W-:Y:S01]  /*c760*/  IADD3 R2, R2, 0x12400, RZ ;  /* 0x0001240002027810 */ /* 0x000fe20007ffe0ff */
[----:B------:R-:W-:Y:S01]  /*c770*/  VIADD R3, R3, 0x30 ;  /* 0x0000003003037836 */ /* 0x000fe20000000000 */
[----:B------:R-:W-:Y:S01]  /*c780*/  UIADD3.X UR5, URZ, UR41, URZ, UP0, !UPT ;  /* 0x000000293f057290 */ /* 0x000fe200087fe43f */
[----:B------:R-:W-:Y:S01]  /*c790*/  UMOV UR6, 0x0 ;  /* 0x0000000000067882 */ /* 0x000fe20000000000 */
[----:B------:R-:W-:-:S10]  /*c7a0*/  UMOV UR7, 0x14f00000 ;  /* 0x14f0000000077882 */ /* 0x000fd40000000000 */
.L_x_80:
        /* <DEDUP_REMOVED lines=15> */
.L_x_146:
[----:B------:R-:W-:Y:S05]  /*c8a0*/  BSYNC B2 ;  /* 0x0000000000027941 */ /* 0x000fea0003800000 */
.L_x_81:
[----:B------:R-:W-:Y:S01]  /*c8b0*/  BSSY B2, `(.L_x_83) ;  /* 0x000000b000027945 */ /* 0x000fe20003800000 */
[----:B0-----:R-:W-:Y:S01]  /*c8c0*/  MOV R2, 0x0 ;  /* 0x0000000000027802 */ /* 0x001fe20000000f00 */
[----:B------:R-:W-:Y:S02]  /*c8d0*/  IMAD.MOV.U32 R3, RZ, RZ, 0x14f00000 ;  /* 0x14f00000ff037424 */ /* 0x000fe400078e00ff */
[----:B------:R-:W-:Y:S05]  /*c8e0*/  @P1 BRA `(.L_x_84) ;  /* 0x00000000001c1947 */ /* 0x000fea0003800000 */
[----:B------:R-:W0:Y:S01]  /*c8f0*/  S2R R7, SR_TID.X ;  /* 0x0000000000077919 */ /* 0x000e220000002100 */
[----:B------:R-:W-:-:S04]  /*c900*/  IMAD.MOV.U32 R12, RZ, RZ, 0x6000 ;  /* 0x00006000ff0c7424 */ /* 0x000fc800078e00ff */
[----:B------:R1:W-:Y:S01]  /*c910*/  SYNCS.ARRIVE.TRANS64 RZ, [R5+URZ+0x50], R12 ;  /* 0x0000500c05ff79a7 */ /* 0x0003e2000800003f */
[----:B0-----:R-:W-:-:S04]  /*c920*/  LOP3.LUT R7, R7, 0x1f, RZ, 0xc0, !PT ;  /* 0x0000001f07077812 */ /* 0x001fc800078ec0ff */
[----:B------:R-:W-:-:S13]  /*c930*/  ISETP.NE.AND P0, PT, R7, RZ, PT ;  /* 0x000000ff0700720c */ /* 0x000fda0003f05270 */
[----:B-1----:R-:W-:Y:S05]  /*c940*/  @!P0 BRA `(.L_x_84) ;  /* 0x0000000000048947 */ /* 0x002fea0003800000 */
[----:B------:R-:W-:Y:S01]  /*c950*/  BPT.TRAP 0x1 ;  /* 0x000000040000795c */ /* 0x000fe20000300000 */
.L_x_84:
[----:B------:R-:W-:Y:S05]  /*c960*/  BSYNC B2 ;  /* 0x0000000000027941 */ /* 0x000fea0003800000 */
.L_x_83:
[----:B------:R-:W-:Y:S01]  /*c970*/  R2UR UR10, R11 ;  /* 0x000000000b0a72ca */ /* 0x000fe200000e0000 */
[----:B------:R-:W-:Y:S01]  /*c980*/  UIADD3 UR4, UP0, UR40, 0x470, URZ ;  /* 0x0000047028047890 */ /* 0x000fe2000ff1e03f */
[----:B------:R-:W-:Y:S01]  /*c990*/  R2UR UR6, R2 ;  /* 0x00000000020672ca */ /* 0x000fe200000e0000 */
[----:B------:R-:W-:Y:S01]  /*c9a0*/  IMAD R2, R6, 0x6000, R9 ;  /* 0x0000600006027824 */ /* 0x000fe200078e0209 */
[----:B------:R-:W-:Y:S01]  /*c9b0*/  R2UR UR7, R3 ;  /* 0x00000000030772ca */ /* 0x000fe200000e0000 */
[----:B------:R-:W-:Y:S01]  /*c9c0*/  IMAD R3, R23, 0xc0, RZ ;  /* 0x000000c017037824 */ /* 0x000fe200078e02ff */
[----:B------:R-:W-:Y:S01]  /*c9d0*/  PLOP3.LUT P0, PT, PT, PT, PT, 0x80, 0x0 ;  /* 0x000000000000781c */ /* 0x000fe20003f0f070 */
[----:B------:R-:W-:Y:S01]  /*c9e0*/  VIADD R2, R2, 0x400 ;  /* 0x0000040002027836 */ /* 0x000fe20000000000 */
[----:B------:R-:W-:Y:S01]  /*c9f0*/  IADD3 R5, R5, 0x50, RZ ;  /* 0x0000005005057810 */ /* 0x000fe20007ffe0ff */
[----:B------:R-:W-:-:S12]  /*ca00*/  UIADD3.X UR5, URZ, UR41, URZ, UP0, !UPT ;  /* 0x000000293f057290 */ /* 0x000fd800087fe43f */
.L_x_85:
        /* <DEDUP_REMOVED lines=12> */
.L_x_74:
[----:B------:R-:W-:Y:S05]  /*cad0*/  BSYNC B1 ;  /* 0x0000000000017941 */ /* 0x000fea0003800000 */
.L_x_73:
[C---:B------:R-:W-:Y:S01]  /*cae0*/  ISETP.GT.AND P0, PT, R0.reuse, 0x1, PT ;  /* 0x000000010000780c */ /* 0x040fe20003f04270 */
[----:B------:R-:W-:-:S12]  /*caf0*/  VIADD R0, R0, 0xfffffffe ;  /* 0xfffffffe00007836 */ /* 0x000fd80000000000 */
[----:B------:R-:W-:Y:S05]  /*cb00*/  @P0 BRA `(.L_x_86) ;  /* 0xfffffff000800947 */ /* 0x000fea000383ffff */
.L_x_59:
[----:B------:R-:W-:Y:S05]  /*cb10*/  BSYNC B0 ;  /* 0x0000000000007941 */ /* 0x000fea0003800000 */
.L_x_44:
[----:B------:R-:W-:Y:S01]  /*cb20*/  ISETP.NE.AND P0, PT, R25, RZ, PT ;  /* 0x000000ff1900720c */ /* 0x000fe20003f05270 */
[----:B------:R-:W-:-:S12]  /*cb30*/  BSSY B0, `(.L_x_87) ;  /* 0x0000029000007945 */ /* 0x000fd80003800000 */
[----:B------:R-:W-:Y:S05]  /*cb40*/  @!P0 BRA `(.L_x_88) ;  /* 0x00000000009c8947 */ /* 0x000fea0003800000 */
[----:B0-----:R-:W0:Y:S01]  /*cb50*/  S2R R0, SR_TID.X ;  /* 0x0000000000007919 */ /* 0x001e220000002100 */
[----:B------:R-:W-:Y:S01]  /*cb60*/  LEA R3, R16, UR37, 0x3 ;  /* 0x0000002510037c11 */ /* 0x000fe2000f8e18ff */
[----:B------:R-:W-:Y:S01]  /*cb70*/  BSSY B1, `(.L_x_89) ;  /* 0x0000006000017945 */ /* 0x000fe20003800000 */
[----:B0-----:R-:W-:Y:S02]  /*cb80*/  LOP3.LUT R2, R0, 0x7f, RZ, 0xc0, !PT ;  /* 0x0000007f00027812 */ /* 0x001fe400078ec0ff */
[----:B------:R-:W-:Y:S02]  /*cb90*/  SHF.L.U32 R0, R22, 0x1f, RZ ;  /* 0x0000001f16007819 */ /* 0x000fe400000006ff */
[----:B------:R-:W-:Y:S02]  /*cba0*/  ISETP.NE.AND P1, PT, R2, RZ, PT ;  /* 0x000000ff0200720c */ /* 0x000fe40003f25270 */
[----:B------:R-:W0:Y:S02]  /*cbb0*/  SYNCS.PHASECHK.TRANS64.TRYWAIT P0, [R3+URZ+0x30860], R0 ;  /* 0x03086000030075a7 */ /* 0x000e24000800017f */
[----:B0-----:R-:W-:Y:S09]  /*cbc0*/  @!P0 BRA `(.L_x_90) ;  /* 0x00000018007c8947 */ /* 0x001ff20003800000 */
.L_x_147:
[----:B------:R-:W-:Y:S05]  /*cbd0*/  BSYNC B1 ;  /* 0x0000000000017941 */ /* 0x000fea0003800000 */
.L_x_89:
        /* <DEDUP_REMOVED lines=9> */
.L_x_92:
[----:B------:R-:W-:Y:S05]  /*cc70*/  BSYNC B1 ;  /* 0x0000000000017941 */ /* 0x000fea0003800000 */
.L_x_91:
[----:B------:R-:W-:Y:S01]  /*cc80*/  IMAD R9, R16, 0x6000, R9 ;  /* 0x0000600010097824 */ /* 0x000fe200078e0209 */
[----:B------:R-:W-:Y:S01]  /*cc90*/  UIADD3 UR4, UP0, UR40, 0x470, URZ ;  /* 0x0000047028047890 */ /* 0x000fe2000ff1e03f */
[----:B------:R-:W-:Y:S01]  /*cca0*/  PLOP3.LUT P0, PT, PT, PT, PT, 0x80, 0x0 ;  /* 0x000000000000781c */ /* 0x000fe20003f0f070 */
[----:B------:R-:W-:Y:S01]  /*ccb0*/  IMAD R2, R23, 0xc0, RZ ;  /* 0x000000c017027824 */ /* 0x000fe200078e02ff */
[----:B0-----:R-:W-:Y:S01]  /*ccc0*/  IADD3 R0, R3, 0x30850, RZ ;  /* 0x0003085003007810 */ /* 0x001fe20007ffe0ff */
[----:B------:R-:W-:Y:S01]  /*ccd0*/  VIADD R9, R9, 0x400 ;  /* 0x0000040009097836 */ /* 0x000fe20000000000 */
[----:B------:R-:W-:Y:S01]  /*cce0*/  UIADD3.X UR5, URZ, UR41, URZ, UP0, !UPT ;  /* 0x000000293f057290 */ /* 0x000fe200087fe43f */
[----:B------:R-:W-:Y:S01]  /*ccf0*/  UMOV UR6, 0x0 ;  /* 0x0000000000067882 */ /* 0x000fe20000000000 */
[----:B------:R-:W-:Y:S01]  /*cd00*/  UMOV UR7, 0x14f00000 ;  /* 0x14f0000000077882 */ /* 0x000fe20000000000 */
[----:B------:R-:W-:-:S09]  /*cd10*/  UMOV UR10, URZ ;  /* 0x0000003f000a7c82 */ /* 0x000fd20008000000 */
.L_x_93:
        /* <DEDUP_REMOVED lines=9> */
[----:B-1----:R-:W-:Y:S05]  /*cdb0*/  @P0 BRA.U.ANY `(.L_x_93) ;  /* 0xfffffffd00d80947 */ /* 0x002fea000393ffff */
.L_x_88:
[----:B------:R-:W-:Y:S05]  /*cdc0*/  BSYNC B0 ;  /* 0x0000000000007941 */ /* 0x000fea0003800000 */
.L_x_87:
[----:B------:R-:W2:Y:S01]  /*cdd0*/  LDL.LU R3, [R1+0x8] ;  /* 0x0000080001037983 */ /* 0x000ea20000300800 */
[----:B------:R-:W-:-:S03]  /*cde0*/  ULDC UR4, c[0x0][0xc34] ;  /* 0x00030d0000047ab9 */ /* 0x000fc60000000800 */
[----:B------:R-:W3:Y:S01]  /*cdf0*/  LDL.LU R4, [R1+0x20] ;  /* 0x0000200001047983 */ /* 0x000ee20000300800 */
[----:B------:R-:W-:-:S05]  /*ce00*/  VIADD R16, R16, 0x1 ;  /* 0x0000000110107836 */ /* 0x000fca0000000000 */
[----:B------:R-:W-:-:S04]  /*ce10*/  ISETP.NE.AND P0, PT, R16, 0x2, PT ;  /* 0x000000021000780c */ /* 0x000fc80003f05270 */
[----:B------:R-:W-:Y:S02]  /*ce20*/  SEL R16, R16, RZ, P0 ;  /* 0x000000ff10107207 */ /* 0x000fe40000000000 */
[----:B--2---:R-:W-:Y:S01]  /*ce30*/  IADD3 R3, R3, UR38, RZ ;  /* 0x0000002603037c10 */ /* 0x004fe2000fffe0ff */
[----:B---3--:R-:W-:-:S04]  /*ce40*/  VIADD R4, R4, 0x1 ;  /* 0x0000000104047836 */ /* 0x008fc80000000000 */
[----:B------:R1:W-:Y:S01]  /*ce50*/  STL [R1+0x8], R3 ;  /* 0x0000080301007387 */ /* 0x0003e20000100800 */
[----:B------:R-:W-:-:S03]  /*ce60*/  ISETP.GE.AND P1, PT, R3, UR4, PT ;  /* 0x0000000403007c0c */ /* 0x000fc6000bf26270 */
[----:B------:R2:W-:Y:S01]  /*ce70*/  STL [R1+0x20], R4 ;  /* 0x0000200401007387 */ /* 0x0005e20000100800 */
[----:B-1----:R-:W-:-:S04]  /*ce80*/  SEL R3, RZ, 0x1, P0 ;  /* 0x00000001ff037807 */ /* 0x002fc80000000000 */
[----:B------:R-:W-:-:S05]  /*ce90*/  LOP3.LUT R22, R22, R3, RZ, 0x3c, !PT ;  /* 0x0000000316167212 */ /* 0x000fca00078e3cff */
[----:B--2---:R-:W-:Y:S05]  /*cea0*/  @!P1 BRA `(.L_x_94) ;  /* 0xffffffcc00849947 */ /* 0x004fea000383ffff */
[----:B0-----:R-:W-:-:S07]  /*ceb0*/  LOP3.LUT R0, R4, 0x1, RZ, 0xc, !PT ;  /* 0x0000000104007812 */ /* 0x001fce00078e0cff */
.L_x_30:
[----:B------:R-:W0:Y:S01]  /*cec0*/  S2R R3, SR_CgaCtaId ;  /* 0x0000000000037919 */ /* 0x000e220000008800 */
[----:B------:R-:W-:Y:S01]  /*ced0*/  MOV R2, 0x400 ;  /* 0x0000040000027802 */ /* 0x000fe20000000f00 */
[----:B------:R-:W-:Y:S01]  /*cee0*/  BSSY B0, `(.L_x_95) ;  /* 0x0000005000007945 */ /* 0x000fe20003800000 */
[----:B------:R-:W-:Y:S02]  /*cef0*/  SHF.L.U32 R0, R0, 0x1f, RZ ;  /* 0x0000001f00007819 */ /* 0x000fe400000006ff */
[----:B0-----:R-:W-:-:S04]  /*cf00*/  LEA R9, R3, R2, 0x18 ;  /* 0x0000000203097211 */ /* 0x001fc800078ec0ff */
[----:B------:R-:W0:Y:S02]  /*cf10*/  SYNCS.PHASECHK.TRANS64.TRYWAIT P0, [R9+URZ+0x30820], R0 ;  /* 0x03082000090075a7 */ /* 0x000e24000800017f */
[----:B0-----:R-:W-:Y:S05]  /*cf20*/  @!P0 BRA `(.L_x_96) ;  /* 0x0000001400b88947 */ /* 0x001fea0003800000 */
.L_x_148:
[----:B------:R-:W-:Y:S05]  /*cf30*/  BSYNC B0 ;  /* 0x0000000000007941 */ /* 0x000fea0003800000 */
.L_x_95:
[----:B------:R-:W-:-:S03]  /*cf40*/  UMOV UR4, 0xffffffff ;  /* 0xffffffff00047882 */ /* 0x000fc60000000000 */
[----:B------:R-:W-:Y:S05]  /*cf50*/  BRA.DIV UR4, `(.L_x_97) ;  /* 0x0000001604c07947 */ /* 0x000fea000b800000 */
[----:B0-----:R-:W0:Y:S02]  /*cf60*/  S2R R0, SR_TID.X ;  /* 0x0000000000007919 */ /* 0x001e240000002100 */
[----:B0-----:R-:W-:-:S04]  /*cf70*/  SHF.R.U32.HI R0, RZ, 0x5, R0 ;  /* 0x00000005ff007819 */ /* 0x001fc80000011600 */
[----:B------:R-:W-:-:S05]  /*cf80*/  LOP3.LUT R0, R0, 0x3, RZ, 0xc0, !PT ;  /* 0x0000000300007812 */ /* 0x000fca00078ec0ff */
[----:B------:R0:W1:Y:S02]  /*cf90*/  SHFL.IDX PT, R14, R0, RZ, 0x1f ;  /* 0x00001fff000e7589 */ /* 0x00006400000e0000 */
.L_x_151:
[----:B-1----:R-:W-:Y:S01]  /*cfa0*/  ISETP.NE.AND P0, PT, R14, RZ, PT ;  /* 0x000000ff0e00720c */ /* 0x002fe20003f05270 */
[----:B------:R-:W-:-:S12]  /*cfb0*/  BSSY B0, `(.L_x_98) ;  /* 0x0000024000007945 */ /* 0x000fd80003800000 */
[----:B------:R-:W-:Y:S05]  /*cfc0*/  @P0 BRA `(.L_x_99) ;  /* 0x0000000000880947 */ /* 0x000fea0003800000 */
[----:B------:R-:W-:-:S03]  /*cfd0*/  UMOV UR4, 0xffffffff ;  /* 0xffffffff00047882 */ /* 0x000fc60000000000 */
[----:B------:R-:W-:Y:S05]  /*cfe0*/  BRA.DIV UR4, `(.L_x_100) ;  /* 0x0000001604d07947 */ /* 0x000fea000b800000 */
[----:B------:R-:W-:-:S13]  /*cff0*/  ELECT P6, URZ, PT ;  /* 0x00000000003f782f */ /* 0x000fda00038c0000 */
.L_x_154:
[----:B------:R-:W-:Y:S05]  /*d000*/  @!P6 BRA `(.L_x_99) ;  /* 0x000000000078e947 */ /* 0x000fea0003800000 */
[----:B------:R-:W-:-:S06]  /*d010*/  ULOP3.LUT UR4, UR36, 0x2, URZ, 0xfc, !UPT ;  /* 0x0000000224047892 */ /* 0x000fcc000f8efc3f */
[----:B0-----:R-:W-:-:S05]  /*d020*/  IMAD.U32 R0, RZ, RZ, UR4 ;  /* 0x00000004ff007e24 */ /* 0x001fca000f8e00ff */
[----:B------:R-:W-:-:S13]  /*d030*/  ISETP.NE.AND P2, PT, R0, 0x3, PT ;  /* 0x000000030000780c */ /* 0x000fda0003f45270 */
[----:B------:R-:W-:Y:S05]  /*d040*/  @!P2 BRA `(.L_x_101) ;  /* 0x000000000004a947 */ /* 0x000fea0003800000 */
[----:B------:R-:W-:Y:S01]  /*d050*/  BPT.TRAP 0x1 ;  /* 0x000000040000795c */ /* 0x000fe20000300000 */
.L_x_101:
[----:B------:R-:W-:Y:S01]  /*d060*/  IADD3 R3, R9, 0x30840, RZ ;  /* 0x0003084009037810 */ /* 0x000fe20007ffe0ff */
[----:B------:R-:W-:Y:S01]  /*d070*/  VIADD R0, R16, 0x1 ;  /* 0x0000000110007836 */ /* 0x000fe20000000000 */
[----:B------:R-:W-:-:S03]  /*d080*/  SHF.L.U32 R2, R22, 0x1f, RZ ;  /* 0x0000001f16027819 */ /* 0x000fc600000006ff */
[----:B------:R-:W-:Y:S01]  /*d090*/  IMAD R7, R16, 0x8, R3 ;  /* 0x0000000810077824 */ /* 0x000fe200078e0203 */
[----:B------:R-:W-:-:S03]  /*d0a0*/  ISETP.NE.AND P1, PT, R0, 0x2, PT ;  /* 0x000000020000780c */ /* 0x000fc60003f25270 */
[----:B------:R-:W0:Y:S01]  /*d0b0*/  SYNCS.PHASECHK.TRANS64.TRYWAIT P0, [R7+URZ], R2 ;  /* 0x00000002070075a7 */ /* 0x000e22000800017f */
[----:B------:R-:W-:Y:S02]  /*d0c0*/  SEL R5, RZ, 0x1, P1 ;  /* 0x00000001ff057807 */ /* 0x000fe40000800000 */
[----:B------:R-:W-:Y:S02]  /*d0d0*/  SEL R4, R0, RZ, P1 ;  /* 0x000000ff00047207 */ /* 0x000fe40000800000 */
[----:B------:R-:W-:Y:S02]  /*d0e0*/  LOP3.LUT R0, R22, R5, RZ, 0x3c, !PT ;  /* 0x0000000516007212 */ /* 0x000fe400078e3cff */
[----:B------:R-:W-:Y:S02]  /*d0f0*/  LEA R3, R4, R3, 0x3 ;  /* 0x0000000304037211 */ /* 0x000fe400078e18ff */
[----:B------:R-:W-:Y:S01]  /*d100*/  SHF.L.U32 R0, R0, 0x1f, RZ ;  /* 0x0000001f00007819 */ /* 0x000fe200000006ff */
[----:B0-----:R-:W-:Y:S06]  /*d110*/  @!P0 BRA `(.L_x_102) ;  /* 0x0000001400a48947 */ /* 0x001fec0003800000 */
.L_x_155:
[----:B------:R-:W1:Y:S02]  /*d120*/  SYNCS.PHASECHK.TRANS64.TRYWAIT P0, [R3+URZ], R0 ;  /* 0x00000000030075a7 */ /* 0x000e64000800017f */
[----:B-1----:R-:W-:Y:S05]  /*d130*/  @!P0 BRA `(.L_x_103) ;  /* 0x0000001400b08947 */ /* 0x002fea0003800000 */
.L_x_156:
[----:B------:R-:W-:Y:S05]  /*d140*/  @!P2 BRA `(.L_x_104) ;  /* 0x000000000004a947 */ /* 0x000fea0003800000 */
[----:B------:R-:W-:Y:S01]  /*d150*/  BPT.TRAP 0x1 ;  /* 0x000000040000795c */ /* 0x000fe20000300000 */
.L_x_104:
[----:B-1----:R-:W-:-:S04]  /*d160*/  VIADD R3, R9, 0x30860 ;  /* 0x0003086009037836 */ /* 0x002fc80000000000 */
[----:B------:R-:W-:-:S04]  /*d170*/  IMAD R5, R16, 0x8, R3 ;  /* 0x0000000810057824 */ /* 0x000fc800078e0203 */
[----:B------:R-:W1:Y:S02]  /*d180*/  SYNCS.PHASECHK.TRANS64.TRYWAIT P0, [R5+URZ], R2 ;  /* 0x00000002050075a7 */ /* 0x000e64000800017f */
[----:B-1----:R-:W-:Y:S05]  /*d190*/  @!P0 BRA `(.L_x_105) ;  /* 0x0000001400ac8947 */ /* 0x002fea0003800000 */
.L_x_157:
[----:B------:R-:W-:-:S07]  /*d1a0*/  LEA R3, R4, R3, 0x3 ;  /* 0x0000000304037211 */ /* 0x000fce00078e18ff */
.L_x_106:
[----:B--2---:R2:W3:Y:S02]  /*d1b0*/  SYNCS.PHASECHK.TRANS64.TRYWAIT P0, [R3+URZ], R0 ;  /* 0x00000000030075a7 */ /* 0x0044e4000800017f */
[----:B---3--:R-:W-:Y:S05]  /*d1c0*/  @!P0 NANOSLEEP.SYNCS 0x989680 ;  /* 0x009896800000895d */ /* 0x008fea0003900000 */
[----:B------:R-:W3:Y:S02]  /*d1d0*/  @!P0 SYNCS.PHASECHK.TRANS64 P0, [R3+URZ], R0 ;  /* 0x00000000030085a7 */ /* 0x000ee4000800007f */
[----:B---3--:R-:W-:Y:S05]  /*d1e0*/  @!P0 BRA `(.L_x_106) ;  /* 0xfffffffc00f08947 */ /* 0x008fea000383ffff */
.L_x_99:
[----:B------:R-:W-:Y:S05]  /*d1f0*/  BSYNC B0 ;  /* 0x0000000000007941 */ /* 0x000fea0003800000 */
.L_x_98:
[----:B------:R-:W-:Y:S05]  /*d200*/  EXIT ;  /* 0x000000000000794d */ /* 0x000fea0003800000 */
.L_x_10:
[----:B0-----:R-:W-:-:S04]  /*d210*/  IMAD.U32 R3, RZ, RZ, UR40 ;  /* 0x00000028ff037e24 */ /* 0x001fc8000f8e00ff */
[----:B------:R0:W1:Y:S03]  /*d220*/  SYNCS.PHASECHK.TRANS64.TRYWAIT P1, [R3+URZ+0x30800], R0 ;  /* 0x03080000030075a7 */ /* 0x000066000802017f */
[----:B-1----:R-:W-:Y:S05]  /*d230*/  @!P1 NANOSLEEP.SYNCS 0x989680 ;  /* 0x009896800000995d */ /* 0x002fea0003900000 */
[----:B------:R-:W1:Y:S02]  /*d240*/  @!P1 SYNCS.PHASECHK.TRANS64 P1, [R3+URZ+0x30800], R0 ;  /* 0x03080000030095a7 */ /* 0x000e64000802007f */
[----:B-1----:R-:W-:Y:S05]  /*d250*/  @!P1 BRA `(.L_x_10) ;  /* 0xfffffffc00ec9947 */ /* 0x002fea000383ffff */
[----:B------:R-:W-:Y:S05]  /*d260*/  BRA `(.L_x_107) ;  /* 0xffffff4000407947 */ /* 0x000fea000383ffff */
.L_x_14:
[----:B-1----:R1:W2:Y:S02]  /*d270*/  SYNCS.PHASECHK.TRANS64.TRYWAIT P2, [R0+URZ+0x30830], R5 ;  /* 0x03083005000075a7 */ /* 0x0022a4000804017f */
[----:B--2---:R-:W-:Y:S05]  /*d280*/  @!P2 NANOSLEEP.SYNCS 0x989680 ;  /* 0x009896800000a95d */ /* 0x004fea0003900000 */
[----:B------:R-:W2:Y:S02]  /*d290*/  @!P2 SYNCS.PHASECHK.TRANS64 P2, [R0+URZ+0x30830], R5 ;  /* 0x030830050000a5a7 */ /* 0x000ea4000804007f */
[----:B--2---:R-:W-:Y:S05]  /*d2a0*/  @!P2 BRA `(.L_x_14) ;  /* 0xfffffffc00f0a947 */ /* 0x004fea000383ffff */
[----:B------:R-:W-:Y:S05]  /*d2b0*/  BRA `(.L_x_13) ;  /* 0xffffff4000787947 */ /* 0x000fea000383ffff */
.L_x_19:
[----:B-1----:R-:W-:-:S04]  /*d2c0*/  IMAD.U32 R9, RZ, RZ, UR6 ;  /* 0x00000006ff097e24 */ /* 0x002fc8000f8e00ff */
[----:B------:R1:W2:Y:S03]  /*d2d0*/  SYNCS.PHASECHK.TRANS64.TRYWAIT P2, [R9+URZ+0x30830], R8 ;  /* 0x03083008090075a7 */ /* 0x0002a6000804017f */
[----:B--2---:R-:W-:Y:S05]  /*d2e0*/  @!P2 NANOSLEEP.SYNCS 0x989680 ;  /* 0x009896800000a95d */ /* 0x004fea0003900000 */
[----:B------:R-:W2:Y:S02]  /*d2f0*/  @!P2 SYNCS.PHASECHK.TRANS64 P2, [R9+URZ+0x30830], R8 ;  /* 0x030830080900a5a7 */ /* 0x000ea4000804007f */
[----:B--2---:R-:W-:Y:S05]  /*d300*/  @!P2 BRA `(.L_x_19) ;  /* 0xfffffffc00eca947 */ /* 0x004fea000383ffff */
[----:B------:R-:W-:Y:S05]  /*d310*/  BRA `(.L_x_16) ;  /* 0xffffff7800bc7947 */ /* 0x000fea000383ffff */
.L_x_23:
[----:B-1----:R-:W-:-:S04]  /*d320*/  MOV R9, UR6 ;  /* 0x0000000600097c02 */ /* 0x002fc80008000f00 */
[----:B------:R1:W2:Y:S03]  /*d330*/  SYNCS.PHASECHK.TRANS64.TRYWAIT P2, [R9+URZ+0x30850], R8 ;  /* 0x03085008090075a7 */ /* 0x0002a6000804017f */
[----:B--2---:R-:W-:Y:S05]  /*d340*/  @!P2 NANOSLEEP.SYNCS 0x989680 ;  /* 0x009896800000a95d */ /* 0x004fea0003900000 */
[----:B------:R-:W2:Y:S02]  /*d350*/  @!P2 SYNCS.PHASECHK.TRANS64 P2, [R9+URZ+0x30850], R8 ;  /* 0x030850080900a5a7 */ /* 0x000ea4000804007f */
[----:B--2---:R-:W-:Y:S05]  /*d360*/  @!P2 BRA `(.L_x_23) ;  /* 0xfffffffc00eca947 */ /* 0x004fea000383ffff */
[----:B------:R-:W-:Y:S05]  /*d370*/  BRA `(.L_x_20) ;  /* 0xffffff7c003c7947 */ /* 0x000fea000383ffff */
.L_x_28:
[----:B-1----:R-:W-:-:S04]  /*d380*/  IMAD.U32 R5, RZ, RZ, UR12 ;  /* 0x0000000cff057e24 */ /* 0x002fc8000f8e00ff */
[----:B------:R1:W2:Y:S03]  /*d390*/  SYNCS.PHASECHK.TRANS64.TRYWAIT P0, [R5+URZ+0x30850], R0 ;  /* 0x03085000050075a7 */ /* 0x0002a6000800017f */
[----:B--2---:R-:W-:Y:S05]  /*d3a0*/  @!P0 NANOSLEEP.SYNCS 0x989680 ;  /* 0x009896800000895d */ /* 0x004fea0003900000 */
[----:B------:R-:W2:Y:S02]  /*d3b0*/  @!P0 SYNCS.PHASECHK.TRANS64 P0, [R5+URZ+0x30850], R0 ;  /* 0x03085000050085a7 */ /* 0x000ea4000800007f */
[----:B--2---:R-:W-:Y:S05]  /*d3c0*/  @!P0 BRA `(.L_x_28) ;  /* 0xfffffffc00ec8947 */ /* 0x004fea000383ffff */
[----:B------:R-:W-:Y:S05]  /*d3d0*/  BRA `(.L_x_27) ;  /* 0xffffffac00e87947 */ /* 0x000fea000383ffff */
.L_x_34:
[----:B------:R-:W0:Y:S01]  /*d3e0*/  S2R R20, SR_TID.X ;  /* 0x0000000000147919 */ /* 0x000e220000002100 */
[----:B------:R-:W-:Y:S01]  /*d3f0*/  BSSY B0, `(.L_x_108) ;  /* 0x000000a000007945 */ /* 0x000fe20003800000 */
[----:B------:R-:W-:Y:S01]  /*d400*/  MOV R12, RZ ;  /* 0x000000ff000c7202 */ /* 0x000fe20000000f00 */
[----:B------:R-:W-:Y:S02]  /*d410*/  IMAD.MOV.U32 R11, RZ, RZ, 0x1f ;  /* 0x0000001fff0b7424 */ /* 0x000fe400078e00ff */
[----:B------:R-:W-:Y:S01]  /*d420*/  IMAD.MOV.U32 R15, RZ, RZ, -0x1 ;  /* 0xffffffffff0f7424 */ /* 0x000fe200078e00ff */
[----:B0-----:R-:W-:-:S04]  /*d430*/  SHF.R.U32.HI R20, RZ, 0x5, R20 ;  /* 0x00000005ff147819 */ /* 0x001fc80000011614 */
[----:B------:R-:W-:-:S05]  /*d440*/  LOP3.LUT R20, R20, 0x3, RZ, 0xc0, !PT ;  /* 0x0000000314147812 */ /* 0x000fca00078ec0ff */
[----:B------:R-:W-:-:S07]  /*d450*/  IMAD.MOV.U32 R13, RZ, RZ, R20 ;  /* 0x000000ffff0d7224 */ /* 0x000fce00078e0014 */
[----:B-1----:R-:W-:Y:S05]  /*d460*/  WARPSYNC.COLLECTIVE R15, `(.L_x_109) ;  /* 0x000000000f087348 */ /* 0x002fea0003c00000 */
[----:B------:R0:W2:Y:S02]  /*d470*/  SHFL.IDX P6, R14, R13, R12, R11 ;  /* 0x0000000c0d0e7389 */ /* 0x0000a400000c000b */
[----:B012---:R-:W-:Y:S01]  /*d480*/  ENDCOLLECTIVE ;  /* 0x000000000000791b */ /* 0x007fe20003800000 */
.L_x_109:
[----:B------:R-:W-:Y:S05]  /*d490*/  BSYNC B0 ;  /* 0x0000000000007941 */ /* 0x000fea0003800000 */
.L_x_108:
[----:B------:R-:W-:Y:S05]  /*d4a0*/  BRA `(.L_x_110) ;  /* 0xffffffcc00a87947 */ /* 0x000fea000383ffff */
.L_x_36:
[----:B------:R-:W-:Y:S01]  /*d4b0*/  BSSY B0, `(.L_x_111) ;  /* 0x0000006000007945 */ /* 0x000fe20003800000 */
[----:B------:R-:W-:-:S07]  /*d4c0*/  MOV R15, 0xffffffff ;  /* 0xffffffff000f7802 */ /* 0x000fce0000000f00 */
[----:B01----:R-:W-:Y:S05]  /*d4d0*/  WARPSYNC.COLLECTIVE R15, `(.L_x_112) ;  /* 0x000000000f0c7348 */ /* 0x003fea0003c00000 */
[----:B------:R-:W-:Y:S02]  /*d4e0*/  ELECT P6, UR62, PT ;  /* 0x00000000003e782f */ /* 0x000fe400038c0000 */
[----:B------:R-:W-:Y:S01]  /*d4f0*/  MOV R14, UR62 ;  /* 0x0000003e000e7c02 */ /* 0x000fe20008000f00 */
[----:B01----:R-:W-:Y:S10]  /*d500*/  ENDCOLLECTIVE ;  /* 0x000000000000791b */ /* 0x003ff40003800000 */
.L_x_112:
[----:B------:R-:W-:Y:S05]  /*d510*/  BSYNC B0 ;  /* 0x0000000000007941 */ /* 0x000fea0003800000 */
.L_x_111:
[----:B------:R-:W-:Y:S05]  /*d520*/  BRA `(.L_x_113) ;  /* 0xffffffcc00a47947 */ /* 0x000fea000383ffff */
.L_x_38:
[----:B0-----:R0:W2:Y:S02]  /*d530*/  SYNCS.PHASECHK.TRANS64.TRYWAIT P0, [R3+URZ+0x30840], R0 ;  /* 0x03084000030075a7 */ /* 0x0010a4000800017f */
[----:B--2---:R-:W-:Y:S05]  /*d540*/  @!P0 NANOSLEEP.SYNCS 0x989680 ;  /* 0x009896800000895d */ /* 0x004fea0003900000 */
[----:B------:R-:W2:Y:S02]  /*d550*/  @!P0 SYNCS.PHASECHK.TRANS64 P0, [R3+URZ+0x30840], R0 ;  /* 0x03084000030085a7 */ /* 0x000ea4000800007f */
[----:B--2---:R-:W-:Y:S05]  /*d560*/  @!P0 BRA `(.L_x_38) ;  /* 0xfffffffc00f08947 */ /* 0x004fea000383ffff */
[----:B------:R-:W-:Y:S05]  /*d570*/  BRA `(.L_x_114) ;  /* 0xffffffd000047947 */ /* 0x000fea000383ffff */
.L_x_41:
[----:B------:R-:W-:Y:S01]  /*d580*/  IMAD.MOV.U32 R13, RZ, RZ, R4 ;  /* 0x000000ffff0d7224 */ /* 0x000fe200078e0004 */
[----:B------:R-:W-:Y:S01]  /*d590*/  MOV R11, 0x181f ;  /* 0x0000181f000b7802 */ /* 0x000fe20000000f00 */
[----:B------:R-:W-:Y:S02]  /*d5a0*/  IMAD.MOV.U32 R12, RZ, RZ, RZ ;  /* 0x000000ffff0c7224 */ /* 0x000fe400078e00ff */
[----:B------:R-:W-:Y:S02]  /*d5b0*/  IMAD.MOV.U32 R15, RZ, RZ, -0x1 ;  /* 0xffffffffff0f7424 */ /* 0x000fe400078e00ff */
[----:B------:R-:W-:-:S07]  /*d5c0*/  IMAD R8, R6, 0xc0, R21 ;  /* 0x000000c006087824 */ /* 0x000fce00078e0215 */
[----:B------:R-:W-:Y:S05]  /*d5d0*/  WARPSYNC.COLLECTIVE R15, `(.L_x_115) ;  /* 0x000000000f087348 */ /* 0x000fea0003c00000 */
[----:B------:R0:W1:Y:S02]  /*d5e0*/  SHFL.IDX P6, R14, R13, R12, R11 ;  /* 0x0000000c0d0e7389 */ /* 0x00006400000c000b */
[----:B01----:R-:W-:Y:S01]  /*d5f0*/  ENDCOLLECTIVE ;  /* 0x000000000000791b */ /* 0x003fe20003800000 */
.L_x_115:
[----:B------:R-:W-:Y:S01]  /*d600*/  MOV R13, R0 ;  /* 0x00000000000d7202 */ /* 0x000fe20000000f00 */
[----:B------:R-:W-:-:S07]  /*d610*/  IMAD.MOV.U32 R2, RZ, RZ, R14 ;  /* 0x000000ffff027224 */ /* 0x000fce00078e000e */
[----:B------:R-:W-:Y:S05]  /*d620*/  WARPSYNC.COLLECTIVE R15, `(.L_x_116) ;  /* 0x000000000f087348 */ /* 0x000fea0003c00000 */
[----:B------:R0:W1:Y:S02]  /*d630*/  SHFL.IDX P6, R14, R13, R12, R11 ;  /* 0x0000000c0d0e7389 */ /* 0x00006400000c000b */
[----:B01----:R-:W-:Y:S01]  /*d640*/  ENDCOLLECTIVE ;  /* 0x000000000000791b */ /* 0x003fe20003800000 */
.L_x_116:
[----:B------:R-:W-:Y:S02]  /*d650*/  ULDC UR4, c[0x0][0x288] ;  /* 0x0000a20000047ab9 */ /* 0x000fe40000000800 */
[----:B------:R-:W-:-:S05]  /*d660*/  IMAD R6, R9, UR4, RZ ;  /* 0x0000000409067c24 */ /* 0x000fca000f8e02ff */
[----:B------:R-:W-:Y:S01]  /*d670*/  ISETP.GE.AND P1, PT, R8, R6, PT ;  /* 0x000000060800720c */ /* 0x000fe20003f26270 */
[----:B------:R-:W-:Y:S01]  /*d680*/  IMAD.MOV.U32 R13, RZ, RZ, R4 ;  /* 0x000000ffff0d7224 */ /* 0x000fe200078e0004 */
[----:B------:R-:W-:Y:S01]  /*d690*/  MOV R12, 0x1 ;  /* 0x00000001000c7802 */ /* 0x000fe20000000f00 */
[----:B------:R-:W-:-:S10]  /*d6a0*/  IMAD.MOV.U32 R3, RZ, RZ, R14 ;  /* 0x000000ffff037224 */ /* 0x000fd400078e000e */
[----:B------:R-:W-:Y:S05]  /*d6b0*/  WARPSYNC.COLLECTIVE R15, `(.L_x_117) ;  /* 0x000000000f087348 */ /* 0x000fea0003c00000 */
[----:B------:R0:W1:Y:S02]  /*d6c0*/  SHFL.IDX P6, R14, R13, R12, R11 ;  /* 0x0000000c0d0e7389 */ /* 0x00006400000c000b */
[----:B01----:R-:W-:Y:S01]  /*d6d0*/  ENDCOLLECTIVE ;  /* 0x000000000000791b */ /* 0x003fe20003800000 */
.L_x_117:
[----:B------:R-:W-:-:S05]  /*d6e0*/  @!P1 LEA R9, P2, R20, R3, 0x1 ;  /* 0x0000000314099211 */ /* 0x000fca00078408ff */
[----:B------:R-:W-:Y:S01]  /*d6f0*/  @!P1 IMAD.X R3, RZ, RZ, R2, P2 ;  /* 0x000000ffff039224 */ /* 0x000fe200010e0602 */
[----:B------:R-:W-:Y:S01]  /*d700*/  @!P1 MOV R2, R9 ;  /* 0x0000000900029202 */ /* 0x000fe20000000f00 */
[----:B------:R-:W-:Y:S02]  /*d710*/  VIADD R9, R8, 0x10 ;  /* 0x0000001008097836 */ /* 0x000fe40000000000 */
[----:B------:R-:W-:Y:S02]  /*d720*/  IMAD.MOV.U32 R13, RZ, RZ, R0 ;  /* 0x000000ffff0d7224 */ /* 0x000fe400078e0000 */
[----:B------:R-:W-:Y:S01]  /*d730*/  @!PT LDS RZ, [RZ] ;  /* 0x00000000fffff984 */ /* 0x000fe20000000800 */
[----:B------:R-:W-:Y:S01]  /*d740*/  @!PT LDS RZ, [RZ] ;  /* 0x00000000fffff984 */ /* 0x000fe20000000800 */
[----:B------:R-:W-:Y:S01]  /*d750*/  @!PT LDS RZ, [RZ] ;  /* 0x00000000fffff984 */ /* 0x000fe20000000800 */
[----:B------:R0:W-:Y:S01]  /*d760*/  @!P1 LDGSTS.E.BYPASS.LTC128B.128 [R27+0xc400], desc[UR46][R2.64], !P0 ;  /* 0x0c400000021b9fae */ /* 0x0001e2000c101d6e */
[----:B------:R-:W-:Y:S01]  /*d770*/  ISETP.GE.AND P1, PT, R9, R6, PT ;  /* 0x000000060900720c */ /* 0x000fe20003f26270 */
[----:B0-----:R-:W-:-:S12]  /*d780*/  IMAD.MOV.U32 R2, RZ, RZ, R14 ;  /* 0x000000ffff027224 */ /* 0x001fd800078e000e */
[----:B------:R-:W-:Y:S05]  /*d790*/  WARPSYNC.COLLECTIVE R15, `(.L_x_118) ;  /* 0x000000000f087348 */ /* 0x000fea0003c00000 */
[----:B------:R0:W1:Y:S02]  /*d7a0*/  SHFL.IDX P6, R14, R13, R12, R11 ;  /* 0x0000000c0d0e7389 */ /* 0x00006400000c000b */
[----:B01----:R-:W-:Y:S01]  /*d7b0*/  ENDCOLLECTIVE ;  /* 0x000000000000791b */ /* 0x003fe20003800000 */
.L_x_118:
[----:B------:R-:W-:Y:S01]  /*d7c0*/  MOV R13, R4 ;  /* 0x00000004000d7202 */ /* 0x000fe20000000f00 */
[----:B------:R-:W-:Y:S01]  /*d7d0*/  IMAD.MOV.U32 R12, RZ, RZ, 0x2 ;  /* 0x00000002ff0c7424 */ /* 0x000fe200078e00ff */
[----:B------:R-:W-:-:S13]  /*d7e0*/  @!P1 LEA R9, P2, R20, R14, 0x1 ;  /* 0x0000000e14099211 */ /* 0x000fda00078408ff */
[----:B------:R-:W-:Y:S05]  /*d7f0*/  WARPSYNC.COLLECTIVE R15, `(.L_x_119) ;  /* 0x000000000f087348 */ /* 0x000fea0003c00000 */
[----:B------:R0:W1:Y:S02]  /*d800*/  SHFL.IDX P6, R14, R13, R12, R11 ;  /* 0x0000000c0d0e7389 */ /* 0x00006400000c000b */
[----:B01----:R-:W-:Y:S01]  /*d810*/  ENDCOLLECTIVE ;  /* 0x000000000000791b */ /* 0x003fe20003800000 */
.L_x_119:
[----:B------:R-:W-:Y:S01]  /*d820*/  @!P1 IADD3.X R3, RZ, R2, RZ, P2, !PT ;  /* 0x00000002ff039210 */ /* 0x000fe200017fe4ff */
[----:B------:R-:W-:Y:S02]  /*d830*/  @!P1 IMAD.MOV.U32 R2, RZ, RZ, R9 ;  /* 0x000000ffff029224 */ /* 0x000fe400078e0009 */
[----:B------:R-:W-:-:S03]  /*d840*/  VIADD R9, R8, 0x20 ;  /* 0x0000002008097836 */ /* 0x000fc60000000000 */
[----:B------:R-:W-:Y:S01]  /*d850*/  @!PT LDS RZ, [RZ] ;  /* 0x00000000fffff984 */ /* 0x000fe20000000800 */
[----:B------:R-:W-:Y:S01]  /*d860*/  @!PT LDS RZ, [RZ] ;  /* 0x00000000fffff984 */ /* 0x000fe20000000800 */
[----:B------:R-:W-:Y:S01]  /*d870*/  @!PT LDS RZ, [RZ] ;  /* 0x00000000fffff984 */ /* 0x000fe20000000800 */
[----:B------:R0:W-:Y:S02]  /*d880*/  @!P1 LDGSTS.E.BYPASS.LTC128B.128 [R27+0xcc00], desc[UR46][R2.64], !P0 ;  /* 0x0cc00000021b9fae */ /* 0x0001e4000c101d6e */
[----:B------:R-:W-:Y:S02]  /*d890*/  ISETP.GE.AND P1, PT, R9, R6, PT ;  /* 0x000000060900720c */ /* 0x000fe40003f26270 */
[----:B------:R-:W-:Y:S01]  /*d8a0*/  MOV R13, R0 ;  /* 0x00000000000d7202 */ /* 0x000fe20000000f00 */
[----:B0-----:R-:W-:-:S10]  /*d8b0*/  IMAD.MOV.U32 R2, RZ, RZ, R14 ;  /* 0x000000ffff027224 */ /* 0x001fd400078e000e */
[----:B------:R-:W-:Y:S05]  /*d8c0*/  WARPSYNC.COLLECTIVE R15, `(.L_x_120) ;  /* 0x000000000f087348 */ /* 0x000fea0003c00000 */
[----:B------:R0:W1:Y:S02]  /*d8d0*/  SHFL.IDX P6, R14, R13, R12, R11 ;  /* 0x0000000c0d0e7389 */ /* 0x00006400000c000b */
[----:B01----:R-:W-:Y:S01]  /*d8e0*/  ENDCOLLECTIVE ;  /* 0x000000000000791b */ /* 0x003fe20003800000 */
.L_x_120:
[----:B------:R-:W-:Y:S02]  /*d8f0*/  IMAD.MOV.U32 R13, RZ, RZ, R4 ;  /* 0x000000ffff0d7224 */ /* 0x000fe400078e0004 */
[----:B------:R-:W-:Y:S01]  /*d900*/  IMAD.MOV.U32 R12, RZ, RZ, 0x3 ;  /* 0x00000003ff0c7424 */ /* 0x000fe200078e00ff */
[----:B------:R-:W-:-:S13]  /*d910*/  @!P1 LEA R9, P2, R20, R14, 0x1 ;  /* 0x0000000e14099211 */ /* 0x000fda00078408ff */
[----:B------:R-:W-:Y:S05]  /*d920*/  WARPSYNC.COLLECTIVE R15, `(.L_x_121) ;  /* 0x000000000f087348 */ /* 0x000fea0003c00000 */
[----:B------:R0:W1:Y:S02]  /*d930*/  SHFL.IDX P6, R14, R13, R12, R11 ;  /* 0x0000000c0d0e7389 */ /* 0x00006400000c000b */
[----:B01----:R-:W-:Y:S01]  /*d940*/  ENDCOLLECTIVE ;  /* 0x000000000000791b */ /* 0x003fe20003800000 */
.L_x_121:
[----:B------:R-:W-:Y:S02]  /*d950*/  @!P1 IMAD.X R3, RZ, RZ, R2, P2 ;  /* 0x000000ffff039224 */ /* 0x000fe400010e0602 */
[----:B------:R-:W-:Y:S01]  /*d960*/  @!P1 IMAD.MOV.U32 R2, RZ, RZ, R9 ;  /* 0x000000ffff029224 */ /* 0x000fe200078e0009 */
[----:B------:R-:W-:-:S04]  /*d970*/  IADD3 R9, R8, 0x30, RZ ;  /* 0x0000003008097810 */ /* 0x000fc80007ffe0ff */
[----:B------:R-:W-:Y:S01]  /*d980*/  @!PT LDS RZ, [RZ] ;  /* 0x00000000fffff984 */ /* 0x000fe20000000800 */
[----:B------:R-:W-:Y:S01]  /*d990*/  @!PT LDS RZ, [RZ] ;  /* 0x00000000fffff984 */ /* 0x000fe20000000800 */
[----:B------:R-:W-:Y:S01]  /*d9a0*/  @!PT LDS RZ, [RZ] ;  /* 0x00000000fffff984 */ /* 0x000fe20000000800 */
[----:B------:R0:W-:Y:S01]  /*d9b0*/  @!P1 LDGSTS.E.BYPASS.LTC128B.128 [R27+0xd400], desc[UR46][R2.64], !P0 ;  /* 0x0d400000021b9fae */ /* 0x0001e2000c101d6e */
[----:B------:R-:W-:Y:S01]  /*d9c0*/  ISETP.GE.AND P1, PT, R9, R6, PT ;  /* 0x000000060900720c */ /* 0x000fe20003f26270 */
[----:B------:R-:W-:Y:S01]  /*d9d0*/  IMAD.MOV.U32 R13, RZ, RZ, R0 ;  /* 0x000000ffff0d7224 */ /* 0x000fe200078e0000 */
[----:B0-----:R-:W-:-:S11]  /*d9e0*/  MOV R2, R14 ;  /* 0x0000000e00027202 */ /* 0x001fd60000000f00 */
[----:B------:R-:W-:Y:S05]  /*d9f0*/  WARPSYNC.COLLECTIVE R15, `(.L_x_122) ;  /* 0x000000000f087348 */ /* 0x000fea0003c00000 */
[----:B------:R0:W1:Y:S02]  /*da00*/  SHFL.IDX P6, R14, R13, R12, R11 ;  /* 0x0000000c0d0e7389 */ /* 0x00006400000c000b */
[----:B01----:R-:W-:Y:S01]  /*da10*/  ENDCOLLECTIVE ;  /* 0x000000000000791b */ /* 0x003fe20003800000 */
.L_x_122:
[----:B------:R-:W-:Y:S01]  /*da20*/  IMAD.MOV.U32 R13, RZ, RZ, R4 ;  /* 0x000000ffff0d7224 */ /* 0x000fe200078e0004 */
[----:B------:R-:W-:Y:S02]  /*da30*/  MOV R12, 0x4 ;  /* 0x00000004000c7802 */ /* 0x000fe40000000f00 */
[----:B------:R-:W-:-:S13]  /*da40*/  @!P1 LEA R9, P2, R20, R14, 0x1 ;  /* 0x0000000e14099211 */ /* 0x000fda00078408ff */
[----:B------:R-:W-:Y:S05]  /*da50*/  WARPSYNC.COLLECTIVE R15, `(.L_x_123) ;  /* 0x000000000f087348 */ /* 0x000fea0003c00000 */
[----:B------:R0:W1:Y:S02]  /*da60*/  SHFL.IDX P6, R14, R13, R12, R11 ;  /* 0x0000000c0d0e7389 */ /* 0x00006400000c000b */
[----:B01----:R-:W-:Y:S01]  /*da70*/  ENDCOLLECTIVE ;  /* 0x000000000000791b */ /* 0x003fe20003800000 */
.L_x_123:
[----:B------:R-:W-:Y:S01]  /*da80*/  @!P1 IMAD.X R3, RZ, RZ, R2, P2 ;  /* 0x000000ffff039224 */ /* 0x000fe200010e0602 */
[----:B------:R-:W-:Y:S01]  /*da90*/  @!P1 MOV R2, R9 ;  /* 0x0000000900029202 */ /* 0x000fe20000000f00 */
[----:B------:R-:W-:-:S04]  /*daa0*/  VIADD R9, R8, 0x40 ;  /* 0x0000004008097836 */ /* 0x000fc80000000000 */
[----:B------:R-:W-:Y:S01]  /*dab0*/  @!PT LDS RZ, [RZ] ;  /* 0x00000000fffff984 */ /* 0x000fe20000000800 */
[----:B------:R-:W-:Y:S01]  /*dac0*/  @!PT LDS RZ, [RZ] ;  /* 0x00000000fffff984 */ /* 0x000fe20000000800 */
[----:B------:R-:W-:Y:S01]  /*dad0*/  @!PT LDS RZ, [RZ] ;  /* 0x00000000fffff984 */ /* 0x000fe20000000800 */
[----:B------:R0:W-:Y:S01]  /*dae0*/  @!P1 LDGSTS.E.BYPASS.LTC128B.128 [R27+0xdc00], desc[UR46][R2.64], !P0 ;  /* 0x0dc00000021b9fae */ /* 0x0001e2000c101d6e */
[----:B------:R-:W-:Y:S01]  /*daf0*/  ISETP.GE.AND P1, PT, R9, R6, PT ;  /* 0x000000060900720c */ /* 0x000fe20003f26270 */
[----:B------:R-:W-:Y:S02]  /*db00*/  IMAD.MOV.U32 R13, RZ, RZ, R0 ;  /* 0x000000ffff0d7224 */ /* 0x000fe400078e0000 */
[----:B0-----:R-:W-:-:S10]  /*db10*/  IMAD.MOV.U32 R2, RZ, RZ, R14 ;  /* 0x000000ffff027224 */ /* 0x001fd400078e000e */
[----:B------:R-:W-:Y:S05]  /*db20*/  WARPSYNC.COLLECTIVE R15, `(.L_x_124) ;  /* 0x000000000f087348 */ /* 0x000fea0003c00000 */
[----:B------:R0:W1:Y:S02]  /*db30*/  SHFL.IDX P6, R14, R13, R12, R11 ;  /* 0x0000000c0d0e7389 */ /* 0x00006400000c000b */
[----:B01----:R-:W-:Y:S01]  /*db40*/  ENDCOLLECTIVE ;  /* 0x000000000000791b */ /* 0x003fe20003800000 */
.L_x_124:
[----:B------:R-:W-:Y:S01]  /*db50*/  MOV R13, R4 ;  /* 0x00000004000d7202 */ /* 0x000fe20000000f00 */
[----:B------:R-:W-:Y:S01]  /*db60*/  IMAD.MOV.U32 R12, RZ, RZ, 0x5 ;  /* 0x00000005ff0c7424 */ /* 0x000fe200078e00ff */
[----:B------:R-:W-:-:S13]  /*db70*/  @!P1 LEA R9, P2, R20, R14, 0x1 ;  /* 0x0000000e14099211 */ /* 0x000fda00078408ff */
[----:B------:R-:W-:Y:S05]  /*db80*/  WARPSYNC.COLLECTIVE R15, `(.L_x_125) ;  /* 0x000000000f087348 */ /* 0x000fea0003c00000 */
[----:B------:R0:W1:Y:S02]  /*db90*/  SHFL.IDX P6, R14, R13, R12, R11 ;  /* 0x0000000c0d0e7389 */ /* 0x00006400000c000b */
[----:B01----:R-:W-:Y:S01]  /*dba0*/  ENDCOLLECTIVE ;  /* 0x000000000000791b */ /* 0x003fe20003800000 */
.L_x_125:
        /* <DEDUP_REMOVED lines=13> */
.L_x_126:
[----:B------:R-:W-:Y:S02]  /*dc80*/  IMAD.MOV.U32 R13, RZ, RZ, R4 ;  /* 0x000000ffff0d7224 */ /* 0x000fe400078e0004 */
[----:B------:R-:W-:Y:S01]  /*dc90*/  IMAD.MOV.U32 R12, RZ, RZ, 0x6 ;  /* 0x00000006ff0c7424 */ /* 0x000fe200078e00ff */
[----:B------:R-:W-:-:S13]  /*dca0*/  @!P1 LEA R9, P2, R20, R14, 0x1 ;  /* 0x0000000e14099211 */ /* 0x000fda00078408ff */
[----:B------:R-:W-:Y:S05]  /*dcb0*/  WARPSYNC.COLLECTIVE R15, `(.L_x_127) ;  /* 0x000000000f087348 */ /* 0x000fea0003c00000 */
[----:B------:R0:W1:Y:S02]  /*dcc0*/  SHFL.IDX P6, R14, R13, R12, R11 ;  /* 0x0000000c0d0e7389 */ /* 0x00006400000c000b */
[----:B01----:R-:W-:Y:S01]  /*dcd0*/  ENDCOLLECTIVE ;  /* 0x000000000000791b */ /* 0x003fe20003800000 */
.L_x_127:
        /* <DEDUP_REMOVED lines=13> */
.L_x_128:
[----:B------:R-:W-:Y:S02]  /*ddb0*/  IMAD.MOV.U32 R13, RZ, RZ, R4 ;  /* 0x000000ffff0d7224 */ /* 0x000fe400078e0004 */
[----:B------:R-:W-:Y:S01]  /*ddc0*/  IMAD.MOV.U32 R12, RZ, RZ, 0x7 ;  /* 0x00000007ff0c7424 */ /* 0x000fe200078e00ff */
[----:B------:R-:W-:-:S13]  /*ddd0*/  @!P1 LEA R9, P2, R20, R14, 0x1 ;  /* 0x0000000e14099211 */ /* 0x000fda00078408ff */
[----:B------:R-:W-:Y:S05]  /*dde0*/  WARPSYNC.COLLECTIVE R15, `(.L_x_129) ;  /* 0x000000000f087348 */ /* 0x000fea0003c00000 */
[----:B------:R0:W1:Y:S02]  /*ddf0*/  SHFL.IDX P6, R14, R13, R12, R11 ;  /* 0x0000000c0d0e7389 */ /* 0x00006400000c000b */
[----:B01----:R-:W-:Y:S01]  /*de00*/  ENDCOLLECTIVE ;  /* 0x000000000000791b */ /* 0x003fe20003800000 */
.L_x_129:
        /* <DEDUP_REMOVED lines=8> */
[----:B------:R-:W-:Y:S01]  /*de90*/  IMAD.MOV.U32 R13, RZ, RZ, R0 ;  /* 0x000000ffff0d7224 */ /* 0x000fe200078e0000 */
[----:B0-----:R-:W-:Y:S02]  /*dea0*/  IADD3 R3, R8, 0x70, RZ ;  /* 0x0000007008037810 */ /* 0x001fe40007ffe0ff */
[----:B------:R-:W-:-:S09]  /*deb0*/  MOV R4, R14 ;  /* 0x0000000e00047202 */ /* 0x000fd20000000f00 */
[----:B------:R-:W-:Y:S05]  /*dec0*/  WARPSYNC.COLLECTIVE R15, `(.L_x_130) ;  /* 0x000000000f087348 */ /* 0x000fea0003c00000 */
[----:B------:R0:W1:Y:S02]  /*ded0*/  SHFL.IDX P6, R14, R13, R12, R11 ;  /* 0x0000000c0d0e7389 */ /* 0x00006400000c000b */
[----:B01----:R-:W-:Y:S01]  /*dee0*/  ENDCOLLECTIVE ;  /* 0x000000000000791b */ /* 0x003fe20003800000 */
.L_x_130:
[----:B------:R-:W-:Y:S02]  /*def0*/  ISETP.GE.AND P1, PT, R3, R6, PT ;  /* 0x000000060300720c */ /* 0x000fe40003f26270 */
[----:B------:R-:W-:Y:S01]  /*df00*/  MOV R13, R7 ;  /* 0x00000007000d7202 */ /* 0x000fe20000000f00 */
[----:B------:R-:W-:Y:S02]  /*df10*/  IMAD.MOV.U32 R12, RZ, RZ, RZ ;  /* 0x000000ffff0c7224 */ /* 0x000fe400078e00ff */
[----:B------:R-:W-:-:S08]  /*df20*/  IMAD.MOV.U32 R2, RZ, RZ, R14 ;  /* 0x000000ffff027224 */ /* 0x000fd000078e000e */
[----:B------:R-:W-:Y:S05]  /*df30*/  WARPSYNC.COLLECTIVE R15, `(.L_x_131) ;  /* 0x000000000f087348 */ /* 0x000fea0003c00000 */
[----:B------:R0:W1:Y:S02]  /*df40*/  SHFL.IDX P6, R14, R13, R12, R11 ;  /* 0x0000000c0d0e7389 */ /* 0x00006400000c000b */
[----:B01----:R-:W-:Y:S01]  /*df50*/  ENDCOLLECTIVE ;  /* 0x000000000000791b */ /* 0x003fe20003800000 */
.L_x_131:
[----:B------:R-:W-:-:S05]  /*df60*/  @!P1 LEA R2, P3, R20, R2, 0x1 ;  /* 0x0000000214029211 */ /* 0x000fca00078608ff */
[----:B------:R-:W-:-:S05]  /*df70*/  @!P1 IMAD.X R3, RZ, RZ, R4, P3 ;  /* 0x000000ffff039224 */ /* 0x000fca00018e0604 */
[----:B------:R-:W-:Y:S01]  /*df80*/  @!PT LDS RZ, [RZ] ;  /* 0x00000000fffff984 */ /* 0x000fe20000000800 */
[----:B------:R-:W-:Y:S01]  /*df90*/  @!PT LDS RZ, [RZ] ;  /* 0x00000000fffff984 */ /* 0x000fe20000000800 */
[----:B------:R-:W-:Y:S01]  /*dfa0*/  @!PT LDS RZ, [RZ] ;  /* 0x00000000fffff984 */ /* 0x000fe20000000800 */
[----:B------:R0:W-:Y:S01]  /*dfb0*/  @!P1 LDGSTS.E.BYPASS.LTC128B.128 [R27+0xfc00], desc[UR46][R2.64], !P0 ;  /* 0x0fc00000021b9fae */ /* 0x0001e2000c101d6e */
[----:B------:R-:W-:Y:S01]  /*dfc0*/  MOV R13, R5 ;  /* 0x00000005000d7202 */ /* 0x000fe20000000f00 */
[----:B------:R-:W-:-:S07]  /*dfd0*/  IMAD.MOV.U32 R0, RZ, RZ, R14 ;  /* 0x000000ffff007224 */ /* 0x000fce00078e000e */
[----:B0-----:R-:W-:Y:S05]  /*dfe0*/  WARPSYNC.COLLECTIVE R15, `(.L_x_132) ;  /* 0x000000000f087348 */ /* 0x001fea0003c00000 */
[----:B------:R1:W2:Y:S02]  /*dff0*/  SHFL.IDX P6, R14, R13, R12, R11 ;  /* 0x0000000c0d0e7389 */ /* 0x0002a400000c000b */
[----:B012---:R-:W-:Y:S01]  /*e000*/  ENDCOLLECTIVE ;  /* 0x000000000000791b */ /* 0x007fe20003800000 */
.L_x_132:
[----:B------:R-:W-:Y:S02]  /*e010*/  IMAD.MOV.U32 R13, RZ, RZ, R7 ;  /* 0x000000ffff0d7224 */ /* 0x000fe400078e0007 */
[----:B------:R-:W-:Y:S02]  /*e020*/  IMAD.MOV.U32 R12, RZ, RZ, 0x1 ;  /* 0x00000001ff0c7424 */ /* 0x000fe400078e00ff */
[----:B------:R-:W-:-:S07]  /*e030*/  IMAD.MOV.U32 R9, RZ, RZ, R14 ;  /* 0x000000ffff097224 */ /* 0x000fce00078e000e */
[----:B------:R-:W-:Y:S05]  /*e040*/  WARPSYNC.COLLECTIVE R15, `(.L_x_133) ;  /* 0x000000000f087348 */ /* 0x000fea0003c00000 */
[----:B------:R0:W1:Y:S02]  /*e050*/  SHFL.IDX P6, R14, R13, R12, R11 ;  /* 0x0000000c0d0e7389 */ /* 0x00006400000c000b */
[----:B01----:R-:W-:Y:S01]  /*e060*/  ENDCOLLECTIVE ;  /* 0x000000000000791b */ /* 0x003fe20003800000 */
.L_x_133:
[----:B------:R-:W-:Y:S02]  /*e070*/  @!P2 LEA R2, P1, R20, R9, 0x1 ;  /* 0x000000091402a211 */ /* 0x000fe400078208ff */
[----:B------:R-:W-:-:S03]  /*e080*/  IADD3 R9, R8, 0x90, RZ ;  /* 0x0000009008097810 */ /* 0x000fc60007ffe0ff */
[----:B------:R-:W-:Y:S01]  /*e090*/  @!P2 IMAD.X R3, RZ, RZ, R0, P1 ;  /* 0x000000ffff03a224 */ /* 0x000fe200008e0600 */
[----:B------:R-:W-:-:S04]  /*e0a0*/  ISETP.GE.AND P1, PT, R9, R6, PT ;  /* 0x000000060900720c */ /* 0x000fc80003f26270 */
[----:B------:R-:W-:Y:S01]  /*e0b0*/  @!PT LDS RZ, [RZ] ;  /* 0x00000000fffff984 */ /* 0x000fe20000000800 */
[----:B------:R-:W-:Y:S01]  /*e0c0*/  @!PT LDS RZ, [RZ] ;  /* 0x00000000fffff984 */ /* 0x000fe20000000800 */
[----:B------:R-:W-:Y:S01]  /*e0d0*/  @!PT LDS RZ, [RZ] ;  /* 0x00000000fffff984 */ /* 0x000fe20000000800 */
[----:B------:R0:W-:Y:S01]  /*e0e0*/  @!P2 LDGSTS.E.BYPASS.LTC128B.128 [R27+0x10400], desc[UR46][R2.64], !P0 ;  /* 0x10400000021bafae */ /* 0x0001e2000c101d6e */
[----:B------:R-:W-:Y:S01]  /*e0f0*/  IMAD.MOV.U32 R13, RZ, RZ, R5 ;  /* 0x000000ffff0d7224 */ /* 0x000fe200078e0005 */
[----:B------:R-:W-:-:S07]  /*e100*/  MOV R0, R14 ;  /* 0x0000000e00007202 */ /* 0x000fce0000000f00 */
[----:B0-----:R-:W-:Y:S05]  /*e110*/  WARPSYNC.COLLECTIVE R15, `(.L_x_134) ;  /* 0x000000000f087348 */ /* 0x001fea0003c00000 */
[----:B------:R1:W2:Y:S02]  /*e120*/  SHFL.IDX P6, R14, R13, R12, R11 ;  /* 0x0000000c0d0e7389 */ /* 0x0002a400000c000b */
[----:B012---:R-:W-:Y:S01]  /*e130*/  ENDCOLLECTIVE ;  /* 0x000000000000791b */ /* 0x007fe20003800000 */
.L_x_134:
[----:B------:R-:W-:Y:S01]  /*e140*/  IMAD.MOV.U32 R13, RZ, RZ, R7 ;  /* 0x000000ffff0d7224 */ /* 0x000fe200078e0007 */
[----:B------:R-:W-:Y:S02]  /*e150*/  MOV R12, 0x2 ;  /* 0x00000002000c7802 */ /* 0x000fe40000000f00 */
[----:B------:R-:W-:-:S04]  /*e160*/  @!P1 LEA R14, P2, R20, R14, 0x1 ;  /* 0x0000000e140e9211 */ /* 0x000fc800078408ff */
[----:B------:R-:W-:Y:S01]  /*e170*/  @!P1 MOV R2, R14 ;  /* 0x0000000e00029202 */ /* 0x000fe20000000f00 */
[----:B------:R-:W-:-:S08]  /*e180*/  @!P1 IMAD.X R9, RZ, RZ, R0, P2 ;  /* 0x000000ffff099224 */ /* 0x000fd000010e0600 */
[----:B------:R-:W-:Y:S05]  /*e190*/  WARPSYNC.COLLECTIVE R15, `(.L_x_135) ;  /* 0x000000000f087348 */ /* 0x000fea0003c00000 */
[----:B------:R0:W1:Y:S02]  /*e1a0*/  SHFL.IDX P6, R14, R13, R12, R11 ;  /* 0x0000000c0d0e7389 */ /* 0x00006400000c000b */
[----:B01----:R-:W-:Y:S01]  /*e1b0*/  ENDCOLLECTIVE ;  /* 0x000000000000791b */ /* 0x003fe20003800000 */
.L_x_135:
[----:B------:R-:W-:-:S05]  /*e1c0*/  @!P1 IMAD.MOV.U32 R3, RZ, RZ, R9 ;  /* 0x000000ffff039224 */ /* 0x000fca00078e0009 */
[----:B------:R-:W-:Y:S01]  /*e1d0*/  @!PT LDS RZ, [RZ] ;  /* 0x00000000fffff984 */ /* 0x000fe20000000800 */
[----:B------:R-:W-:Y:S01]  /*e1e0*/  @!PT LDS RZ, [RZ] ;  /* 0x00000000fffff984 */ /* 0x000fe20000000800 */
[----:B------:R-:W-:Y:S01]  /*e1f0*/  @!PT LDS RZ, [RZ] ;  /* 0x00000000fffff984 */ /* 0x000fe20000000800 */
[----:B------:R0:W-:Y:S01]  /*e200*/  @!P1 LDGSTS.E.BYPASS.LTC128B.128 [R27+0x10c00], desc[UR46][R2.64], !P0 ;  /* 0x10c00000021b9fae */ /* 0x0001e2000c101d6e */
[----:B------:R-:W-:Y:S01]  /*e210*/  IMAD.MOV.U32 R13, RZ, RZ, R5 ;  /* 0x000000ffff0d7224 */ /* 0x000fe200078e0005 */
[----:B0-----:R-:W-:Y:S01]  /*e220*/  IADD3 R3, R8, 0xa0, RZ ;  /* 0x000000a008037810 */ /* 0x001fe20007ffe0ff */
[----:B------:R-:W-:-:S03]  /*e230*/  IMAD.MOV.U32 R0, RZ, RZ, R14 ;  /* 0x000000ffff007224 */ /* 0x000fc600078e000e */
[----:B------:R-:W-:-:S13]  /*e240*/  ISETP.GE.AND P1, PT, R3, R6, PT ;  /* 0x000000060300720c */ /* 0x000fda0003f26270 */
[----:B------:R-:W-:Y:S05]  /*e250*/  WARPSYNC.COLLECTIVE R15, `(.L_x_136) ;  /* 0x000000000f087348 */ /* 0x000fea0003c00000 */
[----:B------:R0:W1:Y:S02]  /*e260*/  SHFL.IDX P6, R14, R13, R12, R11 ;  /* 0x0000000c0d0e7389 */ /* 0x00006400000c000b */
[----:B01----:R-:W-:Y:S01]  /*e270*/  ENDCOLLECTIVE ;  /* 0x000000000000791b */ /* 0x003fe20003800000 */
.L_x_136:
[----:B------:R-:W-:Y:S01]  /*e280*/  IMAD.MOV.U32 R13, RZ, RZ, R7 ;  /* 0x000000ffff0d7224 */ /* 0x000fe200078e0007 */
[----:B------:R-:W-:Y:S02]  /*e290*/  MOV R12, 0x3 ;  /* 0x00000003000c7802 */ /* 0x000fe40000000f00 */
[----:B------:R-:W-:-:S13]  /*e2a0*/  @!P1 LEA R2, P2, R20, R14, 0x1 ;  /* 0x0000000e14029211 */ /* 0x000fda00078408ff */
[----:B------:R-:W-:Y:S05]  /*e2b0*/  WARPSYNC.COLLECTIVE R15, `(.L_x_137) ;  /* 0x000000000f087348 */ /* 0x000fea0003c00000 */
[----:B------:R0:W1:Y:S02]  /*e2c0*/  SHFL.IDX P6, R14, R13, R12, R11 ;  /* 0x0000000c0d0e7389 */ /* 0x00006400000c000b */
[----:B01----:R-:W-:Y:S01]  /*e2d0*/  ENDCOLLECTIVE ;  /* 0x000000000000791b */ /* 0x003fe20003800000 */
.L_x_137:
[----:B------:R-:W-:-:S05]  /*e2e0*/  @!P1 IMAD.X R3, RZ, RZ, R0, P2 ;  /* 0x000000ffff039224 */ /* 0x000fca00010e0600 */
[----:B------:R-:W-:Y:S01]  /*e2f0*/  @!PT LDS RZ, [RZ] ;  /* 0x00000000fffff984 */ /* 0x000fe20000000800 */
[----:B------:R-:W-:Y:S01]  /*e300*/  @!PT LDS RZ, [RZ] ;  /* 0x00000000fffff984 */ /* 0x000fe20000000800 */
[----:B------:R-:W-:Y:S01]  /*e310*/  @!PT LDS RZ, [RZ] ;  /* 0x00000000fffff984 */ /* 0x000fe20000000800 */
[----:B------:R0:W-:Y:S01]  /*e320*/  @!P1 LDGSTS.E.BYPASS.LTC128B.128 [R27+0x11400], desc[UR46][R2.64], !P0 ;  /* 0x11400000021b9fae */ /* 0x0001e2000c101d6e */
[----:B------:R-:W-:Y:S02]  /*e330*/  IMAD.MOV.U32 R13, RZ, RZ, R5 ;  /* 0x000000ffff0d7224 */ /* 0x000fe400078e0005 */
[----:B------:R-:W-:-:S07]  /*e340*/  IMAD.MOV.U32 R7, RZ, RZ, R14 ;  /* 0x000000ffff077224 */ /* 0x000fce00078e000e */
[----:B0-----:R-:W-:Y:S05]  /*e350*/  WARPSYNC.COLLECTIVE R15, `(.L_x_138) ;  /* 0x000000000f087348 */ /* 0x001fea0003c00000 */
[----:B------:R1:W2:Y:S02]  /*e360*/  SHFL.IDX P6, R14, R13, R12, R11 ;  /* 0x0000000c0d0e7389 */ /* 0x0002a400000c000b */
[----:B012---:R-:W-:Y:S01]  /*e370*/  ENDCOLLECTIVE ;  /* 0x000000000000791b */ /* 0x007fe20003800000 */
.L_x_138:
[----:B------:R-:W-:Y:S05]  /*e380*/  BRA `(.L_x_139) ;  /* 0xffffffcc00f47947 */ /* 0x000fea000383ffff */
.L_x_43:
[----:B0-----:R0:W1:Y:S02]  /*e390*/  SYNCS.PHASECHK.TRANS64.TRYWAIT P0, [R9+URZ+0x30820], R0 ;  /* 0x03082000090075a7 */ /* 0x001064000800017f */
[----:B-1----:R-:W-:Y:S05]  /*e3a0*/  @!P0 NANOSLEEP.SYNCS 0x989680 ;  /* 0x009896800000895d */ /* 0x002fea0003900000 */
[----:B------:R-:W1:Y:S02]  /*e3b0*/  @!P0 SYNCS.PHASECHK.TRANS64 P0, [R9+URZ+0x30820], R0 ;  /* 0x03082000090085a7 */ /* 0x000e64000800007f */
[----:B-1----:R-:W-:Y:S05]  /*e3c0*/  @!P0 BRA `(.L_x_43) ;  /* 0xfffffffc00f08947 */ /* 0x002fea000383ffff */
[----:B------:R-:W-:Y:S05]  /*e3d0*/  BRA `(.L_x_140) ;  /* 0xffffffd000387947 */ /* 0x000fea000383ffff */
.L_x_50:
[----:B-1----:R1:W2:Y:S02]  /*e3e0*/  SYNCS.PHASECHK.TRANS64.TRYWAIT P0, [R2+URZ+0x30840], R3 ;  /* 0x03084003020075a7 */ /* 0x0022a4000800017f */
[----:B--2---:R-:W-:Y:S05]  /*e3f0*/  @!P0 NANOSLEEP.SYNCS 0x989680 ;  /* 0x009896800000895d */ /* 0x004fea0003900000 */
[----:B------:R-:W2:Y:S02]  /*e400*/  @!P0 SYNCS.PHASECHK.TRANS64 P0, [R2+URZ+0x30840], R3 ;  /* 0x03084003020085a7 */ /* 0x000ea4000800007f */
[----:B--2---:R-:W-:Y:S05]  /*e410*/  @!P0 BRA `(.L_x_50) ;  /* 0xfffffffc00f08947 */ /* 0x004fea000383ffff */
[----:B------:R-:W-:Y:S05]  /*e420*/  BRA `(.L_x_141) ;  /* 0xffffffd000dc7947 */ /* 0x000fea000383ffff */
.L_x_55:
[----:B0-----:R0:W1:Y:S02]  /*e430*/  SYNCS.PHASECHK.TRANS64.TRYWAIT P0, [R2+URZ+0x60], R3 ;  /* 0x00006003020075a7 */ /* 0x001064000800017f */
[----:B-1----:R-:W-:Y:S05]  /*e440*/  @!P0 NANOSLEEP.SYNCS 0x989680 ;  /* 0x009896800000895d */ /* 0x002fea0003900000 */
[----:B------:R-:W1:Y:S02]  /*e450*/  @!P0 SYNCS.PHASECHK.TRANS64 P0, [R2+URZ+0x60], R3 ;  /* 0x00006003020085a7 */ /* 0x000e64000800007f */
[----:B-1----:R-:W-:Y:S05]  /*e460*/  @!P0 BRA `(.L_x_55) ;  /* 0xfffffffc00f08947 */ /* 0x002fea000383ffff */
[----:B------:R-:W-:Y:S05]  /*e470*/  BRA `(.L_x_142) ;  /* 0xffffffd400687947 */ /* 0x000fea000383ffff */
.L_x_64:
[----:B0-----:R0:W1:Y:S02]  /*e480*/  SYNCS.PHASECHK.TRANS64.TRYWAIT P0, [R2+URZ+0x30840], R3 ;  /* 0x03084003020075a7 */ /* 0x001064000800017f */
[----:B-1----:R-:W-:Y:S05]  /*e490*/  @!P0 NANOSLEEP.SYNCS 0x989680 ;  /* 0x009896800000895d */ /* 0x002fea0003900000 */
[----:B------:R-:W1:Y:S02]  /*e4a0*/  @!P0 SYNCS.PHASECHK.TRANS64 P0, [R2+URZ+0x30840], R3 ;  /* 0x03084003020085a7 */ /* 0x000e64000800007f */
[----:B-1----:R-:W-:Y:S05]  /*e4b0*/  @!P0 BRA `(.L_x_64) ;  /* 0xfffffffc00f08947 */ /* 0x002fea000383ffff */
[----:B------:R-:W-:Y:S05]  /*e4c0*/  BRA `(.L_x_143) ;  /* 0xffffffd800a47947 */ /* 0x000fea000383ffff */
.L_x_69:
[----:B0-----:R0:W1:Y:S02]  /*e4d0*/  SYNCS.PHASECHK.TRANS64.TRYWAIT P0, [R5+URZ+0x60], R22 ;  /* 0x00006016050075a7 */ /* 0x001064000800017f */
[----:B-1----:R-:W-:Y:S05]  /*e4e0*/  @!P0 NANOSLEEP.SYNCS 0x989680 ;  /* 0x009896800000895d */ /* 0x002fea0003900000 */
[----:B------:R-:W1:Y:S02]  /*e4f0*/  @!P0 SYNCS.PHASECHK.TRANS64 P0, [R5+URZ+0x60], R22 ;  /* 0x00006016050085a7 */ /* 0x000e64000800007f */
[----:B-1----:R-:W-:Y:S05]  /*e500*/  @!P0 BRA `(.L_x_69) ;  /* 0xfffffffc00f08947 */ /* 0x002fea000383ffff */
[----:B------:R-:W-:Y:S05]  /*e510*/  BRA `(.L_x_144) ;  /* 0xffffffdc00247947 */ /* 0x000fea000383ffff */
.L_x_77:
[----:B0-----:R0:W1:Y:S02]  /*e520*/  SYNCS.PHASECHK.TRANS64.TRYWAIT P0, [R2+URZ+0x30840], R3 ;  /* 0x03084003020075a7 */ /* 0x001064000800017f */
[----:B-1----:R-:W-:Y:S05]  /*e530*/  @!P0 NANOSLEEP.SYNCS 0x989680 ;  /* 0x009896800000895d */ /* 0x002fea0003900000 */
[----:B------:R-:W1:Y:S02]  /*e540*/  @!P0 SYNCS.PHASECHK.TRANS64 P0, [R2+URZ+0x30840], R3 ;  /* 0x03084003020085a7 */ /* 0x000e64000800007f */
[----:B-1----:R-:W-:Y:S05]  /*e550*/  @!P0 BRA `(.L_x_77) ;  /* 0xfffffffc00f08947 */ /* 0x002fea000383ffff */
[----:B------:R-:W-:Y:S05]  /*e560*/  BRA `(.L_x_145) ;  /* 0xffffffe000347947 */ /* 0x000fea000383ffff */
.L_x_82:
[----:B0-----:R0:W1:Y:S02]  /*e570*/  SYNCS.PHASECHK.TRANS64.TRYWAIT P0, [R5+URZ+0x60], R2 ;  /* 0x00006002050075a7 */ /* 0x001064000800017f */
[----:B-1----:R-:W-:Y:S05]  /*e580*/  @!P0 NANOSLEEP.SYNCS 0x989680 ;  /* 0x009896800000895d */ /* 0x002fea0003900000 */
[----:B------:R-:W1:Y:S02]  /*e590*/  @!P0 SYNCS.PHASECHK.TRANS64 P0, [R5+URZ+0x60], R2 ;  /* 0x00006002050085a7 */ /* 0x000e64000800007f */
[----:B-1----:R-:W-:Y:S05]  /*e5a0*/  @!P0 BRA `(.L_x_82) ;  /* 0xfffffffc00f08947 */ /* 0x002fea000383ffff */
[----:B------:R-:W-:Y:S05]  /*e5b0*/  BRA `(.L_x_146) ;  /* 0xffffffe000b87947 */ /* 0x000fea000383ffff */
.L_x_90:
[----:B0-----:R0:W1:Y:S02]  /*e5c0*/  SYNCS.PHASECHK.TRANS64.TRYWAIT P0, [R3+URZ+0x30860], R0 ;  /* 0x03086000030075a7 */ /* 0x001064000800017f */
[----:B-1----:R-:W-:Y:S05]  /*e5d0*/  @!P0 NANOSLEEP.SYNCS 0x989680 ;  /* 0x009896800000895d */ /* 0x002fea0003900000 */
[----:B------:R-:W1:Y:S02]  /*e5e0*/  @!P0 SYNCS.PHASECHK.TRANS64 P0, [R3+URZ+0x30860], R0 ;  /* 0x03086000030085a7 */ /* 0x000e64000800007f */
[----:B-1----:R-:W-:Y:S05]  /*e5f0*/  @!P0 BRA `(.L_x_90) ;  /* 0xfffffffc00f08947 */ /* 0x002fea000383ffff */
[----:B------:R-:W-:Y:S05]  /*e600*/  BRA `(.L_x_147) ;  /* 0xffffffe400707947 */ /* 0x000fea000383ffff */
.L_x_96:
[----:B0-----:R0:W1:Y:S02]  /*e610*/  SYNCS.PHASECHK.TRANS64.TRYWAIT P0, [R9+URZ+0x30820], R0 ;  /* 0x03082000090075a7 */ /* 0x001064000800017f */
[----:B-1----:R-:W-:Y:S05]  /*e620*/  @!P0 NANOSLEEP.SYNCS 0x989680 ;  /* 0x009896800000895d */ /* 0x002fea0003900000 */
[----:B------:R-:W1:Y:S02]  /*e630*/  @!P0 SYNCS.PHASECHK.TRANS64 P0, [R9+URZ+0x30820], R0 ;  /* 0x03082000090085a7 */ /* 0x000e64000800007f */
[----:B-1----:R-:W-:Y:S05]  /*e640*/  @!P0 BRA `(.L_x_96) ;  /* 0xfffffffc00f08947 */ /* 0x002fea000383ffff */
[----:B------:R-:W-:Y:S05]  /*e650*/  BRA `(.L_x_148) ;  /* 0xffffffe800347947 */ /* 0x000fea000383ffff */
.L_x_97:
[----:B------:R-:W1:Y:S01]  /*e660*/  S2R R2, SR_TID.X ;  /* 0x0000000000027919 */ /* 0x000e620000002100 */
[----:B------:R-:W-:Y:S01]  /*e670*/  BSSY B0, `(.L_x_149) ;  /* 0x000000a000007945 */ /* 0x000fe20003800000 */
[----:B------:R-:W-:Y:S01]  /*e680*/  IMAD.MOV.U32 R12, RZ, RZ, RZ ;  /* 0x000000ffff0c7224 */ /* 0x000fe200078e00ff */
[----:B------:R-:W-:Y:S01]  /*e690*/  MOV R15, 0xffffffff ;  /* 0xffffffff000f7802 */ /* 0x000fe20000000f00 */
[----:B------:R-:W-:Y:S01]  /*e6a0*/  IMAD.MOV.U32 R11, RZ, RZ, 0x1f ;  /* 0x0000001fff0b7424 */ /* 0x000fe200078e00ff */
[----:B-1----:R-:W-:-:S04]  /*e6b0*/  SHF.R.U32.HI R2, RZ, 0x5, R2 ;  /* 0x00000005ff027819 */ /* 0x002fc80000011602 */
[----:B------:R-:W-:-:S04]  /*e6c0*/  LOP3.LUT R2, R2, 0x3, RZ, 0xc0, !PT ;  /* 0x0000000302027812 */ /* 0x000fc800078ec0ff */
[----:B------:R-:W-:-:S07]  /*e6d0*/  MOV R13, R2 ;  /* 0x00000002000d7202 */ /* 0x000fce0000000f00 */
[----:B0-----:R-:W-:Y:S05]  /*e6e0*/  WARPSYNC.COLLECTIVE R15, `(.L_x_150) ;  /* 0x000000000f087348 */ /* 0x001fea0003c00000 */
[----:B------:R1:W2:Y:S02]  /*e6f0*/  SHFL.IDX P6, R14, R13, R12, R11 ;  /* 0x0000000c0d0e7389 */ /* 0x0002a400000c000b */
[----:B012---:R-:W-:Y:S01]  /*e700*/  ENDCOLLECTIVE ;  /* 0x000000000000791b */ /* 0x007fe20003800000 */
.L_x_150:
[----:B------:R-:W-:Y:S05]  /*e710*/  BSYNC B0 ;  /* 0x0000000000007941 */ /* 0x000fea0003800000 */
.L_x_149:
[----:B------:R-:W-:Y:S05]  /*e720*/  BRA `(.L_x_151) ;  /* 0xffffffe8001c7947 */ /* 0x000fea000383ffff */
.L_x_100:
[----:B------:R-:W-:Y:S01]  /*e730*/  BSSY B1, `(.L_x_152) ;  /* 0x0000006000017945 */ /* 0x000fe20003800000 */
[----:B------:R-:W-:-:S07]  /*e740*/  IMAD.MOV.U32 R15, RZ, RZ, -0x1 ;  /* 0xffffffffff0f7424 */ /* 0x000fce00078e00ff */
[----:B0-----:R-:W-:Y:S05]  /*e750*/  WARPSYNC.COLLECTIVE R15, `(.L_x_153) ;  /* 0x000000000f0c7348 */ /* 0x001fea0003c00000 */
[----:B------:R-:W-:Y:S02]  /*e760*/  ELECT P6, UR62, PT ;  /* 0x00000000003e782f */ /* 0x000fe400038c0000 */
[----:B------:R-:W-:Y:S01]  /*e770*/  MOV R14, UR62 ;  /* 0x0000003e000e7c02 */ /* 0x000fe20008000f00 */
[----:B0-----:R-:W-:Y:S10]  /*e780*/  ENDCOLLECTIVE ;  /* 0x000000000000791b */ /* 0x001ff40003800000 */
.L_x_153:
[----:B------:R-:W-:Y:S05]  /*e790*/  BSYNC B1 ;  /* 0x0000000000017941 */ /* 0x000fea0003800000 */
.L_x_152:
[----:B------:R-:W-:Y:S05]  /*e7a0*/  BRA `(.L_x_154) ;  /* 0xffffffe800147947 */ /* 0x000fea000383ffff */
.L_x_102:
[----:B0-----:R0:W1:Y:S02]  /*e7b0*/  SYNCS.PHASECHK.TRANS64.TRYWAIT P0, [R7+URZ], R2 ;  /* 0x00000002070075a7 */ /* 0x001064000800017f */
[----:B-1----:R-:W-:Y:S05]  /*e7c0*/  @!P0 NANOSLEEP.SYNCS 0x989680 ;  /* 0x009896800000895d */ /* 0x002fea0003900000 */
[----:B------:R-:W1:Y:S02]  /*e7d0*/  @!P0 SYNCS.PHASECHK.TRANS64 P0, [R7+URZ], R2 ;  /* 0x00000002070085a7 */ /* 0x000e64000800007f */
[----:B-1----:R-:W-:Y:S05]  /*e7e0*/  @!P0 BRA `(.L_x_102) ;  /* 0xfffffffc00f08947 */ /* 0x002fea000383ffff */
[----:B------:R-:W-:Y:S05]  /*e7f0*/  BRA `(.L_x_155) ;  /* 0xffffffe800487947 */ /* 0x000fea000383ffff */
.L_x_103:
[----:B-1----:R1:W2:Y:S02]  /*e800*/  SYNCS.PHASECHK.TRANS64.TRYWAIT P0, [R3+URZ], R0 ;  /* 0x00000000030075a7 */ /* 0x0022a4000800017f */
[----:B--2---:R-:W-:Y:S05]  /*e810*/  @!P0 NANOSLEEP.SYNCS 0x989680 ;  /* 0x009896800000895d */ /* 0x004fea0003900000 */
[----:B------:R-:W2:Y:S02]  /*e820*/  @!P0 SYNCS.PHASECHK.TRANS64 P0, [R3+URZ], R0 ;  /* 0x00000000030085a7 */ /* 0x000ea4000800007f */
[----:B--2---:R-:W-:Y:S05]  /*e830*/  @!P0 BRA `(.L_x_103) ;  /* 0xfffffffc00f08947 */ /* 0x004fea000383ffff */
[----:B------:R-:W-:Y:S05]  /*e840*/  BRA `(.L_x_156) ;  /* 0xffffffe8003c7947 */ /* 0x000fea000383ffff */
.L_x_105:
[----:B-1----:R1:W2:Y:S02]  /*e850*/  SYNCS.PHASECHK.TRANS64.TRYWAIT P0, [R5+URZ], R2 ;  /* 0x00000002050075a7 */ /* 0x0022a4000800017f */
[----:B--2---:R-:W-:Y:S05]  /*e860*/  @!P0 NANOSLEEP.SYNCS 0x989680 ;  /* 0x009896800000895d */ /* 0x004fea0003900000 */
[----:B------:R-:W2:Y:S02]  /*e870*/  @!P0 SYNCS.PHASECHK.TRANS64 P0, [R5+URZ], R2 ;  /* 0x00000002050085a7 */ /* 0x000ea4000800007f */
[----:B--2---:R-:W-:Y:S05]  /*e880*/  @!P0 BRA `(.L_x_105) ;  /* 0xfffffffc00f08947 */ /* 0x004fea000383ffff */
[----:B------:R-:W-:Y:S05]  /*e890*/  BRA `(.L_x_157) ;  /* 0xffffffe800407947 */ /* 0x000fea000383ffff */
.L_x_158:
[----:B------:R-:W-:-:S00]  /*e8a0*/  BRA `(.L_x_158) ;  /* 0xfffffffc00fc7947 */ /* 0x000fc0000383ffff */
[----:B------:R-:W-:-:S00]  /*e8b0*/  NOP ;  /* 0x0000000000007918 */ /* 0x000fc00000000000 */
        /* <DEDUP_REMOVED lines=12> */
.L_x_2640:


//--------------------- .text._ZN7cutlass13device_kernelIN5flash11enable_sm90INS1_16FlashAttnFwdSm90INS1_25CollectiveMainloopFwdSm90ILi2EN4cute5tupleIJNS5_1CILi1EEES8_S8_EEENS6_IJNS7_ILi192EEESA_NS7_ILi64EEEEEELi64ENS_10bfloat16_tEfNS_4arch4Sm90ELb0ELb0ELb1ELb1ELb0ELb0ELb0ELb0ELb1ELb1ELb0ELb0EEENS1_21CollectiveEpilogueFwdINS6_IJSA_SB_SA_EEES9_SD_SF_Li384ELb1ELb1ELb0ELb0EEENS1_36VarlenDynamicPersistentTileSchedulerILi192ELi192ELi384ELi128ELb0ELb1ELb1ELb0ELb1ELb1EEEEEEEEEvNT_6ParamsE --------------------------
	.section	.text._ZN7cutlass13device_kernelIN5flash11enable_sm90INS1_16FlashAttnFwdSm90INS1_25CollectiveMainloopFwdSm90ILi2EN4cute5tupleIJNS5_1CILi1EEES8_S8_EEENS6_IJNS7_ILi192EEESA_NS7_ILi64EEEEEELi64ENS_10bfloat16_tEfNS_4arch4Sm90ELb0ELb0ELb1ELb1ELb0ELb0ELb0ELb0ELb1ELb1ELb0ELb0EEENS1_21CollectiveEpilogueFwdINS6_IJSA_SB_SA_EEES9_SD_SF_Li384ELb1ELb1ELb0ELb0EEENS1_36VarlenDynamicPersistentTileSchedulerILi192ELi192ELi384ELi128ELb0ELb1ELb1ELb0ELb1ELb1EEEEEEEEEvNT_6ParamsE,"ax",@progbits
	.align	128
.text._ZN7cutlass13device_kernelIN5flash11enable_sm90INS1_16FlashAttnFwdSm90INS1_25CollectiveMainloopFwdSm90ILi2EN4cute5tupleIJNS5_1CILi1EEES8_S8_EEENS6_IJNS7_ILi192EEESA_NS7_ILi64EEEEEELi64ENS_10bfloat16_tEfNS_4arch4Sm90ELb0ELb0ELb1ELb1ELb0ELb0ELb0ELb0ELb1ELb1ELb0ELb0EEENS1_21CollectiveEpilogueFwdINS6_IJSA_SB_SA_EEES9_SD_SF_Li384ELb1ELb1ELb0ELb0EEENS1_36VarlenDynamicPersistentTileSchedulerILi192ELi192ELi384ELi128ELb0ELb1ELb1ELb0ELb1ELb1EEEEEEEEEvNT_6ParamsE:
        .type           _ZN7cutlass13device_kernelIN5flash11enable_sm90INS1_16FlashAttnFwdSm90INS1_25CollectiveMainloopFwdSm90ILi2EN4cute5tupleIJNS5_1CILi1EEES8_S8_EEENS6_IJNS7_ILi192EEESA_NS7_ILi64EEEEEELi64ENS_10bfloat16_tEfNS_4arch4Sm90ELb0ELb0ELb1ELb1ELb0ELb0ELb0ELb0ELb1ELb1ELb0ELb0EEENS1_21CollectiveEpilogueFwdINS6_IJSA_SB_SA_EEES9_SD_SF_Li384ELb1ELb1ELb0ELb0EEENS1_36VarlenDynamicPersistentTileSchedulerILi192ELi192ELi384ELi128ELb0ELb1ELb1ELb0ELb1ELb1EEEEEEEEEvNT_6ParamsE,@function
        .size           _ZN7cutlass13device_kernelIN5flash11enable_sm90INS1_16FlashAttnFwdSm90INS1_25CollectiveMainloopFwdSm90ILi2EN4cute5tupleIJNS5_1CILi1EEES8_S8_EEENS6_IJNS7_ILi192EEESA_NS7_ILi64EEEEEELi64ENS_10bfloat16_tEfNS_4arch4Sm90ELb0ELb0ELb1ELb1ELb0ELb0ELb0ELb0ELb1ELb1ELb0ELb0EEENS1_21CollectiveEpilogueFwdINS6_IJSA_SB_SA_EEES9_SD_SF_Li384ELb1ELb1ELb0ELb0EEENS1_36VarlenDynamicPersistentTileSchedulerILi192ELi192ELi384ELi128ELb0ELb1ELb1ELb0ELb1ELb1EEEEEEEEEvNT_6ParamsE,(.L_x_2641 - _ZN7cutlass13device_kernelIN5flash11enable_sm90INS1_16FlashAttnFwdSm90INS1_25CollectiveMainloopFwdSm90ILi2EN4cute5tupleIJNS5_1CILi1EEES8_S8_EEENS6_IJNS7_ILi192EEESA_NS7_ILi64EEEEEELi64ENS_10bfloat16_tEfNS_4arch4Sm90ELb0ELb0ELb1ELb1ELb0ELb0ELb0ELb0ELb1ELb1ELb0ELb0EEENS1_21CollectiveEpilogueFwdINS6_IJSA_SB_SA_EEES9_SD_SF_Li384ELb1ELb1ELb0ELb0EEENS1_36VarlenDynamicPersistentTileSchedulerILi192ELi192ELi384ELi128ELb0ELb1ELb1ELb0ELb1ELb1EEEEEEEEEvNT_6ParamsE)
        .other          _ZN7cutlass13device_kernelIN5flash11enable_sm90INS1_16FlashAttnFwdSm90INS1_25CollectiveMainloopFwdSm90ILi2EN4cute5tupleIJNS5_1CILi1EEES8_S8_EEENS6_IJNS7_ILi192EEESA_NS7_ILi64EEEEEELi64ENS_10bfloat16_tEfNS_4arch4Sm90ELb0ELb0ELb1ELb1ELb0ELb0ELb0ELb0ELb1ELb1ELb0ELb0EEENS1_21CollectiveEpilogueFwdINS6_IJSA_SB_SA_EEES9_SD_SF_Li384ELb1ELb1ELb0ELb0EEENS1_36VarlenDynamicPersistentTileSchedulerILi192ELi192ELi384ELi128ELb0ELb1ELb1ELb0ELb1ELb1EEEEEEEEEvNT_6ParamsE,@"STO_CUDA_ENTRY STV_DEFAULT"
_ZN7cutlass13device_kernelIN5flash11enable_sm90INS1_16FlashAttnFwdSm90INS1_25CollectiveMainloopFwdSm90ILi2EN4cute5tupleIJNS5_1CILi1EEES8_S8_EEENS6_IJNS7_ILi192EEESA_NS7_ILi64EEEEEELi64ENS_10bfloat16_tEfNS_4arch4Sm90ELb0ELb0ELb1ELb1ELb0ELb0ELb0ELb0ELb1ELb1ELb0ELb0EEENS1_21CollectiveEpilogueFwdINS6_IJSA_SB_SA_EEES9_SD_SF_Li384ELb1ELb1ELb0ELb0EEENS1_36VarlenDynamicPersistentTileSchedulerILi192ELi192ELi384ELi128ELb0ELb1ELb1ELb0ELb1ELb1EEEEEEEEEvNT_6ParamsE:
        /* <DEDUP_REMOVED lines=18> */
.L_x_160:
[----:B------:R-:W-:Y:S05]  /*0120*/  BSYNC B0 ;  /* 0x0000000000007941 */ /* 0x000fea0003800000 */
.L_x_159:
        /* <DEDUP_REMOVED lines=41> */
.L_x_161:
        /* <DEDUP_REMOVED lines=22> */
.L_x_162:
        /* <DEDUP_REMOVED lines=18> */
.L_x_163:
        /* <DEDUP_REMOVED lines=22> */
.L_x_164:
        /* <DEDUP_REMOVED lines=22> */
.L_x_165:
[----:B------:R-:W-:Y:S01]  /*0900*/  PLOP3.LUT P0, PT, PT, PT, UP0, 0x80, 0x0 ;  /* 0x000000000000781c */ /* 0x000fe20003f0f008 */
[----:B------:R-:W-:Y:S01]  /*0910*/  UMOV UR36, 0x1 ;  /* 0x0000000100247882 */ /* 0x000fe20000000000 */
[----:B------:R-:W-:Y:S01]  /*0920*/  NOP ;  /* 0x0000000000007918 */ /* 0x000fe20000000000 */
[----:B------:R-:W-:Y:S01]  /*0930*/  USEL UR36, UR36, 0x2, !UP0 ;  /* 0x0000000224247887 */ /* 0x000fe2000c000000 */
[----:B------:R-:W-:Y:S01]  /*0940*/  ULDC.64 UR48, c[0x0][0x208] ;  /* 0x0000820000307ab9 */ /* 0x000fe20000000a00 */
[----:B012-4-:R-:W-:Y:S08]  /*0950*/  BAR.SYNC.DEFER_BLOCKING 0x0 ;  /* 0x0000000000007b1d */ /* 0x017ff00000010000 */
[----:B------:R-:W-:Y:S05]  /*0960*/  @!P0 BRA `(.L_x_166) ;  /* 0x000000a000688947 */ /* 0x000fea0003800000 */
.L_x_167:
[----:B------:R-:W-:-:S08]  /*0970*/  NOP ;  /* 0x0000000000007918 */ /* 0x000fd00000000000 */
[----:B------:R-:W0:Y:S02]  /*0980*/  USETMAXREG.TRY_ALLOC.CTAPOOL UP0, 0xa0 ;  /* 0x000000a0000079c8 */ /* 0x000e240008000600 */
[----:B0-----:R-:W-:-:S13]  /*0990*/  PLOP3.LUT P0, PT, PT, PT, UP0, 0x80, 0x0 ;  /* 0x000000000000781c */ /* 0x001fda0003f0f008 */
[----:B------:R-:W-:Y:S05]  /*09a0*/  @!P0 BRA `(.L_x_167) ;  /* 0xfffffffc00f08947 */ /* 0x000fea000383ffff */
[----:B------:R-:W0:Y:S01]  /*09b0*/  S2R R2, SR_TID.X ;  /* 0x0000000000027919 */ /* 0x000e220000002100 */
[----:B------:R-:W1:Y:S01]  /*09c0*/  S2UR UR4, SR_CgaCtaId ;  /* 0x00000000000479c3 */ /* 0x000e620000008800 */
[----:B------:R-:W-:-:S07]  /*09d0*/  UMOV UR39, 0x400 ;  /* 0x0000040000277882 */ /* 0x000fce0000000000 */
[----:B------:R-:W-:Y:S06]  /*09e0*/  BAR.ARV 0x8, 0x200 ;  /* 0x0208000000007b1d */ /* 0x000fec0000002000 */
[----:B-1----:R-:W-:-:S03]  /*09f0*/  ULEA UR39, UR4, UR39, 0x18 ;  /* 0x0000002704277291 */ /* 0x002fc6000f8ec03f */
[----:B------:R-:W-:Y:S01]  /*0a00*/  ULDC UR4, c[0x0][0xc3c] ;  /* 0x00030f0000047ab9 */ /* 0x000fe20000000800 */
[----:B0-----:R-:W-:-:S04]  /*0a10*/  LOP3.LUT R0, R2, 0xffffff80, RZ, 0xc0, !PT ;  /* 0xffffff8002007812 */ /* 0x001fc800078ec0ff */
[----:B------:R-:W-:-:S13]  /*0a20*/  ISETP.NE.AND P0, PT, R0, 0x80, PT ;  /* 0x000000800000780c */ /* 0x000fda0003f05270 */
[----:B------:R-:W-:Y:S08]  /*0a30*/  @!P0 BAR.ARV 0x9, 0x100 ;  /* 0x0244000000008b1d */ /* 0x000ff00000002000 */
[----:B------:R-:W-:Y:S06]  /*0a40*/  BAR.SYNC.DEFER_BLOCKING 0x5, 0x200 ;  /* 0x0148000000007b1d */ /* 0x000fec0000010000 */
[----:B------:R-:W0:Y:S02]  /*0a50*/  LDS.128 R24, [UR39+0x308d0] ;  /* 0x0308d027ff187984 */ /* 0x000e240008000c00 */
[----:B------:R-:W-:Y:S06]  /*0a60*/  BAR.ARV 0x4, 0x200 ;  /* 0x0108000000007b1d */ /* 0x000fec0000002000 */
[----:B0-----:R-:W-:-:S13]  /*0a70*/  ISETP.GE.AND P0, PT, R27, UR4, PT ;  /* 0x000000041b007c0c */ /* 0x001fda000bf06270 */
[----:B------:R-:W-:Y:S05]  /*0a80*/  @P0 EXIT ;  /* 0x000000000000094d */ /* 0x000fea0003800000 */
[----:B------:R-:W-:Y:S01]  /*0a90*/  VIADD R14, R2, 0xffffff80 ;  /* 0xffffff80020e7836 */ /* 0x000fe20000000000 */
[----:B------:R-:W-:Y:S01]  /*0aa0*/  R2UR UR6, R25 ;  /* 0x00000000190672ca */ /* 0x000fe200000e0000 */
[----:B------:R-:W-:Y:S01]  /*0ab0*/  ULOP3.LUT UR46, UR36, 0x1, URZ, 0xfc, !UPT ;  /* 0x00000001242e7892 */ /* 0x000fe2000f8efc3f */
[----:B------:R-:W-:Y:S01]  /*0ac0*/  R2UR UR5, R26 ;  /* 0x000000001a0572ca */ /* 0x000fe200000e0000 */
[----:B------:R-:W-:Y:S01]  /*0ad0*/  UMOV UR45, URZ ;  /* 0x0000003f002d7c82 */ /* 0x000fe20008000000 */
[----:B------:R-:W-:Y:S01]  /*0ae0*/  SHF.R.S32.HI R0, RZ, 0x1f, R14 ;  /* 0x0000001fff007819 */ /* 0x000fe2000001140e */
[----:B------:R-:W-:Y:S01]  /*0af0*/  UMOV UR37, URZ ;  /* 0x0000003f00257c82 */ /* 0x000fe20008000000 */
[----:B------:R-:W-:Y:S02]  /*0b00*/  UMOV UR38, URZ ;  /* 0x0000003f00267c82 */ /* 0x000fe40008000000 */
[CC--:B------:R-:W-:Y:S02]  /*0b10*/  LEA.HI R3, R0.reuse, R14.reuse, RZ, 0x4 ;  /* 0x0000000e00037211 */ /* 0x0c0fe400078f20ff */
[----:B------:R-:W-:-:S02]  /*0b20*/  LEA.HI R2, R0, R14, RZ, 0x7 ;  /* 0x0000000e00027211 */ /* 0x000fc400078f38ff */
[----:B------:R-:W-:Y:S02]  /*0b30*/  SHF.R.S32.HI R4, RZ, 0x4, R3 ;  /* 0x00000004ff047819 */ /* 0x000fe40000011403 */
[----:B------:R-:W-:Y:S02]  /*0b40*/  LOP3.LUT R6, R2, 0xffffff80, RZ, 0xc0, !PT ;  /* 0xffffff8002067812 */ /* 0x000fe400078ec0ff */
[C---:B------:R-:W-:Y:S02]  /*0b50*/  LEA.HI R5, R3.reuse, R4, RZ, 0x1 ;  /* 0x0000000403057211 */ /* 0x040fe400078f08ff */
[----:B------:R-:W-:Y:S01]  /*0b60*/  LEA.HI R7, R0, R14, RZ, 0x2 ;  /* 0x0000000e00077211 */ /* 0x000fe200078f10ff */
[----:B------:R-:W-:Y:S01]  /*0b70*/  IMAD.IADD R16, R14, 0x1, -R6 ;  /* 0x000000010e107824 */ /* 0x000fe200078e0a06 */
[----:B------:R-:W-:Y:S02]  /*0b80*/  LOP3.LUT R3, R3, 0xfffffff0, RZ, 0xc0, !PT ;  /* 0xfffffff003037812 */ /* 0x000fe400078ec0ff */
[----:B------:R-:W-:-:S02]  /*0b90*/  LOP3.LUT R5, R5, 0x1ffffffe, RZ, 0xc0, !PT ;  /* 0x1ffffffe05057812 */ /* 0x000fc400078ec0ff */
[----:B------:R-:W-:Y:S02]  /*0ba0*/  LOP3.LUT R7, R7, 0xfffffffc, RZ, 0xc0, !PT ;  /* 0xfffffffc07077812 */ /* 0x000fe400078ec0ff */
[----:B------:R-:W-:Y:S01]  /*0bb0*/  IADD3 R3, R14, -R3, RZ ;  /* 0x800000030e037210 */ /* 0x000fe20007ffe0ff */
[----:B------:R-:W-:Y:S01]  /*0bc0*/  IMAD.IADD R5, R4, 0x1, -R5 ;  /* 0x0000000104057824 */ /* 0x000fe200078e0a05 */
[----:B------:R-:W-:Y:S01]  /*0bd0*/  SHF.R.S32.HI R9, RZ, 0x1f, R16 ;  /* 0x0000001fff097819 */ /* 0x000fe20000011410 */
[----:B------:R-:W-:Y:S01]  /*0be0*/  IMAD.IADD R11, R14, 0x1, -R7 ;  /* 0x000000010e0b7824 */ /* 0x000fe200078e0a07 */
[----:B------:R-:W-:Y:S01]  /*0bf0*/  SHF.R.S32.HI R4, RZ, 0x1f, R3 ;  /* 0x0000001fff047819 */ /* 0x000fe20000011403 */
[----:B------:R-:W-:Y:S01]  /*0c00*/  IMAD.SHL.U32 R5, R5, 0x8, RZ ;  /* 0x0000000805057824 */ /* 0x000fe200078e00ff */
[----:B------:R-:W-:Y:S02]  /*0c10*/  LEA.HI R10, R9, R16, RZ, 0x2 ;  /* 0x00000010090a7211 */ /* 0x000fe400078f10ff */
[----:B------:R-:W-:-:S02]  /*0c20*/  LEA.HI R4, R4, R3, RZ, 0x3 ;  /* 0x0000000304047211 */ /* 0x000fc400078f18ff */
[----:B------:R-:W-:Y:S02]  /*0c30*/  LEA.HI R12, R11, R11, RZ, 0x1 ;  /* 0x0000000b0b0c7211 */ /* 0x000fe400078f08ff */
[----:B------:R-:W-:Y:S02]  /*0c40*/  LEA.HI R6, R0, R14, RZ, 0x5 ;  /* 0x0000000e00067211 */ /* 0x000fe400078f28ff */
[--C-:B------:R-:W-:Y:S02]  /*0c50*/  SHF.R.S32.HI R8, RZ, 0x2, R10.reuse ;  /* 0x00000002ff087819 */ /* 0x100fe4000001140a */
[----:B------:R-:W-:Y:S01]  /*0c60*/  SHF.R.S32.HI R7, RZ, 0x1f, R10 ;  /* 0x0000001fff077819 */ /* 0x000fe2000001140a */
[----:B------:R-:W-:Y:S01]  /*0c70*/  IMAD.SHL.U32 R6, R6, 0x20, RZ ;  /* 0x0000002006067824 */ /* 0x000fe200078e00ff */
[----:B------:R-:W-:Y:S02]  /*0c80*/  SHF.R.S32.HI R15, RZ, 0x7, R2 ;  /* 0x00000007ff0f7819 */ /* 0x000fe40000011402 */
[C---:B------:R-:W-:Y:S01]  /*0c90*/  LOP3.LUT R2, R4.reuse, 0xfffffff8, RZ, 0xc0, !PT ;  /* 0xfffffff804027812 */ /* 0x040fe200078ec0ff */
[----:B------:R-:W-:Y:S01]  /*0ca0*/  IMAD.SHL.U32 R4, R4, 0x40, RZ ;  /* 0x0000004004047824 */ /* 0x000fe200078e00ff */
[----:B------:R-:W-:-:S02]  /*0cb0*/  LOP3.LUT R12, R12, 0x1ffffffe, RZ, 0xc0, !PT ;  /* 0x1ffffffe0c0c7812 */ /* 0x000fc400078ec0ff */
[----:B------:R-:W-:Y:S01]  /*0cc0*/  LEA.HI R7, R7, R8, RZ, 0x3 ;  /* 0x0000000807077211 */ /* 0x000fe200078f18ff */
[----:B------:R-:W-:Y:S01]  /*0cd0*/  IMAD.IADD R2, R3, 0x1, -R2 ;  /* 0x0000000103027824 */ /* 0x000fe200078e0a02 */
[----:B------:R-:W-:Y:S01]  /*0ce0*/  LOP3.LUT R6, R6, 0xfffffc00, RZ, 0xc0, !PT ;  /* 0xfffffc0006067812 */ /* 0x000fe200078ec0ff */
[----:B------:R-:W-:Y:S01]  /*0cf0*/  IMAD.IADD R13, R11, 0x1, -R12 ;  /* 0x000000010b0d7824 */ /* 0x000fe200078e0a0c */
[----:B------:R-:W-:Y:S01]  /*0d00*/  LOP3.LUT R11, R7, 0xfffffff8, RZ, 0xc0, !PT ;  /* 0xfffffff8070b7812 */ /* 0x000fe200078ec0ff */
[----:B------:R-:W-:Y:S01]  /*0d10*/  IMAD.HI R7, R15, 0x55555556, RZ ;  /* 0x555555560f077827 */ /* 0x000fe200078e02ff */
[C---:B------:R-:W-:Y:S02]  /*0d20*/  R2P PR, R2.reuse, 0x6 ;  /* 0x0000000602007804 */ /* 0x040fe40000000000 */
[----:B------:R-:W-:Y:S01]  /*0d30*/  LEA.HI R9, R9, R16, RZ, 0x5 ;  /* 0x0000001009097211 */ /* 0x000fe200078f28ff */
[----:B------:R-:W-:Y:S01]  /*0d40*/  IMAD.SHL.U32 R2, R2, 0x40, RZ ;  /* 0x0000004002027824 */ /* 0x000fe200078e00ff */
[----:B------:R-:W-:Y:S01]  /*0d50*/  LEA.HI R7, R7, R7, RZ, 0x1 ;  /* 0x0000000707077211 */ /* 0x000fe200078f08ff */
[----:B------:R-:W-:Y:S01]  /*0d60*/  IMAD.IADD R12, R8, 0x1, -R11 ;  /* 0x00000001080c7824 */ /* 0x000fe200078e0a0b */
[----:B------:R-:W-:Y:S01]  /*0d70*/  LEA R8, R3, R6, 0x6 ;  /* 0x0000000603087211 */ /* 0x000fe200078e30ff */
[----:B------:R-:W-:Y:S01]  /*0d80*/  IMAD.MOV.U32 R11, RZ, RZ, -0x2 ;  /* 0xfffffffeff0b7424 */ /* 0x000fe200078e00ff */
[----:B------:R-:W-:Y:S01]  /*0d90*/  SHF.R.S32.HI R9, RZ, 0x5, R9 ;  /* 0x00000005ff097819 */ /* 0x000fe20000011409 */
[----:B------:R-:W-:Y:S01]  /*0da0*/  IMAD R7, R7, -0x3, R15 ;  /* 0xfffffffd07077824 */ /* 0x000fe200078e020f */
[----:B------:R-:W-:Y:S01]  /*0db0*/  LOP3.LUT R2, R2, 0x1c0, RZ, 0xc0, !PT ;  /* 0x000001c002027812 */ /* 0x000fe200078ec0ff */
[----:B------:R-:W-:Y:S01]  /*0dc0*/  IMAD.IADD R3, R5, 0x1, R8 ;  /* 0x0000000105037824 */ /* 0x000fe200078e0208 */
[----:B------:R-:W-:-:S02]  /*0dd0*/  LOP3.LUT R10, R10, 0x7ffffffc, RZ, 0xc0, !PT ;  /* 0x7ffffffc0a0a7812 */ /* 0x000fc400078ec0ff */
[----:B------:R-:W-:Y:S02]  /*0de0*/  LEA R12, R9, R12, 0x4 ;  /* 0x0000000c090c7211 */ /* 0x000fe400078e20ff */
[----:B------:R-:W-:Y:S01]  /*0df0*/  LOP3.LUT R5, R2, 0x8, R5, 0xf8, !PT ;  /* 0x0000000802057812 */ /* 0x000fe200078ef805 */
[----:B------:R-:W-:Y:S01]  /*0e00*/  IMAD.IADD R10, R16, 0x1, -R10 ;  /* 0x00000001100a7824 */ /* 0x000fe200078e0a0a */
[----:B------:R-:W-:Y:S01]  /*0e10*/  SHF.R.U32.HI R2, RZ, 0x3, R2 ;  /* 0x00000003ff027819 */ /* 0x000fe20000011602 */
[----:B------:R0:W-:Y:S01]  /*0e20*/  STL [R1+0x18], R3 ;  /* 0x0000180301007387 */ /* 0x0001e20000100800 */
[----:B------:R-:W-:Y:S01]  /*0e30*/  LEA.HI R0, R0, R14, RZ, 0x3 ;  /* 0x0000000e00007211 */ /* 0x000fe200078f18ff */
[----:B------:R-:W-:Y:S01]  /*0e40*/  IMAD.MOV.U32 R16, RZ, RZ, 0x40 ;  /* 0x00000040ff107424 */ /* 0x000fe200078e00ff */
[----:B------:R-:W-:Y:S01]  /*0e50*/  LOP3.LUT R5, R5, R2, RZ, 0x3c, !PT ;  /* 0x0000000205057212 */ /* 0x000fe200078e3cff */
[----:B------:R-:W-:Y:S01]  /*0e60*/  IMAD R2, R10, R11, 0xc0 ;  /* 0x000000c00a027424 */ /* 0x000fe200078e020b */
[----:B------:R-:W-:-:S02]  /*0e70*/  LOP3.LUT R155, R0, 0xfffffff8, RZ, 0xc0, !PT ;  /* 0xfffffff8009b7812 */ /* 0x000fc400078ec0ff */
[----:B------:R-:W-:Y:S02]  /*0e80*/  SHF.R.S32.HI R157, RZ, 0x3, R0 ;  /* 0x00000003ff9d7819 */ /* 0x000fe40000011400 */
[----:B------:R-:W-:Y:S01]  /*0e90*/  LOP3.LUT R4, R4, 0x7ffffe00, RZ, 0xc0, !PT ;  /* 0x7ffffe0004047812 */ /* 0x000fe200078ec0ff */
[----:B0-----:R-:W-:Y:S01]  /*0ea0*/  IMAD R3, R7, 0x40, R12 ;  /* 0x0000004007037824 */ /* 0x001fe200078e020c */
[----:B------:R0:W-:Y:S01]  /*0eb0*/  STL [R1+0x10], R2 ;  /* 0x0000100201007387 */ /* 0x0001e20000100800 */
[----:B------:R-:W-:Y:S01]  /*0ec0*/  IMAD.IADD R155, R14, 0x1, -R155 ;  /* 0x000000010e9b7824 */ /* 0x000fe200078e0a9b */
[----:B------:R-:W-:Y:S01]  /*0ed0*/  SEL R16, R16, 0xffffffc0, !P2 ;  /* 0xffffffc010107807 */ /* 0x000fe20005000000 */
[----:B------:R-:W-:Y:S01]  /*0ee0*/  IMAD R0, R13, 0x8, R3 ;  /* 0x000000080d007824 */ /* 0x000fe200078e0203 */
[----:B------:R1:W-:Y:S02]  /*0ef0*/  STL [R1+0xc], R3 ;  /* 0x00000c0301007387 */ /* 0x0003e40000100800 */
[----:B------:R-:W-:-:S02]  /*0f00*/  SHF.L.U32 R156, R155, 0x3, RZ ;  /* 0x000000039b9c7819 */ /* 0x000fc400000006ff */
[----:B------:R1:W-:Y:S01]  /*0f10*/  STL [R1+0x14], R0 ;  /* 0x0000140001007387 */ /* 0x0003e20000100800 */
[----:B0-----:R-:W-:Y:S02]  /*0f20*/  IADD3 R2, R5, R4, R6 ;  /* 0x0000000405027210 */ /* 0x001fe40007ffe006 */
[----:B------:R-:W-:Y:S02]  /*0f30*/  SHF.R.S32.HI R4, RZ, 0x1f, R156 ;  /* 0x0000001fff047819 */ /* 0x000fe4000001149c */
[----:B------:R-:W-:-:S05]  /*0f40*/  LEA R2, R2, UR39, 0x1 ;  /* 0x0000002702027c11 */ /* 0x000fca000f8e08ff */
[C---:B------:R-:W-:Y:S02]  /*0f50*/  VIADD R17, R2.reuse, 0x1e800 ;  /* 0x0001e80002117836 */ /* 0x040fe40000000000 */
[----:B------:R-:W-:Y:S02]  /*0f60*/  VIADD R152, R2, 0x1e820 ;  /* 0x0001e82002987836 */ /* 0x000fe40000000000 */
[C---:B------:R-:W-:Y:S02]  /*0f70*/  @P1 VIADD R152, R17.reuse, 0xffffffe0 ;  /* 0xffffffe011981836 */ /* 0x040fe40000000000 */
[----:B------:R-:W-:Y:S02]  /*0f80*/  IMAD.IADD R17, R17, 0x1, R16 ;  /* 0x0000000111117824 */ /* 0x000fe400078e0210 */
[----:B------:R-:W-:Y:S01]  /*0f90*/  IMAD.IADD R16, R16, 0x1, R152 ;  /* 0x0000000110107824 */ /* 0x000fe200078e0298 */
[C---:B------:R-:W-:Y:S01]  /*0fa0*/  IADD3 R153, R152.reuse, 0xc000, RZ ;  /* 0x0000c00098997810 */ /* 0x040fe20007ffe0ff */
[----:B-1----:R-:W-:-:S07]  /*0fb0*/  VIADD R154, R152, 0x6000 ;  /* 0x00006000989a7836 */ /* 0x002fce0000000000 */
.L_x_197:
[----:B012---:R-:W0:Y:S01]  /*0fc0*/  LDC.64 R4, c[0x0][0xc88] ;  /* 0x00032200ff047b82 */ /* 0x007e220000000a00 */
[----:B------:R-:W-:Y:S01]  /*0fd0*/  ULDC.64 UR8, c[0x0][0xa28] ;  /* 0x00028a0000087ab9 */ /* 0x000fe20000000a00 */
[----:B------:R-:W-:Y:S01]  /*0fe0*/  ULDC.64 UR10, c[0x0][0xa20] ;  /* 0x00028800000a7ab9 */ /* 0x000fe20000000a00 */
[----:B------:R-:W-:Y:S01]  /*0ff0*/  ULDC UR4, c[0x0][0x424] ;  /* 0x0001090000047ab9 */ /* 0x000fe20000000800 */
[----:B0-----:R-:W-:-:S06]  /*1000*/  IMAD.WIDE R4, R27, 0x4, R4 ;  /* 0x000000041b047825 */ /* 0x001fcc00078e0204 */
[----:B------:R-:W2:Y:S01]  /*1010*/  LDG.E R4, desc[UR48][R4.64] ;  /* 0x0000003004047981 */ /* 0x000ea2000c1e1900 */
[----:B------:R-:W-:Y:S02]  /*1020*/  UISETP.NE.U32.AND UP0, UPT, UR8, URZ, UPT ;  /* 0x0000003f0800728c */ /* 0x000fe4000bf05070 */
[----:B------:R-:W-:Y:S02]  /*1030*/  UISETP.NE.U32.AND UP1, UPT, UR10, URZ, UPT ;  /* 0x0000003f0a00728c */ /* 0x000fe4000bf25070 */
[----:B------:R-:W-:Y:S02]  /*1040*/  UISETP.NE.AND.EX UP0, UPT, UR9, URZ, UPT, UP0 ;  /* 0x0000003f0900728c */ /* 0x000fe4000bf05300 */
[----:B------:R-:W-:-:S04]  /*1050*/  UISETP.NE.AND.EX UP1, UPT, UR11, URZ, UPT, UP1 ;  /* 0x0000003f0b00728c */ /* 0x000fc8000bf25310 */
[----:B------:R-:W-:Y:S02]  /*1060*/  PLOP3.LUT P0, PT, PT, PT, UP0, 0x80, 0x0 ;  /* 0x000000000000781c */ /* 0x000fe40003f0f008 */
[----:B------:R-:W-:Y:S02]  /*1070*/  PLOP3.LUT P1, PT, PT, PT, UP1, 0x80, 0x0 ;  /* 0x000000000000781c */ /* 0x000fe40003f2f018 */
[----:B--2---:R-:W-:-:S13]  /*1080*/  R2UR UR40, R4 ;  /* 0x00000000042872ca */ /* 0x004fda00000e0000 */
[----:B------:R-:W-:Y:S02]  /*1090*/  USHF.R.S32.HI UR41, URZ, 0x1f, UR40 ;  /* 0x0000001f3f297899 */ /* 0x000fe40008011428 */
[----:B------:R-:W-:Y:S02]  /*10a0*/  @UP0 ULEA UR8, UP2, UR40, UR8, 0x2 ;  /* 0x0000000828080291 */ /* 0x000fe4000f84103f */
[----:B------:R-:W-:Y:S02]  /*10b0*/  @UP1 ULEA UR10, UP3, UR40, UR10, 0x2 ;  /* 0x0000000a280a1291 */ /* 0x000fe4000f86103f */
[----:B------:R-:W-:Y:S02]  /*10c0*/  @UP0 ULEA.HI.X UR9, UR40, UR9, UR41, 0x2, UP2 ;  /* 0x0000000928090291 */ /* 0x000fe400090f1429 */
[----:B------:R-:W-:Y:S01]  /*10d0*/  @UP1 ULEA.HI.X UR11, UR40, UR11, UR41, 0x2, UP3 ;  /* 0x0000000b280b1291 */ /* 0x000fe200098f1429 */
[----:B------:R-:W-:Y:S02]  /*10e0*/  IMAD.U32 R4, RZ, RZ, UR8 ;  /* 0x00000008ff047e24 */ /* 0x000fe4000f8e00ff */
[----:B------:R-:W-:-:S02]  /*10f0*/  IMAD.U32 R6, RZ, RZ, UR10 ;  /* 0x0000000aff067e24 */ /* 0x000fc4000f8e00ff */
[----:B------:R-:W-:Y:S01]  /*1100*/  IMAD.U32 R5, RZ, RZ, UR9 ;  /* 0x00000009ff057e24 */ /* 0x000fe2000f8e00ff */
[----:B------:R-:W-:Y:S01]  /*1110*/  ULDC.64 UR8, c[0x0][0x418] ;  /* 0x0001060000087ab9 */ /* 0x000fe20000000a00 */
[----:B------:R-:W-:-:S03]  /*1120*/  IMAD.U32 R7, RZ, RZ, UR11 ;  /* 0x0000000bff077e24 */ /* 0x000fc6000f8e00ff */
[----:B------:R-:W2:Y:S04]  /*1130*/  @P0 LDG.E R4, desc[UR48][R4.64] ;  /* 0x0000003004040981 */ /* 0x000ea8000c1e1900 */
[----:B------:R-:W3:Y:S01]  /*1140*/  @P1 LDG.E R6, desc[UR48][R6.64] ;  /* 0x0000003006061981 */ /* 0x000ee2000c1e1900 */
[----:B------:R-:W-:Y:S01]  /*1150*/  UISETP.NE.U32.AND UP0, UPT, UR8, URZ, UPT ;  /* 0x0000003f0800728c */ /* 0x000fe2000bf05070 */
[----:B------:R-:W-:Y:S01]  /*1160*/  IMAD.MOV.U32 R0, RZ, RZ, RZ ;  /* 0x000000ffff007224 */ /* 0x000fe200078e00ff */
[----:B------:R-:W-:Y:S01]  /*1170*/  UMOV UR42, UR6 ;  /* 0x00000006002a7c82 */ /* 0x000fe20008000000 */
[----:B------:R-:W-:Y:S01]  /*1180*/  ULDC UR6, c[0x0][0x2f0] ;  /* 0x0000bc0000067ab9 */ /* 0x000fe20000000800 */
[----:B------:R-:W-:Y:S01]  /*1190*/  UISETP.NE.AND.EX UP0, UPT, UR9, URZ, UPT, UP0 ;  /* 0x0000003f0900728c */ /* 0x000fe2000bf05300 */
[----:B------:R-:W-:Y:S01]  /*11a0*/  MOV R3, RZ ;  /* 0x000000ff00037202 */ /* 0x000fe20000000f00 */
[----:B------:R-:W-:Y:S01]  /*11b0*/  UMOV UR50, URZ ;  /* 0x0000003f00327c82 */ /* 0x000fe20008000000 */
[----:B------:R-:W-:Y:S01]  /*11c0*/  UMOV UR43, UR5 ;  /* 0x00000005002b7c82 */ /* 0x000fe20008000000 */
[----:B------:R-:W-:Y:S01]  /*11d0*/  USEL UR4, UR4, 0x1, UP0 ;  /* 0x0000000104047887 */ /* 0x000fe20008000000 */
[----:B------:R-:W-:Y:S01]  /*11e0*/  IMAD.MOV.U32 R151, RZ, RZ, RZ ;  /* 0x000000ffff977224 */ /* 0x000fe200078e00ff */
[----:B-----5:R-:W-:-:S02]  /*11f0*/  CS2R R20, SRZ ;  /* 0x0000000000147805 */ /* 0x020fc4000001ff00 */
[----:B------:R-:W-:Y:S01]  /*1200*/  CS2R R22, SRZ ;  /* 0x0000000000167805 */ /* 0x000fe2000001ff00 */
[----:B------:R-:W-:Y:S01]  /*1210*/  UIMAD UR4, UR4, UR6, URZ ;  /* 0x00000006040472a4 */ /* 0x000fe2000f8e023f */
[----:B------:R-:W-:Y:S02]  /*1220*/  CS2R R28, SRZ ;  /* 0x00000000001c7805 */ /* 0x000fe4000001ff00 */
[----:B------:R-:W-:Y:S02]  /*1230*/  CS2R R30, SRZ ;  /* 0x00000000001e7805 */ /* 0x000fe4000001ff00 */
[----:B------:R-:W-:Y:S01]  /*1240*/  CS2R R14, SRZ ;  /* 0x00000000000e7805 */ /* 0x000fe2000001ff00 */
[----:B------:R-:W-:Y:S01]  /*1250*/  IMAD.MOV.U32 R32, RZ, RZ, RZ ;  /* 0x000000ffff207224 */ /* 0x000fe200078e00ff */
[----:B------:R-:W-:Y:S01]  /*1260*/  CS2R R12, SRZ ;  /* 0x00000000000c7805 */ /* 0x000fe2000001ff00 */
[----:B------:R-:W-:Y:S01]  /*1270*/  IMAD.MOV.U32 R34, RZ, RZ, RZ ;  /* 0x000000ffff227224 */ /* 0x000fe200078e00ff */
[----:B--2---:R-:W-:-:S02]  /*1280*/  @P0 R2UR UR50, R4 ;  /* 0x00000000043202ca */ /* 0x004fc400000e0000 */
[----:B------:R-:W-:Y:S02]  /*1290*/  PLOP3.LUT P0, PT, PT, PT, PT, 0x80, 0x0 ;  /* 0x000000000000781c */ /* 0x000fe40003f0f070 */
[----:B---3--:R-:W-:Y:S01]  /*12a0*/  @P1 R2UR UR4, R6 ;  /* 0x00000000060412ca */ /* 0x008fe200000e0000 */
[----:B------:R-:W-:-:S14]  /*12b0*/  @P1 BRA `(.L_x_168) ;  /* 0x0000000000341947 */ /* 0x000fdc0003800000 */
[----:B------:R-:W-:Y:S02]  /*12c0*/  ULDC.64 UR6, c[0x0][0xa08] ;  /* 0x0002820000067ab9 */ /* 0x000fe40000000a00 */
[----:B------:R-:W-:-:S04]  /*12d0*/  ISETP.NE.U32.AND P1, PT, RZ, UR6, PT ;  /* 0x00000006ff007c0c */ /* 0x000fc8000bf25070 */
[----:B------:R-:W-:-:S13]  /*12e0*/  ISETP.NE.AND.EX P1, PT, RZ, UR7, PT, P1 ;  /* 0x00000007ff007c0c */ /* 0x000fda000bf25310 */
[----:B------:R-:W-:Y:S05]  /*12f0*/  @!P1 BRA `(.L_x_168) ;  /* 0x0000000000249947 */ /* 0x000fea0003800000 */
[----:B------:R-:W-:Y:S02]  /*1300*/  ULDC.64 UR4, c[0x0][0xa08] ;  /* 0x0002820000047ab9 */ /* 0x000fe40000000a00 */
[----:B------:R-:W-:-:S06]  /*1310*/  UIMAD.WIDE UR4, UR40, 0x4, UR4 ;  /* 0x00000004280478a5 */ /* 0x000fcc000f8e0204 */
[----:B------:R-:W-:Y:S02]  /*1320*/  IMAD.U32 R4, RZ, RZ, UR4 ;  /* 0x00000004ff047e24 */ /* 0x000fe4000f8e00ff */
[----:B------:R-:W-:-:S05]  /*1330*/  IMAD.U32 R5, RZ, RZ, UR5 ;  /* 0x00000005ff057e24 */ /* 0x000fca000f8e00ff */
[----:B------:R-:W2:Y:S04]  /*1340*/  LDG.E R7, desc[UR48][R4.64] ;  /* 0x0000003004077981 */ /* 0x000ea8000c1e1900 */
[----:B------:R-:W3:Y:S01]  /*1350*/  LDG.E R6, desc[UR48][R4.64+0x4] ;  /* 0x0000043004067981 */ /* 0x000ee2000c1e1900 */
[----:B--2---:R-:W-:Y:S02]  /*1360*/  R2UR UR4, R7 ;  /* 0x00000000070472ca */ /* 0x004fe400000e0000 */
[----:B---3--:R-:W-:-:S13]  /*1370*/  R2UR UR5, R6 ;  /* 0x00000000060572ca */ /* 0x008fda00000e0000 */
[----:B------:R-:W-:-:S12]  /*1380*/  UIADD3 UR4, -UR4, UR5, URZ ;  /* 0x0000000504047290 */ /* 0x000fd8000fffe13f */
.L_x_168:
[----:B------:R-:W-:Y:S01]  /*1390*/  UIADD3 UR50, -UR50, UR4, URZ ;  /* 0x0000000432327290 */ /* 0x000fe2000fffe13f */
[----:B------:R-:W-:Y:S01]  /*13a0*/  MOV R33, RZ ;  /* 0x000000ff00217202 */ /* 0x000fe20000000f00 */
[----:B------:R-:W-:Y:S01]  /*13b0*/  IMAD.MOV.U32 R35, RZ, RZ, RZ ;  /* 0x000000ffff237224 */ /* 0x000fe200078e00ff */
[----:B------:R-:W-:Y:S01]  /*13c0*/  CS2R R36, SRZ ;  /* 0x0000000000247805 */ /* 0x000fe2000001ff00 */
[----:B------:R-:W-:Y:S01]  /*13d0*/  UISETP.GE.AND UP0, UPT, UR50, 0x1, UPT ;  /* 0x000000013200788c */ /* 0x000fe2000bf06270 */
[----:B------:R-:W-:Y:S01]  /*13e0*/  CS2R R38, SRZ ;  /* 0x0000000000267805 */ /* 0x000fe2000001ff00 */
[----:B------:R-:W-:Y:S01]  /*13f0*/  UIADD3 UR4, UR50, 0xbf, URZ ;  /* 0x000000bf32047890 */ /* 0x000fe2000fffe03f */
[----:B------:R-:W-:Y:S02]  /*1400*/  CS2R R40, SRZ ;  /* 0x0000000000287805 */ /* 0x000fe4000001ff00 */
[----:B------:R-:W-:Y:S02]  /*1410*/  CS2R R42, SRZ ;  /* 0x00000000002a7805 */ /* 0x000fe4000001ff00 */
[----:B------:R-:W-:-:S02]  /*1420*/  CS2R R44, SRZ ;  /* 0x00000000002c7805 */ /* 0x000fc4000001ff00 */
[----:B------:R-:W-:Y:S01]  /*1430*/  PLOP3.LUT P1, PT, PT, PT, UP0, 0x80, 0x0 ;  /* 0x000000000000781c */ /* 0x000fe20003f2f008 */
[----:B------:R-:W-:Y:S01]  /*1440*/  UIMAD.WIDE UR4, UR4, 0x2aaaaaab, URZ ;  /* 0x2aaaaaab040478a5 */ /* 0x000fe2000f8e023f */
[----:B------:R-:W-:Y:S02]  /*1450*/  CS2R R46, SRZ ;  /* 0x00000000002e7805 */ /* 0x000fe4000001ff00 */
[----:B------:R-:W-:Y:S01]  /*1460*/  CS2R R48, SRZ ;  /* 0x0000000000307805 */ /* 0x000fe2000001ff00 */
[----:B------:R-:W-:Y:S01]  /*1470*/  IMAD.MOV.U32 R50, RZ, RZ, RZ ;  /* 0x000000ffff327224 */ /* 0x000fe200078e00ff */
[----:B------:R-:W-:-:S04]  /*1480*/  USHF.R.U32.HI UR47, URZ, 0x1f, UR5 ;  /* 0x0000001f3f2f7899 */ /* 0x000fc80008011605 */
[----:B------:R-:W-:-:S03]  /*1490*/  ULEA.HI.SX32 UR47, UR5, UR47, 0x1b ;  /* 0x0000002f052f7291 */ /* 0x000fc6000f8fda3f */
[----:B------:R-:W-:Y:S09]  /*14a0*/  @!P1 BRA `(.L_x_169) ;  /* 0x0000007c00009947 */ /* 0x000ff20003800000 */
[----:B------:R-:W0:Y:S01]  /*14b0*/  S2R R4, SR_TID.X ;  /* 0x0000000000047919 */ /* 0x000e220000002100 */
[----:B------:R-:W-:-:S04]  /*14c0*/  UIADD3 UR6, UR39, 0x1e800, URZ ;  /* 0x0001e80027067890 */ /* 0x000fc8000fffe03f */
[----:B------:R-:W-:-:S06]  /*14d0*/  ULOP3.LUT UP0, URZ, UR6, 0x3ff, URZ, 0xc0, !UPT ;  /* 0x000003ff063f7892 */ /* 0x000fcc000f80c03f */
[----:B------:R-:W-:Y:S01]  /*14e0*/  PLOP3.LUT P0, PT, PT, PT, UP0, 0x80, 0x0 ;  /* 0x000000000000781c */ /* 0x000fe20003f0f008 */
[----:B0-----:R-:W-:-:S05]  /*14f0*/  VIADD R5, R4, 0xffffff80 ;  /* 0xffffff8004057836 */ /* 0x001fca0000000000 */
[----:B------:R-:W-:-:S04]  /*1500*/  SHF.R.S32.HI R4, RZ, 0x1f, R5 ;  /* 0x0000001fff047819 */ /* 0x000fc80000011405 */
[----:B------:R-:W-:-:S04]  /*1510*/  LEA.HI R4, R4, R5, RZ, 0x7 ;  /* 0x0000000504047211 */ /* 0x000fc800078f38ff */
[----:B------:R-:W-:-:S05]  /*1520*/  SHF.R.S32.HI R4, RZ, 0x7, R4 ;  /* 0x00000007ff047819 */ /* 0x000fca0000011404 */
[----:B------:R-:W0:Y:S02]  /*1530*/  SHFL.IDX PT, R0, R4, RZ, 0x1f ;  /* 0x00001fff04007589 */ /* 0x000e2400000e0000 */
[----:B0-----:R-:W-:-:S13]  /*1540*/  R2UR UR44, R0 ;  /* 0x00000000002c72ca */ /* 0x001fda00000e0000 */
[----:B------:R-:W-:-:S04]  /*1550*/  UIMAD.WIDE UR4, UR44, 0x55555556, URZ ;  /* 0x555555562c0478a5 */ /* 0x000fc8000f8e023f */
[----:B------:R-:W-:-:S04]  /*1560*/  ULEA.HI UR5, UR5, UR5, URZ, 0x1 ;  /* 0x0000000505057291 */ /* 0x000fc8000f8f083f */
[----:B------:R-:W-:Y:S01]  /*1570*/  UIMAD UR51, UR5, -0x3, UR44 ;  /* 0xfffffffd053378a4 */ /* 0x000fe2000f8e022c */
[----:B------:R-:W-:Y:S11]  /*1580*/  @!P0 BRA `(.L_x_170) ;  /* 0x0000000000408947 */ /* 0x000ff60003800000 */
[----:B------:R-:W-:Y:S01]  /*1590*/  MOV R0, 0x0 ;  /* 0x0000000000007802 */ /* 0x000fe20000000f00 */
[----:B------:R-:W-:Y:S01]  /*15a0*/  ULDC.64 UR4, c[0x4][0xa8] ;  /* 0x01002a0000047ab9 */ /* 0x000fe20000000a00 */
[----:B------:R-:W-:Y:S01]  /*15b0*/  ULDC.64 UR6, c[0x4][0x48] ;  /* 0x0100120000067ab9 */ /* 0x000fe20000000a00 */
[----:B------:R-:W-:Y:S01]  /*15c0*/  IMAD.U32 R4, RZ, RZ, UR4 ;  /* 0x00000004ff047e24 */ /* 0x000fe2000f8e00ff */
[----:B------:R0:W1:Y:S01]  /*15d0*/  LDC.64 R14, c[0x4][R0] ;  /* 0x01000000000e7b82 */ /* 0x0000620000000a00 */
[----:B------:R-:W-:Y:S01]  /*15e0*/  IMAD.U32 R5, RZ, RZ, UR5 ;  /* 0x00000005ff057e24 */ /* 0x000fe2000f8e00ff */
[----:B------:R-:W-:Y:S01]  /*15f0*/  ULDC.64 UR4, c[0x4][0xb0] ;  /* 0x01002c0000047ab9 */ /* 0x000fe20000000a00 */
[----:B------:R-:W-:Y:S01]  /*1600*/  IMAD.U32 R10, RZ, RZ, UR6 ;  /* 0x00000006ff0a7e24 */ /* 0x000fe2000f8e00ff */
[----:B------:R-:W-:Y:S01]  /*1610*/  MOV R6, UR4 ;  /* 0x0000000400067c02 */ /* 0x000fe20008000f00 */
[----:B------:R-:W-:Y:S01]  /*1620*/  IMAD.U32 R7, RZ, RZ, UR5 ;  /* 0x00000005ff077e24 */ /* 0x000fe2000f8e00ff */
[----:B------:R-:W-:Y:S01]  /*1630*/  MOV R13, RZ ;  /* 0x000000ff000d7202 */ /* 0x000fe20000000f00 */
[----:B------:R-:W-:-:S02]  /*1640*/  IMAD.U32 R11, RZ, RZ, UR7 ;  /* 0x00000007ff0b7e24 */ /* 0x000fc4000f8e00ff */
[----:B------:R-:W-:Y:S02]  /*1650*/  IMAD.MOV.U32 R8, RZ, RZ, 0x70 ;  /* 0x00000070ff087424 */ /* 0x000fe400078e00ff */
[----:B0-----:R-:W-:-:S07]  /*1660*/  IMAD.MOV.U32 R12, RZ, RZ, 0x1 ;  /* 0x00000001ff0c7424 */ /* 0x001fce00078e00ff */
[----:B------:R-:W-:-:S07]  /*1670*/  LEPC R20, `(.L_x_170) ;  /* 0x000000001014794e */ /* 0x000fce0000000000 */
[----:B-1----:R-:W-:Y:S05]  /*1680*/  CALL.ABS.NOINC R14 ;  /* 0x000000000e007343 */ /* 0x002fea0003c00000 */
.L_x_170:
[----:B------:R-:W-:Y:S01]  /*1690*/  ULEA.HI UR4, UR45, UR45, URZ, 0x1 ;  /* 0x0000002d2d047291 */ /* 0x000fe2000f8f083f */
[----:B------:R-:W-:-:S03]  /*16a0*/  IMAD.U32 R3, RZ, RZ, UR46 ;  /* 0x0000002eff037e24 */ /* 0x000fc6000f8e00ff */
[----:B------:R-:W-:Y:S02]  /*16b0*/  ULOP3.LUT UR4, UR4, 0xfffffffe, URZ, 0xc0, !UPT ;  /* 0xfffffffe04047892 */ /* 0x000fe4000f8ec03f */
[----:B------:R-:W-:Y:S02]  /*16c0*/  ISETP.NE.AND P0, PT, R3, 0x3, PT ;  /* 0x000000030300780c */ /* 0x000fe40003f05270 */
[----:B------:R-:W-:-:S06]  /*16d0*/  UIADD3 UR4, UR45, -UR4, URZ ;  /* 0x800000042d047290 */ /* 0x000fcc000fffe03f */
[----:B------:R-:W-:-:S05]  /*16e0*/  IMAD.U32 R0, RZ, RZ, UR4 ;  /* 0x00000004ff007e24 */ /* 0x000fca000f8e00ff */
[----:B------:R-:W-:-:S04]  /*16f0*/  SHF.L.U32 R0, R0, 0x1f, RZ ;  /* 0x0000001f00007819 */ /* 0x000fc800000006ff */
[----:B------:R-:W0:Y:S02]  /*1700*/  SYNCS.PHASECHK.TRANS64.TRYWAIT P1, [UR39+0x30800], R0 ;  /* 0x03080000ff0075a7 */ /* 0x000e240008020167 */
[----:B0-----:R-:W-:Y:S05]  /*1710*/  @!P1 BRA `(.L_x_171) ;  /* 0x000000e400989947 */ /* 0x001fea0003800000 */
.L_x_310:
[----:B------:R-:W-:Y:S05]  /*1720*/  @!P0 BRA `(.L_x_172) ;  /* 0x0000000000048947 */ /* 0x000fea0003800000 */
[----:B------:R-:W-:Y:S01]  /*1730*/  BPT.TRAP 0x1 ;  /* 0x000000040000795c */ /* 0x000fe20000300000 */
.L_x_172:
[----:B0-----:R-:W-:Y:S02]  /*1740*/  IMAD.U32 R0, RZ, RZ, UR38 ;  /* 0x00000026ff007e24 */ /* 0x001fe4000f8e00ff */
[----:B------:R-:W-:-:S03]  /*1750*/  IMAD.U32 R3, RZ, RZ, UR37 ;  /* 0x00000025ff037e24 */ /* 0x000fc6000f8e00ff */
[----:B------:R-:W-:Y:S02]  /*1760*/  LEA R0, R0, UR39, 0x3 ;  /* 0x0000002700007c11 */ /* 0x000fe4000f8e18ff */
[----:B------:R-:W-:-:S04]  /*1770*/  SHF.L.U32 R3, R3, 0x1f, RZ ;  /* 0x0000001f03037819 */ /* 0x000fc800000006ff */
[----:B------:R0:W1:Y:S01]  /*1780*/  SYNCS.PHASECHK.TRANS64.TRYWAIT P2, [R0+URZ+0x30830], R3 ;  /* 0x03083003000075a7 */ /* 0x000062000804017f */
[----:B------:R-:W-:Y:S05]  /*1790*/  @!P0 BRA `(.L_x_173) ;  /* 0x0000000000048947 */ /* 0x000fea0003800000 */
[----:B------:R-:W-:Y:S01]  /*17a0*/  BPT.TRAP 0x1 ;  /* 0x000000040000795c */ /* 0x000fe20000300000 */
.L_x_173:
[----:B------:R-:W2:Y:S01]  /*17b0*/  S2R R4, SR_TID.X ;  /* 0x0000000000047919 */ /* 0x000ea20000002100 */
[----:B------:R-:W-:Y:S01]  /*17c0*/  IMAD.MOV.U32 R151, RZ, RZ, RZ ;  /* 0x000000ffff977224 */ /* 0x000fe200078e00ff */
[----:B--2---:R-:W-:Y:S01]  /*17d0*/  LOP3.LUT P1, RZ, R4, 0x7f, RZ, 0xc0, !PT ;  /* 0x0000007f04ff7812 */ /* 0x004fe2000782c0ff */
[----:B-1----:R-:W-:-:S12]  /*17e0*/  @P2 BRA `(.L_x_174) ;  /* 0x0000000000082947 */ /* 0x002fd80003800000 */
[----:B------:R-:W1:Y:S02]  /*17f0*/  SYNCS.PHASECHK.TRANS64.TRYWAIT P2, [R0+URZ+0x30830], R3 ;  /* 0x03083003000075a7 */ /* 0x000e64000804017f */
[----:B-1----:R-:W-:Y:S05]  /*1800*/  @!P2 BRA `(.L_x_175) ;  /* 0x000000e40074a947 */ /* 0x002fea0003800000 */
.L_x_174:
[----:B------:R-:W-:Y:S05]  /*1810*/  WARPSYNC.ALL ;  /* 0x0000000000007948 */ /* 0x000fea0003800000 */
[----:B------:R-:W-:Y:S01]  /*1820*/  ULEA UR25, UR51, UR39, 0xd ;  /* 0x0000002733197291 */ /* 0x000fe2000f8e683f */
[----:B------:R-:W2:Y:S01]  /*1830*/  LDL R121, [R1+0x10] ;  /* 0x0000100001797983 */ /* 0x000ea20000100800 */
[----:B------:R-:W-:Y:S01]  /*1840*/  UIADD3 UR4, UR39, 0x12400, URZ ;  /* 0x0001240027047890 */ /* 0x000fe2000fffe03f */
[----:B------:R-:W-:Y:S01]  /*1850*/  WARPGROUP.ARRIVE ;  /* 0x00000000000079c5 */ /* 0x000fe20000000000 */
[----:B------:R-:W-:Y:S01]  /*1860*/  UIADD3 UR5, UR25, 0xc400, URZ ;  /* 0x0000c40019057890 */ /* 0x000fe2000fffe03f */
[----:B------:R-:W-:Y:S01]  /*1870*/  P2R R120, PR, RZ, 0x1 ;  /* 0x00000001ff787803 */ /* 0x000fe20000000000 */
[----:B------:R-:W-:Y:S01]  /*1880*/  USHF.R.U32.HI UR4, URZ, 0x4, UR4 ;  /* 0x000000043f047899 */ /* 0x000fe20008011604 */
[--C-:B------:R-:W-:Y:S01]  /*1890*/  IMAD.MOV.U32 R150, RZ, RZ, R151.reuse ;  /* 0x000000ffff967224 */ /* 0x100fe200078e0097 */
[----:B------:R-:W-:Y:S01]  /*18a0*/  USHF.R.U32.HI UR5, URZ, 0x4, UR5 ;  /* 0x000000043f057899 */ /* 0x000fe20008011605 */
[--C-:B------:R-:W-:Y:S01]  /*18b0*/  IMAD.MOV.U32 R149, RZ, RZ, R151.reuse ;  /* 0x000000ffff957224 */ /* 0x100fe200078e0097 */
[----:B------:R-:W-:Y:S01]  /*18c0*/  ULOP3.LUT UR4, UR4, 0x3fff, URZ, 0xc0, !UPT ;  /* 0x00003fff04047892 */ /* 0x000fe2000f8ec03f */
[--C-:B------:R-:W-:Y:S01]  /*18d0*/  IMAD.MOV.U32 R148, RZ, RZ, R151.reuse ;  /* 0x000000ffff947224 */ /* 0x100fe200078e0097 */
[----:B------:R-:W-:Y:S01]  /*18e0*/  ULOP3.LUT UR5, UR5, 0x3fff, URZ, 0xc0, !UPT ;  /* 0x00003fff05057892 */ /* 0x000fe2000f8ec03f */
[-C--:B------:R-:W-:Y:S01]  /*18f0*/  MOV R147, R151.reuse ;  /* 0x0000009700937202 */ /* 0x080fe20000000f00 */
[----:B------:R-:W-:Y:S01]  /*1900*/  ULOP3.LUT UR24, UR4, 0x10000, URZ, 0xfc, !UPT ;  /* 0x0001000004187892 */ /* 0x000fe2000f8efc3f */
[--C-:B------:R-:W-:Y:S01]  /*1910*/  IMAD.MOV.U32 R146, RZ, RZ, R151.reuse ;  /* 0x000000ffff927224 */ /* 0x100fe200078e0097 */
[----:B------:R-:W-:Y:S01]  /*1920*/  ULOP3.LUT UR4, UR5, 0x10000, URZ, 0xfc, !UPT ;  /* 0x0001000005047892 */ /* 0x000fe2000f8efc3f */
[--C-:B------:R-:W-:Y:S01]  /*1930*/  IMAD.MOV.U32 R145, RZ, RZ, R151.reuse ;  /* 0x000000ffff917224 */ /* 0x100fe200078e0097 */
[----:B------:R-:W-:Y:S01]  /*1940*/  UIMAD UR6, UR38, 0x600, UR24 ;  /* 0x00000600260678a4 */ /* 0x000fe2000f8e0218 */
[--C-:B------:R-:W-:Y:S01]  /*1950*/  IMAD.MOV.U32 R144, RZ, RZ, R151.reuse ;  /* 0x000000ffff907224 */ /* 0x100fe200078e0097 */
[----:B------:R-:W-:Y:S01]  /*1960*/  UMOV UR5, 0x40000040 ;  /* 0x4000004000057882 */ /* 0x000fe20000000000 */
[----:B------:R-:W-:Y:S01]  /*1970*/  UMOV UR7, 0x40000040 ;  /* 0x4000004000077882 */ /* 0x000fe20000000000 */
[----:B------:R-:W-:Y:S01]  /*1980*/  UIADD3 UR8, UR4, 0x2, URZ ;  /* 0x0000000204087890 */ /* 0x000fe2000fffe03f */
[--C-:B------:R-:W-:Y:S01]  /*1990*/  IMAD.MOV.U32 R143, RZ, RZ, R151.reuse ;  /* 0x000000ffff8f7224 */ /* 0x100fe200078e0097 */
[----:B------:R-:W-:Y:S01]  /*19a0*/  UIADD3 UR10, UR6, 0x2, URZ ;  /* 0x00000002060a7890 */ /* 0x000fe2000fffe03f */
[--C-:B------:R-:W-:Y:S01]  /*19b0*/  IMAD.MOV.U32 R142, RZ, RZ, R151.reuse ;  /* 0x000000ffff8e7224 */ /* 0x100fe200078e0097 */
[----:B------:R-:W-:Y:S01]  /*19c0*/  UMOV UR9, 0x40000040 ;  /* 0x4000004000097882 */ /* 0x000fe20000000000 */
[----:B------:R-:W-:Y:S01]  /*19d0*/  HGMMA.64x192x16.F32.BF16 R24, gdesc[UR4], RZ, !UPT, gsb0 ;  /* 0x02e00000041879f0 */ /* 0x000fe2000c0018ff */
[----:B------:R-:W-:Y:S01]  /*19e0*/  UMOV UR11, 0x40000040 ;  /* 0x40000040000b7882 */ /* 0x000fe20000000000 */
[----:B------:R-:W-:Y:S01]  /*19f0*/  UIADD3 UR12, UR4, 0x4, URZ ;  /* 0x00000004040c7890 */ /* 0x000fe2000fffe03f */
[-C--:B------:R-:W-:Y:S01]  /*1a00*/  MOV R141, R151.reuse ;  /* 0x00000097008d7202 */ /* 0x080fe20000000f00 */
[----:B------:R-:W-:Y:S01]  /*1a10*/  UIADD3 UR14, UR6, 0x4, URZ ;  /* 0x00000004060e7890 */ /* 0x000fe2000fffe03f */
        /* <DEDUP_REMOVED lines=8> */
[----:B------:R-:W-:Y:S01]  /*1aa0*/  UMOV UR19, 0x40000040 ;  /* 0x4000004000137882 */ /* 0x000fe20000000000 */
[----:B------:R-:W-:Y:S01]  /*1ab0*/  ULDC UR6, c[0x0][0x9d8] ;  /* 0x0002760000067ab9 */ /* 0x000fe20000000800 */
[----:B------:R-:W-:Y:S01]  /*1ac0*/  ULDC UR26, c[0x0][0x988] ;  /* 0x00026200001a7ab9 */ /* 0x000fe20000000800 */
[----:B------:R-:W-:Y:S01]  /*1ad0*/  UISETP.GE.AND UP0, UPT, UR50, 0xc1, UPT ;  /* 0x000000c13200788c */ /* 0x000fe2000bf06270 */
        /* <DEDUP_REMOVED lines=15> */
[----:B------:R-:W-:Y:S01]  /*1bd0*/  IMAD.MOV.U32 R122, RZ, RZ, R151 ;  /* 0x000000ffff7a7224 */ /* 0x000fe200078e0097 */
[----:B------:R-:W-:Y:S02]  /*1be0*/  WARPGROUP.DEPBAR.LE gsb0, 0x0 ;  /* 0x00008000000079c5 */ /* 0x000fe40000010000 */
[----:B------:R-:W-:-:S06]  /*1bf0*/  WARPGROUP.ARRIVE ;  /* 0x00000000000079c5 */ /* 0x000fcc0000000000 */
        /* <DEDUP_REMOVED lines=8> */
[----:B01----:R-:W-:Y:S01]  /*1c80*/  FMUL.FTZ R3, R24, UR6 ;  /* 0x0000000618037c20 */ /* 0x003fe20008410000 */
        /* <DEDUP_REMOVED lines=10> */
[----:B--2---:R-:W-:Y:S01]  /*1d30*/  IADD3 R73, R121, UR50, RZ ;  /* 0x0000003279497c10 */ /* 0x004fe2000fffe0ff */
[----:B------:R-:W-:-:S02]  /*1d40*/  IMAD.U32 R74, RZ, RZ, UR47 ;  /* 0x0000002fff4a7e24 */ /* 0x000fc4000f8e00ff */
[----:B------:R-:W-:Y:S01]  /*1d50*/  FMUL.FTZ R5, R26, UR6 ;  /* 0x000000061a057c20 */ /* 0x000fe20008410000 */
[----:B------:R-:W1:Y:S01]  /*1d60*/  MUFU.TANH R4, R4 ;  /* 0x0000000400047308 */ /* 0x000e620000002400 */
[----:B------:R-:W-:Y:S01]  /*1d70*/  FMUL.FTZ R11, R32, UR6 ;  /* 0x00000006200b7c20 */ /* 0x000fe20008410000 */
[----:B------:R-:W-:Y:S02]  /*1d80*/  IMAD R73, R74, -0xc0, R73 ;  /* 0xffffff404a497824 */ /* 0x000fe400078e0249 */
[----:B------:R-:W-:Y:S01]  /*1d90*/  FMUL.FTZ R6, R27, UR6 ;  /* 0x000000061b067c20 */ /* 0x000fe20008410000 */
[----:B------:R-:W-:Y:S01]  /*1da0*/  FMUL.FTZ R12, R33, UR6 ;  /* 0x00000006210c7c20 */ /* 0x000fe20008410000 */
[----:B------:R-:W-:Y:S01]  /*1db0*/  FMUL.FTZ R9, R30, UR6 ;  /* 0x000000061e097c20 */ /* 0x000fe20008410000 */
[----:B------:R-:W-:Y:S01]  /*1dc0*/  FMUL.FTZ R10, R31, UR6 ;  /* 0x000000061f0a7c20 */ /* 0x000fe20008410000 */
[C---:B------:R-:W-:Y:S01]  /*1dd0*/  ISETP.GT.AND P4, PT, R73.reuse, RZ, PT ;  /* 0x000000ff4900720c */ /* 0x040fe20003f84270 */
[----:B------:R-:W2:Y:S01]  /*1de0*/  MUFU.TANH R7, R7 ;  /* 0x0000000700077308 */ /* 0x000ea20000002400 */
[----:B------:R-:W-:Y:S01]  /*1df0*/  ISETP.GT.AND P3, PT, R73, 0x1, PT ;  /* 0x000000014900780c */ /* 0x000fe20003f64270 */
[----:B------:R-:W-:Y:S01]  /*1e00*/  FMUL.FTZ R18, R37, UR6 ;  /* 0x0000000625127c20 */ /* 0x000fe20008410000 */
[----:B------:R-:W-:Y:S01]  /*1e10*/  ISETP.GT.AND P2, PT, R73, 0x8, PT ;  /* 0x000000084900780c */ /* 0x000fe20003f44270 */
[----:B------:R-:W-:Y:S01]  /*1e20*/  FMUL.FTZ R25, R44, UR6 ;  /* 0x000000062c197c20 */ /* 0x000fe20008410000 */
[----:B0-----:R-:W-:Y:S01]  /*1e30*/  FSEL R3, R3, -INF , P4 ;  /* 0xff80000003037808 */ /* 0x001fe20002000000 */
[----:B------:R-:W-:Y:S01]  /*1e40*/  FMUL.FTZ R44, R63, UR6 ;  /* 0x000000063f2c7c20 */ /* 0x000fe20008410000 */
[----:B------:R-:W-:Y:S01]  /*1e50*/  FMUL.FTZ R63, R82, UR6 ;  /* 0x00000006523f7c20 */ /* 0x000fe20008410000 */
[----:B------:R-:W0:Y:S01]  /*1e60*/  MUFU.TANH R8, R8 ;  /* 0x0000000800087308 */ /* 0x000e220000002400 */
[----:B-1----:R-:W-:Y:S01]  /*1e70*/  FSEL R4, R4, -INF , P3 ;  /* 0xff80000004047808 */ /* 0x002fe20001800000 */
[----:B------:R-:W-:Y:S01]  /*1e80*/  FMUL.FTZ R13, R34, UR6 ;  /* 0x00000006220d7c20 */ /* 0x000fe20008410000 */
[----:B------:R-:W-:Y:S01]  /*1e90*/  ISETP.GT.AND P6, PT, R73, 0x9, PT ;  /* 0x000000094900780c */ /* 0x000fe20003fc4270 */
[----:B------:R-:W-:Y:S01]  /*1ea0*/  FMUL.FTZ R21, R40, UR6 ;  /* 0x0000000628157c20 */ /* 0x000fe20008410000 */
[----:B------:R-:W-:Y:S01]  /*1eb0*/  FMNMX.FTZ R82, R3, R4, !PT ;  /* 0x0000000403527209 */ /* 0x000fe20007810000 */
[----:B------:R-:W-:Y:S01]  /*1ec0*/  FMUL.FTZ R26, R45, UR6 ;  /* 0x000000062d1a7c20 */ /* 0x000fe20008410000 */
[----:B------:R-:W-:Y:S01]  /*1ed0*/  FMUL.FTZ R45, R64, UR6 ;  /* 0x00000006402d7c20 */ /* 0x000fe20008410000 */
[----:B------:R-:W1:Y:S01]  /*1ee0*/  MUFU.TANH R5, R5 ;  /* 0x0000000500057308 */ /* 0x000e620000002400 */
[----:B--2---:R-:W-:Y:S01]  /*1ef0*/  FSEL R7, R7, -INF , P2 ;  /* 0xff80000007077808 */ /* 0x004fe20001000000 */
[----:B------:R-:W-:Y:S01]  /*1f00*/  FMUL.FTZ R64, R83, UR6 ;  /* 0x0000000653407c20 */ /* 0x000fe20008410000 */
[----:B------:R-:W-:Y:S01]  /*1f10*/  ISETP.GT.AND P5, PT, R73, 0x10, PT ;  /* 0x000000104900780c */ /* 0x000fe20003fa4270 */
[----:B------:R-:W-:Y:S01]  /*1f20*/  FMUL.FTZ R22, R41, UR6 ;  /* 0x0000000629167c20 */ /* 0x000fe20008410000 */
[----:B------:R-:W-:Y:S01]  /*1f30*/  FMNMX.FTZ R83, R7, R82, !PT ;  /* 0x0000005207537209 */ /* 0x000fe20007810000 */
[----:B------:R-:W-:Y:S01]  /*1f40*/  FMUL.FTZ R19, R38, UR6 ;  /* 0x0000000626137c20 */ /* 0x000fe20008410000 */
[----:B------:R-:W-:Y:S01]  /*1f50*/  FMUL.FTZ R20, R39, UR6 ;  /* 0x0000000627147c20 */ /* 0x000fe20008410000 */
[----:B------:R-:W2:Y:S01]  /*1f60*/  MUFU.TANH R11, R11 ;  /* 0x0000000b000b7308 */ /* 0x000ea20000002400 */
[----:B0-----:R-:W-:Y:S01]  /*1f70*/  FSEL R8, R8, -INF , P6 ;  /* 0xff80000008087808 */ /* 0x001fe20003000000 */
[----:B------:R-:W-:Y:S01]  /*1f80*/  FMUL.FTZ R27, R46, UR6 ;  /* 0x000000062e1b7c20 */ /* 0x000fe20008410000 */
[----:B------:R-:W-:Y:S01]  /*1f90*/  FMUL.FTZ R46, R65, UR6 ;  /* 0x00000006412e7c20 */ /* 0x000fe20008410000 */
[----:B------:R-:W-:Y:S01]  /*1fa0*/  FMUL.FTZ R65, R84, UR6 ;  /* 0x0000000654417c20 */ /* 0x000fe20008410000 */
[----:B------:R-:W-:Y:S01]  /*1fb0*/  FMNMX.FTZ R82, R8, R83, !PT ;  /* 0x0000005308527209 */ /* 0x000fe20007810000 */
[----:B------:R-:W-:Y:S01]  /*1fc0*/  FMUL.FTZ R23, R42, UR6 ;  /* 0x000000062a177c20 */ /* 0x000fe20008410000 */
[----:B------:R-:W-:Y:S01]  /*1fd0*/  FMUL.FTZ R29, R48, UR6 ;  /* 0x00000006301d7c20 */ /* 0x000fe20008410000 */
[----:B------:R-:W0:Y:S01]  /*1fe0*/  MUFU.TANH R6, R6 ;  /* 0x0000000600067308 */ /* 0x000e220000002400 */
[----:B-1----:R-:W-:Y:S01]  /*1ff0*/  FSEL R5, R5, -INF , P4 ;  /* 0xff80000005057808 */ /* 0x002fe20002000000 */
[----:B------:R-:W-:Y:S01]  /*2000*/  FMUL.FTZ R24, R43, UR6 ;  /* 0x000000062b187c20 */ /* 0x000fe20008410000 */
[----:B------:R-:W-:Y:S01]  /*2010*/  ISETP.GT.AND P4, PT, R73, 0x11, PT ;  /* 0x000000114900780c */ /* 0x000fe20003f84270 */
[----:B------:R-:W-:Y:S01]  /*2020*/  FMUL.FTZ R30, R49, UR6 ;  /* 0x00000006311e7c20 */ /* 0x000fe20008410000 */
[----:B------:R-:W-:Y:S01]  /*2030*/  FMUL.FTZ R28, R47, UR6 ;  /* 0x000000062f1c7c20 */ /* 0x000fe20008410000 */
[----:B------:R-:W-:Y:S01]  /*2040*/  FMUL.FTZ R33, R52, UR6 ;  /* 0x0000000634217c20 */ /* 0x000fe20008410000 */
[----:B------:R-:W-:Y:S01]  /*2050*/  FMUL.FTZ R47, R66, UR6 ;  /* 0x00000006422f7c20 */ /* 0x000fe20008410000 */
[----:B------:R-:W1:Y:S01]  /*2060*/  MUFU.TANH R12, R12 ;  /* 0x0000000c000c7308 */ /* 0x000e620000002400 */
[----:B--2---:R-:W-:Y:S01]  /*2070*/  FSEL R11, R11, -INF , P5 ;  /* 0xff8000000b0b7808 */ /* 0x004fe20002800000 */
[----:B------:R-:W-:Y:S01]  /*2080*/  FMUL.FTZ R66, R85, UR6 ;  /* 0x0000000655427c20 */ /* 0x000fe20008410000 */
[----:B------:R-:W-:Y:S01]  /*2090*/  FMUL.FTZ R34, R53, UR6 ;  /* 0x0000000635227c20 */ /* 0x000fe20008410000 */
[----:B------:R-:W-:Y:S01]  /*20a0*/  FMUL.FTZ R31, R50, UR6 ;  /* 0x00000006321f7c20 */ /* 0x000fe20008410000 */
[----:B------:R-:W-:Y:S01]  /*20b0*/  FMNMX.FTZ R83, R11, R82, !PT ;  /* 0x000000520b537209 */ /* 0x000fe20007810000 */
[----:B------:R-:W-:Y:S01]  /*20c0*/  FMUL.FTZ R37, R56, UR6 ;  /* 0x0000000638257c20 */ /* 0x000fe20008410000 */
[----:B------:R-:W-:Y:S01]  /*20d0*/  FMUL.FTZ R32, R51, UR6 ;  /* 0x0000000633207c20 */ /* 0x000fe20008410000 */
[----:B------:R-:W2:Y:S01]  /*20e0*/  MUFU.TANH R9, R9 ;  /* 0x0000000900097308 */ /* 0x000ea20000002400 */
[----:B0-----:R-:W-:Y:S01]  /*20f0*/  FSEL R6, R6, -INF , P3 ;  /* 0xff80000006067808 */ /* 0x001fe20001800000 */
[----:B------:R-:W-:Y:S01]  /*2100*/  FMUL.FTZ R38, R57, UR6 ;  /* 0x0000000639267c20 */ /* 0x000fe20008410000 */
[----:B------:R-:W-:Y:S01]  /*2110*/  ISETP.GT.AND P3, PT, R73, 0x18, PT ;  /* 0x000000184900780c */ /* 0x000fe20003f64270 */
        /* <DEDUP_REMOVED lines=17> */
[----:B------:R-:W-:Y:S01]  /*2230*/  FMUL.FTZ R51, R70, UR6 ;  /* 0x0000000646337c20 */ /* 0x000fe20008410000 */
        /* <DEDUP_REMOVED lines=57> */
[----:B------:R-:W-:Y:S01]  /*25d0*/  IMAD.MOV.U32 R121, RZ, RZ, R151 ;  /* 0x000000ffff797224 */ /* 0x000fe200078e0097 */
[----:B------:R-:W0:Y:S01]  /*25e0*/  MUFU.TANH R20, R20 ;  /* 0x0000001400147308 */ /* 0x000e220000002400 */
[----:B-1----:R-:W-:-:S02]  /*25f0*/  FSEL R19, R19, -INF , P3 ;  /* 0xff80000013137808 */ /* 0x002fc40001800000 */
[----:B------:R-:W-:-:S05]  /*2600*/  ISETP.GT.AND P3, PT, R73, 0x29, PT ;  /* 0x000000294900780c */ /* 0x000fca0003f64270 */
[----:B------:R-:W1:Y:S01]  /*2610*/  MUFU.TANH R26, R26 ;  /* 0x0000001a001a7308 */ /* 0x000e620000002400 */
[----:B--2---:R-:W-:-:S04]  /*2620*/  FSEL R25, R25, -INF , P4 ;  /* 0xff80000019197808 */ /* 0x004fc80002000000 */
[----:B------:R-:W-:Y:S01]  /*2630*/  FMNMX.FTZ R85, R25, R84, !PT ;  /* 0x0000005419557209 */ /* 0x000fe20007810000 */
[----:B------:R-:W-:Y:S02]  /*2640*/  FMUL.FTZ R84, R102, UR6 ;  /* 0x0000000666547c20 */ /* 0x000fe40008410000 */
[----:B------:R-:W2:Y:S01]  /*2650*/  MUFU.TANH R23, R23 ;  /* 0x0000001700177308 */ /* 0x000ea20000002400 */
[----:B0-----:R-:W-:Y:S02]  /*2660*/  FSEL R20, R20, -INF , P2 ;  /* 0xff80000014147808 */ /* 0x001fe40001000000 */
[----:B------:R-:W-:-:S05]  /*2670*/  ISETP.GT.AND P2, PT, R73, 0x30, PT ;  /* 0x000000304900780c */ /* 0x000fca0003f44270 */
[----:B------:R-:W0:Y:S01]  /*2680*/  MUFU.TANH R29, R29 ;  /* 0x0000001d001d7308 */ /* 0x000e220000002400 */
[----:B-1----:R-:W-:-:S04]  /*2690*/  FSEL R26, R26, -INF , P3 ;  /* 0xff8000001a1a7808 */ /* 0x002fc80001800000 */
[----:B------:R-:W-:Y:S01]  /*26a0*/  FMNMX.FTZ R86, R26, R85, !PT ;  /* 0x000000551a567209 */ /* 0x000fe20007810000 */
[----:B------:R-:W-:Y:S02]  /*26b0*/  FMUL.FTZ R85, R103, UR6 ;  /* 0x0000000667557c20 */ /* 0x000fe40008410000 */
[----:B------:R-:W1:Y:S01]  /*26c0*/  MUFU.TANH R24, R24 ;  /* 0x0000001800187308 */ /* 0x000e620000002400 */
[----:B--2---:R-:W-:Y:S02]  /*26d0*/  FSEL R23, R23, -INF , P6 ;  /* 0xff80000017177808 */ /* 0x004fe40003000000 */
[----:B------:R-:W-:-:S05]  /*26e0*/  ISETP.GT.AND P6, PT, R73, 0x31, PT ;  /* 0x000000314900780c */ /* 0x000fca0003fc4270 */
[----:B------:R-:W2:Y:S01]  /*26f0*/  MUFU.TANH R30, R30 ;  /* 0x0000001e001e7308 */ /* 0x000ea20000002400 */
[----:B0-----:R-:W-:-:S04]  /*2700*/  FSEL R29, R29, -INF , P2 ;  /* 0xff8000001d1d7808 */ /* 0x001fc80001000000 */
[----:B------:R-:W-:-:S03]  /*2710*/  FMNMX.FTZ R87, R29, R86, !PT ;  /* 0x000000561d577209 */ /* 0x000fc60007810000 */
[----:B------:R-:W0:Y:S01]  /*2720*/  MUFU.TANH R27, R27 ;  /* 0x0000001b001b7308 */ /* 0x000e220000002400 */
[----:B-1----:R-:W-:Y:S02]  /*2730*/  FSEL R24, R24, -INF , P5 ;  /* 0xff80000018187808 */ /* 0x002fe40002800000 */
[----:B------:R-:W-:-:S05]  /*2740*/  ISETP.GT.AND P5, PT, R73, 0x38, PT ;  /* 0x000000384900780c */ /* 0x000fca0003fa4270 */
[----:B------:R-:W1:Y:S01]  /*2750*/  MUFU.TANH R33, R33 ;  /* 0x0000002100217308 */ /* 0x000e620000002400 */
[----:B--2---:R-:W-:-:S04]  /*2760*/  FSEL R30, R30, -INF , P6 ;  /* 0xff8000001e1e7808 */ /* 0x004fc80003000000 */
[----:B------:R-:W-:-:S03]  /*2770*/  FMNMX.FTZ R86, R30, R87, !PT ;  /* 0x000000571e567209 */ /* 0x000fc60007810000 */
[----:B------:R-:W2:Y:S01]  /*2780*/  MUFU.TANH R28, R28 ;  /* 0x0000001c001c7308 */ /* 0x000ea20000002400 */
[----:B0-----:R-:W-:Y:S02]  /*2790*/  FSEL R27, R27, -INF , P4 ;  /* 0xff8000001b1b7808 */ /* 0x001fe40002000000 */
[----:B------:R-:W-:-:S05]  /*27a0*/  ISETP.GT.AND P4, PT, R73, 0x39, PT ;  /* 0x000000394900780c */ /* 0x000fca0003f84270 */
[----:B------:R-:W0:Y:S01]  /*27b0*/  MUFU.TANH R34, R34 ;  /* 0x0000002200227308 */ /* 0x000e220000002400 */
[----:B-1----:R-:W-:-:S04]  /*27c0*/  FSEL R33, R33, -INF , P5 ;  /* 0xff80000021217808 */ /* 0x002fc80002800000 */
[----:B------:R-:W-:-:S03]  /*27d0*/  FMNMX.FTZ R87, R33, R86, !PT ;  /* 0x0000005621577209 */ /* 0x000fc60007810000 */
        /* <DEDUP_REMOVED lines=130> */
[----:B0-----:R-:W-:-:S07]  /*3000*/  FSEL R78, R78, -INF , P3 ;  /* 0xff8000004e4e7808 */ /* 0x001fce0001800000 */
[----:B------:R-:W0:Y:S01]  /*3010*/  MUFU.TANH R76, R76 ;  /* 0x0000004c004c7308 */ /* 0x000e220000002400 */
[----:B-1----:R-:W-:Y:S02]  /*3020*/  FSEL R72, R72, -INF , P6 ;  /* 0xff80000048487808 */ /* 0x002fe40003000000 */
[----:B------:R-:W-:-:S05]  /*3030*/  ISETP.GT.AND P6, PT, R73, 0x98, PT ;  /* 0x000000984900780c */ /* 0x000fca0003fc4270 */
[----:B------:R-:W1:Y:S01]  /*3040*/  MUFU.TANH R82, R82 ;  /* 0x0000005200527308 */ /* 0x000e620000002400 */
[----:B--2---:R-:W-:Y:S02]  /*3050*/  FSEL R86, R79, -INF , P2 ;  /* 0xff8000004f567808 */ /* 0x004fe40001000000 */
[----:B------:R-:W-:-:S05]  /*3060*/  FMNMX.FTZ R79, R78, R87, !PT ;  /* 0x000000574e4f7209 */ /* 0x000fca0007810000 */
[----:B------:R-:W2:Y:S01]  /*3070*/  MUFU.TANH R77, R77 ;  /* 0x0000004d004d7308 */ /* 0x000ea20000002400 */
[----:B0-----:R-:W-:Y:S02]  /*3080*/  FSEL R76, R76, -INF , P5 ;  /* 0xff8000004c4c7808 */ /* 0x001fe40002800000 */
[----:B------:R-:W-:-:S05]  /*3090*/  ISETP.GT.AND P5, PT, R73, 0x99, PT ;  /* 0x000000994900780c */ /* 0x000fca0003fa4270 */
[----:B------:R-:W0:Y:S01]  /*30a0*/  MUFU.TANH R83, R83 ;  /* 0x0000005300537308 */ /* 0x000e220000002400 */
[----:B-1----:R-:W-:Y:S02]  /*30b0*/  FSEL R87, R82, -INF , P6 ;  /* 0xff80000052577808 */ /* 0x002fe40003000000 */
[----:B------:R-:W-:-:S04]  /*30c0*/  FMNMX.FTZ R82, R86, R79, !PT ;  /* 0x0000004f56527209 */ /* 0x000fc80007810000 */
[----:B------:R-:W-:Y:S01]  /*30d0*/  FMNMX.FTZ R79, R87, R82, !PT ;  /* 0x00000052574f7209 */ /* 0x000fe20007810000 */
        /* <DEDUP_REMOVED lines=33> */
[----:B------:R0:W3:Y:S01]  /*32f0*/  MUFU.TANH R98, R113 ;  /* 0x0000007100627308 */ /* 0x0000e20000002400 */
[----:B-1----:R-:W-:-:S07]  /*3300*/  FSEL R92, R112, -INF , P5 ;  /* 0xff800000705c7808 */ /* 0x002fce0002800000 */
[----:B------:R-:W1:Y:S01]  /*3310*/  MUFU.TANH R94, R94 ;  /* 0x0000005e005e7308 */ /* 0x000e620000002400 */
[----:B--2---:R-:W-:Y:S01]  /*3320*/  FSEL R82, R93, -INF , P3 ;  /* 0xff8000005d527808 */ /* 0x004fe20001800000 */
[----:B0-----:R-:W-:Y:S01]  /*3330*/  FMUL.FTZ R113, R115, UR6 ;  /* 0x0000000673717c20 */ /* 0x001fe20008410000 */
[----:B------:R-:W-:Y:S01]  /*3340*/  ISETP.GT.AND P3, PT, R73, 0xb8, PT ;  /* 0x000000b84900780c */ /* 0x000fe20003f64270 */
[----:B------:R-:W-:Y:S01]  /*3350*/  FMUL.FTZ R115, R119, UR6 ;  /* 0x0000000677737c20 */ /* 0x000fe20008410000 */
[----:B------:R-:W-:-:S03]  /*3360*/  FMNMX.FTZ R93, R92, R79, !PT ;  /* 0x0000004f5c5d7209 */ /* 0x000fc60007810000 */
[----:B------:R-:W0:Y:S01]  /*3370*/  MUFU.TANH R116, R116 ;  /* 0x0000007400747308 */ /* 0x000e220000002400 */
[----:B---3--:R-:W-:-:S04]  /*3380*/  FSEL R98, R98, -INF , P4 ;  /* 0xff80000062627808 */ /* 0x008fc80002000000 */
[----:B------:R-:W-:-:S03]  /*3390*/  FMNMX.FTZ R93, R98, R93, !PT ;  /* 0x0000005d625d7209 */ /* 0x000fc60007810000 */
[----:B------:R-:W2:Y:S01]  /*33a0*/  MUFU.TANH R102, R117 ;  /* 0x0000007500667308 */ /* 0x000ea20000002400 */
[----:B-1----:R-:W-:Y:S02]  /*33b0*/  FSEL R79, R94, -INF , P2 ;  /* 0xff8000005e4f7808 */ /* 0x002fe40001000000 */
[----:B------:R-:W-:-:S05]  /*33c0*/  ISETP.GT.AND P2, PT, R73, 0xb9, PT ;  /* 0x000000b94900780c */ /* 0x000fca0003f44270 */
[----:B------:R-:W1:Y:S01]  /*33d0*/  MUFU.TANH R109, R109 ;  /* 0x0000006d006d7308 */ /* 0x000e620000002400 */
[----:B0-----:R-:W-:-:S04]  /*33e0*/  FSEL R94, R116, -INF , P3 ;  /* 0xff800000745e7808 */ /* 0x001fc80001800000 */
[----:B------:R-:W-:-:S03]  /*33f0*/  FMNMX.FTZ R93, R94, R93, !PT ;  /* 0x0000005d5e5d7209 */ /* 0x000fc60007810000 */
[----:B------:R-:W0:Y:S01]  /*3400*/  MUFU.TANH R107, R107 ;  /* 0x0000006b006b7308 */ /* 0x000e220000002400 */
[----:B--2---:R-:W-:-:S04]  /*3410*/  FSEL R102, R102, -INF , P2 ;  /* 0xff80000066667808 */ /* 0x004fc80001000000 */
[----:B------:R-:W-:-:S03]  /*3420*/  FMNMX.FTZ R93, R102, R93, !PT ;  /* 0x0000005d665d7209 */ /* 0x000fc60007810000 */
[----:B------:R-:W2:Y:S01]  /*3430*/  MUFU.TANH R113, R113 ;  /* 0x0000007100717308 */ /* 0x000ea20000002400 */
[----:B-1----:R-:W-:Y:S01]  /*3440*/  FSEL R109, R109, -INF , P6 ;  /* 0xff8000006d6d7808 */ /* 0x002fe20003000000 */
[----:B------:R-:W1:Y:S06]  /*3450*/  SHFL.BFLY PT, R96, R93, 0x2, 0x1f ;  /* 0x0c401f005d607f89 */ /* 0x000e6c00000e0000 */
[----:B------:R-:W3:Y:S01]  /*3460*/  MUFU.TANH R111, R111 ;  /* 0x0000006f006f7308 */ /* 0x000ee20000002400 */
[----:B0-----:R-:W-:-:S07]  /*3470*/  FSEL R107, R107, -INF , P5 ;  /* 0xff8000006b6b7808 */ /* 0x001fce0002800000 */
[----:B------:R-:W0:Y:S01]  /*3480*/  MUFU.TANH R115, R115 ;  /* 0x0000007300737308 */ /* 0x000e220000002400 */
[----:B--2---:R-:W-:Y:S02]  /*3490*/  FSEL R113, R113, -INF , P4 ;  /* 0xff80000071717808 */ /* 0x004fe40002000000 */
[----:B---3--:R-:W-:Y:S02]  /*34a0*/  FSEL R111, R111, -INF , P3 ;  /* 0xff8000006f6f7808 */ /* 0x008fe40001800000 */
[----:B-1----:R-:W-:-:S05]  /*34b0*/  FMNMX.FTZ R95, R93, R96, !PT ;  /* 0x000000605d5f7209 */ /* 0x002fca0007810000 */
[----:B------:R-:W1:Y:S01]  /*34c0*/  SHFL.BFLY PT, R96, R95, 0x1, 0x1f ;  /* 0x0c201f005f607f89 */ /* 0x000e6200000e0000 */
[----:B0-----:R-:W-:Y:S02]  /*34d0*/  FSEL R115, R115, -INF , P2 ;  /* 0xff80000073737808 */ /* 0x001fe40001000000 */
[----:B-1----:R-:W-:-:S04]  /*34e0*/  FMNMX.FTZ R96, R95, R96, !PT ;  /* 0x000000605f607209 */ /* 0x002fc80007810000 */
[C---:B------:R-:W-:Y:S01]  /*34f0*/  FSETP.NEU.FTZ.AND P0, PT, R96.reuse, -INF , PT ;  /* 0xff8000006000780b */ /* 0x040fe20003f1d000 */
[----:B------:R-:W-:-:S05]  /*3500*/  FMUL.FTZ R73, R96, UR26 ;  /* 0x0000001a60497c20 */ /* 0x000fca0008410000 */
[----:B------:R-:W-:Y:S02]  /*3510*/  FSEL R73, R73, RZ, P0 ;  /* 0x000000ff49497208 */ /* 0x000fe40000000000 */
[----:B------:R-:W-:Y:S01]  /*3520*/  ISETP.NE.AND P0, PT, R120, RZ, PT ;  /* 0x000000ff7800720c */ /* 0x000fe20003f05270 */
[----:B------:R-:W-:Y:S02]  /*3530*/  IMAD.MOV.U32 R120, RZ, RZ, R151 ;  /* 0x000000ffff787224 */ /* 0x000fe400078e0097 */
[--C-:B------:R-:W-:Y:S01]  /*3540*/  FFMA.FTZ R110, R18, UR26, -R73.reuse ;  /* 0x0000001a126e7c23 */ /* 0x100fe20008010849 */
[----:B------:R-:W-:Y:S01]  /*3550*/  FMNMX.FTZ R18, R5, R6, !PT ;  /* 0x0000000605127209 */ /* 0x000fe20007810000 */
[--C-:B------:R-:W-:Y:S01]  /*3560*/  FFMA.FTZ R93, R3, UR26, -R73.reuse ;  /* 0x0000001a035d7c23 */ /* 0x100fe20008010849 */
[--C-:B------:R-:W-:Y:S01]  /*3570*/  FFMA.FTZ R99, R15, UR26, -R73.reuse ;  /* 0x0000001a0f637c23 */ /* 0x100fe20008010849 */
        /* <DEDUP_REMOVED lines=20> */
[----:B------:R-:W-:Y:S01]  /*36c0*/  MUFU.EX2 R93, R93 ;  /* 0x0000005d005d7308 */ /* 0x000fe20000000800 */
[----:B------:R-:W-:Y:S01]  /*36d0*/  FMNMX.FTZ R18, R20, R3, !PT ;  /* 0x0000000314127209 */ /* 0x000fe20007810000 */
[--C-:B------:R-:W-:Y:S01]  /*36e0*/  FFMA.FTZ R74, R74, UR26, -R73.reuse ;  /* 0x0000001a4a4a7c23 */ /* 0x100fe20008010849 */
[--C-:B------:R-:W-:Y:S01]  /*36f0*/  FFMA.FTZ R8, R8, UR26, -R73.reuse ;  /* 0x0000001a08087c23 */ /* 0x100fe20008010849 */
[--C-:B------:R-:W-:Y:S01]  /*3700*/  FFMA.FTZ R11, R11, UR26, -R73.reuse ;  /* 0x0000001a0b0b7c23 */ /* 0x100fe20008010849 */
[----:B------:R-:W-:Y:S01]  /*3710*/  FMNMX.FTZ R3, R23, R18, !PT ;  /* 0x0000001217037209 */ /* 0x000fe20007810000 */
[--C-:B------:R-:W-:Y:S01]  /*3720*/  FFMA.FTZ R106, R12, UR26, -R73.reuse ;  /* 0x0000001a0c6a7c23 */ /* 0x100fe20008010849 */
[--C-:B------:R-:W-:Y:S01]  /*3730*/  FFMA.FTZ R105, R41, UR26, -R73.reuse ;  /* 0x0000001a29697c23 */ /* 0x100fe20008010849 */
[----:B------:R-:W0:Y:S01]  /*3740*/  MUFU.EX2 R4, R4 ;  /* 0x0000000400047308 */ /* 0x000e220000000800 */
[----:B------:R-:W-:Y:S01]  /*3750*/  FMNMX.FTZ R18, R24, R3, !PT ;  /* 0x0000000318127209 */ /* 0x000fe20007810000 */
[--C-:B------:R-:W-:Y:S01]  /*3760*/  FFMA.FTZ R41, R54, UR26, -R73.reuse ;  /* 0x0000001a36297c23 */ /* 0x100fe20008010849 */
[--C-:B------:R-:W-:Y:S01]  /*3770*/  FFMA.FTZ R54, R86, UR26, -R73.reuse ;  /* 0x0000001a56367c23 */ /* 0x100fe20008010849 */
[--C-:B------:R-:W-:Y:S01]  /*3780*/  FFMA.FTZ R112, R38, UR26, -R73.reuse ;  /* 0x0000001a26707c23 */ /* 0x100fe20008010849 */
[----:B------:R-:W-:Y:S01]  /*3790*/  FMNMX.FTZ R3, R27, R18, !PT ;  /* 0x000000121b037209 */ /* 0x000fe20007810000 */
[--C-:B------:R-:W-:Y:S01]  /*37a0*/  FFMA.FTZ R12, R21, UR26, -R73.reuse ;  /* 0x0000001a150c7c23 */ /* 0x100fe20008010849 */
[--C-:B------:R-:W-:Y:S01]  /*37b0*/  FFMA.FTZ R38, R53, UR26, -R73.reuse ;  /* 0x0000001a35267c23 */ /* 0x100fe20008010849 */
[----:B------:R-:W1:Y:S01]  /*37c0*/  MUFU.EX2 R7, R7 ;  /* 0x0000000700077308 */ /* 0x000e620000000800 */
[----:B------:R-:W-:Y:S01]  /*37d0*/  FMNMX.FTZ R18, R28, R3, !PT ;  /* 0x000000031c127209 */ /* 0x000fe20007810000 */
[--C-:B------:R-:W-:Y:S01]  /*37e0*/  FFMA.FTZ R53, R75, UR26, -R73.reuse ;  /* 0x0000001a4b357c23 */ /* 0x100fe20008010849 */
[--C-:B------:R-:W-:Y:S01]  /*37f0*/  FFMA.FTZ R21, R25, UR26, -R73.reuse ;  /* 0x0000001a19157c23 */ /* 0x100fe20008010849 */
[--C-:B------:R-:W-:Y:S01]  /*3800*/  FFMA.FTZ R25, R46, UR26, -R73.reuse ;  /* 0x0000001a2e197c23 */ /* 0x100fe20008010849 */
[----:B------:R-:W-:Y:S01]  /*3810*/  FMNMX.FTZ R3, R31, R18, !PT ;  /* 0x000000121f037209 */ /* 0x000fe20007810000 */
[--C-:B------:R-:W-:Y:S01]  /*3820*/  FFMA.FTZ R46, R58, UR26, -R73.reuse ;  /* 0x0000001a3a2e7c23 */ /* 0x100fe20008010849 */
[--C-:B------:R-:W-:Y:S01]  /*3830*/  FFMA.FTZ R58, R88, UR26, -R73.reuse ;  /* 0x0000001a583a7c23 */ /* 0x100fe20008010849 */
[----:B------:R-:W2:Y:S01]  /*3840*/  MUFU.EX2 R8, R8 ;  /* 0x0000000800087308 */ /* 0x000ea20000000800 */
[----:B------:R-:W-:Y:S01]  /*3850*/  FMNMX.FTZ R18, R32, R3, !PT ;  /* 0x0000000320127209 */ /* 0x000fe20007810000 */
[----:B------:R-:W-:-:S03]  /*3860*/  FFMA.FTZ R98, R98, UR26, -R73 ;  /* 0x0000001a62627c23 */ /* 0x000fc60008010849 */
[----:B------:R-:W-:-:S03]  /*3870*/  FMNMX.FTZ R3, R35, R18, !PT ;  /* 0x0000001223037209 */ /* 0x000fc60007810000 */
[----:B------:R-:W3:Y:S01]  /*3880*/  MUFU.EX2 R11, R11 ;  /* 0x0000000b000b7308 */ /* 0x000ee20000000800 */
[----:B------:R-:W-:-:S04]  /*3890*/  FMNMX.FTZ R18, R36, R3, !PT ;  /* 0x0000000324127209 */ /* 0x000fc80007810000 */
[----:B------:R-:W-:-:S03]  /*38a0*/  FMNMX.FTZ R3, R39, R18, !PT ;  /* 0x0000001227037209 */ /* 0x000fc60007810000 */
[----:B------:R-:W4:Y:S01]  /*38b0*/  MUFU.EX2 R106, R106 ;  /* 0x0000006a006a7308 */ /* 0x000f220000000800 */
[----:B------:R-:W-:-:S04]  /*38c0*/  FMNMX.FTZ R18, R40, R3, !PT ;  /* 0x0000000328127209 */ /* 0x000fc80007810000 */
[----:B------:R-:W-:Y:S01]  /*38d0*/  FMNMX.FTZ R3, R43, R18, !PT ;  /* 0x000000122b037209 */ /* 0x000fe20007810000 */
[--C-:B------:R-:W-:Y:S01]  /*38e0*/  FFMA.FTZ R18, R45, UR26, -R73.reuse ;  /* 0x0000001a2d127c23 */ /* 0x100fe20008010849 */
[--C-:B------:R-:W-:Y:S01]  /*38f0*/  FFMA.FTZ R45, R57, UR26, -R73.reuse ;  /* 0x0000001a392d7c23 */ /* 0x100fe20008010849 */
[----:B------:R-:W-:Y:S01]  /*3900*/  FFMA.FTZ R57, R87, UR26, -R73 ;  /* 0x0000001a57397c23 */ /* 0x000fe20008010849 */
[----:B------:R-:W-:Y:S01]  /*3910*/  FMNMX.FTZ R26, R44, R3, !PT ;  /* 0x000000032c1a7209 */ /* 0x000fe20007810000 */
[----:B------:R-:W5:Y:S03]  /*3920*/  MUFU.EX2 R99, R99 ;  /* 0x0000006300637308 */ /* 0x000f660000000800 */
[----:B------:R-:W-:-:S04]  /*3930*/  FMNMX.FTZ R3, R47, R26, !PT ;  /* 0x0000001a2f037209 */ /* 0x000fc80007810000 */
[----:B------:R-:W-:Y:S01]  /*3940*/  FMNMX.FTZ R26, R48, R3, !PT ;  /* 0x00000003301a7209 */ /* 0x000fe20007810000 */
[----:B------:R-:W-:Y:S03]  /*3950*/  MUFU.EX2 R110, R110 ;  /* 0x0000006e006e7308 */ /* 0x000fe60000000800 */
        /* <DEDUP_REMOVED lines=18> */
[----:B------:R-:W-:Y:S01]  /*3a80*/  FMNMX.FTZ R26, R76, R3, !PT ;  /* 0x000000034c1a7209 */ /* 0x000fe20007810000 */
[----:B------:R-:W-:-:S03]  /*3a90*/  FFMA.FTZ R3, R61, UR26, -R73 ;  /* 0x0000001a3d037c23 */ /* 0x000fc60008010849 */
[----:B------:R-:W-:Y:S01]  /*3aa0*/  FMNMX.FTZ R29, R77, R26, !PT ;  /* 0x0000001a4d1d7209 */ /* 0x000fe20007810000 */
[----:B------:R-:W-:Y:S03]  /*3ab0*/  MUFU.EX2 R97, R97 ;  /* 0x0000006100617308 */ /* 0x000fe60000000800 */
[----:B------:R-:W-:-:S04]  /*3ac0*/  FMNMX.FTZ R26, R80, R29, !PT ;  /* 0x0000001d501a7209 */ /* 0x000fc80007810000 */
[----:B------:R-:W-:Y:S01]  /*3ad0*/  FMNMX.FTZ R29, R81, R26, !PT ;  /* 0x0000001a511d7209 */ /* 0x000fe20007810000 */
[----:B------:R-:W-:Y:S03]  /*3ae0*/  MUFU.EX2 R108, R108 ;  /* 0x0000006c006c7308 */ /* 0x000fe60000000800 */
[----:B------:R-:W-:Y:S01]  /*3af0*/  FMNMX.FTZ R34, R84, R29, !PT ;  /* 0x0000001d54227209 */ /* 0x000fe20007810000 */
[--C-:B------:R-:W-:Y:S01]  /*3b00*/  FFMA.FTZ R29, R65, UR26, -R73.reuse ;  /* 0x0000001a411d7c23 */ /* 0x100fe20008010849 */
[--C-:B------:R-:W-:Y:S02]  /*3b10*/  FFMA.FTZ R65, R91, UR26, -R73.reuse ;  /* 0x0000001a5b417c23 */ /* 0x100fe40008010849 */
[----:B------:R-:W-:Y:S01]  /*3b20*/  FMNMX.FTZ R34, R85, R34, !PT ;  /* 0x0000002255227209 */ /* 0x000fe20007810000 */
[----:B------:R0:W-:Y:S03]  /*3b30*/  MUFU.EX2 R26, R62 ;  /* 0x0000003e001a7308 */ /* 0x0001e60000000800 */
[----:B------:R-:W-:Y:S01]  /*3b40*/  FMNMX.FTZ R33, R83, R34, !PT ;  /* 0x0000002253217209 */ /* 0x000fe20007810000 */
[--C-:B------:R-:W-:Y:S01]  /*3b50*/  FFMA.FTZ R34, R66, UR26, -R73.reuse ;  /* 0x0000001a42227c23 */ /* 0x100fe20008010849 */
[----:B------:R-:W-:-:S02]  /*3b60*/  FFMA.FTZ R66, R100, UR26, -R73 ;  /* 0x0000001a64427c23 */ /* 0x000fc40008010849 */
[----:B------:R-:W-:Y:S01]  /*3b70*/  FMNMX.FTZ R42, R82, R33, !PT ;  /* 0x00000021522a7209 */ /* 0x000fe20007810000 */
[--C-:B------:R-:W-:Y:S01]  /*3b80*/  FFMA.FTZ R33, R69, UR26, -R73.reuse ;  /* 0x0000001a45217c23 */ /* 0x100fe20008010849 */
[----:B------:R-:W-:Y:S01]  /*3b90*/  FFMA.FTZ R69, R92, UR26, -R73 ;  /* 0x0000001a5c457c23 */ /* 0x000fe20008010849 */
[----:B------:R-:W-:Y:S01]  /*3ba0*/  MUFU.EX2 R101, R101 ;  /* 0x0000006500657308 */ /* 0x000fe20000000800 */
[----:B------:R-:W-:-:S04]  /*3bb0*/  FMNMX.FTZ R42, R79, R42, !PT ;  /* 0x0000002a4f2a7209 */ /* 0x000fc80007810000 */
[----:B------:R-:W-:-:S03]  /*3bc0*/  FMNMX.FTZ R42, R109, R42, !PT ;  /* 0x0000002a6d2a7209 */ /* 0x000fc60007810000 */
[----:B------:R-:W-:Y:S01]  /*3bd0*/  MUFU.EX2 R112, R112 ;  /* 0x0000007000707308 */ /* 0x000fe20000000800 */
[----:B------:R-:W-:-:S04]  /*3be0*/  FMNMX.FTZ R42, R107, R42, !PT ;  /* 0x0000002a6b2a7209 */ /* 0x000fc80007810000 */
[----:B------:R-:W-:-:S03]  /*3bf0*/  FMNMX.FTZ R50, R113, R42, !PT ;  /* 0x0000002a71327209 */ /* 0x000fc60007810000 */
[----:B------:R-:W-:Y:S01]  /*3c00*/  MUFU.EX2 R42, R70 ;  /* 0x00000046002a7308 */ /* 0x000fe20000000800 */
[----:B------:R-:W-:-:S04]  /*3c10*/  FMNMX.FTZ R50, R111, R50, !PT ;  /* 0x000000326f327209 */ /* 0x000fc80007810000 */
[----:B------:R-:W-:-:S03]  /*3c20*/  FMNMX.FTZ R61, R115, R50, !PT ;  /* 0x00000032733d7209 */ /* 0x000fc60007810000 */
[----:B------:R1:W-:Y:S02]  /*3c30*/  MUFU.EX2 R50, R74 ;  /* 0x0000004a00327308 */ /* 0x0003e40000000800 */
[----:B0-----:R-:W0:Y:S06]  /*3c40*/  SHFL.BFLY PT, R62, R61, 0x2, 0x1f ;  /* 0x0c401f003d3e7f89 */ /* 0x001e2c00000e0000 */
[----:B------:R-:W-:Y:S01]  /*3c50*/  MUFU.EX2 R105, R105 ;  /* 0x0000006900697308 */ /* 0x000fe20000000800 */
[----:B-1----:R-:W-:-:S07]  /*3c60*/  FFMA.FTZ R74, R94, UR26, -R73 ;  /* 0x0000001a5e4a7c23 */ /* 0x002fce0008010849 */
[----:B------:R-:W-:Y:S08]  /*3c70*/  MUFU.EX2 R114, R114 ;  /* 0x0000007200727308 */ /* 0x000ff00000000800 */
[----:B------:R-:W-:Y:S01]  /*3c80*/  MUFU.EX2 R18, R18 ;  /* 0x0000001200127308 */ /* 0x000fe20000000800 */
[----:B0-----:R-:W-:Y:S01]  /*3c90*/  FMNMX.FTZ R70, R61, R62, !PT ;  /* 0x0000003e3d467209 */ /* 0x001fe20007810000 */
[--C-:B------:R-:W-:Y:S01]  /*3ca0*/  FFMA.FTZ R62, R89, UR26, -R73.reuse ;  /* 0x0000001a593e7c23 */ /* 0x100fe20008010849 */
[--C-:B------:R-:W-:Y:S01]  /*3cb0*/  FFMA.FTZ R61, R90, UR26, -R73.reuse ;  /* 0x0000001a5a3d7c23 */ /* 0x100fe20008010849 */
[----:B------:R-:W-:-:S02]  /*3cc0*/  FFMA.FTZ R73, R102, UR26, -R73 ;  /* 0x0000001a66497c23 */ /* 0x000fc40008010849 */
[----:B------:R-:W0:Y:S02]  /*3cd0*/  SHFL.BFLY PT, R103, R70, 0x1, 0x1f ;  /* 0x0c201f0046677f89 */ /* 0x000e2400000e0000 */
[----:B------:R-:W-:Y:S08]  /*3ce0*/  MUFU.EX2 R25, R25 ;  /* 0x0000001900197308 */ /* 0x000ff00000000800 */
[----:B------:R-:W-:Y:S08]  /*3cf0*/  MUFU.EX2 R30, R30 ;  /* 0x0000001e001e7308 */ /* 0x000ff00000000800 */
[----:B------:R-:W-:Y:S01]  /*3d00*/  MUFU.EX2 R37, R37 ;  /* 0x0000002500257308 */ /* 0x000fe20000000800 */
[----:B0-----:R-:W-:-:S07]  /*3d10*/  FMNMX.FTZ R103, R70, R103, !PT ;  /* 0x0000006746677209 */ /* 0x001fce0007810000 */
[----:B------:R-:W-:Y:S01]  /*3d20*/  MUFU.EX2 R38, R38 ;  /* 0x0000002600267308 */ /* 0x000fe20000000800 */
[C---:B------:R-:W-:Y:S01]  /*3d30*/  FSETP.NEU.FTZ.AND P2, PT, R103.reuse, -INF , PT ;  /* 0xff8000006700780b */ /* 0x040fe20003f5d000 */
[----:B------:R-:W-:-:S06]  /*3d40*/  FMUL.FTZ R78, R103, UR26 ;  /* 0x0000001a674e7c20 */ /* 0x000fcc0008410000 */
[----:B------:R-:W-:Y:S01]  /*3d50*/  MUFU.EX2 R41, R41 ;  /* 0x0000002900297308 */ /* 0x000fe20000000800 */
[----:B------:R-:W-:Y:S02]  /*3d60*/  FSEL R78, R78, RZ, P2 ;  /* 0x000000ff4e4e7208 */ /* 0x000fe40001000000 */
[----:B------:R-:W-:-:S03]  /*3d70*/  PLOP3.LUT P2, PT, PT, PT, UP0, 0x80, 0x0 ;  /* 0x000000000000781c */ /* 0x000fc60003f4f008 */
[--C-:B------:R-:W-:Y:S01]  /*3d80*/  FFMA.FTZ R5, R5, UR26, -R78.reuse ;  /* 0x0000001a05057c23 */ /* 0x100fe2000801084e */
[--C-:B------:R-:W-:Y:S01]  /*3d90*/  FFMA.FTZ R92, R6, UR26, -R78.reuse ;  /* 0x0000001a065c7c23 */ /* 0x100fe2000801084e */
[--C-:B------:R-:W-:Y:S01]  /*3da0*/  FFMA.FTZ R9, R9, UR26, -R78.reuse ;  /* 0x0000001a09097c23 */ /* 0x100fe2000801084e */
[--C-:B------:R-:W-:Y:S01]  /*3db0*/  FFMA.FTZ R94, R10, UR26, -R78.reuse ;  /* 0x0000001a0a5e7c23 */ /* 0x100fe2000801084e */
[--C-:B------:R-:W-:Y:S01]  /*3dc0*/  FFMA.FTZ R87, R13, UR26, -R78.reuse ;  /* 0x0000001a0d577c23 */ /* 0x100fe2000801084e */
[----:B------:R-:W-:Y:S01]  /*3dd0*/  FFMA.FTZ R14, R14, UR26, -R78 ;  /* 0x0000001a0e0e7c23 */ /* 0x000fe2000801084e */
[----:B------:R-:W-:Y:S01]  /*3de0*/  MUFU.EX2 R5, R5 ;  /* 0x0000000500057308 */ /* 0x000fe20000000800 */
[----:B------:R-:W-:Y:S01]  /*3df0*/  FADD.FTZ R10, R93, R4 ;  /* 0x000000045d0a7221 */ /* 0x000fe20000010000 */
[--C-:B------:R-:W-:Y:S01]  /*3e00*/  FFMA.FTZ R89, R19, UR26, -R78.reuse ;  /* 0x0000001a13597c23 */ /* 0x100fe2000801084e */
[--C-:B------:R-:W-:Y:S01]  /*3e10*/  FFMA.FTZ R19, R27, UR26, -R78.reuse ;  /* 0x0000001a1b137c23 */ /* 0x100fe2000801084e */
[----:B------:R-:W-:Y:S01]  /*3e20*/  FFMA.FTZ R27, R47, UR26, -R78 ;  /* 0x0000001a2f1b7c23 */ /* 0x000fe2000801084e */
[----:B------:R-:W-:Y:S01]  /*3e30*/  FADD.FTZ R47, R7, R10 ;  /* 0x0000000a072f7221 */ /* 0x000fe20000010000 */
[--C-:B------:R-:W-:Y:S01]  /*3e40*/  FFMA.FTZ R20, R20, UR26, -R78.reuse ;  /* 0x0000001a14147c23 */ /* 0x100fe2000801084e */
[----:B------:R-:W-:Y:S01]  /*3e50*/  FFMA.FTZ R86, R36, UR26, -R78 ;  /* 0x0000001a24567c23 */ /* 0x000fe2000801084e */
[----:B------:R-:W0:Y:S01]  /*3e60*/  MUFU.EX2 R92, R92 ;  /* 0x0000005c005c7308 */ /* 0x000e220000000800 */
[----:B------:R-:W-:-:S02]  /*3e70*/  @!P1 VIADD R6, R0, 0x30840 ;  /* 0x0003084000069836 */ /* 0x000fc40000000000 */
[--C-:B------:R-:W-:Y:S01]  /*3e80*/  FFMA.FTZ R36, R48, UR26, -R78.reuse ;  /* 0x0000001a30247c23 */ /* 0x100fe2000801084e */
[----:B--2---:R-:W-:Y:S01]  /*3e90*/  FADD.FTZ R48, R8, R47 ;  /* 0x0000002f08307221 */ /* 0x004fe20000010000 */
[--C-:B------:R-:W-:Y:S01]  /*3ea0*/  FFMA.FTZ R75, R39, UR26, -R78.reuse ;  /* 0x0000001a274b7c23 */ /* 0x100fe2000801084e */
[----:B------:R-:W-:Y:S01]  /*3eb0*/  FFMA.FTZ R39, R55, UR26, -R78 ;  /* 0x0000001a37277c23 */ /* 0x000fe2000801084e */
[----:B------:R-:W-:Y:S01]  /*3ec0*/  @!P1 PRMT R6, RZ, 0x654, R6 ;  /* 0x00000654ff069816 */ /* 0x000fe20000000006 */
[----:B---3--:R-:W-:Y:S01]  /*3ed0*/  FADD.FTZ R55, R11, R48 ;  /* 0x000000300b377221 */ /* 0x008fe20000010000 */
[----:B------:R-:W1:Y:S01]  /*3ee0*/  MUFU.EX2 R9, R9 ;  /* 0x0000000900097308 */ /* 0x000e620000000800 */
[--C-:B------:R-:W-:Y:S01]  /*3ef0*/  FFMA.FTZ R13, R23, UR26, -R78.reuse ;  /* 0x0000001a170d7c23 */ /* 0x100fe2000801084e */
[----:B------:R2:W-:Y:S01]  /*3f00*/  @!P1 SYNCS.ARRIVE.TRANS64.RED.A1T0 RZ, [R6+URZ], RZ ;  /* 0x000000ff06ff99a7 */ /* 0x0005e2000810043f */
[----:B----4-:R-:W-:Y:S01]  /*3f10*/  FADD.FTZ R48, R106, R55 ;  /* 0x000000376a307221 */ /* 0x010fe20000010000 */
[--C-:B------:R-:W-:Y:S01]  /*3f20*/  FFMA.FTZ R24, R24, UR26, -R78.reuse ;  /* 0x0000001a18187c23 */ /* 0x100fe2000801084e */
[--C-:B------:R-:W-:Y:S01]  /*3f30*/  FFMA.FTZ R28, R28, UR26, -R78.reuse ;  /* 0x0000001a1c1c7c23 */ /* 0x100fe2000801084e */
[----:B------:R-:W-:Y:S01]  /*3f40*/  FFMA.FTZ R90, R44, UR26, -R78 ;  /* 0x0000001a2c5a7c23 */ /* 0x000fe2000801084e */
[----:B-----5:R-:W-:Y:S01]  /*3f50*/  FADD.FTZ R55, R99, R48 ;  /* 0x0000003063377221 */ /* 0x020fe20000010000 */
[----:B------:R-:W3:Y:S01]  /*3f60*/  MUFU.EX2 R94, R94 ;  /* 0x0000005e005e7308 */ /* 0x000ee20000000800 */
[----:B0-----:R-:W-:Y:S01]  /*3f70*/  FADD.FTZ R10, R5, R92 ;  /* 0x0000005c050a7221 */ /* 0x001fe20000010000 */
[----:B--2---:R-:W-:Y:S01]  /*3f80*/  F2FP.BF16.F32.PACK_AB R6, R8, R7 ;  /* 0x000000070806723e */ /* 0x004fe200000010ff */
[--C-:B------:R-:W-:Y:S01]  /*3f90*/  FFMA.FTZ R44, R59, UR26, -R78.reuse ;  /* 0x0000001a3b2c7c23 */ /* 0x100fe2000801084e */
[----:B------:R-:W-:Y:S01]  /*3fa0*/  F2FP.BF16.F32.PACK_AB R8, R106, R11 ;  /* 0x0000000b6a08723e */ /* 0x000fe200000010ff */
[----:B------:R-:W-:Y:S01]  /*3fb0*/  FADD.FTZ R59, R110, R55 ;  /* 0x000000376e3b7221 */ /* 0x000fe20000010000 */
[--C-:B------:R-:W-:Y:S01]  /*3fc0*/  FFMA.FTZ R23, R31, UR26, -R78.reuse ;  /* 0x0000001a1f177c23 */ /* 0x100fe2000801084e */
[----:B------:R-:W-:Y:S01]  /*3fd0*/  FFMA.FTZ R56, R56, UR26, -R78 ;  /* 0x0000001a38387c23 */ /* 0x000fe2000801084e */
[----:B------:R-:W0:Y:S01]  /*3fe0*/  MUFU.EX2 R87, R87 ;  /* 0x0000005700577308 */ /* 0x000e220000000800 */
[----:B-1----:R-:W-:Y:S01]  /*3ff0*/  FADD.FTZ R47, R9, R10 ;  /* 0x0000000a092f7221 */ /* 0x002fe20000010000 */
[--C-:B------:R-:W-:Y:S01]  /*4000*/  FFMA.FTZ R32, R32, UR26, -R78.reuse ;  /* 0x0000001a20207c23 */ /* 0x100fe2000801084e */
[--C-:B------:R-:W-:Y:S01]  /*4010*/  FFMA.FTZ R35, R35, UR26, -R78.reuse ;  /* 0x0000001a23237c23 */ /* 0x100fe2000801084e */
[--C-:B------:R-:W-:Y:S01]  /*4020*/  FFMA.FTZ R88, R40, UR26, -R78.reuse ;  /* 0x0000001a28587c23 */ /* 0x100fe2000801084e */
[--C-:B------:R-:W-:Y:S01]  /*4030*/  FFMA.FTZ R43, R43, UR26, -R78.reuse ;  /* 0x0000001a2b2b7c23 */ /* 0x100fe2000801084e */
[--C-:B------:R-:W-:Y:S01]  /*4040*/  FFMA.FTZ R31, R51, UR26, -R78.reuse ;  /* 0x0000001a331f7c23 */ /* 0x100fe2000801084e */
[--C-:B------:R-:W-:Y:S01]  /*4050*/  FFMA.FTZ R40, R52, UR26, -R78.reuse ;  /* 0x0000001a34287c23 */ /* 0x100fe2000801084e */
[----:B------:R-:W1:Y:S01]  /*4060*/  MUFU.EX2 R14, R14 ;  /* 0x0000000e000e7308 */ /* 0x000e620000000800 */
[----:B---3--:R-:W-:Y:S01]  /*4070*/  FADD.FTZ R10, R94, R47 ;  /* 0x0000002f5e0a7221 */ /* 0x008fe20000010000 */
[--C-:B------:R-:W-:Y:S01]  /*4080*/  FFMA.FTZ R47, R63, UR26, -R78.reuse ;  /* 0x0000001a3f2f7c23 */ /* 0x100fe2000801084e */
[--C-:B------:R-:W-:Y:S01]  /*4090*/  FFMA.FTZ R63, R77, UR26, -R78.reuse ;  /* 0x0000001a4d3f7c23 */ /* 0x100fe2000801084e */
[----:B------:R-:W-:Y:S01]  /*40a0*/  F2FP.BF16.F32.PACK_AB R4, R4, R93 ;  /* 0x0000005d0404723e */ /* 0x000fe200000010ff */
[--C-:B------:R-:W-:Y:S01]  /*40b0*/  FFMA.FTZ R55, R68, UR26, -R78.reuse ;  /* 0x0000001a44377c23 */ /* 0x100fe2000801084e */
[----:B------:R-:W-:Y:S01]  /*40c0*/  F2FP.BF16.F32.PACK_AB R5, R92, R5 ;  /* 0x000000055c05723e */ /* 0x000fe200000010ff */
[----:B------:R-:W-:Y:S01]  /*40d0*/  FFMA.FTZ R51, R60, UR26, -R78 ;  /* 0x0000001a3c337c23 */ /* 0x000fe2000801084e */
[----:B------:R-:W2:Y:S01]  /*40e0*/  MUFU.EX2 R89, R89 ;  /* 0x0000005900597308 */ /* 0x000ea20000000800 */
[----:B0-----:R-:W-:Y:S01]  /*40f0*/  FADD.FTZ R7, R87, R10 ;  /* 0x0000000a57077221 */ /* 0x001fe20000010000 */
[----:B------:R-:W-:Y:S01]  /*4100*/  F2FP.BF16.F32.PACK_AB R10, R110, R99 ;  /* 0x000000636e0a723e */ /* 0x000fe200000010ff */
[--C-:B------:R-:W-:Y:S01]  /*4110*/  FFMA.FTZ R52, R67, UR26, -R78.reuse ;  /* 0x0000001a43347c23 */ /* 0x100fe2000801084e */
[--C-:B------:R-:W-:Y:S01]  /*4120*/  FFMA.FTZ R60, R76, UR26, -R78.reuse ;  /* 0x0000001a4c3c7c23 */ /* 0x100fe2000801084e */
[--C-:B------:R-:W-:Y:S01]  /*4130*/  FFMA.FTZ R67, R80, UR26, -R78.reuse ;  /* 0x0000001a50437c23 */ /* 0x100fe2000801084e */
[--C-:B------:R-:W-:Y:S01]  /*4140*/  FFMA.FTZ R81, R81, UR26, -R78.reuse ;  /* 0x0000001a51517c23 */ /* 0x100fe2000801084e */
[--C-:B------:R-:W-:Y:S01]  /*4150*/  FFMA.FTZ R84, R84, UR26, -R78.reuse ;  /* 0x0000001a54547c23 */ /* 0x100fe2000801084e */
[----:B------:R-:W0:Y:S01]  /*4160*/  MUFU.EX2 R20, R20 ;  /* 0x0000001400147308 */ /* 0x000e220000000800 */
[----:B-1----:R-:W-:Y:S01]  /*4170*/  FADD.FTZ R48, R14, R7 ;  /* 0x000000070e307221 */ /* 0x002fe20000010000 */
[----:B------:R-:W-:Y:S01]  /*4180*/  F2FP.BF16.F32.PACK_AB R7, R94, R9 ;  /* 0x000000095e07723e */ /* 0x000fe200000010ff */
[--C-:B------:R-:W-:Y:S01]  /*4190*/  FFMA.FTZ R85, R85, UR26, -R78.reuse ;  /* 0x0000001a55557c23 */ /* 0x100fe2000801084e */
[----:B------:R-:W-:Y:S01]  /*41a0*/  F2FP.BF16.F32.PACK_AB R9, R14, R87 ;  /* 0x000000570e09723e */ /* 0x000fe200000010ff */
[--C-:B------:R-:W-:Y:S01]  /*41b0*/  FFMA.FTZ R83, R83, UR26, -R78.reuse ;  /* 0x0000001a53537c23 */ /* 0x100fe2000801084e */
[----:B------:R-:W-:Y:S01]  /*41c0*/  FFMA.FTZ R82, R82, UR26, -R78 ;  /* 0x0000001a52527c23 */ /* 0x000fe2000801084e */
[----:B------:R1:W-:Y:S01]  /*41d0*/  STSM.16.M88.4 [R2+0x1e800], R4 ;  /* 0x01e8000402007844 */ /* 0x0003e20000000200 */
[----:B------:R-:W3:Y:S01]  /*41e0*/  MUFU.EX2 R13, R13 ;  /* 0x0000000d000d7308 */ /* 0x000ee20000000800 */
[----:B--2---:R-:W-:Y:S01]  /*41f0*/  FADD.FTZ R11, R89, R48 ;  /* 0x00000030590b7221 */ /* 0x004fe20000010000 */
[--C-:B------:R-:W-:Y:S01]  /*4200*/  FFMA.FTZ R48, R64, UR26, -R78.reuse ;  /* 0x0000001a40307c23 */ /* 0x100fe2000801084e */
[--C-:B------:R-:W-:Y:S01]  /*4210*/  FFMA.FTZ R79, R79, UR26, -R78.reuse ;  /* 0x0000001a4f4f7c23 */ /* 0x100fe2000801084e */
[--C-:B------:R-:W-:Y:S01]  /*4220*/  FFMA.FTZ R109, R109, UR26, -R78.reuse ;  /* 0x0000001a6d6d7c23 */ /* 0x100fe2000801084e */
[--C-:B------:R-:W-:Y:S01]  /*4230*/  FFMA.FTZ R107, R107, UR26, -R78.reuse ;  /* 0x0000001a6b6b7c23 */ /* 0x100fe2000801084e */
[--C-:B------:R-:W-:Y:S01]  /*4240*/  FFMA.FTZ R113, R113, UR26, -R78.reuse ;  /* 0x0000001a71717c23 */ /* 0x100fe2000801084e */
[--C-:B------:R-:W-:Y:S01]  /*4250*/  FFMA.FTZ R111, R111, UR26, -R78.reuse ;  /* 0x0000001a6f6f7c23 */ /* 0x100fe2000801084e */
[----:B------:R-:W2:Y:S01]  /*4260*/  MUFU.EX2 R24, R24 ;  /* 0x0000001800187308 */ /* 0x000ea20000000800 */
[C---:B0-----:R-:W-:Y:S01]  /*4270*/  FADD.FTZ R14, R20.reuse, R11 ;  /* 0x0000000b140e7221 */ /* 0x041fe20000010000 */
[----:B------:R-:W-:Y:S01]  /*4280*/  F2FP.BF16.F32.PACK_AB R11, R20, R89 ;  /* 0x00000059140b723e */ /* 0x000fe200000010ff */
[----:B------:R-:W-:Y:S01]  /*4290*/  FADD.FTZ R20, R12, R59 ;  /* 0x0000003b0c147221 */ /* 0x000fe20000010000 */
[----:B------:R-:W-:Y:S01]  /*42a0*/  F2FP.BF16.F32.PACK_AB R12, R15, R12 ;  /* 0x0000000c0f0c723e */ /* 0x000fe200000010ff */
[----:B------:R-:W-:-:S02]  /*42b0*/  FFMA.FTZ R59, R72, UR26, -R78 ;  /* 0x0000001a483b7c23 */ /* 0x000fc4000801084e */
[----:B------:R-:W-:Y:S01]  /*42c0*/  FADD.FTZ R20, R15, R20 ;  /* 0x000000140f147221 */ /* 0x000fe20000010000 */
[----:B------:R-:W0:Y:S01]  /*42d0*/  MUFU.EX2 R19, R19 ;  /* 0x0000001300137308 */ /* 0x000e220000000800 */
[----:B------:R4:W-:Y:S01]  /*42e0*/  STSM.16.M88.4 [R152], R8 ;  /* 0x0000000898007844 */ /* 0x0009e20000000200 */
[----:B-1----:R-:W-:Y:S01]  /*42f0*/  F2FP.BF16.F32.PACK_AB R4, R112, R101 ;  /* 0x000000657004723e */ /* 0x002fe200000010ff */
[----:B------:R-:W-:Y:S01]  /*4300*/  FADD.FTZ R77, R21, R20 ;  /* 0x00000014154d7221 */ /* 0x000fe20000010000 */
[----:B------:R-:W-:-:S03]  /*4310*/  F2FP.BF16.F32.PACK_AB R6, R114, R105 ;  /* 0x000000697206723e */ /* 0x000fc600000010ff */
[----:B------:R-:W-:Y:S01]  /*4320*/  FADD.FTZ R20, R22, R77 ;  /* 0x0000004d16147221 */ /* 0x000fe20000010000 */
[----:B------:R-:W1:Y:S03]  /*4330*/  MUFU.EX2 R28, R28 ;  /* 0x0000001c001c7308 */ /* 0x000e660000000800 */
[----:B------:R-:W-:-:S04]  /*4340*/  FADD.FTZ R77, R95, R20 ;  /* 0x000000145f4d7221 */ /* 0x000fc80000010000 */
[----:B------:R-:W-:Y:S01]  /*4350*/  FADD.FTZ R20, R104, R77 ;  /* 0x0000004d68147221 */ /* 0x000fe20000010000 */
[----:B------:R5:W-:Y:S03]  /*4360*/  MUFU.EX2 R0, R56 ;  /* 0x0000003800007308 */ /* 0x000be60000000800 */
[----:B------:R-:W-:-:S04]  /*4370*/  FADD.FTZ R77, R97, R20 ;  /* 0x00000014614d7221 */ /* 0x000fc80000010000 */
[----:B------:R-:W-:Y:S01]  /*4380*/  FADD.FTZ R20, R108, R77 ;  /* 0x0000004d6c147221 */ /* 0x000fe20000010000 */
[----:B------:R-:W4:Y:S01]  /*4390*/  MUFU.EX2 R23, R23 ;  /* 0x0000001700177308 */ /* 0x000f220000000800 */
[----:B-----5:R-:W-:Y:S01]  /*43a0*/  FFMA.FTZ R56, R71, UR26, -R78 ;  /* 0x0000001a47387c23 */ /* 0x020fe2000801084e */
[----:B---3--:R-:W-:Y:S01]  /*43b0*/  FADD.FTZ R71, R13, R14 ;  /* 0x0000000e0d477221 */ /* 0x008fe20000010000 */
[----:B------:R-:W-:Y:S01]  /*43c0*/  FADD.FTZ R77, R101, R20 ;  /* 0x00000014654d7221 */ /* 0x000fe20000010000 */
[C---:B--2---:R-:W-:Y:S01]  /*43d0*/  F2FP.BF16.F32.PACK_AB R13, R24.reuse, R13 ;  /* 0x0000000d180d723e */ /* 0x044fe200000010ff */
[----:B------:R-:W-:Y:S01]  /*43e0*/  FFMA.FTZ R78, R115, UR26, -R78 ;  /* 0x0000001a734e7c23 */ /* 0x000fe2000801084e */
[----:B------:R-:W-:Y:S01]  /*43f0*/  FADD.FTZ R14, R24, R71 ;  /* 0x00000047180e7221 */ /* 0x000fe20000010000 */
[----:B------:R-:W-:Y:S01]  /*4400*/  FADD.FTZ R20, R112, R77 ;  /* 0x0000004d70147221 */ /* 0x000fe20000010000 */
[----:B------:R-:W2:Y:S02]  /*4410*/  MUFU.EX2 R32, R32 ;  /* 0x0000002000207308 */ /* 0x000ea40000000800 */
[----:B0-----:R-:W-:Y:S01]  /*4420*/  FADD.FTZ R71, R19, R14 ;  /* 0x0000000e13477221 */ /* 0x001fe20000010000 */
[----:B------:R-:W-:Y:S01]  /*4430*/  FADD.FTZ R77, R105, R20 ;  /* 0x00000014694d7221 */ /* 0x000fe20000010000 */
[----:B------:R-:W-:-:S02]  /*4440*/  F2FP.BF16.F32.PACK_AB R20, R104, R95 ;  /* 0x0000005f6814723e */ /* 0x000fc400000010ff */
[----:B-1----:R-:W-:Y:S01]  /*4450*/  FADD.FTZ R14, R28, R71 ;  /* 0x000000471c0e7221 */ /* 0x002fe20000010000 */
[----:B------:R-:W-:Y:S01]  /*4460*/  FADD.FTZ R77, R114, R77 ;  /* 0x0000004d724d7221 */ /* 0x000fe20000010000 */
[----:B------:R-:W0:Y:S02]  /*4470*/  MUFU.EX2 R35, R35 ;  /* 0x0000002300237308 */ /* 0x000e240000000800 */
[----:B----4-:R-:W-:Y:S01]  /*4480*/  FADD.FTZ R71, R23, R14 ;  /* 0x0000000e17477221 */ /* 0x010fe20000010000 */
[----:B------:R-:W-:-:S04]  /*4490*/  FADD.FTZ R68, R18, R77 ;  /* 0x0000004d12447221 */ /* 0x000fc80000010000 */
[----:B------:R-:W-:Y:S01]  /*44a0*/  FADD.FTZ R7, R25, R68 ;  /* 0x0000004419077221 */ /* 0x000fe20000010000 */
[----:B------:R-:W1:Y:S01]  /*44b0*/  MUFU.EX2 R86, R86 ;  /* 0x0000005600567308 */ /* 0x000e620000000800 */
[----:B--2---:R-:W-:Y:S02]  /*44c0*/  FADD.FTZ R14, R32, R71 ;  /* 0x00000047200e7221 */ /* 0x004fe40000010000 */
[----:B------:R-:W-:-:S04]  /*44d0*/  FADD.FTZ R10, R30, R7 ;  /* 0x000000071e0a7221 */ /* 0x000fc80000010000 */
[----:B------:R-:W-:Y:S01]  /*44e0*/  FADD.FTZ R7, R37, R10 ;  /* 0x0000000a25077221 */ /* 0x000fe20000010000 */
[----:B------:R-:W2:Y:S01]  /*44f0*/  MUFU.EX2 R75, R75 ;  /* 0x0000004b004b7308 */ /* 0x000ea20000000800 */
[----:B0-----:R-:W-:Y:S02]  /*4500*/  FADD.FTZ R71, R35, R14 ;  /* 0x0000000e23477221 */ /* 0x001fe40000010000 */
[----:B------:R-:W-:-:S04]  /*4510*/  FADD.FTZ R10, R38, R7 ;  /* 0x00000007260a7221 */ /* 0x000fc80000010000 */
[----:B------:R-:W-:Y:S01]  /*4520*/  FADD.FTZ R10, R41, R10 ;  /* 0x0000000a290a7221 */ /* 0x000fe20000010000 */
[----:B------:R-:W0:Y:S01]  /*4530*/  MUFU.EX2 R88, R88 ;  /* 0x0000005800587308 */ /* 0x000e220000000800 */
[----:B-1----:R-:W-:-:S07]  /*4540*/  FADD.FTZ R14, R86, R71 ;  /* 0x00000047560e7221 */ /* 0x002fce0000010000 */
[----:B------:R-:W1:Y:S01]  /*4550*/  MUFU.EX2 R43, R43 ;  /* 0x0000002b002b7308 */ /* 0x000e620000000800 */
[----:B--2---:R-:W-:-:S07]  /*4560*/  FADD.FTZ R71, R75, R14 ;  /* 0x0000000e4b477221 */ /* 0x004fce0000010000 */
[----:B------:R-:W2:Y:S01]  /*4570*/  MUFU.EX2 R90, R90 ;  /* 0x0000005a005a7308 */ /* 0x000ea20000000800 */
[----:B0-----:R-:W-:-:S07]  /*4580*/  FADD.FTZ R14, R88, R71 ;  /* 0x00000047580e7221 */ /* 0x001fce0000010000 */
[----:B------:R-:W0:Y:S01]  /*4590*/  MUFU.EX2 R27, R27 ;  /* 0x0000001b001b7308 */ /* 0x000e220000000800 */
[----:B-1----:R-:W-:Y:S01]  /*45a0*/  FADD.FTZ R15, R43, R14 ;  /* 0x0000000e2b0f7221 */ /* 0x002fe20000010000 */
[----:B------:R-:W-:Y:S02]  /*45b0*/  F2FP.BF16.F32.PACK_AB R14, R22, R21 ;  /* 0x00000015160e723e */ /* 0x000fe400000010ff */
[----:B------:R-:W-:Y:S02]  /*45c0*/  F2FP.BF16.F32.PACK_AB R21, R32, R23 ;  /* 0x000000172015723e */ /* 0x000fe400000010ff */
[----:B------:R-:W-:Y:S02]  /*45d0*/  F2FP.BF16.F32.PACK_AB R22, R108, R97 ;  /* 0x000000616c16723e */ /* 0x000fe400000010ff */
[----:B------:R-:W1:Y:S01]  /*45e0*/  MUFU.EX2 R36, R36 ;  /* 0x0000002400247308 */ /* 0x000e620000000800 */
[----:B--2---:R-:W-:Y:S01]  /*45f0*/  FADD.FTZ R64, R90, R15 ;  /* 0x0000000f5a407221 */ /* 0x004fe20000010000 */
[----:B------:R-:W-:-:S02]  /*4600*/  F2FP.BF16.F32.PACK_AB R15, R28, R19 ;  /* 0x000000131c0f723e */ /* 0x000fc400000010ff */
[----:B------:R-:W-:Y:S02]  /*4610*/  F2FP.BF16.F32.PACK_AB R23, R86, R35 ;  /* 0x000000235617723e */ /* 0x000fe400000010ff */
[----:B------:R-:W-:Y:S01]  /*4620*/  F2FP.BF16.F32.PACK_AB R7, R90, R43 ;  /* 0x0000002b5a07723e */ /* 0x000fe200000010ff */
[----:B------:R2:W-:Y:S01]  /*4630*/  STSM.16.M88.4 [R17], R12 ;  /* 0x0000000c11007844 */ /* 0x0005e20000000200 */
[----:B------:R-:W3:Y:S01]  /*4640*/  MUFU.EX2 R31, R31 ;  /* 0x0000001f001f7308 */ /* 0x000ee20000000800 */
[----:B0-----:R-:W-:Y:S02]  /*4650*/  FADD.FTZ R5, R27, R64 ;  /* 0x000000401b057221 */ /* 0x001fe40000010000 */
[----:B------:R-:W-:Y:S05]  /*4660*/  STSM.16.M88.4 [R16], R20 ;  /* 0x0000001410007844 */ /* 0x000fea0000000200 */
[----:B------:R-:W0:Y:S01]  /*4670*/  MUFU.EX2 R40, R40 ;  /* 0x0000002800287308 */ /* 0x000e220000000800 */
[----:B-1----:R-:W-:Y:S01]  /*4680*/  FADD.FTZ R8, R36, R5 ;  /* 0x0000000524087221 */ /* 0x002fe20000010000 */
[----:B--2---:R-:W-:-:S06]  /*4690*/  F2FP.BF16.F32.PACK_AB R12, R41, R38 ;  /* 0x00000026290c723e */ /* 0x004fcc00000010ff */
[----:B------:R-:W1:Y:S01]  /*46a0*/  MUFU.EX2 R39, R39 ;  /* 0x0000002700277308 */ /* 0x000e620000000800 */
[----:B---3--:R-:W-:-:S07]  /*46b0*/  FADD.FTZ R5, R31, R8 ;  /* 0x000000081f057221 */ /* 0x008fce0000010000 */
[----:B------:R-:W2:Y:S01]  /*46c0*/  MUFU.EX2 R45, R45 ;  /* 0x0000002d002d7308 */ /* 0x000ea20000000800 */
[----:B0-----:R-:W-:Y:S01]  /*46d0*/  FADD.FTZ R8, R40, R5 ;  /* 0x0000000528087221 */ /* 0x001fe20000010000 */
[----:B------:R-:W-:-:S05]  /*46e0*/  F2FP.BF16.F32.PACK_AB R5, R88, R75 ;  /* 0x0000004b5805723e */ /* 0x000fca00000010ff */
[----:B------:R0:W-:Y:S01]  /*46f0*/  STSM.16.M88.4 [R2+0x24800], R4 ;  /* 0x0248000402007844 */ /* 0x0001e20000000200 */
[----:B------:R-:W3:Y:S01]  /*4700*/  MUFU.EX2 R46, R46 ;  /* 0x0000002e002e7308 */ /* 0x000ee20000000800 */
[----:B-1----:R-:W-:Y:S01]  /*4710*/  FADD.FTZ R9, R39, R8 ;  /* 0x0000000827097221 */ /* 0x002fe20000010000 */
[----:B------:R-:W-:-:S03]  /*4720*/  F2FP.BF16.F32.PACK_AB R13, R0, R39 ;  /* 0x00000027000d723e */ /* 0x000fc600000010ff */
[----:B------:R-:W-:-:S03]  /*4730*/  FADD.FTZ R9, R0, R9 ;  /* 0x0000000900097221 */ /* 0x000fc60000010000 */
[----:B------:R-:W1:Y:S01]  /*4740*/  MUFU.EX2 R44, R44 ;  /* 0x0000002c002c7308 */ /* 0x000e620000000800 */
[----:B--2---:R-:W-:-:S07]  /*4750*/  FADD.FTZ R11, R45, R10 ;  /* 0x0000000a2d0b7221 */ /* 0x004fce0000010000 */
[----:B------:R-:W2:Y:S01]  /*4760*/  MUFU.EX2 R3, R3 ;  /* 0x0000000300037308 */ /* 0x000ea20000000800 */
[C---:B---3--:R-:W-:Y:S01]  /*4770*/  FADD.FTZ R10, R46.reuse, R11 ;  /* 0x0000000b2e0a7221 */ /* 0x048fe20000010000 */
[----:B------:R-:W-:-:S06]  /*4780*/  F2FP.BF16.F32.PACK_AB R14, R46, R45 ;  /* 0x0000002d2e0e723e */ /* 0x000fcc00000010ff */
[----:B------:R-:W3:Y:S01]  /*4790*/  MUFU.EX2 R51, R51 ;  /* 0x0000003300337308 */ /* 0x000ee20000000800 */
[----:B-1----:R-:W-:-:S07]  /*47a0*/  FADD.FTZ R8, R44, R9 ;  /* 0x000000092c087221 */ /* 0x002fce0000010000 */
[----:B------:R-:W1:Y:S01]  /*47b0*/  MUFU.EX2 R47, R47 ;  /* 0x0000002f002f7308 */ /* 0x000e620000000800 */
[----:B--2---:R-:W-:Y:S01]  /*47c0*/  FADD.FTZ R9, R3, R10 ;  /* 0x0000000a03097221 */ /* 0x004fe20000010000 */
[----:B------:R-:W-:-:S03]  /*47d0*/  F2FP.BF16.F32.PACK_AB R32, R26, R3 ;  /* 0x000000031a20723e */ /* 0x000fc600000010ff */
[----:B------:R-:W-:-:S03]  /*47e0*/  FADD.FTZ R24, R26, R9 ;  /* 0x000000091a187221 */ /* 0x000fc60000010000 */
[----:B------:R-:W2:Y:S01]  /*47f0*/  MUFU.EX2 R29, R29 ;  /* 0x0000001d001d7308 */ /* 0x000ea20000000800 */
[----:B---3--:R-:W-:Y:S01]  /*4800*/  FADD.FTZ R10, R51, R8 ;  /* 0x00000008330a7221 */ /* 0x008fe20000010000 */
[----:B------:R-:W-:Y:S02]  /*4810*/  F2FP.BF16.F32.PACK_AB R8, R25, R18 ;  /* 0x000000121908723e */ /* 0x000fe400000010ff */
[----:B------:R-:W-:-:S04]  /*4820*/  F2FP.BF16.F32.PACK_AB R15, R51, R44 ;  /* 0x0000002c330f723e */ /* 0x000fc800000010ff */
[----:B------:R-:W3:Y:S01]  /*4830*/  MUFU.EX2 R48, R48 ;  /* 0x0000003000307308 */ /* 0x000ee20000000800 */
[----:B-1----:R-:W-:Y:S01]  /*4840*/  FADD.FTZ R9, R47, R10 ;  /* 0x0000000a2f097221 */ /* 0x002fe20000010000 */
[----:B------:R-:W-:-:S06]  /*4850*/  F2FP.BF16.F32.PACK_AB R10, R37, R30 ;  /* 0x0000001e250a723e */ /* 0x000fcc00000010ff */
[----:B------:R-:W1:Y:S01]  /*4860*/  MUFU.EX2 R34, R34 ;  /* 0x0000002200227308 */ /* 0x000e620000000800 */
[----:B--2---:R-:W-:-:S07]  /*4870*/  FADD.FTZ R11, R29, R24 ;  /* 0x000000181d0b7221 */ /* 0x004fce0000010000 */
[----:B------:R-:W0:Y:S01]  /*4880*/  MUFU.EX2 R52, R52 ;  /* 0x0000003400347308 */ /* 0x000e220000000800 */
[----:B---3--:R-:W-:-:S07]  /*4890*/  FADD.FTZ R9, R48, R9 ;  /* 0x0000000930097221 */ /* 0x008fce0000010000 */
[----:B------:R-:W2:Y:S01]  /*48a0*/  MUFU.EX2 R33, R33 ;  /* 0x0000002100217308 */ /* 0x000ea20000000800 */
[----:B-1----:R-:W-:Y:S01]  /*48b0*/  FADD.FTZ R18, R34, R11 ;  /* 0x0000000b22127221 */ /* 0x002fe20000010000 */
[----:B------:R-:W-:Y:S02]  /*48c0*/  F2FP.BF16.F32.PACK_AB R11, R40, R31 ;  /* 0x0000001f280b723e */ /* 0x000fe400000010ff */
[----:B------:R-:W-:-:S04]  /*48d0*/  F2FP.BF16.F32.PACK_AB R34, R34, R29 ;  /* 0x0000001d2222723e */ /* 0x000fc800000010ff */
[----:B------:R-:W1:Y:S01]  /*48e0*/  MUFU.EX2 R55, R55 ;  /* 0x0000003700377308 */ /* 0x000e620000000800 */
[----:B0-----:R-:W-:Y:S01]  /*48f0*/  FADD.FTZ R4, R52, R9 ;  /* 0x0000000934047221 */ /* 0x001fe20000010000 */
[----:B------:R-:W-:-:S05]  /*4900*/  F2FP.BF16.F32.PACK_AB R9, R36, R27 ;  /* 0x0000001b2409723e */ /* 0x000fca00000010ff */
[----:B------:R-:W-:Y:S01]  /*4910*/  STSM.16.M88.4 [R154], R8 ;  /* 0x000000089a007844 */ /* 0x000fe20000000200 */
[----:B------:R-:W0:Y:S01]  /*4920*/  MUFU.EX2 R56, R56 ;  /* 0x0000003800387308 */ /* 0x000e220000000800 */
[----:B--2---:R-:W-:Y:S02]  /*4930*/  FADD.FTZ R7, R33, R18 ;  /* 0x0000001221077221 */ /* 0x004fe40000010000 */
[----:B------:R2:W-:Y:S02]  /*4940*/  STSM.16.M88.4 [R17+0x6000], R12 ;  /* 0x0060000c11007844 */ /* 0x0005e40000000200 */
[----:B------:R-:W-:-:S03]  /*4950*/  FADD.FTZ R7, R42, R7 ;  /* 0x000000072a077221 */ /* 0x000fc60000010000 */
[----:B------:R-:W3:Y:S01]  /*4960*/  MUFU.EX2 R59, R59 ;  /* 0x0000003b003b7308 */ /* 0x000ee20000000800 */
[C---:B-1----:R-:W-:Y:S01]  /*4970*/  FADD.FTZ R5, R55.reuse, R4 ;  /* 0x0000000437057221 */ /* 0x042fe20000010000 */
[----:B------:R-:W-:Y:S01]  /*4980*/  FADD.FTZ R4, R50, R7 ;  /* 0x0000000732047221 */ /* 0x000fe20000010000 */
[----:B------:R-:W-:-:S05]  /*4990*/  F2FP.BF16.F32.PACK_AB R35, R55, R52 ;  /* 0x000000343723723e */ /* 0x000fca00000010ff */
[----:B------:R-:W1:Y:S01]  /*49a0*/  MUFU.EX2 R53, R53 ;  /* 0x0000003500357308 */ /* 0x000e620000000800 */
[----:B0-----:R-:W-:-:S07]  /*49b0*/  FADD.FTZ R0, R56, R5 ;  /* 0x0000000538007221 */ /* 0x001fce0000010000 */
[----:B------:R-:W0:Y:S01]  /*49c0*/  MUFU.EX2 R60, R60 ;  /* 0x0000003c003c7308 */ /* 0x000e220000000800 */
[----:B---3--:R-:W-:-:S07]  /*49d0*/  FADD.FTZ R5, R59, R0 ;  /* 0x000000003b057221 */ /* 0x008fce0000010000 */
[----:B------:R-:W3:Y:S01]  /*49e0*/  MUFU.EX2 R49, R49 ;  /* 0x0000003100317308 */ /* 0x000ee20000000800 */
[----:B-1----:R-:W-:-:S07]  /*49f0*/  FADD.FTZ R6, R53, R4 ;  /* 0x0000000435067221 */ /* 0x002fce0000010000 */
[----:B------:R-:W1:Y:S01]  /*4a00*/  MUFU.EX2 R63, R63 ;  /* 0x0000003f003f7308 */ /* 0x000e620000000800 */
[----:B0-----:R-:W-:-:S07]  /*4a10*/  FADD.FTZ R4, R60, R5 ;  /* 0x000000053c047221 */ /* 0x001fce0000010000 */
[----:B------:R-:W0:Y:S01]  /*4a20*/  MUFU.EX2 R54, R54 ;  /* 0x0000003600367308 */ /* 0x000e220000000800 */
[----:B---3--:R-:W-:-:S07]  /*4a30*/  FADD.FTZ R5, R49, R6 ;  /* 0x0000000631057221 */ /* 0x008fce0000010000 */
[----:B------:R-:W3:Y:S01]  /*4a40*/  MUFU.EX2 R67, R67 ;  /* 0x0000004300437308 */ /* 0x000ee20000000800 */
[C---:B-1----:R-:W-:Y:S01]  /*4a50*/  FADD.FTZ R6, R63.reuse, R4 ;  /* 0x000000043f067221 */ /* 0x042fe20000010000 */
[----:B------:R-:W-:Y:S02]  /*4a60*/  F2FP.BF16.F32.PACK_AB R4, R42, R33 ;  /* 0x000000212a04723e */ /* 0x000fe400000010ff */
[----:B------:R-:W-:Y:S02]  /*4a70*/  F2FP.BF16.F32.PACK_AB R33, R48, R47 ;  /* 0x0000002f3021723e */ /* 0x000fe400000010ff */
[----:B------:R-:W-:Y:S02]  /*4a80*/  F2FP.BF16.F32.PACK_AB R7, R63, R60 ;  /* 0x0000003c3f07723e */ /* 0x000fe400000010ff */
[----:B------:R-:W1:Y:S01]  /*4a90*/  MUFU.EX2 R57, R57 ;  /* 0x0000003900397308 */ /* 0x000e620000000800 */
[----:B0-----:R-:W-:Y:S01]  /*4aa0*/  FADD.FTZ R18, R54, R5 ;  /* 0x0000000536127221 */ /* 0x001fe20000010000 */
[----:B------:R-:W-:Y:S06]  /*4ab0*/  STSM.16.M88.4 [R16+0x6000], R32 ;  /* 0x0060002010007844 */ /* 0x000fec0000000200 */
[----:B------:R-:W0:Y:S01]  /*4ac0*/  MUFU.EX2 R68, R81 ;  /* 0x0000005100447308 */ /* 0x000e220000000800 */
[----:B---3--:R-:W-:Y:S01]  /*4ad0*/  FADD.FTZ R3, R67, R6 ;  /* 0x0000000643037221 */ /* 0x008fe20000010000 */
[----:B------:R-:W-:-:S06]  /*4ae0*/  F2FP.BF16.F32.PACK_AB R6, R53, R50 ;  /* 0x000000323506723e */ /* 0x000fcc00000010ff */
[----:B------:R-:W2:Y:S01]  /*4af0*/  MUFU.EX2 R58, R58 ;  /* 0x0000003a003a7308 */ /* 0x000ea20000000800 */
[----:B-1----:R-:W-:-:S07]  /*4b00*/  FADD.FTZ R5, R57, R18 ;  /* 0x0000001239057221 */ /* 0x002fce0000010000 */
[----:B------:R-:W1:Y:S01]  /*4b10*/  MUFU.EX2 R84, R84 ;  /* 0x0000005400547308 */ /* 0x000e620000000800 */
[----:B0-----:R-:W-:-:S07]  /*4b20*/  FADD.FTZ R3, R68, R3 ;  /* 0x0000000344037221 */ /* 0x001fce0000010000 */
[----:B------:R-:W0:Y:S01]  /*4b30*/  MUFU.EX2 R61, R61 ;  /* 0x0000003d003d7308 */ /* 0x000e220000000800 */
[C---:B--2---:R-:W-:Y:S01]  /*4b40*/  FADD.FTZ R12, R58.reuse, R5 ;  /* 0x000000053a0c7221 */ /* 0x044fe20000010000 */
[----:B------:R-:W-:Y:S02]  /*4b50*/  F2FP.BF16.F32.PACK_AB R5, R59, R56 ;  /* 0x000000383b05723e */ /* 0x000fe400000010ff */
[----:B------:R-:W-:Y:S02]  /*4b60*/  F2FP.BF16.F32.PACK_AB R58, R58, R57 ;  /* 0x000000393a3a723e */ /* 0x000fe400000010ff */
[----:B------:R-:W-:Y:S01]  /*4b70*/  F2FP.BF16.F32.PACK_AB R57, R68, R67 ;  /* 0x000000434439723e */ /* 0x000fe200000010ff */
[----:B------:R2:W-:Y:S01]  /*4b80*/  STSM.16.M88.4 [R2+0x2a800], R4 ;  /* 0x02a8000402007844 */ /* 0x0005e20000000200 */
[----:B------:R-:W3:Y:S01]  /*4b90*/  MUFU.EX2 R85, R85 ;  /* 0x0000005500557308 */ /* 0x000ee20000000800 */
[----:B-1----:R-:W-:Y:S01]  /*4ba0*/  FADD.FTZ R8, R84, R3 ;  /* 0x0000000354087221 */ /* 0x002fe20000010000 */
[----:B------:R-:W-:-:S06]  /*4bb0*/  F2FP.BF16.F32.PACK_AB R56, R54, R49 ;  /* 0x000000313638723e */ /* 0x000fcc00000010ff */
[----:B------:R-:W1:Y:S01]  /*4bc0*/  MUFU.EX2 R62, R62 ;  /* 0x0000003e003e7308 */ /* 0x000e620000000800 */
[----:B0-----:R-:W-:-:S07]  /*4bd0*/  FADD.FTZ R3, R61, R12 ;  /* 0x0000000c3d037221 */ /* 0x001fce0000010000 */
[----:B------:R-:W0:Y:S01]  /*4be0*/  MUFU.EX2 R83, R83 ;  /* 0x0000005300537308 */ /* 0x000e220000000800 */
[C---:B---3--:R-:W-:Y:S01]  /*4bf0*/  FADD.FTZ R8, R85.reuse, R8 ;  /* 0x0000000855087221 */ /* 0x048fe20000010000 */
[----:B------:R-:W-:-:S05]  /*4c00*/  F2FP.BF16.F32.PACK_AB R59, R85, R84 ;  /* 0x00000054553b723e */ /* 0x000fca00000010ff */
[----:B------:R3:W-:Y:S01]  /*4c10*/  STSM.16.M88.4 [R153], R56 ;  /* 0x0000003899007844 */ /* 0x0007e20000000200 */
[----:B------:R-:W4:Y:S01]  /*4c20*/  MUFU.EX2 R65, R65 ;  /* 0x0000004100417308 */ /* 0x000f220000000800 */
[C---:B-1----:R-:W-:Y:S01]  /*4c30*/  FADD.FTZ R12, R62.reuse, R3 ;  /* 0x000000033e0c7221 */ /* 0x042fe20000010000 */
[----:B------:R-:W-:-:S06]  /*4c40*/  F2FP.BF16.F32.PACK_AB R64, R62, R61 ;  /* 0x0000003d3e40723e */ /* 0x000fcc00000010ff */
[----:B------:R-:W1:Y:S01]  /*4c50*/  MUFU.EX2 R82, R82 ;  /* 0x0000005200527308 */ /* 0x000e620000000800 */
[----:B0-----:R-:W-:-:S07]  /*4c60*/  FADD.FTZ R3, R83, R8 ;  /* 0x0000000853037221 */ /* 0x001fce0000010000 */
[----:B------:R-:W0:Y:S01]  /*4c70*/  MUFU.EX2 R66, R66 ;  /* 0x0000004200427308 */ /* 0x000e220000000800 */
[----:B----4-:R-:W-:-:S07]  /*4c80*/  FADD.FTZ R11, R65, R12 ;  /* 0x0000000c410b7221 */ /* 0x010fce0000010000 */
[----:B------:R-:W4:Y:S01]  /*4c90*/  MUFU.EX2 R79, R79 ;  /* 0x0000004f004f7308 */ /* 0x000f220000000800 */
[----:B-1----:R-:W-:-:S07]  /*4ca0*/  FADD.FTZ R8, R82, R3 ;  /* 0x0000000352087221 */ /* 0x002fce0000010000 */
[----:B------:R-:W1:Y:S01]  /*4cb0*/  MUFU.EX2 R69, R69 ;  /* 0x0000004500457308 */ /* 0x000e620000000800 */
[C---:B0-----:R-:W-:Y:S01]  /*4cc0*/  FADD.FTZ R12, R66.reuse, R11 ;  /* 0x0000000b420c7221 */ /* 0x041fe20000010000 */
[----:B------:R-:W-:Y:S02]  /*4cd0*/  F2FP.BF16.F32.PACK_AB R66, R66, R65 ;  /* 0x000000414242723e */ /* 0x000fe400000010ff */
[----:B------:R-:W-:-:S04]  /*4ce0*/  F2FP.BF16.F32.PACK_AB R65, R82, R83 ;  /* 0x000000535241723e */ /* 0x000fc800000010ff */
[----:B------:R-:W0:Y:S01]  /*4cf0*/  MUFU.EX2 R0, R109 ;  /* 0x0000006d00007308 */ /* 0x000e220000000800 */
[----:B----4-:R-:W-:-:S07]  /*4d00*/  FADD.FTZ R3, R79, R8 ;  /* 0x000000084f037221 */ /* 0x010fce0000010000 */
[----:B------:R-:W4:Y:S01]  /*4d10*/  MUFU.EX2 R9, R107 ;  /* 0x0000006b00097308 */ /* 0x000f220000000800 */
[----:B-1----:R-:W-:-:S07]  /*4d20*/  FADD.FTZ R11, R69, R12 ;  /* 0x0000000c450b7221 */ /* 0x002fce0000010000 */
[----:B------:R-:W2:Y:S01]  /*4d30*/  MUFU.EX2 R70, R98 ;  /* 0x0000006200467308 */ /* 0x000ea20000000800 */
[C---:B0-----:R-:W-:Y:S01]  /*4d40*/  FADD.FTZ R12, R0.reuse, R3 ;  /* 0x00000003000c7221 */ /* 0x041fe20000010000 */
[----:B------:R-:W-:-:S05]  /*4d50*/  F2FP.BF16.F32.PACK_AB R67, R0, R79 ;  /* 0x0000004f0043723e */ /* 0x000fca00000010ff */
[----:B------:R3:W-:Y:S01]  /*4d60*/  STSM.16.M88.4 [R17+0xc000], R64 ;  /* 0x00c0004011007844 */ /* 0x0007e20000000200 */
[----:B------:R-:W0:Y:S01]  /*4d70*/  MUFU.EX2 R10, R113 ;  /* 0x00000071000a7308 */ /* 0x000e220000000800 */
[----:B----4-:R-:W-:-:S07]  /*4d80*/  FADD.FTZ R3, R9, R12 ;  /* 0x0000000c09037221 */ /* 0x010fce0000010000 */
[----:B------:R-:W-:Y:S01]  /*4d90*/  MUFU.EX2 R74, R74 ;  /* 0x0000004a004a7308 */ /* 0x000fe20000000800 */
[C---:B--2---:R-:W-:Y:S01]  /*4da0*/  FADD.FTZ R5, R70.reuse, R11 ;  /* 0x0000000b46057221 */ /* 0x044fe20000010000 */
[----:B------:R-:W-:-:S06]  /*4db0*/  F2FP.BF16.F32.PACK_AB R8, R70, R69 ;  /* 0x000000454608723e */ /* 0x000fcc00000010ff */
[----:B------:R-:W1:Y:S01]  /*4dc0*/  MUFU.EX2 R73, R73 ;  /* 0x0000004900497308 */ /* 0x000e620000000800 */
[C---:B0-----:R-:W-:Y:S01]  /*4dd0*/  FADD.FTZ R0, R10.reuse, R3 ;  /* 0x000000030a007221 */ /* 0x041fe20000010000 */
[----:B------:R-:W-:-:S06]  /*4de0*/  F2FP.BF16.F32.PACK_AB R9, R10, R9 ;  /* 0x000000090a09723e */ /* 0x000fcc00000010ff */
[----:B------:R-:W-:Y:S08]  /*4df0*/  MUFU.EX2 R111, R111 ;  /* 0x0000006f006f7308 */ /* 0x000ff00000000800 */
[----:B------:R-:W0:Y:S01]  /*4e00*/  MUFU.EX2 R78, R78 ;  /* 0x0000004e004e7308 */ /* 0x000e220000000800 */
[----:B-1----:R-:W-:Y:S01]  /*4e10*/  F2FP.BF16.F32.PACK_AB R10, R73, R74 ;  /* 0x0000004a490a723e */ /* 0x002fe200000010ff */
[----:B------:R-:W-:-:S04]  /*4e20*/  FADD.FTZ R74, R74, R5 ;  /* 0x000000054a4a7221 */ /* 0x000fc80000010000 */
[----:B------:R-:W-:Y:S01]  /*4e30*/  FADD.FTZ R3, R73, R74 ;  /* 0x0000004a49037221 */ /* 0x000fe20000010000 */
[----:B0-----:R-:W-:Y:S01]  /*4e40*/  F2FP.BF16.F32.PACK_AB R11, R78, R111 ;  /* 0x0000006f4e0b723e */ /* 0x001fe200000010ff */
[----:B------:R-:W-:-:S04]  /*4e50*/  FADD.FTZ R111, R111, R0 ;  /* 0x000000006f6f7221 */ /* 0x000fc80000010000 */
[----:B------:R3:W-:Y:S01]  /*4e60*/  STSM.16.M88.4 [R16+0xc000], R8 ;  /* 0x00c0000810007844 */ /* 0x0007e20000000200 */
[----:B------:R-:W-:Y:S01]  /*4e70*/  FADD.FTZ R4, R78, R111 ;  /* 0x0000006f4e047221 */ /* 0x000fe20000010000 */
[----:B------:R0:W-:Y:S06]  /*4e80*/  MEMBAR.ALL.CTA ;  /* 0x0000000000007992 */ /* 0x0001ec0000008000 */
[----:B0-----:R-:W0:Y:S02]  /*4e90*/  FENCE.VIEW.ASYNC.S ;  /* 0x00000000000073c6 */ /* 0x001e240000000000 */
[----:B0-----:R-:W-:Y:S01]  /*4ea0*/  NOP ;  /* 0x0000000000007918 */ /* 0x001fe20000000000 */
[----:B------:R-:W-:Y:S05]  /*4eb0*/  @!P2 BRA `(.L_x_176) ;  /* 0x0000003400d0a947 */ /* 0x000fea0003800000 */
[----:B------:R-:W-:Y:S01]  /*4ec0*/  IMAD.MOV.U32 R5, RZ, RZ, R103 ;  /* 0x000000ffff057224 */ /* 0x000fe200078e0067 */
[----:B------:R-:W-:Y:S01]  /*4ed0*/  CS2R R150, SRZ ;  /* 0x0000000000967805 */ /* 0x000fe2000001ff00 */
[----:B------:R-:W-:Y:S01]  /*4ee0*/  IMAD.MOV.U32 R0, RZ, RZ, R96 ;  /* 0x000000ffff007224 */ /* 0x000fe200078e0060 */
        /* <DEDUP_REMOVED lines=20> */
.L_x_185:
[----:B------:R-:W-:Y:S01]  /*5030*/  UIADD3 UR38, UR28, 0x1, URZ ;  /* 0x000000011c267890 */ /* 0x000fe2000fffe03f */
[----:B------:R-:W-:-:S03]  /*5040*/  ISETP.NE.AND P3, PT, RZ, UR44, PT ;  /* 0x0000002cff007c0c */ /* 0x000fc6000bf65270 */
[----:B------:R-:W-:-:S04]  /*5050*/  UISETP.NE.AND UP0, UPT, UR38, 0x2, UPT ;  /* 0x000000022600788c */ /* 0x000fc8000bf05270 */
[----:B------:R-:W-:Y:S02]  /*5060*/  USEL UR37, URZ, 0x1, UP0 ;  /* 0x000000013f257887 */ /* 0x000fe40008000000 */
[----:B------:R-:W-:Y:S02]  /*5070*/  USEL UR38, UR38, URZ, UP0 ;  /* 0x0000003f26267287 */ /* 0x000fe40008000000 */
[----:B------:R-:W-:Y:S02]  /*5080*/  ULOP3.LUT UR37, UR20, UR37, URZ, 0x3c, !UPT ;  /* 0x0000002514257292 */ /* 0x000fe4000f8e3c3f */
[----:B0-----:R-:W-:Y:S10]  /*5090*/  @P3 BRA `(.L_x_177) ;  /* 0x00000000002c3947 */ /* 0x001ff40003800000 */
[----:B------:R-:W-:Y:S05]  /*50a0*/  @!P0 BRA `(.L_x_178) ;  /* 0x0000000000048947 */ /* 0x000fea0003800000 */
[----:B------:R-:W-:Y:S01]  /*50b0*/  BPT.TRAP 0x1 ;  /* 0x000000040000795c */ /* 0x000fe20000300000 */
.L_x_178:
[----:B------:R-:W-:Y:S01]  /*50c0*/  ULEA UR6, UR38, UR39, 0x3 ;  /* 0x0000002726067291 */ /* 0x000fe2000f8e183f */
[----:B------:R-:W-:-:S04]  /*50d0*/  MOV R6, UR37 ;  /* 0x0000002500067c02 */ /* 0x000fc80008000f00 */
[----:B------:R-:W-:-:S04]  /*50e0*/  SHF.L.U32 R6, R6, 0x1f, RZ ;  /* 0x0000001f06067819 */ /* 0x000fc800000006ff */
[----:B------:R0:W1:Y:S01]  /*50f0*/  SYNCS.PHASECHK.TRANS64.TRYWAIT P2, [UR6+0x30830], R6 ;  /* 0x03083006ff0075a7 */ /* 0x0000620008040146 */
[----:B------:R-:W-:Y:S05]  /*5100*/  @!P0 BRA `(.L_x_179) ;  /* 0x0000000000048947 */ /* 0x000fea0003800000 */
[----:B------:R-:W-:Y:S01]  /*5110*/  BPT.TRAP 0x1 ;  /* 0x000000040000795c */ /* 0x000fe20000300000 */
.L_x_179:
[----:B-1----:R-:W-:Y:S05]  /*5120*/  @P2 BRA `(.L_x_177) ;  /* 0x0000000000082947 */ /* 0x002fea0003800000 */
[----:B------:R-:W1:Y:S02]  /*5130*/  SYNCS.PHASECHK.TRANS64.TRYWAIT P2, [UR6+0x30830], R6 ;  /* 0x03083006ff0075a7 */ /* 0x000e640008040146 */
[----:B-1----:R-:W-:Y:S05]  /*5140*/  @!P2 BRA `(.L_x_180) ;  /* 0x000000ac0038a947 */ /* 0x002fea0003800000 */
.L_x_177:
[----:B-1----:R-:W1:Y:S01]  /*5150*/  S2R R7, SR_TID.X ;  /* 0x0000000000077919 */ /* 0x002e620000002100 */
[----:B------:R-:W-:Y:S01]  /*5160*/  UIMAD UR6, UR38, 0x600, UR24 ;  /* 0x00000600260678a4 */ /* 0x000fe2000f8e0218 */
[----:B------:R-:W-:Y:S01]  /*5170*/  UMOV UR7, 0x40000040 ;  /* 0x4000004000077882 */ /* 0x000fe20000000000 */
[----:B------:R-:W-:Y:S02]  /*5180*/  UMOV UR11, 0x40000040 ;  /* 0x40000040000b7882 */ /* 0x000fe40000000000 */
        /* <DEDUP_REMOVED lines=8> */
[----:B---3--:R-:W-:-:S06]  /*5210*/  WARPGROUP.ARRIVE ;  /* 0x00000000000079c5 */ /* 0x008fcc0000000000 */
        /* <DEDUP_REMOVED lines=14> */
.L_x_182:
[----:B------:R-:W-:Y:S01]  /*5300*/  ULEA UR6, UR28, UR39, 0x3 ;  /* 0x000000271c067291 */ /* 0x000fe2000f8e183f */
[----:B------:R-:W-:-:S05]  /*5310*/  IMAD.U32 R6, RZ, RZ, UR20 ;  /* 0x00000014ff067e24 */ /* 0x000fca000f8e00ff */
[----:B------:R-:W-:-:S04]  /*5320*/  SHF.L.U32 R6, R6, 0x1f, RZ ;  /* 0x0000001f06067819 */ /* 0x000fc800000006ff */
[----:B------:R0:W1:Y:S01]  /*5330*/  SYNCS.PHASECHK.TRANS64.TRYWAIT P2, [UR6+0x30850], R6 ;  /* 0x03085006ff0075a7 */ /* 0x0000620008040146 */
[----:B------:R-:W-:Y:S05]  /*5340*/  @!P0 BRA `(.L_x_183) ;  /* 0x0000000000048947 */ /* 0x000fea0003800000 */
[----:B------:R-:W-:Y:S01]  /*5350*/  BPT.TRAP 0x1 ;  /* 0x000000040000795c */ /* 0x000fe20000300000 */
.L_x_183:
[----:B-1----:R-:W-:Y:S05]  /*5360*/  @P2 BRA `(.L_x_181) ;  /* 0x0000000000082947 */ /* 0x002fea0003800000 */
[----:B------:R-:W1:Y:S02]  /*5370*/  SYNCS.PHASECHK.TRANS64.TRYWAIT P2, [UR6+0x30850], R6 ;  /* 0x03085006ff0075a7 */ /* 0x000e640008040146 */
[----:B-1----:R-:W-:Y:S05]  /*5380*/  @!P2 BRA `(.L_x_184) ;  /* 0x000000a800c0a947 */ /* 0x002fea0003800000 */
.L_x_181:
[----:B------:R-:W-:Y:S01]  /*5390*/  UIADD3 UR7, UR25, 0x1e800, URZ ;  /* 0x0001e80019077890 */ /* 0x000fe2000fffe03f */
[----:B------:R-:W-:Y:S01]  /*53a0*/  WARPGROUP.ARRIVE ;  /* 0x00000000000079c5 */ /* 0x000fe20000000000 */
[----:B------:R-:W-:Y:S01]  /*53b0*/  UIADD3 UR6, UR39, 0x400, URZ ;  /* 0x0000040027067890 */ /* 0x000fe2000fffe03f */
[----:B01----:R-:W-:Y:S01]  /*53c0*/  FMUL.FTZ R6, R24, UR27 ;  /* 0x0000001b18067c20 */ /* 0x003fe20008410000 */
[----:B------:R-:W-:Y:S01]  /*53d0*/  USHF.R.U32.HI UR7, URZ, 0x4, UR7 ;  /* 0x000000043f077899 */ /* 0x000fe20008011607 */
[----:B------:R-:W-:Y:S01]  /*53e0*/  FMUL.FTZ R7, R25, UR27 ;  /* 0x0000001b19077c20 */ /* 0x000fe20008410000 */
[----:B------:R-:W-:Y:S01]  /*53f0*/  USHF.R.U32.HI UR6, URZ, 0x4, UR6 ;  /* 0x000000043f067899 */ /* 0x000fe20008011606 */
[----:B------:R-:W-:Y:S01]  /*5400*/  FMUL.FTZ R10, R28, UR27 ;  /* 0x0000001b1c0a7c20 */ /* 0x000fe20008410000 */
[----:B------:R-:W-:Y:S01]  /*5410*/  ULOP3.LUT UR10, UR7, 0x3fff, URZ, 0xc0, !UPT ;  /* 0x00003fff070a7892 */ /* 0x000fe2000f8ec03f */
[----:B------:R-:W0:Y:S01]  /*5420*/  MUFU.TANH R6, R6 ;  /* 0x0000000600067308 */ /* 0x000e220000002400 */
[----:B------:R-:W-:Y:S01]  /*5430*/  ULOP3.LUT UR7, UR6, 0x3fff, URZ, 0xc0, !UPT ;  /* 0x00003fff06077892 */ /* 0x000fe2000f8ec03f */
[----:B------:R-:W-:Y:S01]  /*5440*/  FMUL.FTZ R11, R29, UR27 ;  /* 0x0000001b1d0b7c20 */ /* 0x000fe20008410000 */
[----:B------:R-:W-:Y:S01]  /*5450*/  ULOP3.LUT UR6, UR10, 0x10000, URZ, 0xfc, !UPT ;  /* 0x000100000a067892 */ /* 0x000fe2000f8efc3f */
[----:B------:R-:W-:Y:S01]  /*5460*/  FMUL.FTZ R14, R32, UR27 ;  /* 0x0000001b200e7c20 */ /* 0x000fe20008410000 */
[----:B------:R-:W-:Y:S01]  /*5470*/  UIMAD UR7, UR28, 0x600, UR7 ;  /* 0x000006001c0778a4 */ /* 0x000fe2000f8e0207 */
[----:B------:R-:W-:Y:S01]  /*5480*/  FMUL.FTZ R15, R33, UR27 ;  /* 0x0000001b210f7c20 */ /* 0x000fe20008410000 */
[----:B------:R-:W-:Y:S01]  /*5490*/  UMOV UR21, 0x40000040 ;  /* 0x4000004000157882 */ /* 0x000fe20000000000 */
[----:B------:R-:W-:Y:S01]  /*54a0*/  UMOV UR23, 0x40000040 ;  /* 0x4000004000177882 */ /* 0x000fe20000000000 */
[----:B------:R-:W1:Y:S01]  /*54b0*/  MUFU.TANH R7, R7 ;  /* 0x0000000700077308 */ /* 0x000e620000002400 */
[----:B------:R-:W-:Y:S01]  /*54c0*/  UMOV UR20, UR6 ;  /* 0x0000000600147c82 */ /* 0x000fe20008000000 */
[----:B------:R-:W-:Y:S01]  /*54d0*/  FMUL.FTZ R32, R48, UR27 ;  /* 0x0000001b30207c20 */ /* 0x000fe20008410000 */
[----:B------:R-:W-:Y:S01]  /*54e0*/  UMOV UR22, UR7 ;  /* 0x0000000700167c82 */ /* 0x000fe20008000000 */
[----:B------:R-:W-:Y:S01]  /*54f0*/  FMUL.FTZ R48, R64, UR27 ;  /* 0x0000001b40307c20 */ /* 0x000fe20008410000 */
[----:B------:R-:W-:Y:S01]  /*5500*/  HGMMA.64x64x16.F32.BF16 R120, gdesc[UR20].tnspB, R120, gsb0 ;  /* 0x40e00000147879f0 */ /* 0x000fe20008001878 */
[----:B------:R-:W-:Y:S01]  /*5510*/  UIADD3 UR20, UR6, 0x2, URZ ;  /* 0x0000000206147890 */ /* 0x000fe2000fffe03f */
[----:B------:R-:W-:Y:S01]  /*5520*/  FMUL.FTZ R64, R80, UR27 ;  /* 0x0000001b50407c20 */ /* 0x000fe20008410000 */
[----:B------:R-:W-:Y:S01]  /*5530*/  UIADD3 UR22, UR7, 0x80, URZ ;  /* 0x0000008007167890 */ /* 0x000fe2000fffe03f */
[----:B------:R-:W2:Y:S01]  /*5540*/  MUFU.TANH R10, R10 ;  /* 0x0000000a000a7308 */ /* 0x000ea20000002400 */
[----:B------:R-:W-:Y:S01]  /*5550*/  UMOV UR21, 0x40000040 ;  /* 0x4000004000157882 */ /* 0x000fe20000000000 */
[----:B------:R-:W-:Y:S01]  /*5560*/  UMOV UR23, 0x40000040 ;  /* 0x4000004000177882 */ /* 0x000fe20000000000 */
[----:B0-----:R-:W-:Y:S01]  /*5570*/  FMNMX.FTZ R80, R6, R0, !PT ;  /* 0x0000000006507209 */ /* 0x001fe20007810000 */
[----:B------:R-:W-:Y:S01]  /*5580*/  FMUL.FTZ R20, R36, UR27 ;  /* 0x0000001b24147c20 */ /* 0x000fe20008410000 */
[----:B------:R-:W-:Y:S01]  /*5590*/  FMUL.FTZ R33, R49, UR27 ;  /* 0x0000001b31217c20 */ /* 0x000fe20008410000 */
[----:B------:R-:W-:Y:S01]  /*55a0*/  FMUL.FTZ R49, R65, UR27 ;  /* 0x0000001b41317c20 */ /* 0x000fe20008410000 */
[----:B------:R-:W-:Y:S01]  /*55b0*/  FMUL.FTZ R65, R81, UR27 ;  /* 0x0000001b51417c20 */ /* 0x000fe20008410000 */
[----:B------:R-:W0:Y:S01]  /*55c0*/  MUFU.TANH R11, R11 ;  /* 0x0000000b000b7308 */ /* 0x000e220000002400 */
        /* <DEDUP_REMOVED lines=63> */
[----:B------:R-:W-:-:S02]  /*59c0*/  WARPGROUP.DEPBAR.LE gsb0, 0x0 ;  /* 0x00008000000079c5 */ /* 0x000fc40000010000 */
[----:B------:R-:W-:Y:S01]  /*59d0*/  WARPGROUP.ARRIVE ;  /* 0x00000000000079c5 */ /* 0x000fe20000000000 */
[----:B------:R-:W2:Y:S01]  /*59e0*/  MUFU.TANH R12, R12 ;  /* 0x0000000c000c7308 */ /* 0x000ea20000002400 */
[----:B0-----:R-:W-:Y:S01]  /*59f0*/  FMNMX.FTZ R85, R9, R84, !PT ;  /* 0x0000005409557209 */ /* 0x001fe20007810000 */
[----:B------:R-:W-:Y:S01]  /*5a00*/  FMUL.FTZ R47, R63, UR27 ;  /* 0x0000001b3f2f7c20 */ /* 0x000fe20008410000 */
[----:B------:R-:W-:Y:S01]  /*5a10*/  FMUL.FTZ R60, R76, UR27 ;  /* 0x0000001b4c3c7c20 */ /* 0x000fe20008410000 */
[----:B------:R-:W-:Y:S01]  /*5a20*/  FMUL.FTZ R50, R66, UR27 ;  /* 0x0000001b42327c20 */ /* 0x000fe20008410000 */
[----:B------:R-:W-:Y:S01]  /*5a30*/  HGMMA.64x64x16.F32.BF16 R120, gdesc[UR20].tnspB, R120, gsb0 ;  /* 0x40e00000147879f0 */ /* 0x000fe20008001878 */
[----:B------:R-:W-:Y:S01]  /*5a40*/  UIADD3 UR20, UR6, 0x4, URZ ;  /* 0x0000000406147890 */ /* 0x000fe2000fffe03f */
[----:B-1----:R-:W-:Y:S01]  /*5a50*/  FMNMX.FTZ R86, R24, R87, !PT ;  /* 0x0000005718567209 */ /* 0x002fe20007810000 */
[----:B------:R-:W-:Y:S01]  /*5a60*/  UIADD3 UR22, UR7, 0x100, URZ ;  /* 0x0000010007167890 */ /* 0x000fe2000fffe03f */
[----:B------:R-:W0:Y:S01]  /*5a70*/  MUFU.TANH R25, R25 ;  /* 0x0000001900197308 */ /* 0x000e220000002400 */
[----:B------:R-:W-:Y:S01]  /*5a80*/  UMOV UR21, 0x40000040 ;  /* 0x4000004000157882 */ /* 0x000fe20000000000 */
[----:B------:R-:W-:Y:S01]  /*5a90*/  UMOV UR23, 0x40000040 ;  /* 0x4000004000177882 */ /* 0x000fe20000000000 */
        /* <DEDUP_REMOVED lines=17> */
[----:B------:R-:W-:-:S04]  /*5bb0*/  FMUL.FTZ R100, R112, UR27 ;  /* 0x0000001b70647c20 */ /* 0x000fc80008410000 */
        /* <DEDUP_REMOVED lines=12> */
[----:B0-----:R-:W-:Y:S01]  /*5c80*/  FMNMX.FTZ R84, R32, R89, !PT ;  /* 0x0000005920547209 */ /* 0x001fe20007810000 */
[----:B------:R-:W-:Y:S02]  /*5c90*/  WARPGROUP.DEPBAR.LE gsb0, 0x0 ;  /* 0x00008000000079c5 */ /* 0x000fe40000010000 */
[----:B------:R-:W-:-:S04]  /*5ca0*/  WARPGROUP.ARRIVE ;  /* 0x00000000000079c5 */ /* 0x000fc80000000000 */
[----:B------:R-:W0:Y:S01]  /*5cb0*/  MUFU.TANH R23, R23 ;  /* 0x0000001700177308 */ /* 0x000e220000002400 */
[----:B-1----:R-:W-:Y:S01]  /*5cc0*/  FMNMX.FTZ R88, R22, R85, !PT ;  /* 0x0000005516587209 */ /* 0x002fe20007810000 */
[----:B------:R-:W-:Y:S01]  /*5cd0*/  HGMMA.64x64x16.F32.BF16 R120, gdesc[UR20].tnspB, R120, gsb0 ;  /* 0x40e00000147879f0 */ /* 0x000fe20008001878 */
[----:B------:R-:W-:Y:S01]  /*5ce0*/  UIADD3 UR20, UR6, 0x6, URZ ;  /* 0x0000000606147890 */ /* 0x000fe2000fffe03f */
[----:B--2---:R-:W-:Y:S01]  /*5cf0*/  FMNMX.FTZ R89, R33, R84, !PT ;  /* 0x0000005421597209 */ /* 0x004fe20007810000 */
[----:B------:R-:W-:-:S03]  /*5d00*/  UIADD3 UR22, UR7, 0x180, URZ ;  /* 0x0000018007167890 */ /* 0x000fc6000fffe03f */
[----:B------:R-:W1:Y:S01]  /*5d10*/  MUFU.TANH R36, R36 ;  /* 0x0000002400247308 */ /* 0x000e620000002400 */
[----:B------:R-:W-:Y:S01]  /*5d20*/  UMOV UR21, 0x40000040 ;  /* 0x4000004000157882 */ /* 0x000fe20000000000 */
[----:B------:R-:W-:Y:S01]  /*5d30*/  UMOV UR23, 0x40000040 ;  /* 0x4000004000177882 */ /* 0x000fe20000000000 */
[----:B------:R-:W-:-:S05]  /*5d40*/  FMUL.FTZ R84, R102, UR27 ;  /* 0x0000001b66547c20 */ /* 0x000fca0008410000 */
        /* <DEDUP_REMOVED lines=23> */
[----:B------:R-:W-:Y:S01]  /*5ec0*/  UIADD3 UR20, UR6, 0x600, URZ ;  /* 0x0000060006147890 */ /* 0x000fe2000fffe03f */
[----:B0-----:R-:W-:Y:S01]  /*5ed0*/  FMNMX.FTZ R92, R44, R91, !PT ;  /* 0x0000005b2c5c7209 */ /* 0x001fe20007810000 */
[----:B------:R-:W-:Y:S02]  /*5ee0*/  UIADD3 UR22, UR7, 0x200, URZ ;  /* 0x0000020007167890 */ /* 0x000fe4000fffe03f */
[----:B------:R-:W0:Y:S01]  /*5ef0*/  MUFU.TANH R45, R45 ;  /* 0x0000002d002d7308 */ /* 0x000e220000002400 */
[----:B------:R-:W-:Y:S01]  /*5f00*/  UMOV UR21, 0x40000040 ;  /* 0x4000004000157882 */ /* 0x000fe20000000000 */
[----:B------:R-:W-:-:S06]  /*5f10*/  UMOV UR23, 0x40000040 ;  /* 0x4000004000177882 */ /* 0x000fcc0000000000 */
[----:B------:R-:W2:Y:S01]  /*5f20*/  MUFU.TANH R35, R35 ;  /* 0x0000002300237308 */ /* 0x000ea20000002400 */
[----:B-1----:R-:W-:-:S07]  /*5f30*/  FMNMX.FTZ R88, R34, R89, !PT ;  /* 0x0000005922587209 */ /* 0x002fce0007810000 */
[----:B------:R-:W1:Y:S01]  /*5f40*/  MUFU.TANH R48, R48 ;  /* 0x0000003000307308 */ /* 0x000e620000002400 */
[----:B0-----:R-:W-:-:S07]  /*5f50*/  FMNMX.FTZ R91, R45, R92, !PT ;  /* 0x0000005c2d5b7209 */ /* 0x001fce0007810000 */
[----:B------:R-:W0:Y:S01]  /*5f60*/  MUFU.TANH R38, R38 ;  /* 0x0000002600267308 */ /* 0x000e220000002400 */
[----:B--2---:R-:W-:-:S07]  /*5f70*/  FMNMX.FTZ R89, R35, R88, !PT ;  /* 0x0000005823597209 */ /* 0x004fce0007810000 */
[----:B------:R-:W2:Y:S01]  /*5f80*/  MUFU.TANH R49, R49 ;  /* 0x0000003100317308 */ /* 0x000ea20000002400 */
[----:B-1----:R-:W-:Y:S01]  /*5f90*/  FMNMX.FTZ R92, R48, R91, !PT ;  /* 0x0000005b305c7209 */ /* 0x002fe20007810000 */
[----:B------:R-:W-:Y:S01]  /*5fa0*/  FMUL.FTZ R91, R105, UR27 ;  /* 0x0000001b695b7c20 */ /* 0x000fe20008410000 */
[----:B------:R-:W-:-:S05]  /*5fb0*/  FMUL.FTZ R105, R117, UR27 ;  /* 0x0000001b75697c20 */ /* 0x000fca0008410000 */
[----:B------:R-:W1:Y:S01]  /*5fc0*/  MUFU.TANH R39, R39 ;  /* 0x0000002700277308 */ /* 0x000e620000002400 */
[----:B0-----:R-:W-:-:S07]  /*5fd0*/  FMNMX.FTZ R88, R38, R89, !PT ;  /* 0x0000005926587209 */ /* 0x001fce0007810000 */
[----:B------:R-:W0:Y:S01]  /*5fe0*/  MUFU.TANH R52, R52 ;  /* 0x0000003400347308 */ /* 0x000e220000002400 */
[----:B--2---:R-:W-:-:S07]  /*5ff0*/  FMNMX.FTZ R93, R49, R92, !PT ;  /* 0x0000005c315d7209 */ /* 0x004fce0007810000 */
[----:B------:R-:W2:Y:S01]  /*6000*/  MUFU.TANH R42, R42 ;  /* 0x0000002a002a7308 */ /* 0x000ea20000002400 */
[----:B-1----:R-:W-:Y:S01]  /*6010*/  FMNMX.FTZ R89, R39, R88, !PT ;  /* 0x0000005827597209 */ /* 0x002fe20007810000 */
[----:B------:R-:W-:-:S06]  /*6020*/  FMUL.FTZ R88, R106, UR27 ;  /* 0x0000001b6a587c20 */ /* 0x000fcc0008410000 */
[----:B------:R-:W1:Y:S01]  /*6030*/  MUFU.TANH R53, R53 ;  /* 0x0000003500357308 */ /* 0x000e620000002400 */
[----:B0-----:R-:W-:Y:S01]  /*6040*/  FMNMX.FTZ R94, R52, R93, !PT ;  /* 0x0000005d345e7209 */ /* 0x001fe20007810000 */
[----:B------:R-:W-:Y:S02]  /*6050*/  WARPGROUP.DEPBAR.LE gsb0, 0x0 ;  /* 0x00008000000079c5 */ /* 0x000fe40000010000 */
[----:B------:R-:W-:-:S04]  /*6060*/  WARPGROUP.ARRIVE ;  /* 0x00000000000079c5 */ /* 0x000fc80000000000 */
[----:B------:R-:W0:Y:S01]  /*6070*/  MUFU.TANH R43, R43 ;  /* 0x0000002b002b7308 */ /* 0x000e220000002400 */
[----:B--2---:R-:W-:Y:S01]  /*6080*/  FMNMX.FTZ R92, R42, R89, !PT ;  /* 0x000000592a5c7209 */ /* 0x004fe20007810000 */
[----:B------:R-:W-:Y:S01]  /*6090*/  HGMMA.64x64x16.F32.BF16 R120, gdesc[UR20].tnspB, R120, gsb0 ;  /* 0x40e00000147879f0 */ /* 0x000fe20008001878 */
[----:B------:R-:W-:Y:S01]  /*60a0*/  UIADD3 UR20, UR6, 0x602, URZ ;  /* 0x0000060206147890 */ /* 0x000fe2000fffe03f */
[----:B-1----:R-:W-:Y:S01]  /*60b0*/  FMNMX.FTZ R89, R53, R94, !PT ;  /* 0x0000005e35597209 */ /* 0x002fe20007810000 */
[----:B------:R-:W-:-:S03]  /*60c0*/  UIADD3 UR22, UR7, 0x280, URZ ;  /* 0x0000028007167890 */ /* 0x000fc6000fffe03f */
[----:B------:R-:W1:Y:S01]  /*60d0*/  MUFU.TANH R56, R56 ;  /* 0x0000003800387308 */ /* 0x000e620000002400 */
[----:B------:R-:W-:Y:S01]  /*60e0*/  UMOV UR21, 0x40000040 ;  /* 0x4000004000157882 */ /* 0x000fe20000000000 */
[----:B------:R-:W-:-:S06]  /*60f0*/  UMOV UR23, 0x40000040 ;  /* 0x4000004000177882 */ /* 0x000fcc0000000000 */
[----:B------:R-:W2:Y:S01]  /*6100*/  MUFU.TANH R46, R46 ;  /* 0x0000002e002e7308 */ /* 0x000ea20000002400 */
[----:B0-----:R-:W-:-:S07]  /*6110*/  FMNMX.FTZ R93, R43, R92, !PT ;  /* 0x0000005c2b5d7209 */ /* 0x001fce0007810000 */
[----:B------:R-:W0:Y:S01]  /*6120*/  MUFU.TANH R57, R57 ;  /* 0x0000003900397308 */ /* 0x000e220000002400 */
[----:B-1----:R-:W-:Y:S01]  /*6130*/  FMNMX.FTZ R94, R56, R89, !PT ;  /* 0x00000059385e7209 */ /* 0x002fe20007810000 */
[----:B------:R-:W-:-:S06]  /*6140*/  FMUL.FTZ R89, R107, UR27 ;  /* 0x0000001b6b597c20 */ /* 0x000fcc0008410000 */
        /* <DEDUP_REMOVED lines=12> */
[----:B-1----:R-:W-:Y:S01]  /*6210*/  FMNMX.FTZ R95, R61, R94, !PT ;  /* 0x0000005e3d5f7209 */ /* 0x002fe20007810000 */
[----:B------:R-:W-:Y:S02]  /*6220*/  WARPGROUP.DEPBAR.LE gsb0, 0x0 ;  /* 0x00008000000079c5 */ /* 0x000fe40000010000 */
[----:B------:R-:W-:-:S04]  /*6230*/  WARPGROUP.ARRIVE ;  /* 0x00000000000079c5 */ /* 0x000fc80000000000 */
[----:B------:R-:W1:Y:S01]  /*6240*/  MUFU.TANH R54, R54 ;  /* 0x0000003600367308 */ /* 0x000e620000002400 */
[----:B--2---:R-:W-:Y:S01]  /*6250*/  FMNMX.FTZ R97, R51, R92, !PT ;  /* 0x0000005c33617209 */ /* 0x004fe20007810000 */
[----:B------:R-:W-:Y:S01]  /*6260*/  HGMMA.64x64x16.F32.BF16 R120, gdesc[UR20].tnspB, R120, gsb0 ;  /* 0x40e00000147879f0 */ /* 0x000fe20008001878 */
[----:B------:R-:W-:Y:S01]  /*6270*/  UIADD3 UR20, UR6, 0x604, URZ ;  /* 0x0000060406147890 */ /* 0x000fe2000fffe03f */
[----:B0-----:R-:W-:Y:S01]  /*6280*/  FMNMX.FTZ R94, R64, R95, !PT ;  /* 0x0000005f405e7209 */ /* 0x001fe20007810000 */
[----:B------:R-:W-:-:S03]  /*6290*/  UIADD3 UR22, UR7, 0x300, URZ ;  /* 0x0000030007167890 */ /* 0x000fc6000fffe03f */
[----:B------:R-:W0:Y:S01]  /*62a0*/  MUFU.TANH R65, R65 ;  /* 0x0000004100417308 */ /* 0x000e220000002400 */
[----:B------:R-:W-:Y:S01]  /*62b0*/  UMOV UR21, 0x40000040 ;  /* 0x4000004000157882 */ /* 0x000fe20000000000 */
[----:B------:R-:W-:Y:S01]  /*62c0*/  UMOV UR23, 0x40000040 ;  /* 0x4000004000177882 */ /* 0x000fe20000000000 */
[----:B------:R-:W-:-:S05]  /*62d0*/  FMUL.FTZ R95, R109, UR27 ;  /* 0x0000001b6d5f7c20 */ /* 0x000fca0008410000 */
[----:B------:R-:W2:Y:S01]  /*62e0*/  MUFU.TANH R55, R55 ;  /* 0x0000003700377308 */ /* 0x000ea20000002400 */
[----:B-1----:R-:W-:-:S07]  /*62f0*/  FMNMX.FTZ R92, R54, R97, !PT ;  /* 0x00000061365c7209 */ /* 0x002fce0007810000 */
[----:B------:R-:W1:Y:S01]  /*6300*/  MUFU.TANH R70, R70 ;  /* 0x0000004600467308 */ /* 0x000e620000002400 */
[----:B0-----:R-:W-:-:S07]  /*6310*/  FMNMX.FTZ R99, R65, R94, !PT ;  /* 0x0000005e41637209 */ /* 0x001fce0007810000 */
[----:B------:R-:W0:Y:S01]  /*6320*/  MUFU.TANH R58, R58 ;  /* 0x0000003a003a7308 */ /* 0x000e220000002400 */
[----:B--2---:R-:W-:Y:S01]  /*6330*/  FMNMX.FTZ R97, R55, R92, !PT ;  /* 0x0000005c37617209 */ /* 0x004fe20007810000 */
[----:B------:R-:W-:Y:S02]  /*6340*/  FMUL.FTZ R92, R110, UR27 ;  /* 0x0000001b6e5c7c20 */ /* 0x000fe40008410000 */
[----:B------:R-:W2:Y:S04]  /*6350*/  S2R R110, SR_TID.X ;  /* 0x00000000006e7919 */ /* 0x000ea80000002100 */
[----:B------:R-:W3:Y:S01]  /*6360*/  MUFU.TANH R71, R71 ;  /* 0x0000004700477308 */ /* 0x000ee20000002400 */
[----:B-1----:R-:W-:-:S07]  /*6370*/  FMNMX.FTZ R96, R70, R99, !PT ;  /* 0x0000006346607209 */ /* 0x002fce0007810000 */
[----:B------:R-:W1:Y:S01]  /*6380*/  MUFU.TANH R59, R59 ;  /* 0x0000003b003b7308 */ /* 0x000e620000002400 */
[----:B0-----:R-:W-:-:S07]  /*6390*/  FMNMX.FTZ R94, R58, R97, !PT ;  /* 0x000000613a5e7209 */ /* 0x001fce0007810000 */
[----:B------:R-:W0:Y:S01]  /*63a0*/  MUFU.TANH R74, R74 ;  /* 0x0000004a004a7308 */ /* 0x000e220000002400 */
[----:B---3--:R-:W-:-:S07]  /*63b0*/  FMNMX.FTZ R99, R71, R96, !PT ;  /* 0x0000006047637209 */ /* 0x008fce0007810000 */
[----:B------:R-:W3:Y:S01]  /*63c0*/  MUFU.TANH R62, R62 ;  /* 0x0000003e003e7308 */ /* 0x000ee20000002400 */
[----:B-1----:R-:W-:Y:S01]  /*63d0*/  FMNMX.FTZ R97, R59, R94, !PT ;  /* 0x0000005e3b617209 */ /* 0x002fe20007810000 */
[----:B------:R-:W-:Y:S01]  /*63e0*/  FMUL.FTZ R94, R111, UR27 ;  /* 0x0000001b6f5e7c20 */ /* 0x000fe20008410000 */
[----:B--2---:R-:W-:Y:S02]  /*63f0*/  SHF.R.U32.HI R109, RZ, 0x7, R110 ;  /* 0x00000007ff6d7819 */ /* 0x004fe4000001166e */
[----:B------:R-:W-:-:S03]  /*6400*/  ISETP.GE.U32.AND P2, PT, R110, 0x180, PT ;  /* 0x000001806e00780c */ /* 0x000fc60003f46070 */
[----:B------:R-:W1:Y:S01]  /*6410*/  MUFU.TANH R75, R75 ;  /* 0x0000004b004b7308 */ /* 0x000e620000002400 */
[----:B0-----:R-:W-:Y:S01]  /*6420*/  FMNMX.FTZ R98, R74, R99, !PT ;  /* 0x000000634a627209 */ /* 0x001fe20007810000 */
[----:B------:R-:W-:Y:S02]  /*6430*/  WARPGROUP.DEPBAR.LE gsb0, 0x0 ;  /* 0x00008000000079c5 */ /* 0x000fe40000010000 */
[----:B------:R-:W-:-:S04]  /*6440*/  WARPGROUP.ARRIVE ;  /* 0x00000000000079c5 */ /* 0x000fc80000000000 */
[----:B------:R-:W0:Y:S01]  /*6450*/  MUFU.TANH R63, R63 ;  /* 0x0000003f003f7308 */ /* 0x000e220000002400 */
[----:B---3--:R-:W-:Y:S01]  /*6460*/  FMNMX.FTZ R96, R62, R97, !PT ;  /* 0x000000613e607209 */ /* 0x008fe20007810000 */
        /* <DEDUP_REMOVED lines=41> */
[----:B--2---:R-:W-:-:S07]  /*6700*/  FMNMX.FTZ R97, R73, R96, !PT ;  /* 0x0000006049617209 */ /* 0x004fce0007810000 */
[----:B------:R-:W2:Y:S01]  /*6710*/  MUFU.TANH R91, R91 ;  /* 0x0000005b005b7308 */ /* 0x000ea20000002400 */
[----:B-1----:R-:W-:-:S07]  /*6720*/  FMNMX.FTZ R98, R90, R103, !PT ;  /* 0x000000675a627209 */ /* 0x002fce0007810000 */
[----:B------:R-:W1:Y:S01]  /*6730*/  MUFU.TANH R77, R77 ;  /* 0x0000004d004d7308 */ /* 0x000e620000002400 */
[----:B0-----:R-:W-:Y:S01]  /*6740*/  FMNMX.FTZ R96, R76, R97, !PT ;  /* 0x000000614c607209 */ /* 0x001fe20007810000 */
[----:B------:R-:W-:-:S06]  /*6750*/  FMUL.FTZ R97, R114, UR27 ;  /* 0x0000001b72617c20 */ /* 0x000fcc0008410000 */
[----:B------:R-:W0:Y:S01]  /*6760*/  MUFU.TANH R93, R93 ;  /* 0x0000005d005d7308 */ /* 0x000e220000002400 */
[----:B--2---:R-:W-:-:S07]  /*6770*/  FMNMX.FTZ R98, R91, R98, !PT ;  /* 0x000000625b627209 */ /* 0x004fce0007810000 */
[----:B------:R-:W2:Y:S01]  /*6780*/  MUFU.TANH R80, R80 ;  /* 0x0000005000507308 */ /* 0x000ea20000002400 */
[----:B-1----:R-:W-:-:S07]  /*6790*/  FMNMX.FTZ R103, R77, R96, !PT ;  /* 0x000000604d677209 */ /* 0x002fce0007810000 */
        /* <DEDUP_REMOVED lines=30> */
[----:B-1----:R-:W-:-:S05]  /*6980*/  FMNMX.FTZ R96, R105, R96, !PT ;  /* 0x0000006069607209 */ /* 0x002fca0007810000 */
[----:B------:R-:W1:Y:S01]  /*6990*/  SHFL.BFLY PT, R103, R96, 0x2, 0x1f ;  /* 0x0c401f0060677f89 */ /* 0x000e6200000e0000 */
[----:B------:R-:W-:Y:S02]  /*69a0*/  WARPGROUP.DEPBAR.LE gsb0, 0x0 ;  /* 0x00008000000079c5 */ /* 0x000fe40000010000 */
[----:B------:R-:W-:Y:S01]  /*69b0*/  WARPGROUP.ARRIVE ;  /* 0x00000000000079c5 */ /* 0x000fe20000000000 */
[----:B------:R-:W3:Y:S01]  /*69c0*/  MUFU.TANH R94, R94 ;  /* 0x0000005e005e7308 */ /* 0x000ee20000002400 */
[----:B--2---:R-:W-:Y:S01]  /*69d0*/  FMNMX.FTZ R107, R89, R104, !PT ;  /* 0x00000068596b7209 */ /* 0x004fe20007810000 */
[----:B------:R-:W-:-:S03]  /*69e0*/  FMUL.FTZ R104, R119, UR27 ;  /* 0x0000001b77687c20 */ /* 0x000fc60008410000 */
[----:B------:R-:W-:Y:S01]  /*69f0*/  HGMMA.64x64x16.F32.BF16 R120, gdesc[UR20].tnspB, R120, gsb0 ;  /* 0x40e00000147879f0 */ /* 0x000fe20008001878 */
[----:B------:R-:W-:Y:S01]  /*6a00*/  UIADD3 UR20, UR6, 0xc04, URZ ;  /* 0x00000c0406147890 */ /* 0x000fe2000fffe03f */
[----:B0-----:R-:W-:Y:S01]  /*6a10*/  FMNMX.FTZ R107, R92, R107, !PT ;  /* 0x0000006b5c6b7209 */ /* 0x001fe20007810000 */
[----:B------:R-:W-:Y:S01]  /*6a20*/  UIADD3 UR22, UR7, 0x500, URZ ;  /* 0x0000050007167890 */ /* 0x000fe2000fffe03f */
[----:B------:R-:W0:Y:S01]  /*6a30*/  MUFU.TANH R97, R97 ;  /* 0x0000006100617308 */ /* 0x000e220000002400 */
[----:B------:R-:W-:Y:S01]  /*6a40*/  UMOV UR21, 0x40000040 ;  /* 0x4000004000157882 */ /* 0x000fe20000000000 */
[----:B------:R-:W-:-:S06]  /*6a50*/  UMOV UR23, 0x40000040 ;  /* 0x4000004000177882 */ /* 0x000fcc0000000000 */
[----:B------:R-:W2:Y:S01]  /*6a60*/  MUFU.TANH R98, R98 ;  /* 0x0000006200627308 */ /* 0x000ea20000002400 */
[----:B---3--:R-:W-:-:S07]  /*6a70*/  FMNMX.FTZ R106, R94, R107, !PT ;  /* 0x0000006b5e6a7209 */ /* 0x008fce0007810000 */
[----:B------:R-:W3:Y:S01]  /*6a80*/  MUFU.TANH R102, R102 ;  /* 0x0000006600667308 */ /* 0x000ee20000002400 */
[----:B0-----:R-:W-:Y:S02]  /*6a90*/  FMNMX.FTZ R107, R97, R106, !PT ;  /* 0x0000006a616b7209 */ /* 0x001fe40007810000 */
[----:B-1----:R-:W-:-:S05]  /*6aa0*/  FMNMX.FTZ R106, R96, R103, !PT ;  /* 0x00000067606a7209 */ /* 0x002fca0007810000 */
[----:B------:R-:W0:Y:S01]  /*6ab0*/  MUFU.TANH R104, R104 ;  /* 0x0000006800687308 */ /* 0x000e220000002400 */
[----:B--2---:R-:W-:Y:S01]  /*6ac0*/  FMNMX.FTZ R107, R98, R107, !PT ;  /* 0x0000006b626b7209 */ /* 0x004fe20007810000 */
[----:B------:R-:W-:Y:S03]  /*6ad0*/  SHFL.BFLY PT, R103, R106, 0x1, 0x1f ;  /* 0x0c201f006a677f89 */ /* 0x000fe600000e0000 */
[----:B---3--:R-:W-:-:S04]  /*6ae0*/  FMNMX.FTZ R107, R102, R107, !PT ;  /* 0x0000006b666b7209 */ /* 0x008fc80007810000 */
[----:B0-----:R-:W-:-:S05]  /*6af0*/  FMNMX.FTZ R107, R104, R107, !PT ;  /* 0x0000006b686b7209 */ /* 0x001fca0007810000 */
[----:B------:R-:W0:Y:S02]  /*6b00*/  SHFL.BFLY PT, R96, R107, 0x2, 0x1f ;  /* 0x0c401f006b607f89 */ /* 0x000e2400000e0000 */
[----:B0-----:R-:W-:Y:S01]  /*6b10*/  FMNMX.FTZ R108, R107, R96, !PT ;  /* 0x000000606b6c7209 */ /* 0x001fe20007810000 */
[----:B------:R-:W-:Y:S02]  /*6b20*/  WARPGROUP.DEPBAR.LE gsb0, 0x0 ;  /* 0x00008000000079c5 */ /* 0x000fe40000010000 */
[----:B------:R-:W-:Y:S01]  /*6b30*/  WARPGROUP.ARRIVE ;  /* 0x00000000000079c5 */ /* 0x000fe20000000000 */
[----:B------:R-:W-:Y:S02]  /*6b40*/  FMNMX.FTZ R96, R106, R103, !PT ;  /* 0x000000676a607209 */ /* 0x000fe40007810000 */
[----:B------:R-:W0:Y:S03]  /*6b50*/  SHFL.BFLY PT, R103, R108, 0x1, 0x1f ;  /* 0x0c201f006c677f89 */ /* 0x000e2600000e0000 */
[----:B------:R-:W-:Y:S01]  /*6b60*/  HGMMA.64x64x16.F32.BF16 R120, gdesc[UR20].tnspB, R120, gsb0 ;  /* 0x40e00000147879f0 */ /* 0x000fe20008001878 */
[----:B------:R-:W-:Y:S01]  /*6b70*/  UIADD3 UR20, UR6, 0xc06, URZ ;  /* 0x00000c0606147890 */ /* 0x000fe2000fffe03f */
[C---:B------:R-:W-:Y:S01]  /*6b80*/  FADD.FTZ R107, -R96.reuse, R0 ;  /* 0x00000000606b7221 */ /* 0x040fe20000010100 */
[----:B------:R-:W-:Y:S01]  /*6b90*/  UIADD3 UR22, UR7, 0x580, URZ ;  /* 0x0000058007167890 */ /* 0x000fe2000fffe03f */
[----:B------:R-:W-:Y:S01]  /*6ba0*/  FMUL.FTZ R0, R96, UR26 ;  /* 0x0000001a60007c20 */ /* 0x000fe20008410000 */
[----:B------:R-:W-:Y:S01]  /*6bb0*/  UMOV UR21, 0x40000040 ;  /* 0x4000004000157882 */ /* 0x000fe20000000000 */
[----:B------:R-:W-:Y:S01]  /*6bc0*/  UMOV UR23, 0x40000040 ;  /* 0x4000004000177882 */ /* 0x000fe20000000000 */
[----:B------:R-:W-:Y:S01]  /*6bd0*/  FMUL.FTZ R107, R107, UR26 ;  /* 0x0000001a6b6b7c20 */ /* 0x000fe20008410000 */
        /* <DEDUP_REMOVED lines=10> */
[--C-:B------:R-:W-:Y:S01]  /*6c80*/  FFMA.FTZ R24, R24, UR26, -R0.reuse ;  /* 0x0000001a18187c23 */ /* 0x100fe20008010800 */
[----:B------:R-:W-:Y:S01]  /*6c90*/  MUFU.EX2 R6, R6 ;  /* 0x0000000600067308 */ /* 0x000fe20000000800 */
[--C-:B------:R-:W-:Y:S01]  /*6ca0*/  FFMA.FTZ R25, R25, UR26, -R0.reuse ;  /* 0x0000001a19197c23 */ /* 0x100fe20008010800 */
[----:B0-----:R-:W-:Y:S01]  /*6cb0*/  FMNMX.FTZ R103, R108, R103, !PT ;  /* 0x000000676c677209 */ /* 0x001fe20007810000 */
[--C-:B------:R-:W-:Y:S01]  /*6cc0*/  FFMA.FTZ R28, R28, UR26, -R0.reuse ;  /* 0x0000001a1c1c7c23 */ /* 0x100fe20008010800 */
[--C-:B------:R-:W-:Y:S01]  /*6cd0*/  FFMA.FTZ R29, R29, UR26, -R0.reuse ;  /* 0x0000001a1d1d7c23 */ /* 0x100fe20008010800 */
[--C-:B------:R-:W-:Y:S01]  /*6ce0*/  FFMA.FTZ R32, R32, UR26, -R0.reuse ;  /* 0x0000001a20207c23 */ /* 0x100fe20008010800 */
[--C-:B------:R-:W-:Y:S01]  /*6cf0*/  FFMA.FTZ R36, R36, UR26, -R0.reuse ;  /* 0x0000001a24247c23 */ /* 0x100fe20008010800 */
[C---:B------:R-:W-:Y:S01]  /*6d00*/  FADD.FTZ R5, -R103.reuse, R5 ;  /* 0x0000000567057221 */ /* 0x040fe20000010100 */
[----:B-1----:R-:W-:Y:S01]  /*6d10*/  FMUL.FTZ R107, R103, UR26 ;  /* 0x0000001a676b7c20 */ /* 0x002fe20008410000 */
[--C-:B------:R-:W-:Y:S01]  /*6d20*/  FFMA.FTZ R37, R37, UR26, -R0.reuse ;  /* 0x0000001a25257c23 */ /* 0x100fe20008010800 */
[----:B------:R-:W-:Y:S01]  /*6d30*/  FFMA.FTZ R40, R40, UR26, -R0 ;  /* 0x0000001a28287c23 */ /* 0x000fe20008010800 */
[----:B------:R-:W-:Y:S01]  /*6d40*/  FMUL.FTZ R108, R5, UR26 ;  /* 0x0000001a056c7c20 */ /* 0x000fe20008410000 */
[----:B------:R-:W-:Y:S01]  /*6d50*/  FFMA.FTZ R5, R8, UR26, -R107 ;  /* 0x0000001a08057c23 */ /* 0x000fe2000801086b */
[----:B------:R-:W-:-:S02]  /*6d60*/  VIADD R8, R109, 0x9 ;  /* 0x000000096d087836 */ /* 0x000fc40000000000 */
[--C-:B------:R-:W-:Y:S01]  /*6d70*/  FFMA.FTZ R111, R9, UR26, -R107.reuse ;  /* 0x0000001a096f7c23 */ /* 0x100fe2000801086b */
[----:B------:R-:W-:Y:S02]  /*6d80*/  IMAD.U32 R9, RZ, RZ, UR28 ;  /* 0x0000001cff097e24 */ /* 0x000fe4000f8e00ff */
[--C-:B------:R-:W-:Y:S01]  /*6d90*/  FFMA.FTZ R13, R13, UR26, -R107.reuse ;  /* 0x0000001a0d0d7c23 */ /* 0x100fe2000801086b */
[--C-:B------:R-:W-:Y:S01]  /*6da0*/  FFMA.FTZ R41, R41, UR26, -R0.reuse ;  /* 0x0000001a29297c23 */ /* 0x100fe20008010800 */
[----:B------:R-:W-:Y:S01]  /*6db0*/  SEL R110, R8, 0x9, !P2 ;  /* 0x00000009086e7807 */ /* 0x000fe20005000000 */
[----:B------:R-:W-:Y:S01]  /*6dc0*/  FFMA.FTZ R8, R12, UR26, -R107 ;  /* 0x0000001a0c087c23 */ /* 0x000fe2000801086b */
[----:B------:R-:W-:Y:S01]  /*6dd0*/  IMAD.U32 R12, RZ, RZ, UR38 ;  /* 0x00000026ff0c7e24 */ /* 0x000fe2000f8e00ff */
[----:B------:R-:W-:Y:S01]  /*6de0*/  @!P1 LEA R9, R9, UR39, 0x3 ;  /* 0x0000002709099c11 */ /* 0x000fe2000f8e18ff */
        /* <DEDUP_REMOVED lines=31> */
[----:B------:R-:W-:Y:S01]  /*6fe0*/  @!P1 LEA R12, R12, UR39, 0x3 ;  /* 0x000000270c0c9c11 */ /* 0x000fe2000f8e18ff */
[----:B------:R-:W-:-:S02]  /*6ff0*/  @!P1 VIADD R109, R9, 0x30860 ;  /* 0x00030860096d9836 */ /* 0x000fc40000000000 */
[--C-:B------:R-:W-:Y:S01]  /*7000*/  FFMA.FTZ R58, R58, UR26, -R107.reuse ;  /* 0x0000001a3a3a7c23 */ /* 0x100fe2000801086b */
[--C-:B------:R-:W-:Y:S01]  /*7010*/  FFMA.FTZ R69, R69, UR26, -R107.reuse ;  /* 0x0000001a45457c23 */ /* 0x100fe2000801086b */
[----:B------:R-:W-:Y:S02]  /*7020*/  WARPGROUP.DEPBAR.LE gsb0, 0x0 ;  /* 0x00008000000079c5 */ /* 0x000fe40000010000 */
[----:B------:R-:W-:Y:S01]  /*7030*/  WARPGROUP.ARRIVE ;  /* 0x00000000000079c5 */ /* 0x000fe20000000000 */
[----:B------:R-:W0:Y:S01]  /*7040*/  MUFU.EX2 R0, R108 ;  /* 0x0000006c00007308 */ /* 0x000e220000000800 */
[----:B------:R-:W-:Y:S01]  /*7050*/  @!P1 IADD3 R12, R12, 0x30840, RZ ;  /* 0x000308400c0c9810 */ /* 0x000fe20007ffe0ff */
[----:B------:R-:W-:Y:S01]  /*7060*/  FFMA.FTZ R72, R72, UR26, -R107 ;  /* 0x0000001a48487c23 */ /* 0x000fe2000801086b */
[----:B------:R-:W-:Y:S01]  /*7070*/  @!P1 PRMT R109, RZ, 0x654, R109 ;  /* 0x00000654ff6d9816 */ /* 0x000fe2000000006d */
[--C-:B------:R-:W-:Y:S01]  /*7080*/  FFMA.FTZ R73, R73, UR26, -R107.reuse ;  /* 0x0000001a49497c23 */ /* 0x100fe2000801086b */
[----:B------:R-:W-:Y:S01]  /*7090*/  HGMMA.64x64x16.F32.BF16 R120, gdesc[UR20].tnspB, R120, gsb0 ;  /* 0x40e00000147879f0 */ /* 0x000fe20008001878 */
[----:B------:R-:W-:Y:S01]  /*70a0*/  @!P1 PRMT R12, RZ, 0x654, R12 ;  /* 0x00000654ff0c9816 */ /* 0x000fe2000000000c */
[--C-:B------:R-:W-:Y:S01]  /*70b0*/  FFMA.FTZ R76, R76, UR26, -R107.reuse ;  /* 0x0000001a4c4c7c23 */ /* 0x100fe2000801086b */
[----:B------:R-:W1:Y:S01]  /*70c0*/  MUFU.EX2 R7, R7 ;  /* 0x0000000700077308 */ /* 0x000e620000000800 */
        /* <DEDUP_REMOVED lines=9> */
[--C-:B------:R-:W-:Y:S01]  /*7160*/  FFMA.FTZ R97, R97, UR26, -R107.reuse ;  /* 0x0000001a61617c23 */ /* 0x100fe2000801086b */
[--C-:B------:R-:W-:Y:S01]  /*7170*/  FFMA.FTZ R102, R102, UR26, -R107.reuse ;  /* 0x0000001a66667c23 */ /* 0x100fe2000801086b */
[--C-:B------:R-:W-:Y:S01]  /*7180*/  FFMA.FTZ R104, R104, UR26, -R107.reuse ;  /* 0x0000001a68687c23 */ /* 0x100fe2000801086b */
[----:B------:R-:W-:Y:S01]  /*7190*/  FFMA.FTZ R98, R98, UR26, -R107 ;  /* 0x0000001a62627c23 */ /* 0x000fe2000801086b */
[----:B------:R-:W-:Y:S01]  /*71a0*/  ISETP.LT.AND P2, PT, RZ, UR29, PT ;  /* 0x0000001dff007c0c */ /* 0x000fe2000bf41270 */
[----:B------:R-:W-:Y:S01]  /*71b0*/  UIADD3 UR6, UR29, -0x1, URZ ;  /* 0xffffffff1d067890 */ /* 0x000fe2000fffe03f */
[----:B------:R-:W-:Y:S01]  /*71c0*/  MUFU.EX2 R11, R11 ;  /* 0x0000000b000b7308 */ /* 0x000fe20000000800 */
[----:B------:R-:W-:Y:S01]  /*71d0*/  UMOV UR20, UR37 ;  /* 0x0000002500147c82 */ /* 0x000fe20008000000 */
[----:B------:R-:W-:-:S04]  /*71e0*/  UMOV UR28, UR38 ;  /* 0x00000026001c7c82 */ /* 0x000fc80008000000 */
[----:B------:R-:W-:Y:S02]  /*71f0*/  UMOV UR29, UR6 ;  /* 0x00000006001d7c82 */ /* 0x000fe40008000000 */
[----:B------:R-:W2:Y:S08]  /*7200*/  MUFU.EX2 R108, R111 ;  /* 0x0000006f006c7308 */ /* 0x000eb00000000800 */
[----:B------:R-:W-:Y:S08]  /*7210*/  MUFU.EX2 R8, R8 ;  /* 0x0000000800087308 */ /* 0x000ff00000000800 */
[----:B------:R3:W4:Y:S08]  /*7220*/  MUFU.EX2 R9, R13 ;  /* 0x0000000d00097308 */ /* 0x0007300000000800 */
[----:B------:R-:W5:Y:S01]  /*7230*/  MUFU.EX2 R14, R14 ;  /* 0x0000000e000e7308 */ /* 0x000f620000000800 */
[--C-:B---3--:R-:W-:Y:S01]  /*7240*/  FFMA.FTZ R13, R34, UR26, -R107.reuse ;  /* 0x0000001a220d7c23 */ /* 0x108fe2000801086b */
[----:B------:R-:W-:-:S06]  /*7250*/  FFMA.FTZ R34, R47, UR26, -R107 ;  /* 0x0000001a2f227c23 */ /* 0x000fcc000801086b */
[----:B------:R-:W3:Y:S08]  /*7260*/  MUFU.EX2 R15, R15 ;  /* 0x0000000f000f7308 */ /* 0x000ef00000000800 */
[----:B------:R-:W3:Y:S08]  /*7270*/  MUFU.EX2 R20, R20 ;  /* 0x0000001400147308 */ /* 0x000ef00000000800 */
[----:B------:R-:W3:Y:S01]  /*7280*/  MUFU.EX2 R21, R21 ;  /* 0x0000001500157308 */ /* 0x000ee20000000800 */
[----:B------:R-:W-:-:S02]  /*7290*/  WARPGROUP.DEPBAR.LE gsb0, 0x0 ;  /* 0x00008000000079c5 */ /* 0x000fc40000010000 */
[----:B------:R0:W-:Y:S06]  /*72a0*/  BAR.ARV R110, 0x100 ;  /* 0x0004006e0000751d */ /* 0x0001ec0000002000 */
[----:B------:R1:W-:Y:S01]  /*72b0*/  @!P1 SYNCS.ARRIVE.TRANS64.RED.A1T0 RZ, [R12+URZ], RZ ;  /* 0x000000ff0cff99a7 */ /* 0x0003e2000810043f */
[----:B------:R-:W-:Y:S01]  /*72c0*/  MUFU.EX2 R24, R24 ;  /* 0x0000001800187308 */ /* 0x000fe20000000800 */
[--C-:B0-----:R-:W-:Y:S01]  /*72d0*/  FFMA.FTZ R110, R23, UR26, -R107.reuse ;  /* 0x0000001a176e7c23 */ /* 0x101fe2000801086b */
[--C-:B------:R-:W-:Y:S01]  /*72e0*/  FFMA.FTZ R23, R39, UR26, -R107.reuse ;  /* 0x0000001a27177c23 */ /* 0x100fe2000801086b */
[----:B------:R-:W-:Y:S01]  /*72f0*/  FFMA.FTZ R39, R66, UR26, -R107 ;  /* 0x0000001a42277c23 */ /* 0x000fe2000801086b */
[-C--:B------:R-:W-:Y:S01]  /*7300*/  FMUL.FTZ R122, R122, R0.reuse ;  /* 0x000000007a7a7220 */ /* 0x080fe20000410000 */
[-C--:B------:R-:W-:Y:S01]  /*7310*/  FMUL.FTZ R123, R123, R0.reuse ;  /* 0x000000007b7b7220 */ /* 0x080fe20000410000 */
[----:B------:R-:W-:Y:S01]  /*7320*/  FMUL.FTZ R126, R126, R0 ;  /* 0x000000007e7e7220 */ /* 0x000fe20000410000 */
[----:B-1----:R-:W-:Y:S01]  /*7330*/  FFMA.FTZ R12, R33, R3, R6 ;  /* 0x00000003210c7223 */ /* 0x002fe20000010006 */
[----:B------:R0:W-:Y:S01]  /*7340*/  @!P1 SYNCS.ARRIVE.TRANS64.RED.A1T0 RZ, [R109+URZ], RZ ;  /* 0x000000ff6dff99a7 */ /* 0x0001e2000810043f */
[----:B------:R-:W-:Y:S01]  /*7350*/  FFMA.FTZ R3, R0, R4, R5 ;  /* 0x0000000400037223 */ /* 0x000fe20000010005 */
[----:B------:R-:W-:Y:S01]  /*7360*/  F2FP.BF16.F32.PACK_AB R4, R7, R6 ;  /* 0x000000060704723e */ /* 0x000fe200000010ff */
[----:B------:R-:W-:Y:S01]  /*7370*/  MUFU.EX2 R110, R110 ;  /* 0x0000006e006e7308 */ /* 0x000fe20000000800 */
[C---:B--2---:R-:W-:Y:S01]  /*7380*/  F2FP.BF16.F32.PACK_AB R5, R108.reuse, R5 ;  /* 0x000000056c05723e */ /* 0x044fe200000010ff */
[----:B------:R-:W-:Y:S01]  /*7390*/  FADD.FTZ R3, R108, R3 ;  /* 0x000000036c037221 */ /* 0x000fe20000010000 */
[----:B------:R-:W-:Y:S01]  /*73a0*/  F2FP.BF16.F32.PACK_AB R6, R11, R10 ;  /* 0x0000000a0b06723e */ /* 0x000fe200000010ff */
[----:B------:R-:W-:Y:S01]  /*73b0*/  FFMA.FTZ R108, R31, UR26, -R107 ;  /* 0x0000001a1f6c7c23 */ /* 0x000fe2000801086b */
[----:B0-----:R-:W-:Y:S01]  /*73c0*/  FADD.FTZ R109, R7, R12 ;  /* 0x0000000c076d7221 */ /* 0x001fe20000010000 */
[C---:B----4-:R-:W-:Y:S01]  /*73d0*/  F2FP.BF16.F32.PACK_AB R7, R9.reuse, R8 ;  /* 0x000000080907723e */ /* 0x050fe200000010ff */
[----:B------:R-:W-:Y:S01]  /*73e0*/  FADD.FTZ R8, R8, R3 ;  /* 0x0000000308087221 */ /* 0x000fe20000010000 */
[----:B------:R-:W-:Y:S01]  /*73f0*/  MUFU.EX2 R25, R25 ;  /* 0x0000001900197308 */ /* 0x000fe20000000800 */
[----:B------:R-:W-:Y:S01]  /*7400*/  FADD.FTZ R12, R10, R109 ;  /* 0x0000006d0a0c7221 */ /* 0x000fe20000010000 */
[--C-:B------:R-:W-:Y:S01]  /*7410*/  FFMA.FTZ R10, R26, UR26, -R107.reuse ;  /* 0x0000001a1a0a7c23 */ /* 0x100fe2000801086b */
[----:B------:R0:W-:Y:S01]  /*7420*/  STSM.16.M88.4 [R2+0x1e800], R4 ;  /* 0x01e8000402007844 */ /* 0x0001e20000000200 */
[----:B------:R-:W-:Y:S01]  /*7430*/  FADD.FTZ R8, R9, R8 ;  /* 0x0000000809087221 */ /* 0x000fe20000010000 */
        /* <DEDUP_REMOVED lines=12> */
[-C--:B------:R-:W-:Y:S01]  /*7500*/  FMUL.FTZ R127, R127, R0.reuse ;  /* 0x000000007f7f7220 */ /* 0x080fe20000410000 */
[----:B------:R-:W-:Y:S01]  /*7510*/  FMUL.FTZ R130, R130, R0 ;  /* 0x0000000082827220 */ /* 0x000fe20000410000 */
[--C-:B0-----:R-:W-:Y:S01]  /*7520*/  FFMA.FTZ R5, R18, UR26, -R107.reuse ;  /* 0x0000001a12057c23 */ /* 0x101fe2000801086b */
[--C-:B------:R-:W-:Y:S01]  /*7530*/  FFMA.FTZ R6, R19, UR26, -R107.reuse ;  /* 0x0000001a13067c23 */ /* 0x100fe2000801086b */
[--C-:B------:R-:W-:Y:S01]  /*7540*/  FFMA.FTZ R7, R22, UR26, -R107.reuse ;  /* 0x0000001a16077c23 */ /* 0x100fe2000801086b */
[----:B------:R-:W-:Y:S01]  /*7550*/  FADD.FTZ R4, R11, R12 ;  /* 0x0000000c0b047221 */ /* 0x000fe20000010000 */
[--C-:B------:R-:W-:Y:S01]  /*7560*/  FFMA.FTZ R18, R38, UR26, -R107.reuse ;  /* 0x0000001a26127c23 */ /* 0x100fe2000801086b */
[----:B------:R-:W-:Y:S01]  /*7570*/  MUFU.EX2 R28, R28 ;  /* 0x0000001c001c7308 */ /* 0x000fe20000000800 */
[--C-:B------:R-:W-:Y:S01]  /*7580*/  FFMA.FTZ R19, R42, UR26, -R107.reuse ;  /* 0x0000001a2a137c23 */ /* 0x100fe2000801086b */
[----:B-----5:R-:W-:Y:S01]  /*7590*/  FADD.FTZ R4, R14, R4 ;  /* 0x000000040e047221 */ /* 0x020fe20000010000 */
[--C-:B------:R-:W-:Y:S01]  /*75a0*/  FFMA.FTZ R22, R50, UR26, -R107.reuse ;  /* 0x0000001a32167c23 */ /* 0x100fe2000801086b */
[--C-:B------:R-:W-:Y:S01]  /*75b0*/  FFMA.FTZ R12, R59, UR26, -R107.reuse ;  /* 0x0000001a3b0c7c23 */ /* 0x100fe2000801086b */
[--C-:B------:R-:W-:Y:S01]  /*75c0*/  FFMA.FTZ R11, R77, UR26, -R107.reuse ;  /* 0x0000001a4d0b7c23 */ /* 0x100fe2000801086b */
[C---:B---3--:R-:W-:Y:S01]  /*75d0*/  FADD.FTZ R47, R15.reuse, R4 ;  /* 0x000000040f2f7221 */ /* 0x048fe20000010000 */
[----:B------:R-:W-:Y:S01]  /*75e0*/  F2FP.BF16.F32.PACK_AB R4, R15, R14 ;  /* 0x0000000e0f04723e */ /* 0x000fe200000010ff */
[----:B------:R-:W0:Y:S01]  /*75f0*/  MUFU.EX2 R5, R5 ;  /* 0x0000000500057308 */ /* 0x000e220000000800 */
[----:B------:R-:W-:Y:S01]  /*7600*/  FFMA.FTZ R59, R62, UR26, -R107 ;  /* 0x0000001a3e3b7c23 */ /* 0x000fe2000801086b */
[----:B------:R-:W-:Y:S01]  /*7610*/  FADD.FTZ R14, R20, R47 ;  /* 0x0000002f140e7221 */ /* 0x000fe20000010000 */
[----:B------:R-:W-:Y:S01]  /*7620*/  FFMA.FTZ R38, R63, UR26, -R107 ;  /* 0x0000001a3f267c23 */ /* 0x000fe2000801086b */
[-C--:B------:R-:W-:Y:S01]  /*7630*/  FMUL.FTZ R131, R131, R0.reuse ;  /* 0x0000000083837220 */ /* 0x080fe20000410000 */
[-C--:B------:R-:W-:Y:S01]  /*7640*/  FMUL.FTZ R134, R134, R0.reuse ;  /* 0x0000000086867220 */ /* 0x080fe20000410000 */
[----:B------:R-:W-:Y:S01]  /*7650*/  FADD.FTZ R15, R21, R14 ;  /* 0x0000000e150f7221 */ /* 0x000fe20000010000 */
[-C--:B------:R-:W-:Y:S01]  /*7660*/  FMUL.FTZ R135, R135, R0.reuse ;  /* 0x0000000087877220 */ /* 0x080fe20000410000 */
[----:B------:R-:W1:Y:S01]  /*7670*/  MUFU.EX2 R6, R6 ;  /* 0x0000000600067308 */ /* 0x000e620000000800 */
[-C--:B------:R-:W-:Y:S01]  /*7680*/  FMUL.FTZ R138, R138, R0.reuse ;  /* 0x000000008a8a7220 */ /* 0x080fe20000410000 */
[-C--:B------:R-:W-:Y:S01]  /*7690*/  FMUL.FTZ R139, R139, R0.reuse ;  /* 0x000000008b8b7220 */ /* 0x080fe20000410000 */
[-C--:B------:R-:W-:Y:S01]  /*76a0*/  FMUL.FTZ R142, R142, R0.reuse ;  /* 0x000000008e8e7220 */ /* 0x080fe20000410000 */
[-C--:B------:R-:W-:Y:S01]  /*76b0*/  FMUL.FTZ R143, R143, R0.reuse ;  /* 0x000000008f8f7220 */ /* 0x080fe20000410000 */
[-C--:B------:R-:W-:Y:S01]  /*76c0*/  FMUL.FTZ R146, R146, R0.reuse ;  /* 0x0000000092927220 */ /* 0x080fe20000410000 */
[-C--:B------:R-:W-:Y:S01]  /*76d0*/  FMUL.FTZ R147, R147, R0.reuse ;  /* 0x0000000093937220 */ /* 0x080fe20000410000 */
[-C--:B------:R-:W-:Y:S01]  /*76e0*/  FMUL.FTZ R150, R150, R0.reuse ;  /* 0x0000000096967220 */ /* 0x080fe20000410000 */
[----:B------:R-:W2:Y:S01]  /*76f0*/  MUFU.EX2 R7, R7 ;  /* 0x0000000700077308 */ /* 0x000ea20000000800 */
[----:B0-----:R-:W-:Y:S01]  /*7700*/  FADD.FTZ R9, R5, R8 ;  /* 0x0000000805097221 */ /* 0x001fe20000010000 */
[----:B------:R-:W-:Y:S01]  /*7710*/  FMUL.FTZ R151, R151, R0 ;  /* 0x0000000097977220 */ /* 0x000fe20000410000 */
[-C--:B------:R-:W-:Y:S01]  /*7720*/  FMUL.FTZ R120, R120, R33.reuse ;  /* 0x0000002178787220 */ /* 0x080fe20000410000 */
[-C--:B------:R-:W-:Y:S01]  /*7730*/  FMUL.FTZ R121, R121, R33.reuse ;  /* 0x0000002179797220 */ /* 0x080fe20000410000 */
[-C--:B------:R-:W-:Y:S01]  /*7740*/  FMUL.FTZ R124, R124, R33.reuse ;  /* 0x000000217c7c7220 */ /* 0x080fe20000410000 */
[-C--:B------:R-:W-:Y:S01]  /*7750*/  FMUL.FTZ R125, R125, R33.reuse ;  /* 0x000000217d7d7220 */ /* 0x080fe20000410000 */
[----:B------:R-:W-:Y:S01]  /*7760*/  FMUL.FTZ R128, R128, R33 ;  /* 0x0000002180807220 */ /* 0x000fe20000410000 */
[----:B------:R-:W0:Y:S01]  /*7770*/  MUFU.EX2 R27, R27 ;  /* 0x0000001b001b7308 */ /* 0x000e220000000800 */
[C---:B-1----:R-:W-:Y:S01]  /*7780*/  FADD.FTZ R8, R6.reuse, R9 ;  /* 0x0000000906087221 */ /* 0x042fe20000010000 */
[----:B------:R-:W-:Y:S01]  /*7790*/  F2FP.BF16.F32.PACK_AB R5, R6, R5 ;  /* 0x000000050605723e */ /* 0x000fe200000010ff */
[-C--:B------:R-:W-:Y:S01]  /*77a0*/  FMUL.FTZ R129, R129, R33.reuse ;  /* 0x0000002181817220 */ /* 0x080fe20000410000 */
[----:B------:R-:W-:Y:S01]  /*77b0*/  F2FP.BF16.F32.PACK_AB R6, R21, R20 ;  /* 0x000000141506723e */ /* 0x000fe200000010ff */
[-C--:B------:R-:W-:Y:S01]  /*77c0*/  FMUL.FTZ R132, R132, R33.reuse ;  /* 0x0000002184847220 */ /* 0x080fe20000410000 */
[-C--:B------:R-:W-:Y:S01]  /*77d0*/  FMUL.FTZ R133, R133, R33.reuse ;  /* 0x0000002185857220 */ /* 0x080fe20000410000 */
[-C--:B------:R-:W-:Y:S01]  /*77e0*/  FMUL.FTZ R136, R136, R33.reuse ;  /* 0x0000002188887220 */ /* 0x080fe20000410000 */
[----:B------:R-:W1:Y:S01]  /*77f0*/  MUFU.EX2 R29, R29 ;  /* 0x0000001d001d7308 */ /* 0x000e620000000800 */
[----:B--2---:R-:W-:Y:S01]  /*7800*/  FADD.FTZ R9, R7, R8 ;  /* 0x0000000807097221 */ /* 0x004fe20000010000 */
[----:B------:R-:W-:Y:S01]  /*7810*/  FADD.FTZ R8, R24, R15 ;  /* 0x0000000f18087221 */ /* 0x000fe20000010000 */
[----:B------:R-:W-:Y:S01]  /*7820*/  F2FP.BF16.F32.PACK_AB R24, R25, R24 ;  /* 0x000000181918723e */ /* 0x000fe200000010ff */
[----:B------:R-:W-:Y:S01]  /*7830*/  FMUL.FTZ R137, R137, R33 ;  /* 0x0000002189897220 */ /* 0x000fe20000410000 */
[----:B------:R-:W-:Y:S01]  /*7840*/  FADD.FTZ R9, R110, R9 ;  /* 0x000000096e097221 */ /* 0x000fe20000010000 */
[----:B------:R-:W-:Y:S01]  /*7850*/  FADD.FTZ R47, R25, R8 ;  /* 0x00000008192f7221 */ /* 0x000fe20000010000 */
[----:B------:R-:W-:Y:S01]  /*7860*/  F2FP.BF16.F32.PACK_AB R25, R26, R10 ;  /* 0x0000000a1a19723e */ /* 0x000fe200000010ff */
[----:B------:R-:W2:Y:S01]  /*7870*/  MUFU.EX2 R108, R108 ;  /* 0x0000006c006c7308 */ /* 0x000ea20000000800 */
[----:B------:R-:W-:Y:S01]  /*7880*/  FADD.FTZ R9, R10, R9 ;  /* 0x000000090a097221 */ /* 0x000fe20000010000 */
[----:B------:R-:W-:Y:S01]  /*7890*/  FADD.FTZ R14, R28, R47 ;  /* 0x0000002f1c0e7221 */ /* 0x000fe20000010000 */
[----:B------:R-:W-:Y:S01]  /*78a0*/  F2FP.BF16.F32.PACK_AB R7, R110, R7 ;  /* 0x000000076e07723e */ /* 0x000fe200000010ff */
[-C--:B------:R-:W-:Y:S01]  /*78b0*/  FMUL.FTZ R140, R140, R33.reuse ;  /* 0x000000218c8c7220 */ /* 0x080fe20000410000 */
[----:B------:R-:W-:Y:S01]  /*78c0*/  FADD.FTZ R8, R26, R9 ;  /* 0x000000091a087221 */ /* 0x000fe20000010000 */
[-C--:B------:R-:W-:Y:S01]  /*78d0*/  FMUL.FTZ R141, R141, R33.reuse ;  /* 0x000000218d8d7220 */ /* 0x080fe20000410000 */
[-C--:B------:R-:W-:Y:S01]  /*78e0*/  FMUL.FTZ R144, R144, R33.reuse ;  /* 0x0000002190907220 */ /* 0x080fe20000410000 */
[----:B------:R-:W3:Y:S01]  /*78f0*/  MUFU.EX2 R32, R32 ;  /* 0x0000002000207308 */ /* 0x000ee20000000800 */
[----:B0-----:R-:W-:Y:S01]  /*7900*/  FADD.FTZ R9, R27, R8 ;  /* 0x000000081b097221 */ /* 0x001fe20000010000 */
[C---:B-1----:R-:W-:Y:S01]  /*7910*/  FADD.FTZ R47, R29.reuse, R14 ;  /* 0x0000000e1d2f7221 */ /* 0x042fe20000010000 */
[----:B------:R-:W-:Y:S01]  /*7920*/  F2FP.BF16.F32.PACK_AB R26, R29, R28 ;  /* 0x0000001c1d1a723e */ /* 0x000fe200000010ff */
[----:B------:R0:W-:Y:S01]  /*7930*/  STSM.16.M88.4 [R152], R4 ;  /* 0x0000000498007844 */ /* 0x0001e20000000200 */
[-C--:B------:R-:W-:Y:S01]  /*7940*/  FMUL.FTZ R145, R145, R33.reuse ;  /* 0x0000002191917220 */ /* 0x080fe20000410000 */
[-C--:B------:R-:W-:Y:S01]  /*7950*/  FMUL.FTZ R148, R148, R33.reuse ;  /* 0x0000002194947220 */ /* 0x080fe20000410000 */
[----:B------:R-:W-:Y:S01]  /*7960*/  FMUL.FTZ R149, R149, R33 ;  /* 0x0000002195957220 */ /* 0x000fe20000410000 */
[----:B------:R-:W1:Y:S01]  /*7970*/  MUFU.EX2 R13, R13 ;  /* 0x0000000d000d7308 */ /* 0x000e620000000800 */
[C---:B--2---:R-:W-:Y:S01]  /*7980*/  FADD.FTZ R8, R108.reuse, R9 ;  /* 0x000000096c087221 */ /* 0x044fe20000010000 */
[----:B------:R-:W-:Y:S01]  /*7990*/  F2FP.BF16.F32.PACK_AB R27, R108, R27 ;  /* 0x0000001b6c1b723e */ /* 0x000fe200000010ff */
[----:B------:R-:W-:-:S04]  /*79a0*/  IMAD.MOV.U32 R0, RZ, RZ, R96 ;  /* 0x000000ffff007224 */ /* 0x000fc800078e0060 */
[----:B------:R-:W-:Y:S01]  /*79b0*/  STSM.16.M88.4 [R17], R24 ;  /* 0x0000001811007844 */ /* 0x000fe20000000200 */
[----:B------:R-:W2:Y:S01]  /*79c0*/  MUFU.EX2 R106, R106 ;  /* 0x0000006a006a7308 */ /* 0x000ea20000000800 */
[----:B---3--:R-:W-:-:S07]  /*79d0*/  FADD.FTZ R47, R32, R47 ;  /* 0x0000002f202f7221 */ /* 0x008fce0000010000 */
[----:B------:R-:W3:Y:S01]  /*79e0*/  MUFU.EX2 R109, R109 ;  /* 0x0000006d006d7308 */ /* 0x000ee20000000800 */
[----:B-1----:R-:W-:-:S07]  /*79f0*/  FADD.FTZ R8, R13, R8 ;  /* 0x000000080d087221 */ /* 0x002fce0000010000 */
[----:B------:R-:W1:Y:S01]  /*7a00*/  MUFU.EX2 R36, R36 ;  /* 0x0000002400247308 */ /* 0x000e620000000800 */
[----:B--2---:R-:W-:-:S07]  /*7a10*/  FADD.FTZ R47, R106, R47 ;  /* 0x0000002f6a2f7221 */ /* 0x004fce0000010000 */
[----:B------:R-:W2:Y:S01]  /*7a20*/  MUFU.EX2 R18, R18 ;  /* 0x0000001200127308 */ /* 0x000ea20000000800 */
[----:B---3--:R-:W-:-:S07]  /*7a30*/  FADD.FTZ R9, R109, R8 ;  /* 0x000000086d097221 */ /* 0x008fce0000010000 */
[----:B------:R-:W3:Y:S01]  /*7a40*/  MUFU.EX2 R37, R37 ;  /* 0x0000002500257308 */ /* 0x000ee20000000800 */
[----:B-1----:R-:W-:-:S07]  /*7a50*/  FADD.FTZ R8, R36, R47 ;  /* 0x0000002f24087221 */ /* 0x002fce0000010000 */
        /* <DEDUP_REMOVED lines=8> */
[----:B--2---:R-:W-:-:S07]  /*7ae0*/  FADD.FTZ R8, R40, R9 ;  /* 0x0000000928087221 */ /* 0x004fce0000010000 */
[----:B------:R-:W2:Y:S01]  /*7af0*/  MUFU.EX2 R35, R35 ;  /* 0x0000002300237308 */ /* 0x000ea20000000800 */
[----:B---3--:R-:W-:-:S07]  /*7b00*/  FADD.FTZ R42, R19, R42 ;  /* 0x0000002a132a7221 */ /* 0x008fce0000010000 */
[----:B------:R-:W3:Y:S01]  /*7b10*/  MUFU.EX2 R44, R44 ;  /* 0x0000002c002c7308 */ /* 0x000ee20000000800 */
[C---:B-1----:R-:W-:Y:S01]  /*7b20*/  FADD.FTZ R9, R41.reuse, R8 ;  /* 0x0000000829097221 */ /* 0x042fe20000010000 */
[----:B------:R-:W-:-:S06]  /*7b30*/  F2FP.BF16.F32.PACK_AB R40, R41, R40 ;  /* 0x000000282928723e */ /* 0x000fcc00000010ff */
[----:B------:R-:W1:Y:S01]  /*7b40*/  MUFU.EX2 R43, R43 ;  /* 0x0000002b002b7308 */ /* 0x000e620000000800 */
[C---:B--2---:R-:W-:Y:S01]  /*7b50*/  FADD.FTZ R42, R35.reuse, R42 ;  /* 0x0000002a232a7221 */ /* 0x044fe20000010000 */
[----:B------:R-:W-:-:S06]  /*7b60*/  F2FP.BF16.F32.PACK_AB R41, R35, R19 ;  /* 0x000000132329723e */ /* 0x000fcc00000010ff */
[----:B------:R-:W2:Y:S01]  /*7b70*/  MUFU.EX2 R45, R45 ;  /* 0x0000002d002d7308 */ /* 0x000ea20000000800 */
[----:B---3--:R-:W-:-:S07]  /*7b80*/  FADD.FTZ R8, R44, R9 ;  /* 0x000000092c087221 */ /* 0x008fce0000010000 */
[----:B------:R-:W3:Y:S01]  /*7b90*/  MUFU.EX2 R34, R34 ;  /* 0x0000002200227308 */ /* 0x000ee20000000800 */
[----:B-1----:R-:W-:-:S07]  /*7ba0*/  FADD.FTZ R9, R43, R42 ;  /* 0x0000002a2b097221 */ /* 0x002fce0000010000 */
[----:B------:R-:W1:Y:S01]  /*7bb0*/  MUFU.EX2 R48, R48 ;  /* 0x0000003000307308 */ /* 0x000e620000000800 */
[C---:B--2---:R-:W-:Y:S01]  /*7bc0*/  FADD.FTZ R29, R45.reuse, R8 ;  /* 0x000000082d1d7221 */ /* 0x044fe20000010000 */
[----:B------:R-:W-:Y:S02]  /*7bd0*/  F2FP.BF16.F32.PACK_AB R8, R106, R32 ;  /* 0x000000206a08723e */ /* 0x000fe400000010ff */
[----:B------:R-:W-:-:S04]  /*7be0*/  F2FP.BF16.F32.PACK_AB R42, R45, R44 ;  /* 0x0000002c2d2a723e */ /* 0x000fc800000010ff */
[----:B------:R-:W2:Y:S01]  /*7bf0*/  MUFU.EX2 R22, R22 ;  /* 0x0000001600167308 */ /* 0x000ea20000000800 */
[C---:B---3--:R-:W-:Y:S01]  /*7c00*/  FADD.FTZ R47, R34.reuse, R9 ;  /* 0x00000009222f7221 */ /* 0x048fe20000010000 */
[----:B------:R-:W-:Y:S02]  /*7c10*/  F2FP.BF16.F32.PACK_AB R9, R109, R13 ;  /* 0x0000000d6d09723e */ /* 0x000fe400000010ff */
[----:B------:R-:W-:-:S04]  /*7c20*/  F2FP.BF16.F32.PACK_AB R43, R34, R43 ;  /* 0x0000002b222b723e */ /* 0x000fc800000010ff */
[----:B------:R-:W3:Y:S01]  /*7c30*/  MUFU.EX2 R49, R49 ;  /* 0x0000003100317308 */ /* 0x000ee20000000800 */
[----:B-1----:R-:W-:-:S07]  /*7c40*/  FADD.FTZ R28, R48, R29 ;  /* 0x0000001d301c7221 */ /* 0x002fce0000010000 */
[----:B------:R-:W1:Y:S01]  /*7c50*/  MUFU.EX2 R30, R30 ;  /* 0x0000001e001e7308 */ /* 0x000e620000000800 */
[----:B--2---:R-:W-:-:S07]  /*7c60*/  FADD.FTZ R47, R22, R47 ;  /* 0x0000002f162f7221 */ /* 0x004fce0000010000 */
[----:B------:R-:W2:Y:S01]  /*7c70*/  MUFU.EX2 R52, R52 ;  /* 0x0000003400347308 */ /* 0x000ea20000000800 */
[C---:B---3--:R-:W-:Y:S01]  /*7c80*/  FADD.FTZ R13, R49.reuse, R28 ;  /* 0x0000001c310d7221 */ /* 0x048fe20000010000 */
[----:B------:R-:W-:-:S06]  /*7c90*/  F2FP.BF16.F32.PACK_AB R48, R49, R48 ;  /* 0x000000303130723e */ /* 0x000fcc00000010ff */
[----:B------:R-:W-:Y:S01]  /*7ca0*/  MUFU.EX2 R51, R51 ;  /* 0x0000003300337308 */ /* 0x000fe20000000800 */
[----:B-1----:R-:W-:-:S07]  /*7cb0*/  F2FP.BF16.F32.PACK_AB R49, R30, R22 ;  /* 0x000000161e31723e */ /* 0x002fce00000010ff */
[----:B------:R-:W1:Y:S01]  /*7cc0*/  MUFU.EX2 R53, R53 ;  /* 0x0000003500357308 */ /* 0x000e620000000800 */
[----:B--2---:R-:W-:-:S07]  /*7cd0*/  FADD.FTZ R28, R52, R13 ;  /* 0x0000000d341c7221 */ /* 0x004fce0000010000 */
[----:B------:R-:W-:Y:S08]  /*7ce0*/  MUFU.EX2 R31, R31 ;  /* 0x0000001f001f7308 */ /* 0x000ff00000000800 */
[----:B------:R-:W2:Y:S01]  /*7cf0*/  MUFU.EX2 R56, R56 ;  /* 0x0000003800387308 */ /* 0x000ea20000000800 */
[----:B-1----:R-:W-:-:S07]  /*7d00*/  F2FP.BF16.F32.PACK_AB R50, R53, R52 ;  /* 0x000000343532723e */ /* 0x002fce00000010ff */
[----:B------:R-:W-:Y:S08]  /*7d10*/  MUFU.EX2 R3, R58 ;  /* 0x0000003a00037308 */ /* 0x000ff00000000800 */
[----:B------:R-:W0:Y:S08]  /*7d20*/  MUFU.EX2 R57, R57 ;  /* 0x0000003900397308 */ /* 0x000e300000000800 */
[----:B------:R1:W-:Y:S08]  /*7d30*/  MUFU.EX2 R21, R11 ;  /* 0x0000000b00157308 */ /* 0x0003f00000000800 */
[----:B------:R-:W3:Y:S01]  /*7d40*/  MUFU.EX2 R12, R12 ;  /* 0x0000000c000c7308 */ /* 0x000ee20000000800 */
[----:B-1----:R-:W-:Y:S01]  /*7d50*/  F2FP.BF16.F32.PACK_AB R11, R23, R18 ;  /* 0x00000012170b723e */ /* 0x002fe200000010ff */
[----:B------:R-:W-:Y:S01]  /*7d60*/  FADD.FTZ R18, R30, R47 ;  /* 0x0000002f1e127221 */ /* 0x000fe20000010000 */
[----:B------:R-:W-:-:S03]  /*7d70*/  FADD.FTZ R23, R53, R28 ;  /* 0x0000001c35177221 */ /* 0x000fc60000010000 */
[----:B------:R-:W-:Y:S01]  /*7d80*/  FADD.FTZ R18, R51, R18 ;  /* 0x0000001233127221 */ /* 0x000fe20000010000 */
[----:B--2---:R-:W-:Y:S01]  /*7d90*/  FADD.FTZ R28, R56, R23 ;  /* 0x00000017381c7221 */ /* 0x004fe20000010000 */
[----:B------:R-:W1:Y:S01]  /*7da0*/  MUFU.EX2 R60, R60 ;  /* 0x0000003c003c7308 */ /* 0x000e620000000800 */
[----:B------:R1:W-:Y:S01]  /*7db0*/  STSM.16.M88.4 [R16], R8 ;  /* 0x0000000810007844 */ /* 0x0003e20000000200 */
[----:B------:R-:W-:Y:S01]  /*7dc0*/  FADD.FTZ R18, R31, R18 ;  /* 0x000000121f127221 */ /* 0x000fe20000010000 */
[C---:B0-----:R-:W-:Y:S01]  /*7dd0*/  FADD.FTZ R5, R57.reuse, R28 ;  /* 0x0000001c39057221 */ /* 0x041fe20000010000 */
[----:B------:R-:W-:Y:S01]  /*7de0*/  F2FP.BF16.F32.PACK_AB R56, R57, R56 ;  /* 0x000000383938723e */ /* 0x000fe200000010ff */
[----:B------:R-:W-:Y:S01]  /*7df0*/  STSM.16.M88.4 [R2+0x24800], R40 ;  /* 0x0248002802007844 */ /* 0x000fe20000000200 */
[----:B------:R-:W-:Y:S01]  /*7e00*/  FADD.FTZ R23, R3, R18 ;  /* 0x0000001203177221 */ /* 0x000fe20000010000 */
[----:B------:R-:W-:Y:S01]  /*7e10*/  F2FP.BF16.F32.PACK_AB R51, R31, R51 ;  /* 0x000000331f33723e */ /* 0x000fe200000010ff */
[----:B------:R-:W0:Y:S01]  /*7e20*/  MUFU.EX2 R59, R59 ;  /* 0x0000003b003b7308 */ /* 0x000e220000000800 */
[C---:B---3--:R-:W-:Y:S01]  /*7e30*/  F2FP.BF16.F32.PACK_AB R57, R12.reuse, R3 ;  /* 0x000000030c39723e */ /* 0x048fe200000010ff */
[----:B------:R-:W-:-:S02]  /*7e40*/  FADD.FTZ R6, R12, R23 ;  /* 0x000000170c067221 */ /* 0x000fc40000010000 */
[----:B------:R-:W-:Y:S04]  /*7e50*/  STSM.16.M88.4 [R154], R48 ;  /* 0x000000309a007844 */ /* 0x000fe80000000200 */
[----:B------:R-:W2:Y:S01]  /*7e60*/  MUFU.EX2 R61, R61 ;  /* 0x0000003d003d7308 */ /* 0x000ea20000000800 */
[----:B-1----:R-:W-:-:S07]  /*7e70*/  FADD.FTZ R8, R60, R5 ;  /* 0x000000053c087221 */ /* 0x002fce0000010000 */
[----:B------:R-:W1:Y:S01]  /*7e80*/  MUFU.EX2 R38, R38 ;  /* 0x0000002600267308 */ /* 0x000e620000000800 */
[----:B0-----:R-:W-:-:S07]  /*7e90*/  FADD.FTZ R5, R59, R6 ;  /* 0x000000063b057221 */ /* 0x001fce0000010000 */
[----:B------:R-:W0:Y:S01]  /*7ea0*/  MUFU.EX2 R64, R64 ;  /* 0x0000004000407308 */ /* 0x000e220000000800 */
[C---:B--2---:R-:W-:Y:S01]  /*7eb0*/  FADD.FTZ R7, R61.reuse, R8 ;  /* 0x000000083d077221 */ /* 0x044fe20000010000 */
[----:B------:R-:W-:-:S06]  /*7ec0*/  F2FP.BF16.F32.PACK_AB R58, R61, R60 ;  /* 0x0000003c3d3a723e */ /* 0x000fcc00000010ff */
[----:B------:R-:W2:Y:S01]  /*7ed0*/  MUFU.EX2 R39, R39 ;  /* 0x0000002700277308 */ /* 0x000ea20000000800 */
[C---:B-1----:R-:W-:Y:S01]  /*7ee0*/  FADD.FTZ R6, R38.reuse, R5 ;  /* 0x0000000526067221 */ /* 0x042fe20000010000 */
[----:B------:R-:W-:-:S05]  /*7ef0*/  F2FP.BF16.F32.PACK_AB R59, R38, R59 ;  /* 0x0000003b263b723e */ /* 0x000fca00000010ff */
[----:B------:R-:W-:Y:S01]  /*7f00*/  STSM.16.M88.4 [R17+0x6000], R56 ;  /* 0x0060003811007844 */ /* 0x000fe20000000200 */
[----:B------:R-:W1:Y:S01]  /*7f10*/  MUFU.EX2 R65, R65 ;  /* 0x0000004100417308 */ /* 0x000e620000000800 */
[----:B0-----:R-:W-:-:S07]  /*7f20*/  FADD.FTZ R8, R64, R7 ;  /* 0x0000000740087221 */ /* 0x001fce0000010000 */
[----:B------:R-:W0:Y:S01]  /*7f30*/  MUFU.EX2 R46, R46 ;  /* 0x0000002e002e7308 */ /* 0x000e220000000800 */
[----:B--2---:R-:W-:-:S07]  /*7f40*/  FADD.FTZ R7, R39, R6 ;  /* 0x0000000627077221 */ /* 0x004fce0000010000 */
[----:B------:R-:W2:Y:S01]  /*7f50*/  MUFU.EX2 R70, R70 ;  /* 0x0000004600467308 */ /* 0x000ea20000000800 */
[C---:B-1----:R-:W-:Y:S01]  /*7f60*/  FADD.FTZ R9, R65.reuse, R8 ;  /* 0x0000000841097221 */ /* 0x042fe20000010000 */
[----:B------:R-:W-:-:S06]  /*7f70*/  F2FP.BF16.F32.PACK_AB R64, R65, R64 ;  /* 0x000000404140723e */ /* 0x000fcc00000010ff */
[----:B------:R-:W1:Y:S01]  /*7f80*/  MUFU.EX2 R67, R67 ;  /* 0x0000004300437308 */ /* 0x000e620000000800 */
[C---:B0-----:R-:W-:Y:S01]  /*7f90*/  FADD.FTZ R8, R46.reuse, R7 ;  /* 0x000000072e087221 */ /* 0x041fe20000010000 */
[----:B------:R-:W-:-:S06]  /*7fa0*/  F2FP.BF16.F32.PACK_AB R65, R46, R39 ;  /* 0x000000272e41723e */ /* 0x000fcc00000010ff */
[----:B------:R-:W0:Y:S01]  /*7fb0*/  MUFU.EX2 R71, R71 ;  /* 0x0000004700477308 */ /* 0x000e220000000800 */
[----:B--2---:R-:W-:-:S07]  /*7fc0*/  FADD.FTZ R10, R70, R9 ;  /* 0x00000009460a7221 */ /* 0x004fce0000010000 */
[----:B------:R-:W2:Y:S01]  /*7fd0*/  MUFU.EX2 R15, R69 ;  /* 0x00000045000f7308 */ /* 0x000ea20000000800 */
[----:B-1----:R-:W-:-:S07]  /*7fe0*/  FADD.FTZ R8, R67, R8 ;  /* 0x0000000843087221 */ /* 0x002fce0000010000 */
[----:B------:R-:W1:Y:S01]  /*7ff0*/  MUFU.EX2 R74, R74 ;  /* 0x0000004a004a7308 */ /* 0x000e620000000800 */
[C---:B0-----:R-:W-:Y:S01]  /*8000*/  FADD.FTZ R3, R71.reuse, R10 ;  /* 0x0000000a47037221 */ /* 0x041fe20000010000 */
[----:B------:R-:W-:-:S06]  /*8010*/  F2FP.BF16.F32.PACK_AB R66, R71, R70 ;  /* 0x000000464742723e */ /* 0x000fcc00000010ff */
[----:B------:R-:W0:Y:S01]  /*8020*/  MUFU.EX2 R77, R72 ;  /* 0x00000048004d7308 */ /* 0x000e220000000800 */
[C---:B--2---:R-:W-:Y:S01]  /*8030*/  FADD.FTZ R8, R15.reuse, R8 ;  /* 0x000000080f087221 */ /* 0x044fe20000010000 */
[----:B------:R-:W-:-:S05]  /*8040*/  F2FP.BF16.F32.PACK_AB R67, R15, R67 ;  /* 0x000000430f43723e */ /* 0x000fca00000010ff */
[----:B------:R-:W-:Y:S01]  /*8050*/  STSM.16.M88.4 [R16+0x6000], R64 ;  /* 0x0060004010007844 */ /* 0x000fe20000000200 */
[----:B------:R-:W2:Y:S01]  /*8060*/  MUFU.EX2 R75, R75 ;  /* 0x0000004b004b7308 */ /* 0x000ea20000000800 */
[----:B-1----:R-:W-:-:S07]  /*8070*/  FADD.FTZ R10, R74, R3 ;  /* 0x000000034a0a7221 */ /* 0x002fce0000010000 */
[----:B------:R-:W1:Y:S01]  /*8080*/  MUFU.EX2 R14, R73 ;  /* 0x00000049000e7308 */ /* 0x000e620000000800 */
[----:B0-----:R-:W-:-:S07]  /*8090*/  FADD.FTZ R3, R77, R8 ;  /* 0x000000084d037221 */ /* 0x001fce0000010000 */
[----:B------:R-:W0:Y:S01]  /*80a0*/  MUFU.EX2 R78, R78 ;  /* 0x0000004e004e7308 */ /* 0x000e220000000800 */
[----:B--2---:R-:W-:-:S07]  /*80b0*/  FADD.FTZ R7, R75, R10 ;  /* 0x0000000a4b077221 */ /* 0x004fce0000010000 */
[----:B------:R2:W3:Y:S01]  /*80c0*/  MUFU.EX2 R20, R76 ;  /* 0x0000004c00147308 */ /* 0x0004e20000000800 */
[C---:B-1----:R-:W-:Y:S01]  /*80d0*/  FADD.FTZ R3, R14.reuse, R3 ;  /* 0x000000030e037221 */ /* 0x042fe20000010000 */
[----:B------:R-:W-:-:S06]  /*80e0*/  F2FP.BF16.F32.PACK_AB R77, R14, R77 ;  /* 0x0000004d0e4d723e */ /* 0x000fcc00000010ff */
[----:B------:R-:W1:Y:S01]  /*80f0*/  MUFU.EX2 R79, R79 ;  /* 0x0000004f004f7308 */ /* 0x000e620000000800 */
[----:B0-----:R-:W-:Y:S01]  /*8100*/  FADD.FTZ R8, R78, R7 ;  /* 0x000000074e087221 */ /* 0x001fe20000010000 */
[----:B--2---:R-:W-:-:S06]  /*8110*/  F2FP.BF16.F32.PACK_AB R76, R75, R74 ;  /* 0x0000004a4b4c723e */ /* 0x004fcc00000010ff */
[----:B------:R-:W0:Y:S01]  /*8120*/  MUFU.EX2 R82, R82 ;  /* 0x0000005200527308 */ /* 0x000e220000000800 */
[----:B---3--:R-:W-:-:S04]  /*8130*/  FADD.FTZ R10, R20, R3 ;  /* 0x00000003140a7221 */ /* 0x008fc80000010000 */
[----:B------:R-:W-:-:S03]  /*8140*/  FADD.FTZ R7, R21, R10 ;  /* 0x0000000a15077221 */ /* 0x000fc60000010000 */
[----:B------:R-:W2:Y:S01]  /*8150*/  MUFU.EX2 R80, R80 ;  /* 0x0000005000507308 */ /* 0x000ea20000000800 */
[C---:B-1----:R-:W-:Y:S01]  /*8160*/  FADD.FTZ R3, R79.reuse, R8 ;  /* 0x000000084f037221 */ /* 0x042fe20000010000 */
[----:B------:R-:W-:Y:S02]  /*8170*/  F2FP.BF16.F32.PACK_AB R78, R79, R78 ;  /* 0x0000004e4f4e723e */ /* 0x000fe400000010ff */
[----:B------:R-:W-:-:S04]  /*8180*/  F2FP.BF16.F32.PACK_AB R79, R21, R20 ;  /* 0x00000014154f723e */ /* 0x000fc800000010ff */
[----:B------:R-:W1:Y:S01]  /*8190*/  MUFU.EX2 R83, R83 ;  /* 0x0000005300537308 */ /* 0x000e620000000800 */
[----:B0-----:R-:W-:Y:S01]  /*81a0*/  FADD.FTZ R8, R82, R3 ;  /* 0x0000000352087221 */ /* 0x001fe20000010000 */
[----:B------:R-:W-:Y:S06]  /*81b0*/  STSM.16.M88.4 [R2+0x2a800], R76 ;  /* 0x02a8004c02007844 */ /* 0x000fec0000000200 */
[----:B------:R-:W0:Y:S01]  /*81c0*/  MUFU.EX2 R81, R81 ;  /* 0x0000005100517308 */ /* 0x000e220000000800 */
[----:B--2---:R-:W-:-:S07]  /*81d0*/  FADD.FTZ R10, R80, R7 ;  /* 0x00000007500a7221 */ /* 0x004fce0000010000 */
[----:B------:R-:W2:Y:S01]  /*81e0*/  MUFU.EX2 R86, R86 ;  /* 0x0000005600567308 */ /* 0x000ea20000000800 */
[----:B-1----:R-:W-:-:S07]  /*81f0*/  FADD.FTZ R3, R83, R8 ;  /* 0x0000000853037221 */ /* 0x002fce0000010000 */
[----:B------:R1:W3:Y:S01]  /*8200*/  MUFU.EX2 R13, R84 ;  /* 0x00000054000d7308 */ /* 0x0002e20000000800 */
[----:B0-----:R-:W-:-:S07]  /*8210*/  FADD.FTZ R10, R81, R10 ;  /* 0x0000000a510a7221 */ /* 0x001fce0000010000 */
[----:B------:R-:W0:Y:S01]  /*8220*/  MUFU.EX2 R87, R87 ;  /* 0x0000005700577308 */ /* 0x000e220000000800 */
[----:B--2---:R-:W-:Y:S01]  /*8230*/  FADD.FTZ R8, R86, R3 ;  /* 0x0000000356087221 */ /* 0x004fe20000010000 */
[----:B-1----:R-:W-:-:S06]  /*8240*/  F2FP.BF16.F32.PACK_AB R84, R83, R82 ;  /* 0x000000525354723e */ /* 0x002fcc00000010ff */
[----:B------:R1:W2:Y:S01]  /*8250*/  MUFU.EX2 R4, R85 ;  /* 0x0000005500047308 */ /* 0x0002a20000000800 */
[----:B---3--:R-:W-:-:S07]  /*8260*/  FADD.FTZ R3, R13, R10 ;  /* 0x0000000a0d037221 */ /* 0x008fce0000010000 */
[----:B------:R-:W3:Y:S01]  /*8270*/  MUFU.EX2 R90, R90 ;  /* 0x0000005a005a7308 */ /* 0x000ee20000000800 */
[C---:B0-----:R-:W-:Y:S01]  /*8280*/  FADD.FTZ R7, R87.reuse, R8 ;  /* 0x0000000857077221 */ /* 0x041fe20000010000 */
[----:B------:R-:W-:Y:S02]  /*8290*/  F2FP.BF16.F32.PACK_AB R86, R87, R86 ;  /* 0x000000565756723e */ /* 0x000fe400000010ff */
[----:B-1----:R-:W-:-:S04]  /*82a0*/  F2FP.BF16.F32.PACK_AB R85, R81, R80 ;  /* 0x000000505155723e */ /* 0x002fc800000010ff */
[----:B------:R-:W0:Y:S01]  /*82b0*/  MUFU.EX2 R5, R88 ;  /* 0x0000005800057308 */ /* 0x000e220000000800 */
[C---:B--2---:R-:W-:Y:S01]  /*82c0*/  FADD.FTZ R8, R4.reuse, R3 ;  /* 0x0000000304087221 */ /* 0x044fe20000010000 */
[----:B------:R-:W-:-:S05]  /*82d0*/  F2FP.BF16.F32.PACK_AB R87, R4, R13 ;  /* 0x0000000d0457723e */ /* 0x000fca00000010ff */
[----:B------:R-:W-:Y:S01]  /*82e0*/  STSM.16.M88.4 [R153], R84 ;  /* 0x0000005499007844 */ /* 0x000fe20000000200 */
[----:B------:R-:W1:Y:S01]  /*82f0*/  MUFU.EX2 R91, R91 ;  /* 0x0000005b005b7308 */ /* 0x000e620000000800 */
[----:B---3--:R-:W-:-:S07]  /*8300*/  FADD.FTZ R10, R90, R7 ;  /* 0x000000075a0a7221 */ /* 0x008fce0000010000 */
[----:B------:R-:W2:Y:S01]  /*8310*/  MUFU.EX2 R6, R89 ;  /* 0x0000005900067308 */ /* 0x000ea20000000800 */
[----:B0-----:R-:W-:-:S07]  /*8320*/  FADD.FTZ R3, R5, R8 ;  /* 0x0000000805037221 */ /* 0x001fce0000010000 */
[----:B------:R-:W0:Y:S01]  /*8330*/  MUFU.EX2 R93, R93 ;  /* 0x0000005d005d7308 */ /* 0x000e220000000800 */
[C---:B-1----:R-:W-:Y:S01]  /*8340*/  FADD.FTZ R10, R91.reuse, R10 ;  /* 0x0000000a5b0a7221 */ /* 0x042fe20000010000 */
[----:B------:R-:W-:-:S06]  /*8350*/  F2FP.BF16.F32.PACK_AB R4, R91, R90 ;  /* 0x0000005a5b04723e */ /* 0x000fcc00000010ff */
[----:B------:R-:W1:Y:S01]  /*8360*/  MUFU.EX2 R92, R92 ;  /* 0x0000005c005c7308 */ /* 0x000e620000000800 */
[C---:B--2---:R-:W-:Y:S01]  /*8370*/  FADD.FTZ R3, R6.reuse, R3 ;  /* 0x0000000306037221 */ /* 0x044fe20000010000 */
[----:B------:R-:W-:-:S06]  /*8380*/  F2FP.BF16.F32.PACK_AB R5, R6, R5 ;  /* 0x000000050605723e */ /* 0x000fcc00000010ff */
[----:B------:R-:W2:Y:S01]  /*8390*/  MUFU.EX2 R95, R95 ;  /* 0x0000005f005f7308 */ /* 0x000ea20000000800 */
[----:B0-----:R-:W-:-:S07]  /*83a0*/  FADD.FTZ R10, R93, R10 ;  /* 0x0000000a5d0a7221 */ /* 0x001fce0000010000 */
[----:B------:R-:W0:Y:S01]  /*83b0*/  MUFU.EX2 R94, R94 ;  /* 0x0000005e005e7308 */ /* 0x000e220000000800 */
[----:B-1----:R-:W-:-:S07]  /*83c0*/  FADD.FTZ R3, R92, R3 ;  /* 0x000000035c037221 */ /* 0x002fce0000010000 */
[----:B------:R-:W1:Y:S01]  /*83d0*/  MUFU.EX2 R100, R100 ;  /* 0x0000006400647308 */ /* 0x000e620000000800 */
[C---:B--2---:R-:W-:Y:S01]  /*83e0*/  FADD.FTZ R7, R95.reuse, R10 ;  /* 0x0000000a5f077221 */ /* 0x044fe20000010000 */
[----:B------:R-:W-:-:S06]  /*83f0*/  F2FP.BF16.F32.PACK_AB R6, R95, R93 ;  /* 0x0000005d5f06723e */ /* 0x000fcc00000010ff */
[----:B------:R-:W2:Y:S01]  /*8400*/  MUFU.EX2 R18, R97 ;  /* 0x0000006100127308 */ /* 0x000ea20000000800 */
[----:B0-----:R-:W-:-:S07]  /*8410*/  FADD.FTZ R3, R94, R3 ;  /* 0x000000035e037221 */ /* 0x001fce0000010000 */
[----:B------:R-:W0:Y:S01]  /*8420*/  MUFU.EX2 R99, R99 ;  /* 0x0000006300637308 */ /* 0x000e220000000800 */
[----:B-1----:R-:W-:Y:S01]  /*8430*/  FADD.FTZ R8, R100, R7 ;  /* 0x0000000764087221 */ /* 0x002fe20000010000 */
[----:B------:R-:W-:-:S05]  /*8440*/  F2FP.BF16.F32.PACK_AB R7, R94, R92 ;  /* 0x0000005c5e07723e */ /* 0x000fca00000010ff */
[----:B------:R1:W-:Y:S01]  /*8450*/  STSM.16.M88.4 [R17+0xc000], R4 ;  /* 0x00c0000411007844 */ /* 0x0003e20000000200 */
[----:B------:R-:W3:Y:S01]  /*8460*/  MUFU.EX2 R9, R98 ;  /* 0x0000006200097308 */ /* 0x000ee20000000800 */
[----:B--2---:R-:W-:-:S07]  /*8470*/  FADD.FTZ R3, R18, R3 ;  /* 0x0000000312037221 */ /* 0x004fce0000010000 */
[----:B------:R-:W2:Y:S01]  /*8480*/  MUFU.EX2 R101, R101 ;  /* 0x0000006500657308 */ /* 0x000ea20000000800 */
[C---:B0-----:R-:W-:Y:S01]  /*8490*/  FADD.FTZ R12, R99.reuse, R8 ;  /* 0x00000008630c7221 */ /* 0x041fe20000010000 */
[----:B------:R-:W-:Y:S01]  /*84a0*/  F2FP.BF16.F32.PACK_AB R8, R99, R100 ;  /* 0x000000646308723e */ /* 0x000fe200000010ff */
[----:B-1----:R-:W-:-:S05]  /*84b0*/  IMAD.MOV.U32 R5, RZ, RZ, R103 ;  /* 0x000000ffff057224 */ /* 0x002fca00078e0067 */
[----:B------:R-:W0:Y:S01]  /*84c0*/  MUFU.EX2 R105, R105 ;  /* 0x0000006900697308 */ /* 0x000e220000000800 */
[C---:B---3--:R-:W-:Y:S01]  /*84d0*/  FADD.FTZ R3, R9.reuse, R3 ;  /* 0x0000000309037221 */ /* 0x048fe20000010000 */
[----:B------:R-:W-:-:S06]  /*84e0*/  F2FP.BF16.F32.PACK_AB R9, R9, R18 ;  /* 0x000000120909723e */ /* 0x000fcc00000010ff */
[----:B------:R-:W1:Y:S01]  /*84f0*/  MUFU.EX2 R102, R102 ;  /* 0x0000006600667308 */ /* 0x000e620000000800 */
[----:B--2---:R-:W-:-:S07]  /*8500*/  FADD.FTZ R12, R101, R12 ;  /* 0x0000000c650c7221 */ /* 0x004fce0000010000 */
[----:B------:R-:W2:Y:S01]  /*8510*/  MUFU.EX2 R104, R104 ;  /* 0x0000006800687308 */ /* 0x000ea20000000800 */
[C---:B0-----:R-:W-:Y:S01]  /*8520*/  F2FP.BF16.F32.PACK_AB R10, R105.reuse, R101 ;  /* 0x00000065690a723e */ /* 0x041fe200000010ff */
[----:B-1----:R-:W-:Y:S01]  /*8530*/  FADD.FTZ R13, R102, R3 ;  /* 0x00000003660d7221 */ /* 0x002fe20000010000 */
[----:B------:R-:W-:Y:S01]  /*8540*/  FADD.FTZ R3, R105, R12 ;  /* 0x0000000c69037221 */ /* 0x000fe20000010000 */
[C---:B--2---:R-:W-:Y:S02]  /*8550*/  F2FP.BF16.F32.PACK_AB R11, R104.reuse, R102 ;  /* 0x00000066680b723e */ /* 0x044fe400000010ff */
[----:B------:R-:W-:-:S03]  /*8560*/  FADD.FTZ R4, R104, R13 ;  /* 0x0000000d68047221 */ /* 0x000fc60000010000 */
[----:B------:R0:W-:Y:S01]  /*8570*/  STSM.16.M88.4 [R16+0xc000], R8 ;  /* 0x00c0000810007844 */ /* 0x0001e20000000200 */
[----:B------:R-:W-:Y:S01]  /*8580*/  @!PT LDS RZ, [RZ] ;  /* 0x00000000fffff984 */ /* 0x000fe20000000800 */
[----:B------:R-:W-:Y:S01]  /*8590*/  @!PT LDS RZ, [RZ] ;  /* 0x00000000fffff984 */ /* 0x000fe20000000800 */
[----:B------:R-:W-:Y:S01]  /*85a0*/  @!PT LDS RZ, [RZ] ;  /* 0x00000000fffff984 */ /* 0x000fe20000000800 */
[----:B------:R-:W-:Y:S01]  /*85b0*/  @!PT LDS RZ, [RZ] ;  /* 0x00000000fffff984 */ /* 0x000fe20000000800 */
[----:B------:R1:W-:Y:S06]  /*85c0*/  MEMBAR.ALL.CTA ;  /* 0x0000000000007992 */ /* 0x0003ec0000008000 */
[----:B-1----:R-:W1:Y:S02]  /*85d0*/  FENCE.VIEW.ASYNC.S ;  /* 0x00000000000073c6 */ /* 0x002e640000000000 */
[----:B-1----:R-:W-:Y:S01]  /*85e0*/  NOP ;  /* 0x0000000000007918 */ /* 0x002fe20000000000 */
[----:B------:R-:W-:Y:S05]  /*85f0*/  @P2 BRA `(.L_x_185) ;  /* 0xffffffc8008c2947 */ /* 0x000fea000383ffff */
.L_x_176:
[----:B------:R-:W-:Y:S06]  /*8600*/  BAR.ARV 0x8, 0x200 ;  /* 0x0208000000007b1d */ /* 0x000fec0000002000 */
[----:B------:R-:W-:Y:S05]  /*8610*/  @!P0 BRA `(.L_x_186) ;  /* 0x0000000000048947 */ /* 0x000fea0003800000 */
[----:B------:R-:W-:Y:S01]  /*8620*/  BPT.TRAP 0x1 ;  /* 0x000000040000795c */ /* 0x000fe20000300000 */
.L_x_186:
[----:B------:R-:W-:Y:S01]  /*8630*/  ULEA UR12, UR38, UR39, 0x3 ;  /* 0x00000027260c7291 */ /* 0x000fe2000f8e183f */
[----:B------:R-:W-:-:S05]  /*8640*/  IMAD.U32 R0, RZ, RZ, UR37 ;  /* 0x00000025ff007e24 */ /* 0x000fca000f8e00ff */
[----:B------:R-:W-:-:S04]  /*8650*/  SHF.L.U32 R0, R0, 0x1f, RZ ;  /* 0x0000001f00007819 */ /* 0x000fc800000006ff */
[----:B------:R1:W2:Y:S01]  /*8660*/  SYNCS.PHASECHK.TRANS64.TRYWAIT P2, [UR12+0x30850], R0 ;  /* 0x03085000ff0075a7 */ /* 0x0002a2000804014c */
[----:B------:R-:W-:Y:S05]  /*8670*/  @!P0 BRA `(.L_x_187) ;  /* 0x0000000000048947 */ /* 0x000fea0003800000 */
[----:B------:R-:W-:Y:S01]  /*8680*/  BPT.TRAP 0x1 ;  /* 0x000000040000795c */ /* 0x000fe20000300000 */
.L_x_187:
[----:B--2---:R-:W-:Y:S05]  /*8690*/  @P2 BRA `(.L_x_188) ;  /* 0x0000000000082947 */ /* 0x004fea0003800000 */
[----:B------:R-:W2:Y:S02]  /*86a0*/  SYNCS.PHASECHK.TRANS64.TRYWAIT P0, [UR12+0x30850], R0 ;  /* 0x03085000ff0075a7 */ /* 0x000ea4000800014c */
[----:B--2---:R-:W-:Y:S05]  /*86b0*/  @!P0 BRA `(.L_x_189) ;  /* 0x00000078000c8947 */ /* 0x004fea0003800000 */
.L_x_188:
[----:B------:R-:W-:Y:S01]  /*86c0*/  UIADD3 UR39, UR39, 0x400, URZ ;  /* 0x0000040027277890 */ /* 0x000fe2000fffe03f */
[----:B------:R-:W-:Y:S01]  /*86d0*/  WARPGROUP.ARRIVE ;  /* 0x00000000000079c5 */ /* 0x000fe20000000000 */
[----:B------:R-:W-:Y:S01]  /*86e0*/  UIADD3 UR25, UR25, 0x1e800, URZ ;  /* 0x0001e80019197890 */ /* 0x000fe2000fffe03f */
[----:B-12---:R-:W1:Y:S01]  /*86f0*/  SHFL.BFLY PT, R0, R3, 0x2, 0x1f ;  /* 0x0c401f0003007f89 */ /* 0x006e6200000e0000 */
[----:B------:R-:W-:Y:S01]  /*8700*/  USHF.R.U32.HI UR39, URZ, 0x4, UR39 ;  /* 0x000000043f277899 */ /* 0x000fe20008011627 */
[----:B------:R-:W-:Y:S01]  /*8710*/  IMAD.MOV.U32 R21, RZ, RZ, RZ ;  /* 0x000000ffff157224 */ /* 0x000fe200078e00ff */
[----:B------:R-:W-:Y:S01]  /*8720*/  USHF.R.U32.HI UR25, URZ, 0x4, UR25 ;  /* 0x000000043f197899 */ /* 0x000fe20008011619 */
[----:B------:R-:W2:Y:S01]  /*8730*/  SHFL.BFLY PT, R5, R4, 0x2, 0x1f ;  /* 0x0c401f0004057f89 */ /* 0x000ea200000e0000 */
[----:B------:R-:W-:Y:S01]  /*8740*/  ULOP3.LUT UR6, UR39, 0x3fff, URZ, 0xc0, !UPT ;  /* 0x00003fff27067892 */ /* 0x000fe2000f8ec03f */
[----:B0--3--:R-:W-:Y:S01]  /*8750*/  IMAD.U32 R11, RZ, RZ, UR26 ;  /* 0x0000001aff0b7e24 */ /* 0x009fe2000f8e00ff */
[----:B------:R-:W-:-:S02]  /*8760*/  ULOP3.LUT UR4, UR25, 0x3fff, URZ, 0xc0, !UPT ;  /* 0x00003fff19047892 */ /* 0x000fc4000f8ec03f */
[----:B------:R-:W-:Y:S02]  /*8770*/  UIMAD UR6, UR38, 0x600, UR6 ;  /* 0x00000600260678a4 */ /* 0x000fe4000f8e0206 */
[----:B------:R-:W-:Y:S01]  /*8780*/  ULOP3.LUT UR4, UR4, 0x10000, URZ, 0xfc, !UPT ;  /* 0x0001000004047892 */ /* 0x000fe2000f8efc3f */
[----:B------:R-:W-:Y:S01]  /*8790*/  UMOV UR7, 0x40000040 ;  /* 0x4000004000077882 */ /* 0x000fe20000000000 */
[----:B------:R-:W-:Y:S01]  /*87a0*/  UMOV UR5, 0x40000040 ;  /* 0x4000004000057882 */ /* 0x000fe20000000000 */
[----:B------:R-:W-:Y:S02]  /*87b0*/  UIADD3 UR10, UR6, 0x80, URZ ;  /* 0x00000080060a7890 */ /* 0x000fe4000fffe03f */
[----:B------:R-:W-:Y:S01]  /*87c0*/  UIADD3 UR8, UR4, 0x2, URZ ;  /* 0x0000000204087890 */ /* 0x000fe2000fffe03f */
[----:B------:R-:W-:-:S03]  /*87d0*/  UMOV UR11, 0x40000040 ;  /* 0x40000040000b7882 */ /* 0x000fc60000000000 */
[----:B------:R-:W-:Y:S01]  /*87e0*/  HGMMA.64x64x16.F32.BF16 R120, gdesc[UR4].tnspB, R120, gsb0 ;  /* 0x40e00000047879f0 */ /* 0x000fe20008001878 */
[----:B------:R-:W-:Y:S01]  /*87f0*/  UMOV UR9, 0x40000040 ;  /* 0x4000004000097882 */ /* 0x000fe20000000000 */
[----:B------:R-:W-:Y:S01]  /*8800*/  UMOV UR7, 0x40000040 ;  /* 0x4000004000077882 */ /* 0x000fe20000000000 */
[----:B------:R-:W-:Y:S01]  /*8810*/  UMOV UR5, 0x40000040 ;  /* 0x4000004000057882 */ /* 0x000fe20000000000 */
[----:B-1----:R-:W-:Y:S01]  /*8820*/  FADD.FTZ R0, R0, R3 ;  /* 0x0000000300007221 */ /* 0x002fe20000010000 */
[----:B------:R-:W-:Y:S01]  /*8830*/  UIADD3 UR38, UR38, 0x1, URZ ;  /* 0x0000000126267890 */ /* 0x000fe2000fffe03f */
[----:B------:R-:W-:Y:S01]  /*8840*/  IMAD.MOV.U32 R3, RZ, RZ, -0x800000 ;  /* 0xff800000ff037424 */ /* 0x000fe200078e00ff */
[----:B------:R-:W-:Y:S01]  /*8850*/  UIADD3 UR45, UR45, 0x1, URZ ;  /* 0x000000012d2d7890 */ /* 0x000fe2000fffe03f */
[----:B--2---:R-:W-:Y:S01]  /*8860*/  FADD.FTZ R6, R5, R4 ;  /* 0x0000000405067221 */ /* 0x004fe20000010000 */
[----:B------:R-:W-:Y:S01]  /*8870*/  UISETP.NE.AND UP0, UPT, UR38, 0x2, UPT ;  /* 0x000000022600788c */ /* 0x000fe2000bf05270 */
[----:B------:R-:W0:Y:S03]  /*8880*/  SHFL.BFLY PT, R5, R0, 0x1, 0x1f ;  /* 0x0c201f0000057f89 */ /* 0x000e2600000e0000 */
[----:B------:R-:W-:Y:S01]  /*8890*/  USEL UR38, UR38, URZ, UP0 ;  /* 0x0000003f26267287 */ /* 0x000fe20008000000 */
[----:B------:R-:W1:Y:S01]  /*88a0*/  SHFL.BFLY PT, R7, R6, 0x1, 0x1f ;  /* 0x0c201f0006077f89 */ /* 0x000e6200000e0000 */
[----:B0-----:R-:W-:Y:S01]  /*88b0*/  FADD.FTZ R9, R0, R5 ;  /* 0x0000000500097221 */ /* 0x001fe20000010000 */
[----:B------:R-:W-:-:S02]  /*88c0*/  IMAD.U32 R5, RZ, RZ, UR26 ;  /* 0x0000001aff057e24 */ /* 0x000fc4000f8e00ff */
[----:B------:R-:W-:Y:S02]  /*88d0*/  IMAD.MOV.U32 R0, RZ, RZ, -0x800000 ;  /* 0xff800000ff007424 */ /* 0x000fe400078e00ff */
[----:B-1----:R-:W-:Y:S01]  /*88e0*/  FADD.FTZ R10, R6, R7 ;  /* 0x00000007060a7221 */ /* 0x002fe20000010000 */
[----:B------:R-:W-:Y:S01]  /*88f0*/  FSETP.NE.FTZ.AND P0, PT, R9, RZ, PT ;  /* 0x000000ff0900720b */ /* 0x000fe20003f15000 */
[----:B------:R-:W-:Y:S01]  /*8900*/  IMAD.U32 R6, RZ, RZ, UR12 ;  /* 0x0000000cff067e24 */ /* 0x000fe2000f8e00ff */
[----:B------:R-:W-:Y:S02]  /*8910*/  MOV R7, RZ ;  /* 0x000000ff00077202 */ /* 0x000fe40000000f00 */
[----:B------:R-:W-:Y:S02]  /*8920*/  FSETP.NE.FTZ.AND P2, PT, R10, RZ, PT ;  /* 0x000000ff0a00720b */ /* 0x000fe40003f55000 */
[----:B------:R-:W-:-:S04]  /*8930*/  @!P1 IADD3 R6, R6, 0x30860, RZ ;  /* 0x0003086006069810 */ /* 0x000fc80007ffe0ff */
[----:B------:R-:W-:-:S03]  /*8940*/  @!P1 PRMT R6, RZ, 0x654, R6 ;  /* 0x00000654ff069816 */ /* 0x000fc60000000006 */
[----:B------:R-:W0:Y:S01]  /*8950*/  @P0 MUFU.LG2 R4, R9 ;  /* 0x0000000900040308 */ /* 0x000e220000000c00 */
[----:B------:R-:W-:-:S07]  /*8960*/  @P0 FMUL.FTZ R5, R5, 0.69314718246459960938 ;  /* 0x3f31721805050820 */ /* 0x000fce0000410000 */
[----:B------:R-:W1:Y:S08]  /*8970*/  @P2 MUFU.LG2 R8, R10 ;  /* 0x0000000a00082308 */ /* 0x000e700000000c00 */
[----:B------:R2:W3:Y:S01]  /*8980*/  @P0 MUFU.RCP R21, R9 ;  /* 0x0000000900150308 */ /* 0x0004e20000001000 */
[----:B0-----:R-:W-:-:S04]  /*8990*/  @P0 FMUL.FTZ R4, R4, 0.69314718246459960938 ;  /* 0x3f31721804040820 */ /* 0x001fc80000410000 */
[----:B------:R-:W-:Y:S01]  /*89a0*/  @P0 FFMA.FTZ R3, R5, R96, R4 ;  /* 0x0000006005030223 */ /* 0x000fe20000010004 */
[----:B------:R-:W-:Y:S01]  /*89b0*/  PLOP3.LUT P0, PT, PT, PT, PT, 0x8, 0x0 ;  /* 0x000000000000781c */ /* 0x000fe20003f0e170 */
[----:B------:R-:W-:Y:S02]  /*89c0*/  WARPGROUP.DEPBAR.LE gsb0, 0x0 ;  /* 0x00008000000079c5 */ /* 0x000fe40000010000 */
[----:B------:R-:W-:Y:S01]  /*89d0*/  WARPGROUP.ARRIVE ;  /* 0x00000000000079c5 */ /* 0x000fe20000000000 */
[----:B------:R-:W0:Y:S01]  /*89e0*/  @P2 MUFU.RCP R7, R10 ;  /* 0x0000000a00072308 */ /* 0x000e220000001000 */
[----:B--2---:R-:W-:Y:S01]  /*89f0*/  @P2 FMUL.FTZ R9, R11, 0.69314718246459960938 ;  /* 0x3f3172180b092820 */ /* 0x004fe20000410000 */
[----:B-1----:R-:W-:-:S03]  /*8a00*/  @P2 FMUL.FTZ R8, R8, 0.69314718246459960938 ;  /* 0x3f31721808082820 */ /* 0x002fc60000410000 */
[----:B------:R-:W-:Y:S01]  /*8a10*/  HGMMA.64x64x16.F32.BF16 R120, gdesc[UR8].tnspB, R120, gsb0 ;  /* 0x40e00000087879f0 */ /* 0x000fe20008001878 */
[----:B------:R-:W-:Y:S01]  /*8a20*/  UIADD3 UR10, UR6, 0x100, URZ ;  /* 0x00000100060a7890 */ /* 0x000fe2000fffe03f */
[----:B------:R-:W-:Y:S01]  /*8a30*/  @P2 FFMA.FTZ R0, R9, R103, R8 ;  /* 0x0000006709002223 */ /* 0x000fe20000010008 */
        /* <DEDUP_REMOVED lines=59> */
[----:B------:R-:W-:Y:S02]  /*8df0*/  UIADD3 UR6, UR6, 0x580, URZ ;  /* 0x0000058006067890 */ /* 0x000fe4000fffe03f */
[----:B------:R-:W-:Y:S01]  /*8e00*/  UIADD3 UR4, UR4, 0xc06, URZ ;  /* 0x00000c0604047890 */ /* 0x000fe2000fffe03f */
[----:B------:R-:W-:Y:S02]  /*8e10*/  WARPGROUP.DEPBAR.LE gsb0, 0x0 ;  /* 0x00008000000079c5 */ /* 0x000fe40000010000 */
[----:B------:R-:W-:-:S06]  /*8e20*/  WARPGROUP.ARRIVE ;  /* 0x00000000000079c5 */ /* 0x000fcc0000000000 */
[----:B------:R-:W-:Y:S03]  /*8e30*/  HGMMA.64x64x16.F32.BF16 R120, gdesc[UR8].tnspB, R120, gsb0 ;  /* 0x40e00000087879f0 */ /* 0x000fe60008001878 */
[----:B------:R-:W-:Y:S02]  /*8e40*/  WARPGROUP.DEPBAR.LE gsb0, 0x0 ;  /* 0x00008000000079c5 */ /* 0x000fe40000010000 */
[----:B------:R-:W-:-:S06]  /*8e50*/  WARPGROUP.ARRIVE ;  /* 0x00000000000079c5 */ /* 0x000fcc0000000000 */
[----:B------:R-:W-:Y:S01]  /*8e60*/  HGMMA.64x64x16.F32.BF16 R120, gdesc[UR4].tnspB, R120, gsb0 ;  /* 0x40e00000047879f0 */ /* 0x000fe20008001878 */
[----:B------:R-:W-:-:S04]  /*8e70*/  USEL UR4, URZ, 0x1, UP0 ;  /* 0x000000013f047887 */ /* 0x000fc80008000000 */
[----:B------:R-:W-:Y:S01]  /*8e80*/  ULOP3.LUT UR37, UR37, UR4, URZ, 0x3c, !UPT ;  /* 0x0000000425257292 */ /* 0x000fe2000f8e3c3f */
[----:B------:R-:W-:Y:S02]  /*8e90*/  WARPGROUP.DEPBAR.LE gsb0, 0x0 ;  /* 0x00008000000079c5 */ /* 0x000fe40000010000 */
[----:B------:R1:W-:Y:S01]  /*8ea0*/  @!P1 SYNCS.ARRIVE.TRANS64.RED.A1T0 RZ, [R6+URZ], RZ ;  /* 0x000000ff06ff99a7 */ /* 0x0003e2000810043f */
[-C--:B---3--:R-:W-:Y:S01]  /*8eb0*/  FMUL.FTZ R50, R120, R21.reuse ;  /* 0x0000001578327220 */ /* 0x088fe20000410000 */
        /* <DEDUP_REMOVED lines=30> */
[----:B-1----:R-:W-:-:S07]  /*90a0*/  FMUL.FTZ R151, R151, R7 ;  /* 0x0000000797977220 */ /* 0x002fce0000410000 */
.L_x_169:
[----:B------:R-:W0:Y:S08]  /*90b0*/  S2UR UR4, SR_CgaCtaId ;  /* 0x00000000000479c3 */ /* 0x000e300000008800 */
[----:B------:R-:W-:Y:S06]  /*90c0*/  BAR.SYNC.DEFER_BLOCKING 0x5, 0x200 ;  /* 0x0148000000007b1d */ /* 0x000fec0000010000 */
[----:B------:R-:W-:Y:S01]  /*90d0*/  UMOV UR39, 0x400 ;  /* 0x0000040000277882 */ /* 0x000fe20000000000 */
[----:B------:R-:W-:Y:S01]  /*90e0*/  BSSY B0, `(.L_x_190) ;  /* 0x000019e000007945 */ /* 0x000fe20003800000 */
[----:B0-----:R-:W-:-:S09]  /*90f0*/  ULEA UR39, UR4, UR39, 0x18 ;  /* 0x0000002704277291 */ /* 0x001fd2000f8ec03f */
[----:B------:R-:W0:Y:S02]  /*9100*/  LDS.128 R24, [UR39+0x308d0] ;  /* 0x0308d027ff187984 */ /* 0x000e240008000c00 */
[----:B0-----:R-:W-:Y:S02]  /*9110*/  R2UR UR6, R25 ;  /* 0x00000000190672ca */ /* 0x001fe400000e0000 */
[----:B------:R-:W-:Y:S01]  /*9120*/  R2UR UR5, R26 ;  /* 0x000000001a0572ca */ /* 0x000fe200000e0000 */
[----:B------:R-:W-:Y:S06]  /*9130*/  BAR.ARV 0x4, 0x200 ;  /* 0x0108000000007b1d */ /* 0x000fec0000002000 */
[----:B------:R-:W-:Y:S08]  /*9140*/  @P0 BRA `(.L_x_191) ;  /* 0x0000000c00e80947 */ /* 0x000ff00003800000 */
[----:B------:R-:W2:Y:S01]  /*9150*/  LDL R4, [R1+0x18] ;  /* 0x0000180001047983 */ /* 0x000ea20000100800 */
[----:B------:R-:W0:Y:S01]  /*9160*/  S2UR UR4, SR_SWINHI ;  /* 0x00000000000479c3 */ /* 0x000e220000002f00 */
[----:B------:R-:W-:Y:S02]  /*9170*/  F2FP.BF16.F32.PACK_AB R12, R12, R33 ;  /* 0x000000210c0c723e */ /* 0x000fe400000010ff */
[----:B------:R-:W-:Y:S01]  /*9180*/  F2FP.BF16.F32.PACK_AB R13, R13, R34 ;  /* 0x000000220d0d723e */ /* 0x000fe200000010ff */
[----:B------:R-:W3:Y:S01]  /*9190*/  LDL R52, [R1+0x14] ;  /* 0x0000140001347983 */ /* 0x000ee20000100800 */
[----:B------:R-:W-:Y:S02]  /*91a0*/  F2FP.BF16.F32.PACK_AB R14, R14, R31 ;  /* 0x0000001f0e0e723e */ /* 0x000fe400000010ff */
[----:B------:R-:W-:Y:S02]  /*91b0*/  F2FP.BF16.F32.PACK_AB R15, R15, R32 ;  /* 0x000000200f0f723e */ /* 0x000fe400000010ff */
[----:B------:R-:W-:-:S02]  /*91c0*/  F2FP.BF16.F32.PACK_AB R148, R29, R30 ;  /* 0x0000001e1d94723e */ /* 0x000fc400000010ff */
[----:B------:R-:W-:Y:S01]  /*91d0*/  F2FP.BF16.F32.PACK_AB R149, R23, R28 ;  /* 0x0000001c1795723e */ /* 0x000fe200000010ff */
[----:B------:R-:W-:Y:S01]  /*91e0*/  USHF.L.U32 UR16, UR40, 0x2, URZ ;  /* 0x0000000228107899 */ /* 0x000fe2000800063f */
[----:B------:R-:W-:Y:S01]  /*91f0*/  F2FP.BF16.F32.PACK_AB R150, R21, R22 ;  /* 0x000000161596723e */ /* 0x000fe200000010ff */
[----:B------:R-:W-:Y:S01]  /*9200*/  USHF.L.U64.HI UR18, UR40, 0x2, UR41 ;  /* 0x0000000228127899 */ /* 0x000fe20008010229 */
[----:B------:R-:W-:Y:S01]  /*9210*/  F2FP.BF16.F32.PACK_AB R151, R151, R20 ;  /* 0x000000149797723e */ /* 0x000fe200000010ff */
[----:B------:R-:W1:Y:S08]  /*9220*/  LDC R29, c[0x0][0xbe8] ;  /* 0x0002fa00ff1d7b82 */ /* 0x000e700000000800 */
[----:B------:R-:W-:Y:S01]  /*9230*/  BAR.SYNC.DEFER_BLOCKING 0x1, 0x180 ;  /* 0x0046000000007b1d */ /* 0x000fe20000010000 */
[----:B------:R-:W-:-:S05]  /*9240*/  USHF.R.S32.HI UR17, URZ, 0x1f, UR43 ;  /* 0x0000001f3f117899 */ /* 0x000fca000801142b */
[----:B------:R-:W-:Y:S01]  /*9250*/  ULDC.64 UR12, c[0x0][0xb90] ;  /* 0x0002e400000c7ab9 */ /* 0x000fe20000000a00 */
[----:B------:R-:W-:Y:S01]  /*9260*/  UMOV UR8, UR39 ;  /* 0x0000002700087c82 */ /* 0x000fe20008000000 */
[----:B0-----:R-:W-:Y:S01]  /*9270*/  UMOV UR9, UR4 ;  /* 0x0000000400097c82 */ /* 0x001fe20008000000 */
[----:B------:R-:W-:Y:S01]  /*9280*/  ULDC.64 UR10, c[0x0][0xc08] ;  /* 0x00030200000a7ab9 */ /* 0x000fe20000000a00 */
[----:B------:R-:W-:Y:S01]  /*9290*/  IMAD.U32 R18, RZ, RZ, UR8 ;  /* 0x00000008ff127e24 */ /* 0x000fe2000f8e00ff */
[----:B------:R-:W-:Y:S01]  /*92a0*/  ULDC.64 UR14, c[0x0][0xb98] ;  /* 0x0002e600000e7ab9 */ /* 0x000fe20000000a00 */
[----:B------:R-:W-:Y:S01]  /*92b0*/  IMAD.U32 R19, RZ, RZ, UR9 ;  /* 0x00000009ff137e24 */ /* 0x000fe2000f8e00ff */
[----:B------:R-:W-:Y:S02]  /*92c0*/  ULDC.64 UR8, c[0x0][0xc00] ;  /* 0x0003000000087ab9 */ /* 0x000fe40000000a00 */
[----:B------:R-:W-:-:S04]  /*92d0*/  UISETP.NE.U32.AND UP0, UPT, UR8, URZ, UPT ;  /* 0x0000003f0800728c */ /* 0x000fc8000bf05070 */
[----:B------:R-:W-:Y:S02]  /*92e0*/  UISETP.NE.AND.EX UP0, UPT, UR9, URZ, UPT, UP0 ;  /* 0x0000003f0900728c */ /* 0x000fe4000bf05300 */
[----:B------:R-:W-:-:S04]  /*92f0*/  UIADD3 UR4, UP1, UR16, UR8, URZ ;  /* 0x0000000810047290 */ /* 0x000fc8000ff3e03f */
[----:B------:R-:W-:Y:S02]  /*9300*/  UIADD3.X UR7, UR18, UR9, URZ, UP1, !UPT ;  /* 0x0000000912077290 */ /* 0x000fe40008ffe43f */
[----:B------:R-:W-:-:S04]  /*9310*/  MOV R20, UR4 ;  /* 0x0000000400147c02 */ /* 0x000fc80008000f00 */
[----:B------:R-:W-:Y:S02]  /*9320*/  IMAD.U32 R21, RZ, RZ, UR7 ;  /* 0x00000007ff157e24 */ /* 0x000fe4000f8e00ff */
[----:B--2---:R-:W-:-:S03]  /*9330*/  IMAD.WIDE R4, R4, 0x2, R18 ;  /* 0x0000000204047825 */ /* 0x004fc600078e0212 */
[C---:B------:R-:W-:Y:S02]  /*9340*/  IADD3 R9, P1, R4.reuse, 0x40, RZ ;  /* 0x0000004004097810 */ /* 0x040fe40007f3e0ff */
[C---:B------:R-:W-:Y:S02]  /*9350*/  IADD3 R11, P2, R4.reuse, 0x20, RZ ;  /* 0x00000020040b7810 */ /* 0x040fe40007f5e0ff */
[C---:B------:R-:W-:Y:S02]  /*9360*/  IADD3 R25, P0, R4.reuse, 0x60, RZ ;  /* 0x0000006004197810 */ /* 0x040fe40007f1e0ff */
[----:B------:R-:W-:Y:S02]  /*9370*/  LOP3.LUT R7, R4, 0x380, RZ, 0xc0, !PT ;  /* 0x0000038004077812 */ /* 0x000fe400078ec0ff */
[----:B------:R-:W-:Y:S02]  /*9380*/  LOP3.LUT R8, R9, 0x380, RZ, 0xc0, !PT ;  /* 0x0000038009087812 */ /* 0x000fe400078ec0ff */
[----:B------:R-:W-:-:S02]  /*9390*/  LOP3.LUT R10, R11, 0x380, RZ, 0xc0, !PT ;  /* 0x000003800b0a7812 */ /* 0x000fc400078ec0ff */
[----:B------:R-:W-:Y:S02]  /*93a0*/  LOP3.LUT R6, R25, 0x380, RZ, 0xc0, !PT ;  /* 0x0000038019067812 */ /* 0x000fe400078ec0ff */
[----:B------:R-:W-:Y:S02]  /*93b0*/  SHF.R.U64 R7, R7, 0x3, RZ ;  /* 0x0000000307077819 */ /* 0x000fe400000012ff */
[----:B------:R-:W-:Y:S02]  /*93c0*/  SHF.R.U64 R8, R8, 0x3, RZ ;  /* 0x0000000308087819 */ /* 0x000fe400000012ff */
[----:B------:R-:W-:Y:S02]  /*93d0*/  SHF.R.U64 R10, R10, 0x3, RZ ;  /* 0x000000030a0a7819 */ /* 0x000fe400000012ff */
[----:B------:R-:W-:Y:S02]  /*93e0*/  SHF.R.U64 R6, R6, 0x3, RZ ;  /* 0x0000000306067819 */ /* 0x000fe400000012ff */
[----:B------:R-:W-:Y:S01]  /*93f0*/  LOP3.LUT R4, R7, R4, RZ, 0x3c, !PT ;  /* 0x0000000407047212 */ /* 0x000fe200078e3cff */
[--C-:B------:R-:W-:Y:S01]  /*9400*/  IMAD.X R7, RZ, RZ, R5.reuse, P0 ;  /* 0x000000ffff077224 */ /* 0x100fe200000e0605 */
[----:B------:R-:W-:Y:S01]  /*9410*/  LOP3.LUT R8, R8, R9, RZ, 0x3c, !PT ;  /* 0x0000000908087212 */ /* 0x000fe200078e3cff */
[--C-:B------:R-:W-:Y:S01]  /*9420*/  IMAD.X R9, RZ, RZ, R5.reuse, P1 ;  /* 0x000000ffff097224 */ /* 0x100fe200008e0605 */
[----:B------:R-:W-:Y:S01]  /*9430*/  LOP3.LUT R10, R10, R11, RZ, 0x3c, !PT ;  /* 0x0000000b0a0a7212 */ /* 0x000fe200078e3cff */
[----:B------:R-:W-:Y:S01]  /*9440*/  IMAD.X R11, RZ, RZ, R5, P2 ;  /* 0x000000ffff0b7224 */ /* 0x000fe200010e0605 */
[----:B------:R-:W-:-:S02]  /*9450*/  LOP3.LUT R6, R6, R25, RZ, 0x3c, !PT ;  /* 0x0000001906067212 */ /* 0x000fc400078e3cff */
[----:B------:R-:W-:Y:S02]  /*9460*/  MOV R51, R4 ;  /* 0x0000000400337202 */ /* 0x000fe40000000f00 */
[----:B------:R-:W-:Y:S02]  /*9470*/  MOV R24, R6 ;  /* 0x0000000600187202 */ /* 0x000fe40000000f00 */
[----:B------:R-:W-:Y:S02]  /*9480*/  MOV R25, R8 ;  /* 0x0000000800197202 */ /* 0x000fe40000000f00 */
[----:B------:R-:W-:Y:S02]  /*9490*/  MOV R26, R10 ;  /* 0x0000000a001a7202 */ /* 0x000fe40000000f00 */
[----:B------:R-:W-:Y:S02]  /*94a0*/  F2FP.BF16.F32.PACK_AB R4, R49, R50 ;  /* 0x000000323104723e */ /* 0x000fe400000010ff */
[----:B------:R-:W-:-:S02]  /*94b0*/  F2FP.BF16.F32.PACK_AB R5, R47, R48 ;  /* 0x000000302f05723e */ /* 0x000fc400000010ff */
[----:B------:R-:W-:Y:S02]  /*94c0*/  F2FP.BF16.F32.PACK_AB R6, R45, R46 ;  /* 0x0000002e2d06723e */ /* 0x000fe400000010ff */
[----:B------:R-:W-:Y:S02]  /*94d0*/  F2FP.BF16.F32.PACK_AB R7, R43, R44 ;  /* 0x0000002c2b07723e */ /* 0x000fe400000010ff */
[----:B------:R-:W-:Y:S02]  /*94e0*/  F2FP.BF16.F32.PACK_AB R8, R41, R42 ;  /* 0x0000002a2908723e */ /* 0x000fe400000010ff */
[----:B------:R-:W-:Y:S02]  /*94f0*/  F2FP.BF16.F32.PACK_AB R9, R39, R40 ;  /* 0x000000282709723e */ /* 0x000fe400000010ff */
[----:B------:R-:W-:Y:S02]  /*9500*/  F2FP.BF16.F32.PACK_AB R10, R37, R38 ;  /* 0x00000026250a723e */ /* 0x000fe400000010ff */
[----:B------:R-:W-:Y:S01]  /*9510*/  F2FP.BF16.F32.PACK_AB R11, R35, R36 ;  /* 0x00000024230b723e */ /* 0x000fe200000010ff */
[----:B------:R-:W-:Y:S04]  /*9520*/  STSM.16.M88.4 [R51], R4 ;  /* 0x0000000433007844 */ /* 0x000fe80000000200 */
[----:B------:R0:W-:Y:S04]  /*9530*/  STSM.16.M88.4 [R26], R8 ;  /* 0x000000081a007844 */ /* 0x0001e80000000200 */
[----:B------:R2:W-:Y:S04]  /*9540*/  STSM.16.M88.4 [R25], R12 ;  /* 0x0000000c19007844 */ /* 0x0005e80000000200 */
[----:B------:R4:W-:Y:S01]  /*9550*/  STSM.16.M88.4 [R24], R148 ;  /* 0x0000009418007844 */ /* 0x0009e20000000200 */
[----:B------:R-:W-:Y:S01]  /*9560*/  PLOP3.LUT P2, PT, PT, PT, UP0, 0x80, 0x0 ;  /* 0x000000000000781c */ /* 0x000fe20003f4f008 */
[----:B------:R-:W-:-:S12]  /*9570*/  BAR.SYNC.DEFER_BLOCKING 0x1, 0x180 ;  /* 0x0046000000007b1d */ /* 0x000fd80000010000 */
[----:B------:R-:W4:Y:S01]  /*9580*/  @P2 LDG.E R22, desc[UR48][R20.64] ;  /* 0x0000003014162981 */ /* 0x000f22000c1e1900 */
[----:B-1----:R-:W-:Y:S01]  /*9590*/  ISETP.NE.AND P1, PT, R29, 0x1, PT ;  /* 0x000000011d00780c */ /* 0x002fe20003f25270 */
[----:B------:R-:W-:-:S12]  /*95a0*/  UMOV UR4, URZ ;  /* 0x0000003f00047c82 */ /* 0x000fd80008000000 */
[----:B------:R-:W1:Y:S08]  /*95b0*/  @P1 LDC R23, c[0x0][0xbec] ;  /* 0x0002fb00ff171b82 */ /* 0x000e700000000800 */
[----:B------:R-:W2:Y:S01]  /*95c0*/  @P1 LDC R28, c[0x0][0xbf0] ;  /* 0x0002fc00ff1c1b82 */ /* 0x000ea20000000800 */
[----:B0-----:R-:W-:-:S04]  /*95d0*/  IMAD.U32 R8, RZ, RZ, UR42 ;  /* 0x0000002aff087e24 */ /* 0x001fc8000f8e00ff */
[----:B---3--:R-:W-:Y:S01]  /*95e0*/  IMAD R8, R8, 0xc0, R52 ;  /* 0x000000c008087824 */ /* 0x008fe200078e0234 */
[----:B------:R-:W-:Y:S02]  /*95f0*/  UIMAD UR7, UR17, UR12, URZ ;  /* 0x0000000c110772a4 */ /* 0x000fe4000f8e023f */
[----:B------:R-:W-:Y:S01]  /*9600*/  UISETP.NE.U32.AND UP1, UPT, UR10, URZ, UPT ;  /* 0x0000003f0a00728c */ /* 0x000fe2000bf25070 */
[----:B------:R-:W-:Y:S01]  /*9610*/  IMAD.MOV.U32 R4, RZ, RZ, R8 ;  /* 0x000000ffff047224 */ /* 0x000fe200078e0008 */
[----:B------:R-:W-:Y:S01]  /*9620*/  UIMAD UR7, UR43, UR13, UR7 ;  /* 0x0000000d2b0772a4 */ /* 0x000fe2000f8e0207 */
[----:B-1----:R-:W-:Y:S01]  /*9630*/  @P1 IMAD.HI.U32 R5, R8, R23, RZ ;  /* 0x0000001708051227 */ /* 0x002fe200078e00ff */
[----:B------:R-:W-:Y:S02]  /*9640*/  USEL UR41, UR41, URZ, !UP0 ;  /* 0x0000003f29297287 */ /* 0x000fe4000c000000 */
[----:B------:R-:W-:Y:S02]  /*9650*/  USEL UR40, UR40, URZ, !UP0 ;  /* 0x0000003f28287287 */ /* 0x000fe4000c000000 */
[----:B------:R-:W-:Y:S01]  /*9660*/  UISETP.NE.AND.EX UP0, UPT, UR11, URZ, UPT, UP1 ;  /* 0x0000003f0b00728c */ /* 0x000fe2000bf05310 */
[----:B--2---:R-:W-:-:S05]  /*9670*/  @P1 SHF.R.U32.HI R4, RZ, R28, R5 ;  /* 0x0000001cff041219 */ /* 0x004fca0000011605 */
[----:B------:R-:W-:-:S04]  /*9680*/  IMAD.MOV R6, RZ, RZ, -R4 ;  /* 0x000000ffff067224 */ /* 0x000fc800078e0a04 */
[----:B------:R-:W-:Y:S01]  /*9690*/  IMAD R7, R29, R6, R8 ;  /* 0x000000061d077224 */ /* 0x000fe200078e0208 */
[----:B------:R-:W-:Y:S01]  /*96a0*/  @UP0 UIADD3 UR10, UP1, UR16, UR10, URZ ;  /* 0x0000000a100a0290 */ /* 0x000fe2000ff3e03f */
[----:B------:R-:W-:Y:S02]  /*96b0*/  PLOP3.LUT P3, PT, PT, PT, UP0, 0x80, 0x0 ;  /* 0x000000000000781c */ /* 0x000fe40003f6f008 */
[----:B------:R-:W-:Y:S02]  /*96c0*/  SHF.R.S32.HI R6, RZ, 0x1f, R4 ;  /* 0x0000001fff067819 */ /* 0x000fe40000011404 */
[----:B------:R-:W-:Y:S01]  /*96d0*/  SHF.R.S32.HI R5, RZ, 0x1f, R7 ;  /* 0x0000001fff057819 */ /* 0x000fe20000011407 */
[----:B------:R-:W-:Y:S01]  /*96e0*/  @UP0 UIADD3.X UR11, UR18, UR11, URZ, UP1, !UPT ;  /* 0x0000000b120b0290 */ /* 0x000fe20008ffe43f */
[----:B------:R-:W-:-:S05]  /*96f0*/  IMAD.U32 R12, RZ, RZ, UR10 ;  /* 0x0000000aff0c7e24 */ /* 0x000fca000f8e00ff */
[----:B------:R-:W-:Y:S01]  /*9700*/  IMAD.U32 R13, RZ, RZ, UR11 ;  /* 0x0000000bff0d7e24 */ /* 0x000fe2000f8e00ff */
[----:B----4-:R-:W-:-:S13]  /*9710*/  @P2 R2UR UR4, R22 ;  /* 0x00000000160422ca */ /* 0x010fda00000e0000 */
[----:B------:R-:W-:Y:S02]  /*9720*/  USHF.R.S32.HI UR9, URZ, 0x1f, UR4 ;  /* 0x0000001f3f097899 */ /* 0x000fe40008011404 */
[----:B------:R-:W-:Y:S02]  /*9730*/  UMOV UR8, UR4 ;  /* 0x0000000400087c82 */ /* 0x000fe40008000000 */
[----:B------:R-:W-:-:S04]  /*9740*/  UIMAD.WIDE.U32 UR12, UR43, UR12, UR8 ;  /* 0x0000000c2b0c72a5 */ /* 0x000fc8000f8e0008 */
[----:B------:R-:W-:Y:S02]  /*9750*/  UIADD3 UR13, UR13, UR7, URZ ;  /* 0x000000070d0d7290 */ /* 0x000fe4000fffe03f */
[----:B------:R-:W-:Y:S02]  /*9760*/  UIMAD UR7, UR41, UR14, URZ ;  /* 0x0000000e290772a4 */ /* 0x000fe4000f8e023f */
[----:B------:R-:W-:Y:S02]  /*9770*/  UIMAD.WIDE.U32 UR12, UR40, UR14, UR12 ;  /* 0x0000000e280c72a5 */ /* 0x000fe4000f8e000c */
[----:B------:R-:W-:-:S03]  /*9780*/  UIMAD UR7, UR40, UR15, UR7 ;  /* 0x0000000f280772a4 */ /* 0x000fc6000f8e0207 */
[----:B------:R-:W-:Y:S01]  /*9790*/  ULDC.64 UR14, c[0x0][0xb88] ;  /* 0x0002e200000e7ab9 */ /* 0x000fe20000000a00 */
[----:B------:R-:W-:Y:S02]  /*97a0*/  IADD3 R4, P0, R4, UR12, RZ ;  /* 0x0000000c04047c10 */ /* 0x000fe4000ff1e0ff */
[----:B------:R-:W-:Y:S01]  /*97b0*/  IMAD.U32 R9, RZ, RZ, UR7 ;  /* 0x00000007ff097e24 */ /* 0x000fe2000f8e00ff */
[----:B------:R-:W-:Y:S01]  /*97c0*/  ULDC UR7, c[0x0][0xa88] ;  /* 0x0002a20000077ab9 */ /* 0x000fe20000000800 */
[----:B------:R-:W-:-:S03]  /*97d0*/  IMAD R8, R5, UR14, RZ ;  /* 0x0000000e05087c24 */ /* 0x000fc6000f8e02ff */
[----:B------:R-:W-:Y:S02]  /*97e0*/  IADD3.X R5, R6, UR13, R9, P0, !PT ;  /* 0x0000000d06057c10 */ /* 0x000fe400087fe409 */
[----:B------:R-:W-:Y:S01]  /*97f0*/  MOV R6, UR7 ;  /* 0x0000000700067c02 */ /* 0x000fe20008000f00 */
[----:B------:R-:W-:-:S05]  /*9800*/  ULDC.64 UR12, c[0x0][0xb50] ;  /* 0x0002d400000c7ab9 */ /* 0x000fca0000000a00 */
[----:B------:R0:W5:Y:S01]  /*9810*/  @P3 LDG.E R6, desc[UR48][R12.64] ;  /* 0x000000300c063981 */ /* 0x000162000c1e1900 */
[C---:B------:R-:W-:Y:S02]  /*9820*/  IMAD R9, R7.reuse, UR15, R8 ;  /* 0x0000000f07097c24 */ /* 0x040fe4000f8e0208 */
[----:B------:R-:W-:-:S04]  /*9830*/  IMAD.WIDE.U32 R4, R7, UR14, R4 ;  /* 0x0000000e07047c25 */ /* 0x000fc8000f8e0004 */
[----:B------:R-:W-:Y:S01]  /*9840*/  IMAD.IADD R5, R5, 0x1, R9 ;  /* 0x0000000105057824 */ /* 0x000fe200078e0209 */
[----:B------:R-:W-:Y:S01]  /*9850*/  LEA R7, P0, R4, UR12, 0x2 ;  /* 0x0000000c04077c11 */ /* 0x000fe2000f8010ff */
[----:B------:R-:W-:-:S03]  /*9860*/  IMAD.U32 R8, RZ, RZ, UR42 ;  /* 0x0000002aff087e24 */ /* 0x000fc6000f8e00ff */
[----:B------:R-:W-:Y:S01]  /*9870*/  LEA.HI.X R10, R4, UR13, R5, 0x2, P0 ;  /* 0x0000000d040a7c11 */ /* 0x000fe200080f1405 */
[----:B0-----:R-:W-:Y:S08]  /*9880*/  @P3 BRA `(.L_x_192) ;  /* 0x0000000000103947 */ /* 0x001ff00003800000 */
[----:B------:R-:W-:Y:S05]  /*9890*/  @!P2 BRA `(.L_x_192) ;  /* 0x00000000000ca947 */ /* 0x000fea0003800000 */
[----:B------:R-:W2:Y:S04]  /*98a0*/  LDG.E R5, desc[UR48][R20.64] ;  /* 0x0000003014057981 */ /* 0x000ea8000c1e1900 */
[----:B-----5:R-:W2:Y:S02]  /*98b0*/  LDG.E R6, desc[UR48][R20.64+0x4] ;  /* 0x0000043014067981 */ /* 0x020ea4000c1e1900 */
[----:B--2---:R-:W-:-:S07]  /*98c0*/  IMAD.IADD R6, R6, 0x1, -R5 ;  /* 0x0000000106067824 */ /* 0x004fce00078e0a05 */
.L_x_192:
[----:B------:R-:W2:Y:S01]  /*98d0*/  LDL R9, [R1+0xc] ;  /* 0x00000c0001097983 */ /* 0x000ea20000100800 */
[----:B------:R-:W0:Y:S01]  /*98e0*/  S2R R4, SR_TID.X ;  /* 0x0000000000047919 */ /* 0x000e220000002100 */
[----:B------:R-:W-:Y:S02]  /*98f0*/  LEA R5, R157, R156, 0x6 ;  /* 0x0000009c9d057211 */ /* 0x000fe400078e30ff */
[----:B------:R-:W-:Y:S04]  /*9900*/  SHFL.IDX PT, R20, R7, RZ, 0x1c1f ;  /* 0x001c1fff07147589 */ /* 0x000fe800000e0000 */
[----:B------:R-:W1:Y:S01]  /*9910*/  SHFL.IDX PT, R21, R10, RZ, 0x1c1f ;  /* 0x001c1fff0a157589 */ /* 0x000e6200000e0000 */
[----:B------:R-:W-:Y:S01]  /*9920*/  IMAD.WIDE R18, R5, 0x2, R18 ;  /* 0x0000000205127825 */ /* 0x000fe200078e0212 */
[----:B------:R-:W-:-:S02]  /*9930*/  ULDC.64 UR10, c[0x0][0xaa0] ;  /* 0x0002a800000a7ab9 */ /* 0x000fc40000000a00 */
[----:B------:R-:W-:Y:S01]  /*9940*/  SHFL.IDX PT, R22, R7, 0x1, 0x1c1f ;  /* 0x003c1f0007167f89 */ /* 0x000fe200000e0000 */
[----:B0-----:R-:W-:-:S05]  /*9950*/  VIADD R11, R4, 0xffffff80 ;  /* 0xffffff80040b7836 */ /* 0x001fca0000000000 */
[----:B------:R-:W-:-:S04]  /*9960*/  SHF.R.S32.HI R4, RZ, 0x1f, R11 ;  /* 0x0000001fff047819 */ /* 0x000fc8000001140b */
[----:B------:R-:W-:-:S04]  /*9970*/  LEA.HI R4, R4, R11, RZ, 0x7 ;  /* 0x0000000b04047211 */ /* 0x000fc800078f38ff */
[----:B------:R-:W-:Y:S01]  /*9980*/  LOP3.LUT R4, R4, 0xffffff80, RZ, 0xc0, !PT ;  /* 0xffffff8004047812 */ /* 0x000fe200078ec0ff */
[----:B------:R-:W0:Y:S04]  /*9990*/  SHFL.IDX PT, R23, R10, 0x1, 0x1c1f ;  /* 0x003c1f000a177f89 */ /* 0x000e2800000e0000 */
[----:B------:R-:W-:Y:S02]  /*99a0*/  IMAD.IADD R4, R11, 0x1, -R4 ;  /* 0x000000010b047824 */ /* 0x000fe400078e0a04 */
[----:B-----5:R-:W-:-:S03]  /*99b0*/  IMAD R31, R6, R29, RZ ;  /* 0x0000001d061f7224 */ /* 0x020fc600078e02ff */
[----:B------:R-:W-:Y:S02]  /*99c0*/  LOP3.LUT P0, RZ, R4, 0x3, RZ, 0xc0, !PT ;  /* 0x0000000304ff7812 */ /* 0x000fe4000780c0ff */
[C---:B------:R-:W-:Y:S02]  /*99d0*/  IADD3 R13, P4, R18.reuse, 0x3000, RZ ;  /* 0x00003000120d7810 */ /* 0x040fe40007f9e0ff */
[----:B------:R-:W-:Y:S02]  /*99e0*/  LOP3.LUT R5, R18, 0x380, RZ, 0xc0, !PT ;  /* 0x0000038012057812 */ /* 0x000fe400078ec0ff */
[----:B------:R-:W-:Y:S02]  /*99f0*/  LOP3.LUT R12, R13, 0x380, RZ, 0xc0, !PT ;  /* 0x000003800d0c7812 */ /* 0x000fe400078ec0ff */
[----:B------:R-:W-:Y:S02]  /*9a00*/  SHF.R.U64 R5, R5, 0x3, RZ ;  /* 0x0000000305057819 */ /* 0x000fe400000012ff */
[----:B------:R-:W-:-:S04]  /*9a10*/  SHF.R.U64 R12, R12, 0x3, RZ ;  /* 0x000000030c0c7819 */ /* 0x000fc800000012ff */
[----:B------:R-:W-:Y:S01]  /*9a20*/  LOP3.LUT R12, R12, R13, RZ, 0x3c, !PT ;  /* 0x0000000d0c0c7212 */ /* 0x000fe200078e3cff */
[----:B------:R-:W-:Y:S02]  /*9a30*/  IMAD.X R13, RZ, RZ, R19, P4 ;  /* 0x000000ffff0d7224 */ /* 0x000fe400020e0613 */
[----:B--2---:R-:W-:Y:S01]  /*9a40*/  IMAD R8, R8, 0xc0, R9 ;  /* 0x000000c008087824 */ /* 0x004fe200078e0209 */
[----:B------:R-:W-:-:S03]  /*9a50*/  IADD3 R9, P3, R18, 0x1800, RZ ;  /* 0x0000180012097810 */ /* 0x000fc60007f7e0ff */
[C---:B------:R-:W-:Y:S01]  /*9a60*/  VIADD R4, R8.reuse, 0x8 ;  /* 0x0000000808047836 */ /* 0x040fe20000000000 */
[-C--:B------:R-:W-:Y:S02]  /*9a70*/  ISETP.GE.OR P2, PT, R8, R31.reuse, P0 ;  /* 0x0000001f0800720c */ /* 0x080fe40000746670 */
[----:B------:R-:W-:Y:S02]  /*9a80*/  LOP3.LUT R8, R9, 0x380, RZ, 0xc0, !PT ;  /* 0x0000038009087812 */ /* 0x000fe400078ec0ff */
[----:B------:R-:W-:Y:S02]  /*9a90*/  ISETP.GE.OR P0, PT, R4, R31, P0 ;  /* 0x0000001f0400720c */ /* 0x000fe40000706670 */
[----:B------:R-:W-:Y:S02]  /*9aa0*/  SHF.R.U64 R8, R8, 0x3, RZ ;  /* 0x0000000308087819 */ /* 0x000fe400000012ff */
[----:B------:R-:W-:Y:S02]  /*9ab0*/  LOP3.LUT R4, R5, R18, RZ, 0x3c, !PT ;  /* 0x0000001205047212 */ /* 0x000fe400078e3cff */
[----:B------:R-:W-:Y:S01]  /*9ac0*/  LOP3.LUT R8, R8, R9, RZ, 0x3c, !PT ;  /* 0x0000000908087212 */ /* 0x000fe200078e3cff */
[----:B------:R-:W-:Y:S01]  /*9ad0*/  IMAD.X R9, RZ, RZ, R19, P3 ;  /* 0x000000ffff097224 */ /* 0x000fe200018e0613 */
[----:B------:R-:W-:Y:S01]  /*9ae0*/  MOV R5, R19 ;  /* 0x0000001300057202 */ /* 0x000fe20000000f00 */
[----:B-1----:R1:W-:Y:S04]  /*9af0*/  @!P2 ST.E desc[UR48][R20.64], R3 ;  /* 0x000000031400a985 */ /* 0x0023e8000c101930 */
[----:B0-----:R0:W-:Y:S04]  /*9b00*/  @!P0 ST.E desc[UR48][R22.64], R0 ;  /* 0x0000000016008985 */ /* 0x0011e8000c101930 */
[----:B------:R-:W2:Y:S04]  /*9b10*/  LD.E.128 R4, desc[UR48][R4.64] ;  /* 0x0000003004047980 */ /* 0x000ea8000c101d00 */
[----:B------:R-:W3:Y:S04]  /*9b20*/  LD.E.128 R8, desc[UR48][R8.64] ;  /* 0x0000003008087980 */ /* 0x000ee8000c101d00 */
[----:B------:R-:W4:Y:S01]  /*9b30*/  LD.E.128 R12, desc[UR48][R12.64] ;  /* 0x000000300c0c7980 */ /* 0x000f22000c101d00 */
[----:B------:R-:W-:-:S04]  /*9b40*/  IADD3 R24, P0, R18, 0x4800, RZ ;  /* 0x0000480012187810 */ /* 0x000fc80007f1e0ff */
[----:B------:R-:W-:-:S04]  /*9b50*/  LOP3.LUT R18, R24, 0x380, RZ, 0xc0, !PT ;  /* 0x0000038018127812 */ /* 0x000fc800078ec0ff */
[----:B-1----:R-:W-:Y:S02]  /*9b60*/  SHF.R.U64 R3, R18, 0x3, RZ ;  /* 0x0000000312037819 */ /* 0x002fe400000012ff */
[----:B------:R-:W1:Y:S01]  /*9b70*/  @P1 LDC R18, c[0x0][0xbec] ;  /* 0x0002fb00ff121b82 */ /* 0x000e620000000800 */
[----:B------:R-:W-:Y:S01]  /*9b80*/  IMAD.X R21, RZ, RZ, R19, P0 ;  /* 0x000000ffff157224 */ /* 0x000fe200000e0613 */
[----:B------:R-:W-:-:S06]  /*9b90*/  UIMAD UR7, UR9, UR10, URZ ;  /* 0x0000000a090772a4 */ /* 0x000fcc000f8e023f */
[----:B------:R-:W1:Y:S01]  /*9ba0*/  @P1 LDC R19, c[0x0][0xbf0] ;  /* 0x0002fc00ff131b82 */ /* 0x000e620000000800 */
[----:B------:R-:W-:Y:S02]  /*9bb0*/  UIMAD.WIDE.U32 UR8, UR4, UR10, URZ ;  /* 0x0000000a040872a5 */ /* 0x000fe4000f8e003f */
[----:B------:R-:W-:Y:S01]  /*9bc0*/  UIMAD UR7, UR4, UR11, UR7 ;  /* 0x0000000b040772a4 */ /* 0x000fe2000f8e0207 */
[----:B0-----:R-:W-:Y:S02]  /*9bd0*/  IMAD R0, R155, 0x30, R157 ;  /* 0x000000309b007824 */ /* 0x001fe400078e029d */
[----:B------:R-:W-:Y:S01]  /*9be0*/  ULDC.64 UR10, c[0x0][0xae8] ;  /* 0x0002ba00000a7ab9 */ /* 0x000fe20000000a00 */
[----:B------:R-:W-:Y:S01]  /*9bf0*/  IMAD.U32 R25, RZ, RZ, UR42 ;  /* 0x0000002aff197e24 */ /* 0x000fe2000f8e00ff */
[----:B------:R-:W-:Y:S02]  /*9c00*/  UIADD3 UR9, UR9, UR7, URZ ;  /* 0x0000000709097290 */ /* 0x000fe4000fffe03f */
[----:B------:R-:W-:Y:S01]  /*9c10*/  UIMAD UR4, UR17, UR10, URZ ;  /* 0x0000000a110472a4 */ /* 0x000fe2000f8e023f */
[----:B------:R-:W-:Y:S01]  /*9c20*/  IMAD R25, R25, 0xc0, R0 ;  /* 0x000000c019197824 */ /* 0x000fe200078e0200 */
[----:B------:R-:W-:-:S02]  /*9c30*/  UIMAD.WIDE.U32 UR8, UR43, UR10, UR8 ;  /* 0x0000000a2b0872a5 */ /* 0x000fc4000f8e0008 */
[----:B------:R-:W-:Y:S01]  /*9c40*/  UIMAD UR4, UR43, UR11, UR4 ;  /* 0x0000000b2b0472a4 */ /* 0x000fe2000f8e0204 */
[----:B-1----:R-:W-:Y:S02]  /*9c50*/  @P1 IMAD.HI.U32 R0, R25, R18, RZ ;  /* 0x0000001219001227 */ /* 0x002fe400078e00ff */
[----:B------:R-:W-:Y:S01]  /*9c60*/  ULDC.64 UR10, c[0x0][0xaf0] ;  /* 0x0002bc00000a7ab9 */ /* 0x000fe20000000a00 */
[----:B------:R-:W-:Y:S02]  /*9c70*/  UIADD3 UR9, UR9, UR4, URZ ;  /* 0x0000000409097290 */ /* 0x000fe4000fffe03f */
[----:B------:R-:W-:Y:S01]  /*9c80*/  UIMAD UR41, UR41, UR10, URZ ;  /* 0x0000000a292972a4 */ /* 0x000fe2000f8e023f */
[----:B------:R-:W-:Y:S01]  /*9c90*/  LOP3.LUT R20, R3, R24, RZ, 0x3c, !PT ;  /* 0x0000001803147212 */ /* 0x000fe200078e3cff */
[----:B------:R-:W-:Y:S02]  /*9ca0*/  IMAD.MOV.U32 R3, RZ, RZ, R25 ;  /* 0x000000ffff037224 */ /* 0x000fe400078e0019 */
[----:B------:R-:W-:Y:S01]  /*9cb0*/  UIMAD UR4, UR40, UR11, UR41 ;  /* 0x0000000b280472a4 */ /* 0x000fe2000f8e0229 */
[----:B------:R-:W-:Y:S01]  /*9cc0*/  @P1 SHF.R.U32.HI R3, RZ, R19, R0 ;  /* 0x00000013ff031219 */ /* 0x000fe20000011600 */
[----:B------:R-:W-:Y:S01]  /*9cd0*/  UIMAD.WIDE.U32 UR40, UR40, UR10, UR8 ;  /* 0x0000000a282872a5 */ /* 0x000fe2000f8e0008 */
[----:B------:R-:W-:Y:S01]  /*9ce0*/  IMAD.U32 R32, RZ, RZ, UR42 ;  /* 0x0000002aff207e24 */ /* 0x000fe2000f8e00ff */
[----:B------:R-:W5:Y:S01]  /*9cf0*/  LD.E.128 R20, desc[UR48][R20.64] ;  /* 0x0000003014147980 */ /* 0x000f62000c101d00 */
[--C-:B------:R-:W-:Y:S01]  /*9d00*/  SHF.R.S32.HI R0, RZ, 0x1f, R3.reuse ;  /* 0x0000001fff007819 */ /* 0x100fe20000011403 */
[----:B------:R-:W-:Y:S01]  /*9d10*/  UIADD3 UR4, UR41, UR4, URZ ;  /* 0x0000000429047290 */ /* 0x000fe2000fffe03f */
[----:B------:R-:W-:Y:S01]  /*9d20*/  IMAD.MOV R24, RZ, RZ, -R3 ;  /* 0x000000ffff187224 */ /* 0x000fe200078e0a03 */
[----:B------:R-:W-:Y:S01]  /*9d30*/  ULDC.64 UR8, c[0x0][0xae0] ;  /* 0x0002b80000087ab9 */ /* 0x000fe20000000a00 */
[----:B------:R-:W-:Y:S01]  /*9d40*/  MOV R19, UR41 ;  /* 0x0000002900137c02 */ /* 0x000fe20008000f00 */
[----:B------:R-:W-:Y:S01]  /*9d50*/  IMAD R0, R0, UR8, RZ ;  /* 0x0000000800007c24 */ /* 0x000fe2000f8e02ff */
[----:B------:R-:W-:Y:S01]  /*9d60*/  @!PT LDS RZ, [RZ] ;  /* 0x00000000fffff984 */ /* 0x000fe20000000800 */
[----:B------:R-:W-:Y:S01]  /*9d70*/  @!PT LDS RZ, [RZ] ;  /* 0x00000000fffff984 */ /* 0x000fe20000000800 */
[----:B------:R-:W-:Y:S01]  /*9d80*/  @!PT LDS RZ, [RZ] ;  /* 0x00000000fffff984 */ /* 0x000fe20000000800 */
[----:B------:R-:W-:Y:S01]  /*9d90*/  @!PT LDS RZ, [RZ] ;  /* 0x00000000fffff984 */ /* 0x000fe20000000800 */
[----:B------:R0:W-:Y:S06]  /*9da0*/  MEMBAR.ALL.CTA ;  /* 0x0000000000007992 */ /* 0x0001ec0000008000 */
[----:B0-----:R-:W0:Y:S01]  /*9db0*/  FENCE.VIEW.ASYNC.S ;  /* 0x00000000000073c6 */ /* 0x001e220000000000 */
[----:B------:R-:W-:-:S02]  /*9dc0*/  IMAD R25, R29, R24, R25 ;  /* 0x000000181d197224 */ /* 0x000fc400078e0219 */
[----:B------:R-:W-:Y:S02]  /*9dd0*/  IMAD.U32 R18, RZ, RZ, UR40 ;  /* 0x00000028ff127e24 */ /* 0x000fe4000f8e00ff */
[----:B------:R-:W-:Y:S01]  /*9de0*/  IMAD.U32 R19, RZ, RZ, UR4 ;  /* 0x00000004ff137e24 */ /* 0x000fe2000f8e00ff */
[----:B------:R-:W-:Y:S01]  /*9df0*/  ULDC UR4, c[0x0][0xac8] ;  /* 0x0002b20000047ab9 */ /* 0x000fe20000000800 */
[C---:B------:R-:W-:Y:S01]  /*9e00*/  IMAD R29, R3.reuse, UR9, R0 ;  /* 0x00000009031d7c24 */ /* 0x040fe2000f8e0200 */
[----:B------:R-:W-:Y:S01]  /*9e10*/  SHF.R.S32.HI R0, RZ, 0x1f, R25 ;  /* 0x0000001fff007819 */ /* 0x000fe20000011419 */
[----:B------:R-:W-:Y:S01]  /*9e20*/  IMAD.WIDE.U32 R18, R3, UR8, R18 ;  /* 0x0000000803127c25 */ /* 0x000fe2000f8e0012 */
[----:B------:R-:W-:-:S03]  /*9e30*/  ULDC.64 UR8, c[0x0][0xad8] ;  /* 0x0002b60000087ab9 */ /* 0x000fc60000000a00 */
[----:B------:R-:W-:Y:S02]  /*9e40*/  IMAD.IADD R19, R19, 0x1, R29 ;  /* 0x0000000113137824 */ /* 0x000fe400078e021d */
[----:B------:R-:W-:Y:S02]  /*9e50*/  IMAD R0, R0, UR8, RZ ;  /* 0x0000000800007c24 */ /* 0x000fe4000f8e02ff */
[----:B------:R-:W-:-:S04]  /*9e60*/  IMAD.WIDE.U32 R18, R25, UR8, R18 ;  /* 0x0000000819127c25 */ /* 0x000fc8000f8e0012 */
[----:B------:R-:W-:Y:S01]  /*9e70*/  IMAD R3, R25, UR9, R0 ;  /* 0x0000000919037c24 */ /* 0x000fe2000f8e0200 */
[----:B------:R-:W-:Y:S02]  /*9e80*/  ULDC.64 UR8, c[0x0][0xa80] ;  /* 0x0002a00000087ab9 */ /* 0x000fe40000000a00 */
[----:B------:R-:W-:Y:S01]  /*9e90*/  LEA R26, P0, R18, UR8, 0x1 ;  /* 0x00000008121a7c11 */ /* 0x000fe2000f8008ff */
[----:B------:R-:W-:-:S04]  /*9ea0*/  IMAD.IADD R3, R19, 0x1, R3 ;  /* 0x0000000113037824 */ /* 0x000fc800078e0203 */
[----:B0-----:R-:W0:Y:S01]  /*9eb0*/  SHFL.IDX PT, R25, R26, RZ, 0x181f ;  /* 0x00181fff1a197589 */ /* 0x001e2200000e0000 */
[----:B------:R-:W-:Y:S01]  /*9ec0*/  LEA.HI.X R30, R18, UR9, R3, 0x1, P0 ;  /* 0x00000009121e7c11 */ /* 0x000fe200080f0c03 */
[----:B------:R-:W-:Y:S02]  /*9ed0*/  IMAD R32, R32, 0xc0, R157 ;  /* 0x000000c020207824 */ /* 0x000fe400078e029d */
[----:B------:R-:W1:Y:S04]  /*9ee0*/  SHFL.IDX PT, R33, R26, 0x1, 0x181f ;  /* 0x00381f001a217f89 */ /* 0x000e6800000e0000 */
[----:B------:R-:W1:Y:S01]  /*9ef0*/  SHFL.IDX PT, R37, R26, 0x2, 0x181f ;  /* 0x00581f001a257f89 */ /* 0x000e6200000e0000 */
[----:B------:R-:W-:-:S03]  /*9f00*/  ISETP.GE.AND P0, PT, R156, UR4, PT ;  /* 0x000000049c007c0c */ /* 0x000fc6000bf06270 */
[----:B------:R-:W1:Y:S01]  /*9f10*/  SHFL.IDX PT, R19, R30, RZ, 0x181f ;  /* 0x00181fff1e137589 */ /* 0x000e6200000e0000 */
[----:B------:R-:W-:-:S03]  /*9f20*/  VIADD R0, R32, 0x30 ;  /* 0x0000003020007836 */ /* 0x000fc60000000000 */
[----:B------:R-:W1:Y:S01]  /*9f30*/  SHFL.IDX PT, R29, R30, 0x1, 0x181f ;  /* 0x00381f001e1d7f89 */ /* 0x000e6200000e0000 */
[----:B------:R-:W-:-:S03]  /*9f40*/  IADD3 R3, R32, 0x60, RZ ;  /* 0x0000006020037810 */ /* 0x000fc60007ffe0ff */
[----:B------:R-:W1:Y:S01]  /*9f50*/  SHFL.IDX PT, R35, R30, 0x2, 0x181f ;  /* 0x00581f001e237f89 */ /* 0x000e6200000e0000 */
[-C--:B------:R-:W-:Y:S02]  /*9f60*/  ISETP.GE.OR P1, PT, R32, R31.reuse, P0 ;  /* 0x0000001f2000720c */ /* 0x080fe40000726670 */
[-C--:B------:R-:W-:Y:S02]  /*9f70*/  ISETP.GE.OR P2, PT, R0, R31.reuse, P0 ;  /* 0x0000001f0000720c */ /* 0x080fe40000746670 */
[----:B------:R-:W-:Y:S01]  /*9f80*/  ISETP.GE.OR P3, PT, R3, R31, P0 ;  /* 0x0000001f0300720c */ /* 0x000fe20000766670 */
[----:B------:R-:W-:Y:S01]  /*9f90*/  UIADD3 UR4, UR39, 0x30820, URZ ;  /* 0x0003082027047890 */ /* 0x000fe2000fffe03f */
[----:B------:R-:W-:-:S03]  /*9fa0*/  SHF.R.S32.HI R34, RZ, 0x1f, R156 ;  /* 0x0000001fff227819 */ /* 0x000fc6000001149c */
[----:B------:R-:W-:-:S04]  /*9fb0*/  UPRMT UR4, URZ, 0x654, UR4 ;  /* 0x000006543f047896 */ /* 0x000fc80008000004 */
[C---:B0-----:R-:W-:Y:S02]  /*9fc0*/  @!P1 LEA R18, P4, R156.reuse, R25, 0x1 ;  /* 0x000000199c129211 */ /* 0x041fe400078808ff */
[C---:B-1----:R-:W-:Y:S02]  /*9fd0*/  @!P2 LEA R24, P5, R156.reuse, R33, 0x1 ;  /* 0x000000219c18a211 */ /* 0x042fe400078a08ff */
[C---:B------:R-:W-:Y:S01]  /*9fe0*/  @!P3 LEA R28, P6, R156.reuse, R37, 0x1 ;  /* 0x000000259c1cb211 */ /* 0x040fe200078c08ff */
[----:B------:R-:W-:Y:S01]  /*9ff0*/  SYNCS.ARRIVE.TRANS64.RED.A1T0 RZ, [UR4], RZ ;  /* 0x000000ffffff79a7 */ /* 0x000fe20008100404 */
[C-C-:B------:R-:W-:Y:S02]  /*a000*/  @!P1 LEA.HI.X R19, R156.reuse, R19, R34.reuse, 0x1, P4 ;  /* 0x000000139c139211 */ /* 0x140fe400020f0c22 */
[C-C-:B------:R-:W-:Y:S02]  /*a010*/  @!P2 LEA.HI.X R25, R156.reuse, R29, R34.reuse, 0x1, P5 ;  /* 0x0000001d9c19a211 */ /* 0x140fe400028f0c22 */
[----:B------:R-:W-:Y:S01]  /*a020*/  @!P3 LEA.HI.X R29, R156, R35, R34, 0x1, P6 ;  /* 0x000000239c1db211 */ /* 0x000fe200030f0c22 */
[----:B------:R-:W-:-:S05]  /*a030*/  VIADD R0, R32, 0x90 ;  /* 0x0000009020007836 */ /* 0x000fca0000000000 */
[----:B------:R-:W-:Y:S01]  /*a040*/  ISETP.GE.OR P0, PT, R0, R31, P0 ;  /* 0x0000001f0000720c */ /* 0x000fe20000706670 */
[----:B------:R0:W1:Y:S04]  /*a050*/  SHFL.IDX PT, R33, R26, 0x3, 0x181f ;  /* 0x00781f001a217f89 */ /* 0x00006800000e0000 */
[----:B------:R0:W0:Y:S04]  /*a060*/  SHFL.IDX PT, R3, R30, 0x3, 0x181f ;  /* 0x00781f001e037f89 */ /* 0x00002800000e0000 */
[----:B--2---:R2:W-:Y:S04]  /*a070*/  @!P1 ST.E.128 desc[UR48][R18.64], R4 ;  /* 0x0000000412009985 */ /* 0x0045e8000c101d30 */
[----:B---3--:R2:W-:Y:S04]  /*a080*/  @!P2 ST.E.128 desc[UR48][R24.64], R8 ;  /* 0x000000081800a985 */ /* 0x0085e8000c101d30 */
[----:B----4-:R2:W-:Y:S01]  /*a090*/  @!P3 ST.E.128 desc[UR48][R28.64], R12 ;  /* 0x0000000c1c00b985 */ /* 0x0105e2000c101d30 */
[----:B01----:R-:W-:Y:S05]  /*a0a0*/  @P0 BRA `(.L_x_193) ;  /* 0x0000000800840947 */ /* 0x003fea0003800000 */
[----:B--2---:R-:W-:-:S04]  /*a0b0*/  LEA R4, P0, R156, R33, 0x1 ;  /* 0x000000219c047211 */ /* 0x004fc800078008ff */
[----:B------:R-:W-:-:S05]  /*a0c0*/  LEA.HI.X R5, R156, R3, R34, 0x1, P0 ;  /* 0x000000039c057211 */ /* 0x000fca00000f0c22 */
[----:B-----5:R0:W-:Y:S01]  /*a0d0*/  ST.E.128 desc[UR48][R4.64], R20 ;  /* 0x0000001404007985 */ /* 0x0201e2000c101d30 */
[----:B------:R-:W-:Y:S05]  /*a0e0*/  BRA `(.L_x_193) ;  /* 0x0000000800747947 */ /* 0x000fea0003800000 */
.L_x_191:
[----:B------:R-:W-:Y:S01]  /*a0f0*/  ULDC.64 UR8, c[0x0][0xc00] ;  /* 0x0003000000087ab9 */ /* 0x000fe20000000a00 */
[----:B------:R-:W-:Y:S01]  /*a100*/  ULDC UR4, c[0x0][0xa88] ;  /* 0x0002a20000047ab9 */ /* 0x000fe20000000800 */
[----:B------:R-:W-:Y:S01]  /*a110*/  UISETP.NE.U32.AND UP0, UPT, UR8, URZ, UPT ;  /* 0x0000003f0800728c */ /* 0x000fe2000bf05070 */
[----:B------:R-:W0:Y:S03]  /*a120*/  LDC R11, c[0x0][0xbe8] ;  /* 0x0002fa00ff0b7b82 */ /* 0x000e260000000800 */
[----:B------:R-:W-:-:S03]  /*a130*/  UISETP.NE.AND.EX UP0, UPT, UR9, URZ, UPT, UP0 ;  /* 0x0000003f0900728c */ /* 0x000fc6000bf05300 */
[----:B------:R-:W-:Y:S02]  /*a140*/  ULDC.64 UR8, c[0x0][0xc00] ;  /* 0x0003000000087ab9 */ /* 0x000fe40000000a00 */
[----:B------:R-:W-:Y:S01]  /*a150*/  UIMAD.WIDE UR8, UR40, 0x4, UR8 ;  /* 0x00000004280878a5 */ /* 0x000fe2000f8e0208 */
[----:B------:R-:W-:-:S05]  /*a160*/  PLOP3.LUT P2, PT, PT, PT, UP0, 0x80, 0x0 ;  /* 0x000000000000781c */ /* 0x000fca0003f4f008 */
[----:B------:R-:W-:Y:S02]  /*a170*/  IMAD.U32 R4, RZ, RZ, UR8 ;  /* 0x00000008ff047e24 */ /* 0x000fe4000f8e00ff */
[----:B------:R-:W-:Y:S01]  /*a180*/  IMAD.U32 R5, RZ, RZ, UR9 ;  /* 0x00000009ff057e24 */ /* 0x000fe2000f8e00ff */
[----:B------:R-:W-:Y:S02]  /*a190*/  ULDC.64 UR8, c[0x0][0xc08] ;  /* 0x0003020000087ab9 */ /* 0x000fe40000000a00 */
[----:B------:R-:W-:-:S03]  /*a1a0*/  UISETP.NE.U32.AND UP1, UPT, UR8, URZ, UPT ;  /* 0x0000003f0800728c */ /* 0x000fc6000bf25070 */
[----:B------:R-:W2:Y:S01]  /*a1b0*/  @P2 LDG.E R3, desc[UR48][R4.64] ;  /* 0x0000003004032981 */ /* 0x000ea2000c1e1900 */
[----:B------:R-:W-:Y:S01]  /*a1c0*/  UISETP.NE.AND.EX UP1, UPT, UR9, URZ, UPT, UP1 ;  /* 0x0000003f0900728c */ /* 0x000fe2000bf25310 */
[----:B------:R-:W-:-:S05]  /*a1d0*/  IMAD.U32 R0, RZ, RZ, UR4 ;  /* 0x00000004ff007e24 */ /* 0x000fca000f8e00ff */
[----:B------:R-:W-:-:S05]  /*a1e0*/  PLOP3.LUT P3, PT, PT, PT, UP1, 0x80, 0x0 ;  /* 0x000000000000781c */ /* 0x000fca0003f6f018 */
[----:B------:R-:W-:Y:S02]  /*a1f0*/  @UP1 ULDC.64 UR8, c[0x0][0xc08] ;  /* 0x0003020000081ab9 */ /* 0x000fe40000000a00 */
[----:B------:R-:W-:-:S06]  /*a200*/  @UP1 UIMAD.WIDE UR8, UR40, 0x4, UR8 ;  /* 0x00000004280818a5 */ /* 0x000fcc000f8e0208 */
[----:B------:R-:W-:Y:S01]  /*a210*/  IMAD.U32 R6, RZ, RZ, UR8 ;  /* 0x00000008ff067e24 */ /* 0x000fe2000f8e00ff */
[----:B------:R-:W-:-:S05]  /*a220*/  MOV R7, UR9 ;  /* 0x0000000900077c02 */ /* 0x000fca0008000f00 */
[----:B------:R1:W5:Y:S01]  /*a230*/  @P3 LDG.E R0, desc[UR48][R6.64] ;  /* 0x0000003006003981 */ /* 0x000362000c1e1900 */
[----:B0-----:R-:W-:Y:S01]  /*a240*/  ISETP.NE.AND P0, PT, R11, 0x1, PT ;  /* 0x000000010b00780c */ /* 0x001fe20003f05270 */
[----:B------:R-:W-:Y:S01]  /*a250*/  UMOV UR4, URZ ;  /* 0x0000003f00047c82 */ /* 0x000fe20008000000 */
[----:B------:R-:W-:Y:S01]  /*a260*/  USHF.R.S32.HI UR11, URZ, 0x1f, UR43 ;  /* 0x0000001f3f0b7899 */ /* 0x000fe2000801142b */
[----:B------:R-:W0:Y:S10]  /*a270*/  S2R R8, SR_TID.X ;  /* 0x0000000000087919 */ /* 0x000e340000002100 */
[----:B------:R-:W3:Y:S01]  /*a280*/  @P0 LDC R9, c[0x0][0xbec] ;  /* 0x0002fb00ff090b82 */ /* 0x000ee20000000800 */
[----:B0-----:R-:W-:-:S05]  /*a290*/  VIADD R8, R8, 0xffffff80 ;  /* 0xffffff8008087836 */ /* 0x001fca0000000000 */
[----:B------:R-:W-:Y:S02]  /*a2a0*/  ISETP.GE.AND P1, PT, R8, 0xc0, PT ;  /* 0x000000c00800780c */ /* 0x000fe40003f26270 */
[----:B--2---:R-:W-:-:S13]  /*a2b0*/  @P2 R2UR UR4, R3 ;  /* 0x00000000030422ca */ /* 0x004fda00000e0000 */
[----:B------:R-:W-:Y:S01]  /*a2c0*/  USHF.R.S32.HI UR10, URZ, 0x1f, UR4 ;  /* 0x0000001f3f0a7899 */ /* 0x000fe20008011404 */
[----:B-1-3--:R-:W-:Y:S11]  /*a2d0*/  @P3 BRA `(.L_x_194) ;  /* 0x0000000000103947 */ /* 0x00aff60003800000 */
[----:B------:R-:W-:Y:S05]  /*a2e0*/  @!P2 BRA `(.L_x_194) ;  /* 0x00000000000ca947 */ /* 0x000fea0003800000 */
[----:B------:R-:W2:Y:S04]  /*a2f0*/  LDG.E R3, desc[UR48][R4.64] ;  /* 0x0000003004037981 */ /* 0x000ea8000c1e1900 */
[----:B-----5:R-:W2:Y:S02]  /*a300*/  LDG.E R0, desc[UR48][R4.64+0x4] ;  /* 0x0000043004007981 */ /* 0x020ea4000c1e1900 */
[----:B--2---:R-:W-:-:S07]  /*a310*/  IMAD.IADD R0, R0, 0x1, -R3 ;  /* 0x0000000100007824 */ /* 0x004fce00078e0a03 */
.L_x_194:
[----:B------:R-:W-:Y:S01]  /*a320*/  USEL UR40, UR40, URZ, !UP0 ;  /* 0x0000003f28287287 */ /* 0x000fe2000c000000 */
[----:B------:R-:W-:Y:S01]  /*a330*/  BSSY B1, `(.L_x_195) ;  /* 0x000002d000017945 */ /* 0x000fe20003800000 */
[----:B------:R-:W-:-:S03]  /*a340*/  USEL UR41, UR41, URZ, !UP0 ;  /* 0x0000003f29297287 */ /* 0x000fc6000c000000 */
[----:B------:R-:W-:Y:S09]  /*a350*/  @P1 BRA `(.L_x_196) ;  /* 0x0000000000a81947 */ /* 0x000ff20003800000 */
[----:B------:R-:W0:Y:S01]  /*a360*/  S2R R4, SR_TID.X ;  /* 0x0000000000047919 */ /* 0x000e220000002100 */
[----:B------:R-:W1:Y:S01]  /*a370*/  LDC R6, c[0x0][0xbe8] ;  /* 0x0002fa00ff067b82 */ /* 0x000e620000000800 */
[----:B------:R-:W-:-:S04]  /*a380*/  IMAD.U32 R3, RZ, RZ, UR42 ;  /* 0x0000002aff037e24 */ /* 0x000fc8000f8e00ff */
[----:B0-----:R-:W-:Y:S02]  /*a390*/  IMAD R3, R3, 0xc0, R4 ;  /* 0x000000c003037824 */ /* 0x001fe400078e0204 */
[----:B-1---5:R-:W-:Y:S02]  /*a3a0*/  IMAD R4, R0, R6, RZ ;  /* 0x0000000600047224 */ /* 0x022fe400078e02ff */
[----:B------:R-:W-:-:S05]  /*a3b0*/  VIADD R5, R3, 0xffffff80 ;  /* 0xffffff8003057836 */ /* 0x000fca0000000000 */
[----:B------:R-:W-:-:S13]  /*a3c0*/  ISETP.GE.AND P1, PT, R5, R4, PT ;  /* 0x000000040500720c */ /* 0x000fda0003f26270 */
[----:B------:R-:W-:Y:S05]  /*a3d0*/  @P1 BRA `(.L_x_196) ;  /* 0x0000000000881947 */ /* 0x000fea0003800000 */
[----:B------:R-:W-:Y:S01]  /*a3e0*/  ISETP.NE.AND P1, PT, R6, 0x1, PT ;  /* 0x000000010600780c */ /* 0x000fe20003f25270 */
[----:B------:R-:W-:Y:S01]  /*a3f0*/  ULDC.64 UR12, c[0x0][0xb90] ;  /* 0x0002e400000c7ab9 */ /* 0x000fe20000000a00 */
[----:B------:R-:W-:Y:S01]  /*a400*/  UMOV UR8, UR4 ;  /* 0x0000000400087c82 */ /* 0x000fe20008000000 */
[----:B------:R-:W-:Y:S01]  /*a410*/  UIMAD UR7, UR11, UR12, URZ ;  /* 0x0000000c0b0772a4 */ /* 0x000fe2000f8e023f */
[----:B------:R-:W-:Y:S02]  /*a420*/  UMOV UR9, UR10 ;  /* 0x0000000a00097c82 */ /* 0x000fe40008000000 */
[----:B------:R-:W-:Y:S02]  /*a430*/  UIMAD.WIDE.U32 UR8, UR43, UR12, UR8 ;  /* 0x0000000c2b0872a5 */ /* 0x000fe4000f8e0008 */
[----:B------:R-:W-:-:S03]  /*a440*/  UIMAD UR7, UR43, UR13, UR7 ;  /* 0x0000000d2b0772a4 */ /* 0x000fc6000f8e0207 */
[----:B------:R-:W-:Y:S02]  /*a450*/  ULDC.64 UR12, c[0x0][0xb98] ;  /* 0x0002e600000c7ab9 */ /* 0x000fe40000000a00 */
[----:B------:R-:W0:Y:S01]  /*a460*/  @P1 LDC R4, c[0x0][0xbec] ;  /* 0x0002fb00ff041b82 */ /* 0x000e220000000800 */
[----:B------:R-:W-:Y:S02]  /*a470*/  UIADD3 UR9, UR9, UR7, URZ ;  /* 0x0000000709097290 */ /* 0x000fe4000fffe03f */
[----:B------:R-:W-:Y:S02]  /*a480*/  UIMAD UR7, UR41, UR12, URZ ;  /* 0x0000000c290772a4 */ /* 0x000fe4000f8e023f */
[----:B------:R-:W-:Y:S02]  /*a490*/  UIMAD.WIDE.U32 UR8, UR40, UR12, UR8 ;  /* 0x0000000c280872a5 */ /* 0x000fe4000f8e0008 */
[----:B------:R-:W-:Y:S01]  /*a4a0*/  UIMAD UR7, UR40, UR13, UR7 ;  /* 0x0000000d280772a4 */ /* 0x000fe2000f8e0207 */
[----:B------:R-:W1:Y:S02]  /*a4b0*/  @P1 LDC R8, c[0x0][0xbf0] ;  /* 0x0002fc00ff081b82 */ /* 0x000e640000000800 */
[----:B------:R-:W-:Y:S01]  /*a4c0*/  ULDC.64 UR12, c[0x0][0xb88] ;  /* 0x0002e200000c7ab9 */ /* 0x000fe20000000a00 */
[----:B0-----:R-:W-:-:S04]  /*a4d0*/  @P1 IMAD.HI.U32 R3, R5, R4, RZ ;  /* 0x0000000405031227 */ /* 0x001fc800078e00ff */
[----:B------:R-:W-:Y:S01]  /*a4e0*/  IMAD.MOV.U32 R4, RZ, RZ, R5 ;  /* 0x000000ffff047224 */ /* 0x000fe200078e0005 */
[----:B-1----:R-:W-:Y:S01]  /*a4f0*/  @P1 SHF.R.U32.HI R4, RZ, R8, R3 ;  /* 0x00000008ff041219 */ /* 0x002fe20000011603 */
[----:B------:R-:W-:-:S03]  /*a500*/  IMAD.U32 R8, RZ, RZ, UR7 ;  /* 0x00000007ff087e24 */ /* 0x000fc6000f8e00ff */
[----:B------:R-:W-:-:S05]  /*a510*/  IADD3 R3, -R4, RZ, RZ ;  /* 0x000000ff04037210 */ /* 0x000fca0007ffe1ff */
[----:B------:R-:W-:Y:S01]  /*a520*/  IMAD R3, R6, R3, R5 ;  /* 0x0000000306037224 */ /* 0x000fe200078e0205 */
[----:B------:R-:W-:Y:S02]  /*a530*/  SHF.R.S32.HI R5, RZ, 0x1f, R4 ;  /* 0x0000001fff057819 */ /* 0x000fe40000011404 */
[----:B------:R-:W-:Y:S02]  /*a540*/  IADD3 R4, P1, R4, UR8, RZ ;  /* 0x0000000804047c10 */ /* 0x000fe4000ff3e0ff */
[----:B------:R-:W-:Y:S02]  /*a550*/  SHF.R.S32.HI R6, RZ, 0x1f, R3 ;  /* 0x0000001fff067819 */ /* 0x000fe40000011403 */
[----:B------:R-:W-:Y:S01]  /*a560*/  IADD3.X R5, R5, UR9, R8, P1, !PT ;  /* 0x0000000905057c10 */ /* 0x000fe20008ffe408 */
[----:B------:R-:W-:Y:S02]  /*a570*/  ULDC.64 UR8, c[0x0][0xb50] ;  /* 0x0002d40000087ab9 */ /* 0x000fe40000000a00 */
[----:B------:R-:W-:-:S02]  /*a580*/  IMAD R6, R6, UR12, RZ ;  /* 0x0000000c06067c24 */ /* 0x000fc4000f8e02ff */
[----:B------:R-:W-:-:S04]  /*a590*/  IMAD.WIDE.U32 R4, R3, UR12, R4 ;  /* 0x0000000c03047c25 */ /* 0x000fc8000f8e0004 */
[----:B------:R-:W-:Y:S01]  /*a5a0*/  IMAD R7, R3, UR13, R6 ;  /* 0x0000000d03077c24 */ /* 0x000fe2000f8e0206 */
[----:B------:R-:W-:-:S03]  /*a5b0*/  LEA R6, P1, R4, UR8, 0x2 ;  /* 0x0000000804067c11 */ /* 0x000fc6000f8210ff */
[----:B------:R-:W-:-:S05]  /*a5c0*/  IMAD.IADD R3, R5, 0x1, R7 ;  /* 0x0000000105037824 */ /* 0x000fca00078e0207 */
[----:B------:R-:W-:Y:S01]  /*a5d0*/  LEA.HI.X R7, R4, UR9, R3, 0x2, P1 ;  /* 0x0000000904077c11 */ /* 0x000fe200088f1403 */
[----:B------:R-:W-:-:S05]  /*a5e0*/  IMAD.MOV.U32 R3, RZ, RZ, -0x800000 ;  /* 0xff800000ff037424 */ /* 0x000fca00078e00ff */
[----:B------:R0:W-:Y:S02]  /*a5f0*/  STG.E desc[UR48][R6.64], R3 ;  /* 0x0000000306007986 */ /* 0x0001e4000c101930 */
.L_x_196:
[----:B------:R-:W-:Y:S05]  /*a600*/  BSYNC B1 ;  /* 0x0000000000017941 */ /* 0x000fea0003800000 */
.L_x_195:
[----:B------:R-:W1:Y:S01]  /*a610*/  @P0 LDC R5, c[0x0][0xbf0] ;  /* 0x0002fc00ff050b82 */ /* 0x000e620000000800 */
[----:B------:R-:W-:Y:S01]  /*a620*/  ULDC.64 UR12, c[0x0][0xaa0] ;  /* 0x0002a800000c7ab9 */ /* 0x000fe20000000a00 */
[----:B0-----:R-:W-:Y:S01]  /*a630*/  IMAD.U32 R6, RZ, RZ, UR42 ;  /* 0x0000002aff067e24 */ /* 0x001fe2000f8e00ff */
[----:B------:R-:W-:Y:S01]  /*a640*/  UIMAD UR7, UR10, UR12, URZ ;  /* 0x0000000c0a0772a4 */ /* 0x000fe2000f8e023f */
[----:B------:R-:W-:Y:S01]  /*a650*/  IMAD R3, R155, 0x30, R157 ;  /* 0x000000309b037824 */ /* 0x000fe200078e029d */
[----:B------:R-:W-:Y:S01]  /*a660*/  UIMAD.WIDE.U32 UR8, UR4, UR12, URZ ;  /* 0x0000000c040872a5 */ /* 0x000fe2000f8e003f */
[----:B-----5:R-:W-:Y:S01]  /*a670*/  IMAD R25, R0, R11, RZ ;  /* 0x0000000b00197224 */ /* 0x020fe200078e02ff */
[----:B------:R-:W-:Y:S01]  /*a680*/  UIMAD UR7, UR4, UR13, UR7 ;  /* 0x0000000d040772a4 */ /* 0x000fe2000f8e0207 */
[----:B------:R-:W-:Y:S01]  /*a690*/  IMAD R6, R6, 0xc0, R3 ;  /* 0x000000c006067824 */ /* 0x000fe200078e0203 */
[----:B------:R-:W-:Y:S01]  /*a6a0*/  SHF.R.S32.HI R12, RZ, 0x1f, R156 ;  /* 0x0000001fff0c7819 */ /* 0x000fe2000001149c */
[----:B------:R-:W-:Y:S01]  /*a6b0*/  ULDC.64 UR12, c[0x0][0xae8] ;  /* 0x0002ba00000c7ab9 */ /* 0x000fe20000000a00 */
[----:B------:R-:W-:Y:S01]  /*a6c0*/  UIADD3 UR9, UR9, UR7, URZ ;  /* 0x0000000709097290 */ /* 0x000fe2000fffe03f */
[----:B------:R-:W-:Y:S01]  /*a6d0*/  @P0 IMAD.HI.U32 R4, R6, R9, RZ ;  /* 0x0000000906040227 */ /* 0x000fe200078e00ff */
[----:B------:R-:W-:-:S02]  /*a6e0*/  UIMAD UR4, UR11, UR12, URZ ;  /* 0x0000000c0b0472a4 */ /* 0x000fc4000f8e023f */
[----:B------:R-:W-:Y:S01]  /*a6f0*/  UIMAD.WIDE.U32 UR8, UR43, UR12, UR8 ;  /* 0x0000000c2b0872a5 */ /* 0x000fe2000f8e0008 */
[----:B------:R-:W-:Y:S01]  /*a700*/  IMAD.MOV.U32 R3, RZ, RZ, R6 ;  /* 0x000000ffff037224 */ /* 0x000fe200078e0006 */
[----:B------:R-:W-:Y:S01]  /*a710*/  UIMAD UR4, UR43, UR13, UR4 ;  /* 0x0000000d2b0472a4 */ /* 0x000fe2000f8e0204 */
[----:B------:R-:W-:-:S03]  /*a720*/  ULDC.64 UR10, c[0x0][0xaf0] ;  /* 0x0002bc00000a7ab9 */ /* 0x000fc60000000a00 */
[----:B------:R-:W-:Y:S02]  /*a730*/  UIADD3 UR9, UR9, UR4, URZ ;  /* 0x0000000409097290 */ /* 0x000fe4000fffe03f */
[----:B------:R-:W-:Y:S01]  /*a740*/  UIMAD UR4, UR41, UR10, URZ ;  /* 0x0000000a290472a4 */ /* 0x000fe2000f8e023f */
[----:B-1----:R-:W-:Y:S01]  /*a750*/  @P0 SHF.R.U32.HI R3, RZ, R5, R4 ;  /* 0x00000005ff030219 */ /* 0x002fe20000011604 */
[----:B------:R-:W-:Y:S02]  /*a760*/  UIMAD.WIDE.U32 UR8, UR40, UR10, UR8 ;  /* 0x0000000a280872a5 */ /* 0x000fe4000f8e0008 */
[----:B------:R-:W-:Y:S01]  /*a770*/  UIMAD UR4, UR40, UR11, UR4 ;  /* 0x0000000b280472a4 */ /* 0x000fe2000f8e0204 */
[----:B------:R-:W-:Y:S02]  /*a780*/  IADD3 R7, -R3, RZ, RZ ;  /* 0x000000ff03077210 */ /* 0x000fe40007ffe1ff */
[----:B------:R-:W-:Y:S01]  /*a790*/  SHF.R.S32.HI R4, RZ, 0x1f, R3 ;  /* 0x0000001fff047819 */ /* 0x000fe20000011403 */
[----:B------:R-:W-:-:S02]  /*a7a0*/  UIADD3 UR4, UR9, UR4, URZ ;  /* 0x0000000409047290 */ /* 0x000fc4000fffe03f */
[----:B------:R-:W-:Y:S01]  /*a7b0*/  IMAD.U32 R5, RZ, RZ, UR9 ;  /* 0x00000009ff057e24 */ /* 0x000fe2000f8e00ff */
[----:B------:R-:W-:Y:S01]  /*a7c0*/  ULDC.64 UR10, c[0x0][0xae0] ;  /* 0x0002b800000a7ab9 */ /* 0x000fe20000000a00 */
[----:B------:R-:W-:Y:S02]  /*a7d0*/  IMAD R7, R11, R7, R6 ;  /* 0x000000070b077224 */ /* 0x000fe400078e0206 */
[----:B------:R-:W-:Y:S02]  /*a7e0*/  IMAD R8, R4, UR10, RZ ;  /* 0x0000000a04087c24 */ /* 0x000fe4000f8e02ff */
[----:B------:R-:W-:Y:S01]  /*a7f0*/  IMAD.U32 R4, RZ, RZ, UR8 ;  /* 0x00000008ff047e24 */ /* 0x000fe2000f8e00ff */
[----:B------:R-:W-:Y:S01]  /*a800*/  SHF.R.S32.HI R6, RZ, 0x1f, R7 ;  /* 0x0000001fff067819 */ /* 0x000fe20000011407 */
[----:B------:R-:W-:Y:S01]  /*a810*/  IMAD.U32 R5, RZ, RZ, UR4 ;  /* 0x00000004ff057e24 */ /* 0x000fe2000f8e00ff */
[----:B------:R-:W-:Y:S01]  /*a820*/  ULDC.64 UR8, c[0x0][0xad8] ;  /* 0x0002b60000087ab9 */ /* 0x000fe20000000a00 */
[C---:B------:R-:W-:Y:S01]  /*a830*/  IMAD R9, R3.reuse, UR11, R8 ;  /* 0x0000000b03097c24 */ /* 0x040fe2000f8e0208 */
[----:B------:R-:W-:Y:S01]  /*a840*/  ULDC UR4, c[0x0][0xac8] ;  /* 0x0002b20000047ab9 */ /* 0x000fe20000000800 */
[----:B------:R-:W-:-:S04]  /*a850*/  IMAD.WIDE.U32 R4, R3, UR10, R4 ;  /* 0x0000000a03047c25 */ /* 0x000fc8000f8e0004 */
[----:B------:R-:W-:Y:S02]  /*a860*/  IMAD R6, R6, UR8, RZ ;  /* 0x0000000806067c24 */ /* 0x000fe4000f8e02ff */
[----:B------:R-:W-:Y:S02]  /*a870*/  IMAD.IADD R5, R5, 0x1, R9 ;  /* 0x0000000105057824 */ /* 0x000fe400078e0209 */
[C---:B------:R-:W-:Y:S02]  /*a880*/  IMAD R3, R7.reuse, UR9, R6 ;  /* 0x0000000907037c24 */ /* 0x040fe4000f8e0206 */
[----:B------:R-:W-:Y:S01]  /*a890*/  IMAD.WIDE.U32 R4, R7, UR8, R4 ;  /* 0x0000000807047c25 */ /* 0x000fe2000f8e0004 */
[----:B------:R-:W-:-:S03]  /*a8a0*/  ULDC.64 UR8, c[0x0][0xa80] ;  /* 0x0002a00000087ab9 */ /* 0x000fc60000000a00 */
[----:B------:R-:W-:Y:S01]  /*a8b0*/  IMAD.U32 R8, RZ, RZ, UR42 ;  /* 0x0000002aff087e24 */ /* 0x000fe2000f8e00ff */
[----:B------:R-:W-:Y:S02]  /*a8c0*/  IADD3 R3, R5, R3, RZ ;  /* 0x0000000305037210 */ /* 0x000fe40007ffe0ff */
[----:B------:R-:W-:Y:S01]  /*a8d0*/  LEA R5, P0, R4, UR8, 0x1 ;  /* 0x0000000804057c11 */ /* 0x000fe2000f8008ff */
[----:B------:R-:W-:-:S03]  /*a8e0*/  IMAD R6, R8, 0xc0, R157 ;  /* 0x000000c008067824 */ /* 0x000fc600078e029d */
[----:B------:R-:W-:Y:S01]  /*a8f0*/  LEA.HI.X R10, R4, UR9, R3, 0x1, P0 ;  /* 0x00000009040a7c11 */ /* 0x000fe200080f0c03 */
[----:B------:R-:W0:Y:S01]  /*a900*/  SHFL.IDX PT, R9, R5, RZ, 0x181f ;  /* 0x00181fff05097589 */ /* 0x000e2200000e0000 */
[----:B------:R-:W-:Y:S01]  /*a910*/  ISETP.GE.AND P0, PT, R156, UR4, PT ;  /* 0x000000049c007c0c */ /* 0x000fe2000bf06270 */
[C---:B------:R-:W-:Y:S02]  /*a920*/  VIADD R0, R6.reuse, 0x30 ;  /* 0x0000003006007836 */ /* 0x040fe40000000000 */
[----:B------:R-:W1:Y:S01]  /*a930*/  SHFL.IDX PT, R13, R5, 0x1, 0x181f ;  /* 0x00381f00050d7f89 */ /* 0x000e6200000e0000 */
[C---:B------:R-:W-:Y:S01]  /*a940*/  VIADD R3, R6.reuse, 0x60 ;  /* 0x0000006006037836 */ /* 0x040fe20000000000 */
[CC--:B------:R-:W-:Y:S01]  /*a950*/  ISETP.GE.OR P3, PT, R6.reuse, R25.reuse, P0 ;  /* 0x000000190600720c */ /* 0x0c0fe20000766670 */
[----:B------:R-:W-:Y:S01]  /*a960*/  VIADD R4, R6, 0x90 ;  /* 0x0000009006047836 */ /* 0x000fe20000000000 */
[----:B------:R-:W2:Y:S01]  /*a970*/  SHFL.IDX PT, R19, R5, 0x2, 0x181f ;  /* 0x00581f0005137f89 */ /* 0x000ea200000e0000 */
[----:B------:R-:W-:-:S02]  /*a980*/  ISETP.GE.OR P2, PT, R0, R25, P0 ;  /* 0x000000190000720c */ /* 0x000fc40000746670 */
[-C--:B------:R-:W-:Y:S01]  /*a990*/  ISETP.GE.OR P1, PT, R3, R25.reuse, P0 ;  /* 0x000000190300720c */ /* 0x080fe20000726670 */
[----:B------:R-:W3:Y:S01]  /*a9a0*/  SHFL.IDX PT, R7, R10, RZ, 0x181f ;  /* 0x00181fff0a077589 */ /* 0x000ee200000e0000 */
[----:B------:R-:W-:-:S03]  /*a9b0*/  ISETP.GE.OR P0, PT, R4, R25, P0 ;  /* 0x000000190400720c */ /* 0x000fc60000706670 */
[----:B------:R3:W4:Y:S04]  /*a9c0*/  SHFL.IDX PT, R23, R5, 0x3, 0x181f ;  /* 0x00781f0005177f89 */ /* 0x00072800000e0000 */
[----:B------:R-:W4:Y:S04]  /*a9d0*/  SHFL.IDX PT, R11, R10, 0x1, 0x181f ;  /* 0x00381f000a0b7f89 */ /* 0x000f2800000e0000 */
[----:B------:R-:W4:Y:S01]  /*a9e0*/  SHFL.IDX PT, R15, R10, 0x2, 0x181f ;  /* 0x00581f000a0f7f89 */ /* 0x000f2200000e0000 */
[----:B0-----:R-:W-:-:S03]  /*a9f0*/  @!P3 LEA R4, P6, R156, R9, 0x1 ;  /* 0x000000099c04b211 */ /* 0x001fc600078c08ff */
[----:B------:R4:W0:Y:S01]  /*aa00*/  SHFL.IDX PT, R21, R10, 0x3, 0x181f ;  /* 0x00781f000a157f89 */ /* 0x00082200000e0000 */
[C---:B-1----:R-:W-:Y:S02]  /*aa10*/  @!P2 LEA R6, P5, R156.reuse, R13, 0x1 ;  /* 0x0000000d9c06a211 */ /* 0x042fe400078a08ff */
[C---:B--2---:R-:W-:Y:S02]  /*aa20*/  @!P1 LEA R8, P4, R156.reuse, R19, 0x1 ;  /* 0x000000139c089211 */ /* 0x044fe400078808ff */
[C---:B---3--:R-:W-:Y:S02]  /*aa30*/  @!P3 LEA.HI.X R5, R156.reuse, R7, R12, 0x1, P6 ;  /* 0x000000079c05b211 */ /* 0x048fe400030f0c0c */
[----:B----4-:R-:W-:-:S03]  /*aa40*/  @!P0 LEA R10, P6, R156, R23, 0x1 ;  /* 0x000000179c0a8211 */ /* 0x010fc600078c08ff */
[----:B------:R1:W-:Y:S01]  /*aa50*/  @!P3 ST.E.128 desc[UR48][R4.64], RZ ;  /* 0x000000ff0400b985 */ /* 0x0003e2000c101d30 */
[C-C-:B------:R-:W-:Y:S02]  /*aa60*/  @!P2 LEA.HI.X R7, R156.reuse, R11, R12.reuse, 0x1, P5 ;  /* 0x0000000b9c07a211 */ /* 0x140fe400028f0c0c */
[----:B------:R-:W-:-:S03]  /*aa70*/  @!P1 LEA.HI.X R9, R156, R15, R12, 0x1, P4 ;  /* 0x0000000f9c099211 */ /* 0x000fc600020f0c0c */
[----:B------:R1:W-:Y:S01]  /*aa80*/  @!P2 ST.E.128 desc[UR48][R6.64], RZ ;  /* 0x000000ff0600a985 */ /* 0x0003e2000c101d30 */
[----:B0-----:R-:W-:-:S03]  /*aa90*/  @!P0 LEA.HI.X R11, R156, R21, R12, 0x1, P6 ;  /* 0x000000159c0b8211 */ /* 0x001fc600030f0c0c */
[----:B------:R1:W-:Y:S04]  /*aaa0*/  @!P1 ST.E.128 desc[UR48][R8.64], RZ ;  /* 0x000000ff08009985 */ /* 0x0003e8000c101d30 */
[----:B------:R1:W-:Y:S02]  /*aab0*/  @!P0 ST.E.128 desc[UR48][R10.64], RZ ;  /* 0x000000ff0a008985 */ /* 0x0003e4000c101d30 */
.L_x_193:
[----:B------:R-:W-:Y:S05]  /*aac0*/  BSYNC B0 ;  /* 0x0000000000007941 */ /* 0x000fea0003800000 */
.L_x_190:
[----:B------:R-:W-:Y:S02]  /*aad0*/  ULDC UR4, c[0x0][0xc3c] ;  /* 0x00030f0000047ab9 */ /* 0x000fe40000000800 */
[----:B------:R-:W-:-:S13]  /*aae0*/  ISETP.GE.AND P0, PT, R27, UR4, PT ;  /* 0x000000041b007c0c */ /* 0x000fda000bf06270 */
[----:B------:R-:W-:Y:S05]  /*aaf0*/  @!P0 BRA `(.L_x_197) ;  /* 0xffffff6400308947 */ /* 0x000fea000383ffff */
[----:B------:R-:W-:Y:S05]  /*ab00*/  EXIT ;  /* 0x000000000000794d */ /* 0x000fea0003800000 */
.L_x_166:
[----:B------:R-:W-:-:S08]  /*ab10*/  NOP ;  /* 0x0000000000007918 */ /* 0x000fd00000000000 */
[----:B------:R-:W0:-:S00]  /*ab20*/  USETMAXREG.DEALLOC.CTAPOOL 0x20 ;  /* 0x00000020000079c8 */ /* 0x000e0000080e0500 */
[----:B0-----:R-:W-:-:S06]  /*ab30*/  LOP3.LUT R0, R0, 0x3, RZ, 0xc0, !PT ;  /* 0x0000000300007812 */ /* 0x001fcc00078ec0ff */
[----:B------:R-:W0:Y:S02]  /*ab40*/  SHFL.IDX PT, R0, R0, RZ, 0x1f ;  /* 0x00001fff00007589 */ /* 0x000e2400000e0000 */
[----:B0-----:R-:W-:Y:S01]  /*ab50*/  ISETP.NE.AND P0, PT, R0, RZ, PT ;  /* 0x000000ff0000720c */ /* 0x001fe20003f05270 */
[----:B------:R-:W-:-:S03]  /*ab60*/  IMAD.MOV.U32 R0, RZ, RZ, RZ ;  /* 0x000000ffff007224 */ /* 0x000fc600078e00ff */
[----:B------:R-:W-:-:S05]  /*ab70*/  P2R R2, PR, RZ, 0x1 ;  /* 0x00000001ff027803 */ /* 0x000fca0000000000 */
[----:B------:R0:W-:Y:S04]  /*ab80*/  STL [R1+0x38], R2 ;  /* 0x0000380201007387 */ /* 0x0001e80000100800 */
[----:B------:R-:W-:Y:S05]  /*ab90*/  @!P0 BRA `(.L_x_198) ;  /* 0x00000000001c8947 */ /* 0x000fea0003800000 */
[----:B------:R-:W1:Y:S08]  /*aba0*/  S2UR UR5, SR_CgaCtaId ;  /* 0x00000000000579c3 */ /* 0x000e700000008800 */
[----:B------:R-:W-:Y:S06]  /*abb0*/  BAR.SYNC.DEFER_BLOCKING 0x5, 0x200 ;  /* 0x0148000000007b1d */ /* 0x000fec0000010000 */
[----:B------:R-:W-:-:S02]  /*abc0*/  UMOV UR4, 0x400 ;  /* 0x0000040000047882 */ /* 0x000fc40000000000 */
[----:B-1----:R-:W-:-:S09]  /*abd0*/  ULEA UR4, UR5, UR4, 0x18 ;  /* 0x0000000405047291 */ /* 0x002fd2000f8ec03f */
[----:B------:R-:W1:Y:S01]  /*abe0*/  LDS.128 R16, [UR4+0x308d0] ;  /* 0x0308d004ff107984 */ /* 0x000e620008000c00 */
[----:B------:R-:W-:Y:S06]  /*abf0*/  BAR.ARV 0x4, 0x200 ;  /* 0x0108000000007b1d */ /* 0x000fec0000002000 */
[----:B------:R-:W-:Y:S05]  /*ac00*/  BRA `(.L_x_199) ;  /* 0x0000000800007947 */ /* 0x000fea0003800000 */
.L_x_198:
[----:B0-----:R-:W0:Y:S01]  /*ac10*/  S2R R2, SR_TID.X ;  /* 0x0000000000027919 */ /* 0x001e220000002100 */
[----:B------:R-:W-:Y:S01]  /*ac20*/  ULDC UR4, c[0x0][0xc3c] ;  /* 0x00030f0000047ab9 */ /* 0x000fe20000000800 */
[----:B------:R-:W1:Y:S01]  /*ac30*/  S2UR UR6, SR_CTAID.X ;  /* 0x00000000000679c3 */ /* 0x000e620000002500 */
[----:B------:R-:W-:Y:S01]  /*ac40*/  ULDC UR5, c[0x0][0xc38] ;  /* 0x00030e0000057ab9 */ /* 0x000fe20000000800 */
[----:B0-----:R-:W-:-:S04]  /*ac50*/  LOP3.LUT R5, R2, 0x1f, RZ, 0xc0, !PT ;  /* 0x0000001f02057812 */ /* 0x001fc800078ec0ff */
[----:B------:R-:W-:-:S04]  /*ac60*/  ISETP.NE.AND P0, PT, R5, 0x1f, PT ;  /* 0x0000001f0500780c */ /* 0x000fc80003f05270 */
[----:B------:R-:W-:-:S13]  /*ac70*/  ISETP.GE.OR P1, PT, R5, UR4, !P0 ;  /* 0x0000000405007c0c */ /* 0x000fda000c726670 */
[----:B------:R-:W0:Y:S02]  /*ac80*/  @!P1 LDC.64 R2, c[0x0][0xc80] ;  /* 0x00032000ff029b82 */ /* 0x000e240000000a00 */
[----:B0-----:R-:W-:-:S05]  /*ac90*/  @!P1 IMAD.WIDE.U32 R2, R5, 0x4, R2 ;  /* 0x0000000405029825 */ /* 0x001fca00078e0002 */
[----:B------:R-:W2:Y:S01]  /*aca0*/  @!P1 LDG.E R0, desc[UR48][R2.64] ;  /* 0x0000003002009981 */ /* 0x000ea2000c1e1900 */
[C---:B------:R-:W-:Y:S01]  /*acb0*/  ISETP.NE.AND P1, PT, R5.reuse, RZ, PT ;  /* 0x000000ff0500720c */ /* 0x040fe20003f25270 */
[----:B------:R-:W-:Y:S01]  /*acc0*/  UMOV UR4, URZ ;  /* 0x0000003f00047c82 */ /* 0x000fe20008000000 */
[C---:B------:R-:W-:Y:S01]  /*acd0*/  ISETP.GE.U32.AND P2, PT, R5.reuse, 0x2, PT ;  /* 0x000000020500780c */ /* 0x040fe20003f46070 */
[----:B------:R-:W-:Y:S01]  /*ace0*/  IMAD.MOV.U32 R16, RZ, RZ, RZ ;  /* 0x000000ffff107224 */ /* 0x000fe200078e00ff */
[C---:B------:R-:W-:Y:S02]  /*acf0*/  ISETP.GE.U32.AND P3, PT, R5.reuse, 0x4, PT ;  /* 0x000000040500780c */ /* 0x040fe40003f66070 */
[C---:B------:R-:W-:Y:S02]  /*ad00*/  ISETP.GE.U32.AND P4, PT, R5.reuse, 0x8, PT ;  /* 0x000000080500780c */ /* 0x040fe40003f86070 */
[----:B------:R-:W-:Y:S01]  /*ad10*/  ISETP.GE.U32.AND P5, PT, R5, 0x10, PT ;  /* 0x000000100500780c */ /* 0x000fe20003fa6070 */
[----:B--2---:R-:W0:Y:S02]  /*ad20*/  SHFL.UP PT, R4, R0, 0x1, RZ ;  /* 0x0420000000047989 */ /* 0x004e2400000e00ff */
[----:B0-----:R-:W-:-:S05]  /*ad30*/  SEL R7, R4, RZ, P1 ;  /* 0x000000ff04077207 */ /* 0x001fca0000800000 */
[----:B------:R-:W-:-:S05]  /*ad40*/  IMAD.IADD R7, R0, 0x1, R7 ;  /* 0x0000000100077824 */ /* 0x000fca00078e0207 */
[----:B------:R-:W0:Y:S02]  /*ad50*/  SHFL.UP PT, R4, R7, 0x2, RZ ;  /* 0x0440000007047989 */ /* 0x000e2400000e00ff */
[----:B0-----:R-:W-:-:S04]  /*ad60*/  SEL R4, R4, RZ, P2 ;  /* 0x000000ff04047207 */ /* 0x001fc80001000000 */
[----:B------:R-:W-:-:S05]  /*ad70*/  IADD3 R4, R7, R4, RZ ;  /* 0x0000000407047210 */ /* 0x000fca0007ffe0ff */
[----:B------:R-:W0:Y:S02]  /*ad80*/  SHFL.UP PT, R6, R4, 0x4, RZ ;  /* 0x0480000004067989 */ /* 0x000e2400000e00ff */
[----:B0-----:R-:W-:-:S05]  /*ad90*/  SEL R3, R6, RZ, P3 ;  /* 0x000000ff06037207 */ /* 0x001fca0001800000 */
[----:B------:R-:W-:-:S05]  /*ada0*/  IMAD.IADD R3, R4, 0x1, R3 ;  /* 0x0000000104037824 */ /* 0x000fca00078e0203 */
[----:B------:R-:W0:Y:S02]  /*adb0*/  SHFL.UP PT, R2, R3, 0x8, RZ ;  /* 0x0500000003027989 */ /* 0x000e2400000e00ff */
[----:B0-----:R-:W-:-:S05]  /*adc0*/  SEL R2, R2, RZ, P4 ;  /* 0x000000ff02027207 */ /* 0x001fca0002000000 */
[----:B------:R-:W-:-:S05]  /*add0*/  IMAD.IADD R2, R3, 0x1, R2 ;  /* 0x0000000103027824 */ /* 0x000fca00078e0202 */
[----:B------:R-:W0:Y:S02]  /*ade0*/  SHFL.UP PT, R6, R2, 0x10, RZ ;  /* 0x0600000002067989 */ /* 0x000e2400000e00ff */
[----:B0-----:R-:W-:-:S05]  /*adf0*/  SEL R7, R6, RZ, P5 ;  /* 0x000000ff06077207 */ /* 0x001fca0002800000 */
[----:B------:R-:W-:-:S05]  /*ae00*/  IMAD.IADD R7, R2, 0x1, R7 ;  /* 0x0000000102077824 */ /* 0x000fca00078e0207 */
[----:B------:R-:W0:Y:S02]  /*ae10*/  SHFL.IDX PT, R4, R7, 0x1f, 0x1f ;  /* 0x03e01f0007047f89 */ /* 0x000e2400000e0000 */
[----:B0-----:R-:W-:-:S04]  /*ae20*/  IMAD R4, R4, UR5, RZ ;  /* 0x0000000504047c24 */ /* 0x001fc8000f8e02ff */
[----:B------:R-:W-:Y:S01]  /*ae30*/  IMAD.MOV.U32 R3, RZ, RZ, R4 ;  /* 0x000000ffff037224 */ /* 0x000fe200078e0004 */
[----:B-1----:R-:W-:-:S13]  /*ae40*/  ISETP.GT.AND P6, PT, R4, UR6, PT ;  /* 0x0000000604007c0c */ /* 0x002fda000bfc4270 */
[----:B------:R-:W-:Y:S05]  /*ae50*/  @P6 BRA `(.L_x_200) ;  /* 0x00000000009c6947 */ /* 0x000fea0003800000 */
[----:B------:R-:W0:Y:S01]  /*ae60*/  LDC R6, c[0x0][0xc3c] ;  /* 0x00030f00ff067b82 */ /* 0x000e220000000800 */
[----:B------:R-:W-:Y:S01]  /*ae70*/  MOV R4, R3 ;  /* 0x0000000300047202 */ /* 0x000fe20000000f00 */
[----:B------:R-:W-:Y:S01]  /*ae80*/  UMOV UR4, URZ ;  /* 0x0000003f00047c82 */ /* 0x000fe20008000000 */
[----:B------:R-:W-:Y:S01]  /*ae90*/  ULDC UR7, c[0x0][0xc3c] ;  /* 0x00030f0000077ab9 */ /* 0x000fe20000000800 */
[----:B------:R-:W-:-:S05]  /*aea0*/  ULDC UR5, c[0x0][0xc38] ;  /* 0x00030e0000057ab9 */ /* 0x000fca0000000800 */
.L_x_204:
[----:B------:R-:W-:Y:S01]  /*aeb0*/  UIADD3 UR4, UR4, 0x1f, URZ ;  /* 0x0000001f04047890 */ /* 0x000fe2000fffe03f */
[----:B------:R-:W-:-:S05]  /*aec0*/  IMAD.U32 R19, RZ, RZ, UR7 ;  /* 0x00000007ff137e24 */ /* 0x000fca000f8e00ff */
[----:B0-----:R-:W-:-:S13]  /*aed0*/  ISETP.LE.AND P6, PT, R6, UR4, PT ;  /* 0x0000000406007c0c */ /* 0x001fda000bfc3270 */
[----:B------:R-:W-:Y:S05]  /*aee0*/  @P6 BRA `(.L_x_201) ;  /* 0x0000000400246947 */ /* 0x000fea0003800000 */
[----:B------:R-:W-:Y:S01]  /*aef0*/  VIADD R7, R5, UR4 ;  /* 0x0000000405077c36 */ /* 0x000fe20008000000 */
[----:B------:R-:W-:Y:S01]  /*af00*/  BSSY B0, `(.L_x_202) ;  /* 0x0000007000007945 */ /* 0x000fe20003800000 */
[----:B------:R-:W-:-:S03]  /*af10*/  IMAD.MOV.U32 R0, RZ, RZ, RZ ;  /* 0x000000ffff007224 */ /* 0x000fc600078e00ff */
[----:B------:R-:W-:-:S13]  /*af20*/  ISETP.GE.OR P6, PT, R7, R6, !P0 ;  /* 0x000000060700720c */ /* 0x000fda00047c6670 */
[----:B------:R-:W-:Y:S05]  /*af30*/  @P6 BRA `(.L_x_203) ;  /* 0x00000000000c6947 */ /* 0x000fea0003800000 */
[----:B------:R-:W0:Y:S02]  /*af40*/  LDC.64 R2, c[0x0][0xc80] ;  /* 0x00032000ff027b82 */ /* 0x000e240000000a00 */
[----:B0-----:R-:W-:-:S05]  /*af50*/  IMAD.WIDE R2, R7, 0x4, R2 ;  /* 0x0000000407027825 */ /* 0x001fca00078e0202 */
[----:B------:R0:W5:Y:S02]  /*af60*/  LDG.E R0, desc[UR48][R2.64] ;  /* 0x0000003002007981 */ /* 0x000164000c1e1900 */
.L_x_203:
[----:B------:R-:W-:Y:S05]  /*af70*/  BSYNC B0 ;  /* 0x0000000000007941 */ /* 0x000fea0003800000 */
.L_x_202:
[----:B0----5:R-:W0:Y:S02]  /*af80*/  SHFL.UP PT, R2, R0, 0x1, RZ ;  /* 0x0420000000027989 */ /* 0x021e2400000e00ff */
[----:B0-----:R-:W-:-:S05]  /*af90*/  SEL R3, R2, RZ, P1 ;  /* 0x000000ff02037207 */ /* 0x001fca0000800000 */
[----:B------:R-:W-:-:S05]  /*afa0*/  IMAD.IADD R3, R0, 0x1, R3 ;  /* 0x0000000100037824 */ /* 0x000fca00078e0203 */
[----:B------:R-:W0:Y:S02]  /*afb0*/  SHFL.UP PT, R2, R3, 0x2, RZ ;  /* 0x0440000003027989 */ /* 0x000e2400000e00ff */
        /* <DEDUP_REMOVED lines=13> */
[----:B------:R-:W-:-:S05]  /*b090*/  IMAD.IADD R4, R3, 0x1, R4 ;  /* 0x0000000103047824 */ /* 0x000fca00078e0204 */
[----:B------:R-:W-:-:S13]  /*b0a0*/  ISETP.GT.AND P6, PT, R4, UR6, PT ;  /* 0x0000000604007c0c */ /* 0x000fda000bfc4270 */
[----:B------:R-:W-:Y:S05]  /*b0b0*/  @!P6 BRA `(.L_x_204) ;  /* 0xfffffffc007ce947 */ /* 0x000fea000383ffff */
[----:B------:R-:W-:-:S07]  /*b0c0*/  IMAD.MOV.U32 R7, RZ, RZ, R9 ;  /* 0x000000ffff077224 */ /* 0x000fce00078e0009 */
.L_x_200:
[----:B------:R-:W-:-:S04]  /*b0d0*/  IMAD.IADD R9, R4, 0x1, -R3 ;  /* 0x0000000104097824 */ /* 0x000fc800078e0a03 */
[----:B------:R-:W-:-:S05]  /*b0e0*/  IMAD R2, R7, UR5, R9 ;  /* 0x0000000507027c24 */ /* 0x000fca000f8e0209 */
[----:B------:R-:W-:-:S13]  /*b0f0*/  ISETP.GT.AND P0, PT, R2, UR6, PT ;  /* 0x0000000602007c0c */ /* 0x000fda000bf04270 */
[----:B------:R-:W-:-:S04]  /*b100*/  VOTE.ANY R6, PT, !P0 ;  /* 0x0000000000067806 */ /* 0x000fc800040e0100 */
[----:B------:R-:W0:Y:S01]  /*b110*/  POPC R19, R6 ;  /* 0x0000000600137309 */ /* 0x000e220000000000 */
[----:B------:R-:W-:Y:S01]  /*b120*/  ISETP.NE.AND P0, PT, R6, RZ, PT ;  /* 0x000000ff0600720c */ /* 0x000fe20003f05270 */
[----:B0-----:R-:W0:Y:S02]  /*b130*/  SHFL.IDX PT, R0, R0, R19, 0x1f ;  /* 0x00001f1300007589 */ /* 0x001e2400000e0000 */
[----:B0-----:R-:W-:-:S04]  /*b140*/  IABS R4, R0 ;  /* 0x0000000000047213 */ /* 0x001fc80000000000 */
[----:B------:R-:W0:Y:S08]  /*b150*/  I2F.RP R8, R4 ;  /* 0x0000000400087306 */ /* 0x000e300000209400 */
[----:B0-----:R-:W0:Y:S02]  /*b160*/  MUFU.RCP R8, R8 ;  /* 0x0000000800087308 */ /* 0x001e240000001000 */
[----:B0-----:R-:W-:-:S06]  /*b170*/  IADD3 R2, R8, 0xffffffe, RZ ;  /* 0x0ffffffe08027810 */ /* 0x001fcc0007ffe0ff */
[----:B------:R0:W1:Y:S01]  /*b180*/  F2I.FTZ.U32.TRUNC.NTZ R3, R2 ;  /* 0x0000000200037305 */ /* 0x000062000021f000 */
[----:B------:R-:W-:Y:S05]  /*b190*/  @!P0 BRA `(.L_x_205) ;  /* 0x0000000000088947 */ /* 0x000fea0003800000 */
[----:B------:R-:W-:-:S06]  /*b1a0*/  VIADD R16, R19, 0xffffffff ;  /* 0xffffffff13107836 */ /* 0x000fcc0000000000 */
[----:B------:R2:W3:Y:S02]  /*b1b0*/  SHFL.IDX PT, R16, R7, R16, 0x1f ;  /* 0x00001f1007107589 */ /* 0x0004e400000e0000 */
.L_x_205:
[----:B---3--:R-:W-:Y:S01]  /*b1c0*/  IMAD R16, R16, UR5, R9 ;  /* 0x0000000510107c24 */ /* 0x008fe2000f8e0209 */
[----:B0-----:R-:W-:Y:S01]  /*b1d0*/  IABS R2, R0 ;  /* 0x0000000000027213 */ /* 0x001fe20000000000 */
[----:B-12---:R-:W-:Y:S01]  /*b1e0*/  IMAD.MOV R7, RZ, RZ, -R3 ;  /* 0x000000ffff077224 */ /* 0x006fe200078e0a03 */
[----:B------:R-:W-:Y:S02]  /*b1f0*/  IADD3 R19, R19, UR4, RZ ;  /* 0x0000000413137c10 */ /* 0x000fe4000fffe0ff */
[----:B------:R-:W-:Y:S01]  /*b200*/  IADD3 R9, -R16, UR6, RZ ;  /* 0x0000000610097c10 */ /* 0x000fe2000fffe1ff */
[----:B------:R-:W-:Y:S02]  /*b210*/  IMAD.MOV R8, RZ, RZ, -R2 ;  /* 0x000000ffff087224 */ /* 0x000fe400078e0a02 */
[----:B------:R-:W-:Y:S01]  /*b220*/  IMAD R7, R7, R4, RZ ;  /* 0x0000000407077224 */ /* 0x000fe200078e02ff */
[----:B------:R-:W-:Y:S01]  /*b230*/  IABS R6, R9 ;  /* 0x0000000900067213 */ /* 0x000fe20000000000 */
[----:B------:R-:W-:-:S04]  /*b240*/  IMAD.MOV.U32 R2, RZ, RZ, RZ ;  /* 0x000000ffff027224 */ /* 0x000fc800078e00ff */
[----:B------:R-:W-:-:S04]  /*b250*/  IMAD.HI.U32 R2, R3, R7, R2 ;  /* 0x0000000703027227 */ /* 0x000fc800078e0002 */
[----:B------:R-:W-:Y:S01]  /*b260*/  IMAD.MOV.U32 R3, RZ, RZ, R6 ;  /* 0x000000ffff037224 */ /* 0x000fe200078e0006 */
[----:B------:R-:W-:-:S03]  /*b270*/  MOV R6, R8 ;  /* 0x0000000800067202 */ /* 0x000fc60000000f00 */
[----:B------:R-:W-:-:S04]  /*b280*/  IMAD.HI.U32 R2, R2, R3, RZ ;  /* 0x0000000302027227 */ /* 0x000fc800078e00ff */
[----:B------:R-:W-:-:S05]  /*b290*/  IMAD R3, R2, R6, R3 ;  /* 0x0000000602037224 */ /* 0x000fca00078e0203 */
[----:B------:R-:W-:-:S13]  /*b2a0*/  ISETP.GT.U32.AND P1, PT, R4, R3, PT ;  /* 0x000000030400720c */ /* 0x000fda0003f24070 */
[----:B------:R-:W-:Y:S02]  /*b2b0*/  @!P1 IMAD.IADD R3, R3, 0x1, -R4 ;  /* 0x0000000103039824 */ /* 0x000fe400078e0a04 */
[----:B------:R-:W-:Y:S01]  /*b2c0*/  @!P1 VIADD R2, R2, 0x1 ;  /* 0x0000000102029836 */ /* 0x000fe20000000000 */
[----:B------:R-:W-:Y:S02]  /*b2d0*/  ISETP.NE.AND P1, PT, R0, RZ, PT ;  /* 0x000000ff0000720c */ /* 0x000fe40003f25270 */
[----:B------:R-:W-:Y:S02]  /*b2e0*/  ISETP.GE.U32.AND P0, PT, R3, R4, PT ;  /* 0x000000040300720c */ /* 0x000fe40003f06070 */
[----:B------:R-:W-:-:S04]  /*b2f0*/  LOP3.LUT R3, R9, R0, RZ, 0x3c, !PT ;  /* 0x0000000009037212 */ /* 0x000fc800078e3cff */
[----:B------:R-:W-:-:S07]  /*b300*/  ISETP.GE.AND P2, PT, R3, RZ, PT ;  /* 0x000000ff0300720c */ /* 0x000fce0003f46270 */
[----:B------:R-:W-:-:S06]  /*b310*/  @P0 VIADD R2, R2, 0x1 ;  /* 0x0000000102020836 */ /* 0x000fcc0000000000 */
[----:B------:R-:W-:Y:S01]  /*b320*/  @!P2 IMAD.MOV R2, RZ, RZ, -R2 ;  /* 0x000000ffff02a224 */ /* 0x000fe200078e0a02 */
[----:B------:R-:W-:-:S05]  /*b330*/  @!P1 LOP3.LUT R2, RZ, R0, RZ, 0x33, !PT ;  /* 0x00000000ff029212 */ /* 0x000fca00078e33ff */
[--C-:B------:R-:W-:Y:S02]  /*b340*/  IMAD.MOV R17, RZ, RZ, -R2.reuse ;  /* 0x000000ffff117224 */ /* 0x100fe400078e0a02 */
[----:B------:R-:W-:Y:S02]  /*b350*/  IMAD.MOV.U32 R18, RZ, RZ, R2 ;  /* 0x000000ffff127224 */ /* 0x000fe400078e0002 */
[----:B------:R-:W-:Y:S01]  /*b360*/  IMAD R17, R0, R17, R9 ;  /* 0x0000001100117224 */ /* 0x000fe200078e0209 */
[----:B------:R-:W-:Y:S06]  /*b370*/  BRA `(.L_x_206) ;  /* 0x00000000000c7947 */ /* 0x000fec0003800000 */
.L_x_201:
[----:B------:R-:W-:Y:S02]  /*b380*/  IMAD.MOV.U32 R17, RZ, RZ, RZ ;  /* 0x000000ffff117224 */ /* 0x000fe400078e00ff */
[----:B------:R-:W-:Y:S02]  /*b390*/  IMAD.U32 R16, RZ, RZ, UR6 ;  /* 0x00000006ff107e24 */ /* 0x000fe4000f8e00ff */
[----:B------:R-:W-:-:S07]  /*b3a0*/  IMAD.MOV.U32 R18, RZ, RZ, RZ ;  /* 0x000000ffff127224 */ /* 0x000fce00078e00ff */
.L_x_206:
[----:B------:R-:W-:-:S13]  /*b3b0*/  ISETP.NE.AND P0, PT, R5, RZ, PT ;  /* 0x000000ff0500720c */ /* 0x000fda0003f05270 */
[----:B------:R-:W0:Y:S01]  /*b3c0*/  @!P0 S2R R3, SR_CgaCtaId ;  /* 0x0000000000038919 */ /* 0x000e220000008800 */
[----:B------:R-:W-:-:S04]  /*b3d0*/  @!P0 MOV R0, 0x400 ;  /* 0x0000040000008802 */ /* 0x000fc80000000f00 */
[----:B0-----:R-:W-:-:S05]  /*b3e0*/  @!P0 LEA R0, R3, R0, 0x18 ;  /* 0x0000000003008211 */ /* 0x001fca00078ec0ff */
[----:B------:R2:W-:Y:S01]  /*b3f0*/  @!P0 STS.128 [R0+0x308d0], R16 ;  /* 0x0308d01000008388 */ /* 0x0005e20000000c00 */
[----:B------:R-:W-:Y:S06]  /*b400*/  BAR.ARV 0x5, 0x200 ;  /* 0x0148000000007b1d */ /* 0x000fec0000002000 */
.L_x_199:
[----:B------:R3:W-:Y:S01]  /*b410*/  STL [R1+0x30], RZ ;  /* 0x000030ff01007387 */ /* 0x0007e20000100800 */
[----:B------:R-:W-:Y:S01]  /*b420*/  ULDC UR4, c[0x0][0xc3c] ;  /* 0x00030f0000047ab9 */ /* 0x000fe20000000800 */
[----:B------:R-:W-:Y:S01]  /*b430*/  IMAD.MOV.U32 R26, RZ, RZ, 0x1 ;  /* 0x00000001ff1a7424 */ /* 0x000fe200078e00ff */
[----:B-1----:R-:W-:Y:S02]  /*b440*/  ISETP.GE.AND P0, PT, R19, UR4, PT ;  /* 0x0000000413007c0c */ /* 0x002fe4000bf06270 */
[----:B------:R-:W-:-:S11]  /*b450*/  MOV R23, RZ ;  /* 0x000000ff00177202 */ /* 0x000fd60000000f00 */
[----:B---3--:R-:W-:Y:S05]  /*b460*/  @P0 BRA `(.L_x_207) ;  /* 0x00000044005c0947 */ /* 0x008fea0003800000 */
[----:B------:R-:W2:Y:S01]  /*b470*/  S2R R5, SR_TID.X ;  /* 0x0000000000057919 */ /* 0x000ea20000002100 */
[----:B------:R-:W1:Y:S01]  /*b480*/  S2UR UR5, SR_CgaCtaId ;  /* 0x00000000000579c3 */ /* 0x000e620000008800 */
[----:B------:R-:W-:Y:S01]  /*b490*/  UMOV UR4, 0x400 ;  /* 0x0000040000047882 */ /* 0x000fe20000000000 */
[----:B------:R-:W-:Y:S01]  /*b4a0*/  BSSY B8, `(.L_x_207) ;  /* 0x0000453000087945 */ /* 0x000fe20003800000 */
[----:B------:R3:W-:Y:S01]  /*b4b0*/  STL [R1+0x30], RZ ;  /* 0x000030ff01007387 */ /* 0x0007e20000100800 */
[----:B------:R-:W-:Y:S01]  /*b4c0*/  IMAD.MOV.U32 R26, RZ, RZ, 0x1 ;  /* 0x00000001ff1a7424 */ /* 0x000fe200078e00ff */
[----:B------:R-:W-:Y:S01]  /*b4d0*/  ULDC UR37, c[0x0][0xc] ;  /* 0x0000030000257ab9 */ /* 0x000fe20000000800 */
[----:B------:R-:W-:Y:S01]  /*b4e0*/  IMAD.MOV.U32 R23, RZ, RZ, RZ ;  /* 0x000000ffff177224 */ /* 0x000fe200078e00ff */
[----:B------:R-:W-:Y:S01]  /*b4f0*/  ULDC.64 UR38, c[0x0][0x198] ;  /* 0x0000660000267ab9 */ /* 0x000fe20000000a00 */
[----:B-1----:R-:W-:-:S06]  /*b500*/  ULEA UR4, UR5, UR4, 0x18 ;  /* 0x0000000405047291 */ /* 0x002fcc000f8ec03f */
[----:B------:R-:W-:Y:S01]  /*b510*/  MOV R22, UR4 ;  /* 0x0000000400167c02 */ /* 0x000fe20008000f00 */
[C---:B--2---:R-:W-:Y:S01]  /*b520*/  IMAD.SHL.U32 R0, R5.reuse, 0x8, RZ ;  /* 0x0000000805007824 */ /* 0x044fe200078e00ff */
[----:B------:R-:W-:-:S04]  /*b530*/  LOP3.LUT R4, R5, 0x7f, RZ, 0xc0, !PT ;  /* 0x0000007f05047812 */ /* 0x000fc800078ec0ff */
[----:B0-----:R-:W-:Y:S01]  /*b540*/  LOP3.LUT R2, R0, 0x1f8, RZ, 0xc0, !PT ;  /* 0x000001f800027812 */ /* 0x001fe200078ec0ff */
[----:B------:R-:W-:Y:S01]  /*b550*/  IMAD.SHL.U32 R3, R4, 0x8, RZ ;  /* 0x0000000804037824 */ /* 0x000fe200078e00ff */
[----:B------:R-:W-:Y:S02]  /*b560*/  SHF.R.U32.HI R4, RZ, 0x3, R4 ;  /* 0x00000003ff047819 */ /* 0x000fe40000011604 */
[----:B------:R-:W-:-:S04]  /*b570*/  LOP3.LUT R2, R2, 0x38, R5, 0x78, !PT ;  /* 0x0000003802027812 */ /* 0x000fc800078e7805 */
[----:B------:R-:W-:Y:S01]  /*b580*/  LOP3.LUT R3, R2, 0x200, R3, 0xf8, !PT ;  /* 0x0000020002037812 */ /* 0x000fe200078ef803 */
[----:B------:R-:W-:-:S04]  /*b590*/  IMAD.SHL.U32 R2, R5, 0x10, RZ ;  /* 0x0000001005027824 */ /* 0x000fc800078e00ff */
[----:B------:R-:W-:Y:S01]  /*b5a0*/  IMAD R0, R3, 0x2, R22 ;  /* 0x0000000203007824 */ /* 0x000fe200078e0216 */
[----:B------:R-:W-:-:S04]  /*b5b0*/  LOP3.LUT R2, R4, 0x70, R2, 0xf8, !PT ;  /* 0x0000007004027812 */ /* 0x000fc800078ef802 */
[----:B------:R3:W-:Y:S03]  /*b5c0*/  STL [R1+0x4], R0 ;  /* 0x0000040001007387 */ /* 0x0007e60000100800 */
.L_x_297:
[----:B0-----:R-:W0:Y:S02]  /*b5d0*/  LDC.64 R2, c[0x0][0xc88] ;  /* 0x00032200ff027b82 */ /* 0x001e240000000a00 */
[----:B0-----:R-:W-:-:S05]  /*b5e0*/  IMAD.WIDE R2, R19, 0x4, R2 ;  /* 0x0000000413027825 */ /* 0x001fca00078e0202 */
[----:B------:R-:W2:Y:S01]  /*b5f0*/  LDG.E R9, desc[UR48][R2.64] ;  /* 0x0000003002097981 */ /* 0x000ea2000c1e1900 */
[----:B------:R-:W-:Y:S05]  /*b600*/  YIELD ;  /* 0x0000000000007946 */ /* 0x000fea0003800000 */
[----:B------:R-:W-:Y:S01]  /*b610*/  ULDC.64 UR4, c[0x0][0xa28] ;  /* 0x00028a0000047ab9 */ /* 0x000fe20000000a00 */
[----:B---3--:R-:W-:Y:S01]  /*b620*/  IMAD.MOV.U32 R0, RZ, RZ, RZ ;  /* 0x000000ffff007224 */ /* 0x008fe200078e00ff */
[----:B------:R-:W-:Y:S01]  /*b630*/  ISETP.NE.U32.AND P0, PT, RZ, UR4, PT ;  /* 0x00000004ff007c0c */ /* 0x000fe2000bf05070 */
[----:B------:R-:W-:Y:S01]  /*b640*/  IMAD.MOV.U32 R6, RZ, RZ, RZ ;  /* 0x000000ffff067224 */ /* 0x000fe200078e00ff */
[----:B------:R-:W-:Y:S01]  /*b650*/  ULDC.64 UR6, c[0x0][0xa18] ;  /* 0x0002860000067ab9 */ /* 0x000fe20000000a00 */
[----:B------:R-:W-:Y:S01]  /*b660*/  ULDC.64 UR8, c[0x0][0xa08] ;  /* 0x0002820000087ab9 */ /* 0x000fe20000000a00 */
[----:B------:R-:W-:-:S02]  /*b670*/  ISETP.NE.AND.EX P0, PT, RZ, UR5, PT, P0 ;  /* 0x00000005ff007c0c */ /* 0x000fc4000bf05300 */
[----:B-12---:R-:W-:Y:S01]  /*b680*/  SHF.R.S32.HI R4, RZ, 0x1f, R9 ;  /* 0x0000001fff047819 */ /* 0x006fe20000011409 */
[----:B------:R-:W-:-:S10]  /*b690*/  IMAD.SHL.U32 R24, R9, 0x4, RZ ;  /* 0x0000000409187824 */ /* 0x000fd400078e00ff */
[C---:B------:R-:W-:Y:S01]  /*b6a0*/  @P0 LEA R2, P1, R9.reuse, UR4, 0x2 ;  /* 0x0000000409020c11 */ /* 0x040fe2000f8210ff */
[----:B------:R-:W-:Y:S03]  /*b6b0*/  STL [R1+0x8], R9 ;  /* 0x0000080901007387 */ /* 0x000fe60000100800 */
[C-C-:B------:R-:W-:Y:S01]  /*b6c0*/  @P0 LEA.HI.X R3, R9.reuse, UR5, R4.reuse, 0x2, P1 ;  /* 0x0000000509030c11 */ /* 0x140fe200088f1404 */
[----:B------:R-:W-:Y:S01]  /*b6d0*/  ULDC.64 UR4, c[0x0][0xa00] ;  /* 0x0002800000047ab9 */ /* 0x000fe20000000a00 */
[----:B------:R-:W-:Y:S01]  /*b6e0*/  SHF.L.U64.HI R29, R9, 0x2, R4 ;  /* 0x00000002091d7819 */ /* 0x000fe20000010204 */
[----:B------:R0:W-:Y:S01]  /*b6f0*/  STL [R1+0x1c], R4 ;  /* 0x00001c0401007387 */ /* 0x0001e20000100800 */
[----:B------:R-:W-:-:S03]  /*b700*/  ISETP.NE.U32.AND P1, PT, RZ, UR4, PT ;  /* 0x00000004ff007c0c */ /* 0x000fc6000bf25070 */
[----:B------:R1:W5:Y:S01]  /*b710*/  @P0 LDG.E R0, desc[UR48][R2.64] ;  /* 0x0000003002000981 */ /* 0x000362000c1e1900 */
[----:B------:R-:W-:Y:S01]  /*b720*/  ISETP.NE.AND.EX P1, PT, RZ, UR5, PT, P1 ;  /* 0x00000005ff007c0c */ /* 0x000fe2000bf25310 */
[----:B------:R-:W-:Y:S01]  /*b730*/  IMAD.MOV.U32 R28, RZ, RZ, RZ ;  /* 0x000000ffff1c7224 */ /* 0x000fe200078e00ff */
[----:B------:R-:W-:Y:S02]  /*b740*/  ISETP.NE.U32.AND P2, PT, RZ, UR6, PT ;  /* 0x00000006ff007c0c */ /* 0x000fe4000bf45070 */
[----:B------:R-:W-:Y:S02]  /*b750*/  ISETP.NE.U32.AND P0, PT, RZ, UR8, PT ;  /* 0x00000008ff007c0c */ /* 0x000fe4000bf05070 */
[----:B------:R-:W-:Y:S02]  /*b760*/  ISETP.NE.AND.EX P2, PT, RZ, UR7, PT, P2 ;  /* 0x00000007ff007c0c */ /* 0x000fe4000bf45320 */
[----:B------:R-:W-:Y:S02]  /*b770*/  ISETP.NE.AND.EX P0, PT, RZ, UR9, PT, P0 ;  /* 0x00000009ff007c0c */ /* 0x000fe4000bf05300 */
[----:B-1----:R-:W-:-:S02]  /*b780*/  IADD3 R2, P3, R24, UR4, RZ ;  /* 0x0000000418027c10 */ /* 0x002fc4000ff7e0ff */
[----:B0-----:R-:W-:Y:S02]  /*b790*/  IADD3 R4, P4, R24, UR8, RZ ;  /* 0x0000000818047c10 */ /* 0x001fe4000ff9e0ff */
[C---:B------:R-:W-:Y:S01]  /*b7a0*/  IADD3.X R3, R29.reuse, UR5, RZ, P3, !PT ;  /* 0x000000051d037c10 */ /* 0x040fe20009ffe4ff */
[----:B------:R-:W-:Y:S01]  /*b7b0*/  ULDC UR4, c[0x0][0x288] ;  /* 0x0000a20000047ab9 */ /* 0x000fe20000000800 */
[----:B------:R-:W-:-:S03]  /*b7c0*/  IADD3.X R5, R29, UR9, RZ, P4, !PT ;  /* 0x000000091d057c10 */ /* 0x000fc6000a7fe4ff */
[----:B------:R-:W2:Y:S01]  /*b7d0*/  @P1 LDG.E R6, desc[UR48][R2.64] ;  /* 0x0000003002061981 */ /* 0x000ea2000c1e1900 */
[----:B------:R-:W-:Y:S01]  /*b7e0*/  MOV R8, UR4 ;  /* 0x0000000400087c02 */ /* 0x000fe20008000f00 */
[----:B------:R-:W-:Y:S02]  /*b7f0*/  ULDC.64 UR4, c[0x0][0x418] ;  /* 0x0001060000047ab9 */ /* 0x000fe40000000a00 */
[----:B------:R-:W5:Y:S04]  /*b800*/  @P0 LDG.E R28, desc[UR48][R4.64] ;  /* 0x00000030041c0981 */ /* 0x000f68000c1e1900 */
[----:B--2---:R0:W-:Y:S02]  /*b810*/  STL [R1+0x18], R6 ;  /* 0x0000180601007387 */ /* 0x0041e40000100800 */
[----:B0-----:R-:W-:-:S04]  /*b820*/  @P2 IADD3 R6, P3, R24, UR6, RZ ;  /* 0x0000000618062c10 */ /* 0x001fc8000ff7e0ff */
[----:B------:R-:W-:-:S05]  /*b830*/  @P2 IADD3.X R7, R29, UR7, RZ, P3, !PT ;  /* 0x000000071d072c10 */ /* 0x000fca0009ffe4ff */
[----:B------:R0:W2:Y:S01]  /*b840*/  @P2 LDG.E R8, desc[UR48][R6.64] ;  /* 0x0000003006082981 */ /* 0x0000a2000c1e1900 */
[----:B------:R-:W-:-:S03]  /*b850*/  UISETP.NE.U32.AND UP0, UPT, UR4, URZ, UPT ;  /* 0x0000003f0400728c */ /* 0x000fc6000bf05070 */
[----:B------:R-:W-:Y:S01]  /*b860*/  ULDC UR4, c[0x0][0x424] ;  /* 0x0001090000047ab9 */ /* 0x000fe20000000800 */
[----:B------:R-:W-:-:S03]  /*b870*/  UISETP.NE.AND.EX UP0, UPT, UR5, URZ, UPT, UP0 ;  /* 0x0000003f0500728c */ /* 0x000fc6000bf05300 */
[----:B------:R-:W-:Y:S01]  /*b880*/  ULDC UR5, c[0x0][0x2f0] ;  /* 0x0000bc0000057ab9 */ /* 0x000fe20000000800 */
[----:B------:R-:W-:-:S04]  /*b890*/  USEL UR4, UR4, 0x1, UP0 ;  /* 0x0000000104047887 */ /* 0x000fc80008000000 */
[----:B------:R-:W-:-:S06]  /*b8a0*/  UIMAD UR4, UR4, UR5, URZ ;  /* 0x00000005040472a4 */ /* 0x000fcc000f8e023f */
[----:B0-----:R-:W-:Y:S01]  /*b8b0*/  IMAD.U32 R6, RZ, RZ, UR4 ;  /* 0x00000004ff067e24 */ /* 0x001fe2000f8e00ff */
[----:B--2---:R0:W-:Y:S01]  /*b8c0*/  STL [R1+0x24], R8 ;  /* 0x0000240801007387 */ /* 0x0041e20000100800 */
[----:B------:R-:W-:Y:S05]  /*b8d0*/  @P2 BRA `(.L_x_208) ;  /* 0x0000000000142947 */ /* 0x000fea0003800000 */
[----:B------:R-:W-:Y:S05]  /*b8e0*/  @!P1 BRA `(.L_x_208) ;  /* 0x0000000000109947 */ /* 0x000fea0003800000 */
[----:B------:R-:W2:Y:S04]  /*b8f0*/  LDG.E R7, desc[UR48][R2.64] ;  /* 0x0000003002077981 */ /* 0x000ea8000c1e1900 */
[----:B0-----:R-:W2:Y:S02]  /*b900*/  LDG.E R8, desc[UR48][R2.64+0x4] ;  /* 0x0000043002087981 */ /* 0x001ea4000c1e1900 */
[----:B--2---:R-:W-:-:S05]  /*b910*/  IMAD.IADD R2, R8, 0x1, -R7 ;  /* 0x0000000108027824 */ /* 0x004fca00078e0a07 */
[----:B------:R1:W-:Y:S02]  /*b920*/  STL [R1+0x24], R2 ;  /* 0x0000240201007387 */ /* 0x0003e40000100800 */
.L_x_208:
[----:B------:R-:W-:Y:S01]  /*b930*/  ULDC.64 UR4, c[0x0][0xa20] ;  /* 0x0002880000047ab9 */ /* 0x000fe20000000a00 */
[----:B-----5:R-:W-:Y:S01]  /*b940*/  IMAD.IADD R28, R28, 0x1, R0 ;  /* 0x000000011c1c7824 */ /* 0x020fe200078e0200 */
[----:B------:R-:W-:Y:S01]  /*b950*/  ISETP.NE.U32.AND P1, PT, RZ, UR4, PT ;  /* 0x00000004ff007c0c */ /* 0x000fe2000bf25070 */
[----:B------:R-:W-:-:S03]  /*b960*/  IMAD.MOV.U32 R25, RZ, RZ, R9 ;  /* 0x000000ffff197224 */ /* 0x000fc600078e0009 */
[----:B------:R-:W-:-:S13]  /*b970*/  ISETP.NE.AND.EX P1, PT, RZ, UR5, PT, P1 ;  /* 0x00000005ff007c0c */ /* 0x000fda000bf25310 */
[----:B------:R-:W-:Y:S05]  /*b980*/  @!P1 BRA `(.L_x_209) ;  /* 0x0000000000109947 */ /* 0x000fea0003800000 */
[----:B-1----:R-:W-:-:S04]  /*b990*/  IADD3 R2, P0, R24, UR4, RZ ;  /* 0x0000000418027c10 */ /* 0x002fc8000ff1e0ff */
[----:B------:R-:W-:-:S05]  /*b9a0*/  IADD3.X R3, R29, UR5, RZ, P0, !PT ;  /* 0x000000051d037c10 */ /* 0x000fca00087fe4ff */
[----:B------:R1:W5:Y:S01]  /*b9b0*/  LDG.E R6, desc[UR48][R2.64] ;  /* 0x0000003002067981 */ /* 0x000362000c1e1900 */
[----:B------:R-:W-:Y:S05]  /*b9c0*/  BRA `(.L_x_210) ;  /* 0x0000000000107947 */ /* 0x000fea0003800000 */
.L_x_209:
[----:B------:R-:W-:Y:S05]  /*b9d0*/  @!P0 BRA `(.L_x_210) ;  /* 0x00000000000c8947 */ /* 0x000fea0003800000 */
[----:B------:R-:W2:Y:S04]  /*b9e0*/  LDG.E R6, desc[UR48][R4.64] ;  /* 0x0000003004067981 */ /* 0x000ea8000c1e1900 */
[----:B------:R-:W2:Y:S02]  /*b9f0*/  LDG.E R3, desc[UR48][R4.64+0x4] ;  /* 0x0000043004037981 */ /* 0x000ea4000c1e1900 */
[----:B--2---:R-:W-:-:S07]  /*ba00*/  IMAD.IADD R6, R3, 0x1, -R6 ;  /* 0x0000000103067824 */ /* 0x004fce00078e0a06 */
.L_x_210:
[----:B-1---5:R-:W-:Y:S01]  /*ba10*/  IADD3 R2, -R0, R6, RZ ;  /* 0x0000000600027210 */ /* 0x022fe20007ffe1ff */
[----:B------:R-:W-:Y:S03]  /*ba20*/  BSSY B7, `(.L_x_211) ;  /* 0x000035b000077945 */ /* 0x000fe60003800000 */
[C---:B------:R-:W-:Y:S01]  /*ba30*/  ISETP.GT.AND P0, PT, R2.reuse, RZ, PT ;  /* 0x000000ff0200720c */ /* 0x040fe20003f04270 */
[----:B------:R-:W-:Y:S01]  /*ba40*/  VIADD R0, R2, 0xbf ;  /* 0x000000bf02007836 */ /* 0x000fe20000000000 */
[----:B------:R1:W-:Y:S03]  /*ba50*/  STL [R1+0x20], R2 ;  /* 0x0000200201007387 */ /* 0x0003e60000100800 */
[----:B------:R-:W-:-:S05]  /*ba60*/  IMAD.HI R0, R0, 0x2aaaaaab, RZ ;  /* 0x2aaaaaab00007827 */ /* 0x000fca00078e02ff */
[----:B------:R-:W-:-:S04]  /*ba70*/  SHF.R.U32.HI R3, RZ, 0x1f, R0 ;  /* 0x0000001fff037819 */ /* 0x000fc80000011600 */
[----:B------:R-:W-:-:S05]  /*ba80*/  LEA.HI.SX32 R0, R0, R3, 0x1b ;  /* 0x0000000300007211 */ /* 0x000fca00078fdaff */
[----:B------:R1:W-:Y:S01]  /*ba90*/  STL [R1+0x10], R0 ;  /* 0x0000100001007387 */ /* 0x0003e20000100800 */
[----:B------:R-:W-:Y:S05]  /*baa0*/  @P0 BRA `(.L_x_212) ;  /* 0x0000000000440947 */ /* 0x000fea0003800000 */
[----:B-1----:R-:W1:Y:S02]  /*bab0*/  S2R R2, SR_TID.X ;  /* 0x0000000000027919 */ /* 0x002e640000002100 */
[----:B-1----:R-:W-:-:S04]  /*bac0*/  LOP3.LUT R2, R2, 0x7f, RZ, 0xc0, !PT ;  /* 0x0000007f02027812 */ /* 0x002fc800078ec0ff */
[----:B------:R-:W-:-:S13]  /*bad0*/  ISETP.NE.AND P0, PT, R2, RZ, PT ;  /* 0x000000ff0200720c */ /* 0x000fda0003f05270 */
[----:B------:R-:W-:Y:S05]  /*bae0*/  @P0 BRA `(.L_x_213) ;  /* 0x0000003400380947 */ /* 0x000fea0003800000 */
[----:B------:R-:W1:Y:S01]  /*baf0*/  S2R R5, SR_LANEID ;  /* 0x0000000000057919 */ /* 0x000e620000000000 */
[----:B------:R-:W-:Y:S01]  /*bb00*/  VOTEU.ANY UR4, UPT, PT ;  /* 0x0000000000047886 */ /* 0x000fe200038e0100 */
[----:B------:R-:W2:Y:S01]  /*bb10*/  LDC.64 R2, c[0x0][0xc60] ;  /* 0x00031800ff027b82 */ /* 0x000ea20000000a00 */
[----:B------:R-:W1:Y:S02]  /*bb20*/  FLO.U32 R0, UR4 ;  /* 0x0000000400007d00 */ /* 0x000e6400080e0000 */
[----:B-1----:R-:W-:-:S06]  /*bb30*/  ISETP.EQ.U32.AND P0, PT, R0, R5, PT ;  /* 0x000000050000720c */ /* 0x002fcc0003f02070 */
[----:B------:R-:W2:Y:S07]  /*bb40*/  POPC R5, UR4 ;  /* 0x0000000400057d09 */ /* 0x000eae0008000000 */
[----:B--2---:R-:W2:Y:S01]  /*bb50*/  @P0 ATOMG.E.ADD.STRONG.GPU PT, R3, desc[UR48][R2.64], R5 ;  /* 0x00000005020309a8 */ /* 0x004ea200081ee1f0 */
[----:B------:R-:W1:Y:S02]  /*bb60*/  S2R R4, SR_LTMASK ;  /* 0x0000000000047919 */ /* 0x000e640000003900 */
[----:B-1----:R-:W-:-:S04]  /*bb70*/  LOP3.LUT R4, R4, UR4, RZ, 0xc0, !PT ;  /* 0x0000000404047c12 */ /* 0x002fc8000f8ec0ff */
[----:B------:R-:W1:Y:S01]  /*bb80*/  POPC R7, R4 ;  /* 0x0000000400077309 */ /* 0x000e620000000000 */
[----:B--2---:R-:W1:Y:S02]  /*bb90*/  SHFL.IDX PT, R0, R3, R0, 0x1f ;  /* 0x00001f0003007589 */ /* 0x004e6400000e0000 */
[----:B-1----:R-:W-:Y:S01]  /*bba0*/  IADD3 R16, R0, UR37, R7 ;  /* 0x0000002500107c10 */ /* 0x002fe2000fffe007 */
[----:B------:R-:W-:Y:S06]  /*bbb0*/  BRA `(.L_x_213) ;  /* 0x0000003400047947 */ /* 0x000fec0003800000 */
.L_x_212:
[----:B-1----:R-:W-:Y:S01]  /*bbc0*/  VIADD R0, R22, 0x12400 ;  /* 0x0001240016007836 */ /* 0x002fe20000000000 */
[----:B------:R-:W-:Y:S04]  /*bbd0*/  BSSY B6, `(.L_x_214) ;  /* 0x0000013000067945 */ /* 0x000fe80003800000 */
[----:B------:R-:W-:-:S13]  /*bbe0*/  LOP3.LUT P0, RZ, R0, 0x3ff, RZ, 0xc0, !PT ;  /* 0x000003ff00ff7812 */ /* 0x000fda000780c0ff */
[----:B------:R-:W-:Y:S05]  /*bbf0*/  @!P0 BRA `(.L_x_215) ;  /* 0x0000000000408947 */ /* 0x000fea0003800000 */
[----:B------:R-:W-:Y:S01]  /*bc00*/  MOV R2, 0x0 ;  /* 0x0000000000027802 */ /* 0x000fe20000000f00 */
[----:B------:R-:W-:Y:S01]  /*bc10*/  ULDC.64 UR6, c[0x4][0xa8] ;  /* 0x01002a0000067ab9 */ /* 0x000fe20000000a00 */
[----:B------:R-:W-:Y:S01]  /*bc20*/  ULDC.64 UR8, c[0x4][0xb0] ;  /* 0x01002c0000087ab9 */ /* 0x000fe20000000a00 */
[----:B------:R-:W-:Y:S01]  /*bc30*/  ULDC.64 UR4, c[0x4][0x30] ;  /* 0x01000c0000047ab9 */ /* 0x000fe20000000a00 */
[----:B------:R-:W-:Y:S01]  /*bc40*/  IMAD.U32 R4, RZ, RZ, UR6 ;  /* 0x00000006ff047e24 */ /* 0x000fe2000f8e00ff */
[----:B------:R-:W-:Y:S01]  /*bc50*/  MOV R7, UR9 ;  /* 0x0000000900077c02 */ /* 0x000fe20008000f00 */
[----:B------:R-:W1:Y:S01]  /*bc60*/  LDC.64 R2, c[0x4][R2] ;  /* 0x0100000002027b82 */ /* 0x000e620000000a00 */
[----:B------:R-:W-:Y:S02]  /*bc70*/  IMAD.U32 R5, RZ, RZ, UR7 ;  /* 0x00000007ff057e24 */ /* 0x000fe4000f8e00ff */
[----:B------:R-:W-:Y:S02]  /*bc80*/  IMAD.U32 R6, RZ, RZ, UR8 ;  /* 0x00000008ff067e24 */ /* 0x000fe4000f8e00ff */
[----:B------:R-:W-:-:S02]  /*bc90*/  IMAD.U32 R10, RZ, RZ, UR4 ;  /* 0x00000004ff0a7e24 */ /* 0x000fc4000f8e00ff */
[----:B------:R-:W-:Y:S02]  /*bca0*/  IMAD.U32 R11, RZ, RZ, UR5 ;  /* 0x00000005ff0b7e24 */ /* 0x000fe4000f8e00ff */
[----:B0-----:R-:W-:Y:S02]  /*bcb0*/  IMAD.MOV.U32 R8, RZ, RZ, 0x70 ;  /* 0x00000070ff087424 */ /* 0x001fe400078e00ff */
[----:B------:R-:W-:Y:S02]  /*bcc0*/  IMAD.MOV.U32 R12, RZ, RZ, 0x1 ;  /* 0x00000001ff0c7424 */ /* 0x000fe400078e00ff */
[----:B------:R-:W-:-:S07]  /*bcd0*/  IMAD.MOV.U32 R13, RZ, RZ, RZ ;  /* 0x000000ffff0d7224 */ /* 0x000fce00078e00ff */
[----:B------:R-:W-:-:S07]  /*bce0*/  LEPC R20, `(.L_x_215) ;  /* 0x000000001014794e */ /* 0x000fce0000000000 */
[----:B-1----:R-:W-:Y:S05]  /*bcf0*/  CALL.ABS.NOINC R2 ;  /* 0x0000000002007343 */ /* 0x002fea0003c00000 */
.L_x_215:
[----:B------:R-:W-:Y:S05]  /*bd00*/  BSYNC B6 ;  /* 0x0000000000067941 */ /* 0x000fea0003800000 */
.L_x_214:
[----:B------:R-:W-:Y:S01]  /*bd10*/  IADD3 R0, R22, 0x400, RZ ;  /* 0x0000040016007810 */ /* 0x000fe20007ffe0ff */
[----:B------:R-:W-:Y:S03]  /*bd20*/  BSSY B6, `(.L_x_216) ;  /* 0x0000023000067945 */ /* 0x000fe60003800000 */
[----:B------:R-:W-:-:S13]  /*bd30*/  LOP3.LUT P0, RZ, R0, 0x3ff, RZ, 0xc0, !PT ;  /* 0x000003ff00ff7812 */ /* 0x000fda000780c0ff */
[----:B------:R-:W-:Y:S05]  /*bd40*/  @!P0 BRA `(.L_x_217) ;  /* 0x0000000000808947 */ /* 0x000fea0003800000 */
[----:B------:R-:W-:Y:S01]  /*bd50*/  MOV R0, 0x0 ;  /* 0x0000000000007802 */ /* 0x000fe20000000f00 */
[----:B------:R-:W-:Y:S01]  /*bd60*/  ULDC.64 UR6, c[0x4][0xa8] ;  /* 0x01002a0000067ab9 */ /* 0x000fe20000000a00 */
[----:B------:R-:W-:Y:S01]  /*bd70*/  ULDC.64 UR8, c[0x4][0xb0] ;  /* 0x01002c0000087ab9 */ /* 0x000fe20000000a00 */
[----:B------:R-:W-:Y:S01]  /*bd80*/  ULDC.64 UR4, c[0x4][0x38] ;  /* 0x01000e0000047ab9 */ /* 0x000fe20000000a00 */
[----:B------:R1:W2:Y:S01]  /*bd90*/  LDC.64 R2, c[0x4][R0] ;  /* 0x0100000000027b82 */ /* 0x0002a20000000a00 */
[----:B------:R-:W-:Y:S01]  /*bda0*/  IMAD.U32 R4, RZ, RZ, UR6 ;  /* 0x00000006ff047e24 */ /* 0x000fe2000f8e00ff */
[----:B------:R-:W-:Y:S01]  /*bdb0*/  MOV R11, UR5 ;  /* 0x00000005000b7c02 */ /* 0x000fe20008000f00 */
[----:B------:R-:W-:Y:S02]  /*bdc0*/  IMAD.U32 R5, RZ, RZ, UR7 ;  /* 0x00000007ff057e24 */ /* 0x000fe4000f8e00ff */
[----:B------:R-:W-:Y:S02]  /*bdd0*/  IMAD.U32 R6, RZ, RZ, UR8 ;  /* 0x00000008ff067e24 */ /* 0x000fe4000f8e00ff */
[----:B------:R-:W-:-:S02]  /*bde0*/  IMAD.U32 R7, RZ, RZ, UR9 ;  /* 0x00000009ff077e24 */ /* 0x000fc4000f8e00ff */
[----:B------:R-:W-:Y:S02]  /*bdf0*/  IMAD.U32 R10, RZ, RZ, UR4 ;  /* 0x00000004ff0a7e24 */ /* 0x000fe4000f8e00ff */
[----:B0-----:R-:W-:Y:S02]  /*be00*/  IMAD.MOV.U32 R8, RZ, RZ, 0x70 ;  /* 0x00000070ff087424 */ /* 0x001fe400078e00ff */
[----:B------:R-:W-:Y:S02]  /*be10*/  IMAD.MOV.U32 R12, RZ, RZ, 0x1 ;  /* 0x00000001ff0c7424 */ /* 0x000fe400078e00ff */
[----:B-1----:R-:W-:-:S07]  /*be20*/  IMAD.MOV.U32 R13, RZ, RZ, RZ ;  /* 0x000000ffff0d7224 */ /* 0x002fce00078e00ff */
[----:B------:R-:W-:-:S07]  /*be30*/  LEPC R20, `(.L_x_218) ;  /* 0x000000001014794e */ /* 0x000fce0000000000 */
[----:B--2---:R-:W-:Y:S05]  /*be40*/  CALL.ABS.NOINC R2 ;  /* 0x0000000002007343 */ /* 0x004fea0003c00000 */
.L_x_218:
[----:B------:R-:W-:Y:S01]  /*be50*/  MOV R2, 0x0 ;  /* 0x0000000000027802 */ /* 0x000fe20000000f00 */
        /* <DEDUP_REMOVED lines=14> */
[----:B0-----:R-:W-:Y:S05]  /*bf40*/  CALL.ABS.NOINC R2 ;  /* 0x0000000002007343 */ /* 0x001fea0003c00000 */
.L_x_217:
[----:B------:R-:W-:Y:S05]  /*bf50*/  BSYNC B6 ;  /* 0x0000000000067941 */ /* 0x000fea0003800000 */
.L_x_216:
[----:B------:R-:W-:Y:S01]  /*bf60*/  ULDC.64 UR4, c[0x0][0x9f8] ;  /* 0x00027e0000047ab9 */ /* 0x000fe20000000a00 */
[----:B------:R-:W2:Y:S01]  /*bf70*/  LDL R20, [R1+0x10] ;  /* 0x0000100001147983 */ /* 0x000ea20000100800 */
[----:B------:R-:W-:-:S04]  /*bf80*/  ISETP.NE.U32.AND P0, PT, RZ, UR4, PT ;  /* 0x00000004ff007c0c */ /* 0x000fc8000bf05070 */
[----:B------:R-:W-:-:S13]  /*bf90*/  ISETP.NE.AND.EX P0, PT, RZ, UR5, PT, P0 ;  /* 0x00000005ff007c0c */ /* 0x000fda000bf05300 */
[----:B------:R-:W-:-:S04]  /*bfa0*/  @P0 IADD3 R2, P1, R24, UR4, RZ ;  /* 0x0000000418020c10 */ /* 0x000fc8000ff3e0ff */
[----:B------:R-:W-:Y:S01]  /*bfb0*/  @P0 IADD3.X R3, R29, UR5, RZ, P1, !PT ;  /* 0x000000051d030c10 */ /* 0x000fe20008ffe4ff */
[----:B------:R-:W-:-:S04]  /*bfc0*/  ULDC.64 UR4, c[0x0][0xa08] ;  /* 0x0002820000047ab9 */ /* 0x000fc80000000a00 */
[----:B------:R1:W3:Y:S02]  /*bfd0*/  @P0 LDG.E R25, desc[UR48][R2.64] ;  /* 0x0000003002190981 */ /* 0x0002e4000c1e1900 */
[----:B-1----:R-:W1:Y:S02]  /*bfe0*/  LDC.64 R2, c[0x0][0x418] ;  /* 0x00010600ff027b82 */ /* 0x002e640000000a00 */
[----:B-1----:R-:W-:Y:S01]  /*bff0*/  LOP3.LUT P0, RZ, R2, UR4, RZ, 0xfc, !PT ;  /* 0x0000000402ff7c12 */ /* 0x002fe2000f80fcff */
[----:B------:R-:W-:-:S03]  /*c000*/  UMOV UR4, 0xffffffff ;  /* 0xffffffff00047882 */ /* 0x000fc60000000000 */
[----:B------:R-:W-:Y:S01]  /*c010*/  LOP3.LUT P0, RZ, R3, UR5, RZ, 0xfc, P0 ;  /* 0x0000000503ff7c12 */ /* 0x000fe2000800fcff */
[----:B--2---:R-:W-:-:S05]  /*c020*/  VIADD R6, R20, 0xffffffff ;  /* 0xffffffff14067836 */ /* 0x004fca0000000000 */
[----:B------:R1:W-:Y:S01]  /*c030*/  STL [R1+0xc], R6 ;  /* 0x00000c0601007387 */ /* 0x0003e20000100800 */
[----:B---3--:R-:W-:Y:S02]  /*c040*/  SHF.R.S32.HI R29, RZ, 0x1f, R25 ;  /* 0x0000001fff1d7819 */ /* 0x008fe40000011419 */
[----:B------:R-:W-:Y:S01]  /*c050*/  SEL R24, R25, RZ, !P0 ;  /* 0x000000ff19187207 */ /* 0x000fe20004000000 */
[----:B-1----:R-:W-:Y:S06]  /*c060*/  BRA.DIV UR4, `(.L_x_219) ;  /* 0x0000003e04b87947 */ /* 0x002fec000b800000 */
[----:B------:R-:W1:Y:S02]  /*c070*/  S2R R0, SR_TID.X ;  /* 0x0000000000007919 */ /* 0x000e640000002100 */
[----:B-1----:R-:W-:-:S04]  /*c080*/  SHF.R.U32.HI R0, RZ, 0x5, R0 ;  /* 0x00000005ff007819 */ /* 0x002fc80000011600 */
[----:B------:R-:W-:-:S05]  /*c090*/  LOP3.LUT R0, R0, 0x3, RZ, 0xc0, !PT ;  /* 0x0000000300007812 */ /* 0x000fca00078ec0ff */
[----:B------:R1:W2:Y:S02]  /*c0a0*/  SHFL.IDX PT, R14, R0, RZ, 0x1f ;  /* 0x00001fff000e7589 */ /* 0x0002a400000e0000 */
.L_x_313:
[----:B------:R-:W-:Y:S02]  /*c0b0*/  PLOP3.LUT P1, PT, PT, PT, PT, 0x8, 0x0 ;  /* 0x000000000000781c */ /* 0x000fe40003f2e170 */
[----:B--2---:R-:W-:Y:S02]  /*c0c0*/  ISETP.NE.AND P0, PT, R14, RZ, PT ;  /* 0x000000ff0e00720c */ /* 0x004fe40003f05270 */
[----:B-1----:R-:W-:-:S05]  /*c0d0*/  P2R R0, PR, RZ, 0x2 ;  /* 0x00000002ff007803 */ /* 0x002fca0000000000 */
[----:B------:R1:W-:Y:S06]  /*c0e0*/  STL [R1], R0 ;  /* 0x0000000001007387 */ /* 0x0003ec0000100800 */
[----:B------:R-:W-:Y:S05]  /*c0f0*/  @P0 BRA `(.L_x_220) ;  /* 0x0000000000f00947 */ /* 0x000fea0003800000 */
[----:B------:R-:W-:-:S03]  /*c100*/  UMOV UR4, 0xffffffff ;  /* 0xffffffff00047882 */ /* 0x000fc60000000000 */
[----:B------:R-:W-:Y:S05]  /*c110*/  BRA.DIV UR4, `(.L_x_221) ;  /* 0x0000003e04c07947 */ /* 0x000fea000b800000 */
[----:B------:R-:W-:-:S13]  /*c120*/  ELECT P6, URZ, PT ;  /* 0x00000000003f782f */ /* 0x000fda00038c0000 */
.L_x_316:
[----:B------:R-:W-:Y:S05]  /*c130*/  @!P6 BRA `(.L_x_220) ;  /* 0x0000000000e0e947 */ /* 0x000fea0003800000 */
[----:B------:R-:W-:Y:S01]  /*c140*/  ISETP.NE.U32.AND P0, PT, R2, RZ, PT ;  /* 0x000000ff0200720c */ /* 0x000fe20003f05070 */
[----:B------:R-:W-:-:S03]  /*c150*/  IMAD.MOV.U32 R27, RZ, RZ, R6 ;  /* 0x000000ffff1b7224 */ /* 0x000fc600078e0006 */
[----:B------:R-:W-:-:S13]  /*c160*/  ISETP.NE.AND.EX P0, PT, R3, RZ, PT, P0 ;  /* 0x000000ff0300720c */ /* 0x000fda0003f05300 */
[----:B------:R-:W-:Y:S05]  /*c170*/  @!P0 BRA `(.L_x_222) ;  /* 0x0000000000448947 */ /* 0x000fea0003800000 */
[----:B------:R-:W2:Y:S01]  /*c180*/  LDC R27, c[0x0][0x43c] ;  /* 0x00010f00ff1b7b82 */ /* 0x000ea20000000800 */
[----:B------:R-:W-:Y:S01]  /*c190*/  ULDC.64 UR4, c[0x0][0x428] ;  /* 0x00010a0000047ab9 */ /* 0x000fe20000000a00 */
[----:B--2---:R-:W-:-:S13]  /*c1a0*/  ISETP.NE.AND P0, PT, R27, 0x1, PT ;  /* 0x000000011b00780c */ /* 0x004fda0003f05270 */
[----:B------:R-:W1:Y:S02]  /*c1b0*/  @P0 LDC.64 R4, c[0x0][0x440] ;  /* 0x00011000ff040b82 */ /* 0x000e640000000a00 */
[----:B-1----:R-:W-:Y:S01]  /*c1c0*/  @P0 IMAD.HI.U32 R0, R6, R4, RZ ;  /* 0x0000000406000227 */ /* 0x002fe200078e00ff */
[----:B------:R-:W-:-:S04]  /*c1d0*/  MOV R4, R6 ;  /* 0x0000000600047202 */ /* 0x000fc80000000f00 */
[----:B------:R-:W-:-:S04]  /*c1e0*/  @P0 SHF.R.U32.HI R4, RZ, R5, R0 ;  /* 0x00000005ff040219 */ /* 0x000fc80000011600 */
[--C-:B------:R-:W-:Y:S01]  /*c1f0*/  SHF.R.S32.HI R5, RZ, 0x1f, R4.reuse ;  /* 0x0000001fff057819 */ /* 0x100fe20000011404 */
[----:B------:R-:W-:-:S04]  /*c200*/  IMAD.MOV R0, RZ, RZ, -R4 ;  /* 0x000000ffff007224 */ /* 0x000fc800078e0a04 */
[----:B------:R-:W-:Y:S02]  /*c210*/  IMAD R27, R27, R0, R6 ;  /* 0x000000001b1b7224 */ /* 0x000fe400078e0206 */
[----:B------:R-:W-:Y:S02]  /*c220*/  IMAD R0, R29, UR4, RZ ;  /* 0x000000041d007c24 */ /* 0x000fe4000f8e02ff */
[----:B------:R-:W-:-:S04]  /*c230*/  IMAD.WIDE.U32 R4, R25, UR4, R4 ;  /* 0x0000000419047c25 */ /* 0x000fc8000f8e0004 */
[----:B------:R-:W-:Y:S01]  /*c240*/  IMAD R0, R25, UR5, R0 ;  /* 0x0000000519007c24 */ /* 0x000fe2000f8e0200 */
[----:B------:R-:W-:-:S03]  /*c250*/  LEA R2, P0, R4, R2, 0x2 ;  /* 0x0000000204027211 */ /* 0x000fc600078010ff */
[----:B------:R-:W-:-:S05]  /*c260*/  IMAD.IADD R0, R5, 0x1, R0 ;  /* 0x0000000105007824 */ /* 0x000fca00078e0200 */
[----:B------:R-:W-:-:S05]  /*c270*/  LEA.HI.X R3, R4, R3, R0, 0x2, P0 ;  /* 0x0000000304037211 */ /* 0x000fca00000f1400 */
[----:B------:R2:W5:Y:S02]  /*c280*/  LDG.E R24, desc[UR48][R2.64] ;  /* 0x0000003002187981 */ /* 0x000564000c1e1900 */
.L_x_222:
[----:B-1----:R-:W-:Y:S01]  /*c290*/  IMAD R0, R23, 0x8, R22 ;  /* 0x0000000817007824 */ /* 0x002fe200078e0216 */
[----:B--2---:R-:W-:-:S04]  /*c2a0*/  SHF.L.U32 R2, R26, 0x1f, RZ ;  /* 0x0000001f1a027819 */ /* 0x004fc800000006ff */
[----:B------:R-:W1:Y:S02]  /*c2b0*/  SYNCS.PHASECHK.TRANS64.TRYWAIT P0, [R0+URZ+0x30840], R2 ;  /* 0x03084002000075a7 */ /* 0x000e64000800017f */
[----:B-1----:R-:W-:Y:S05]  /*c2c0*/  @!P0 BRA `(.L_x_223) ;  /* 0x0000003c00748947 */ /* 0x002fea0003800000 */
.L_x_317:
[----:B------:R-:W2:Y:S02]  /*c2d0*/  S2R R3, SR_TID.X ;  /* 0x0000000000037919 */ /* 0x000ea40000002100 */
[----:B--2---:R-:W-:-:S04]  /*c2e0*/  LOP3.LUT R3, R3, 0x7f, RZ, 0xc0, !PT ;  /* 0x0000007f03037812 */ /* 0x004fc800078ec0ff */
[----:B------:R-:W-:-:S13]  /*c2f0*/  ISETP.NE.AND P0, PT, R3, RZ, PT ;  /* 0x000000ff0300720c */ /* 0x000fda0003f05270 */
[----:B------:R-:W-:Y:S05]  /*c300*/  @P0 BRA `(.L_x_224) ;  /* 0x00000000001c0947 */ /* 0x000fea0003800000 */
[----:B------:R-:W2:Y:S01]  /*c310*/  S2R R3, SR_TID.X ;  /* 0x0000000000037919 */ /* 0x000ea20000002100 */
[----:B-1----:R-:W-:-:S04]  /*c320*/  IMAD.MOV.U32 R2, RZ, RZ, 0x6000 ;  /* 0x00006000ff027424 */ /* 0x002fc800078e00ff */
[----:B------:R3:W-:Y:S01]  /*c330*/  SYNCS.ARRIVE.TRANS64 RZ, [R0+URZ+0x30830], R2 ;  /* 0x0308300200ff79a7 */ /* 0x0007e2000800003f */
[----:B--2---:R-:W-:-:S04]  /*c340*/  LOP3.LUT R3, R3, 0x1f, RZ, 0xc0, !PT ;  /* 0x0000001f03037812 */ /* 0x004fc800078ec0ff */
[----:B------:R-:W-:-:S13]  /*c350*/  ISETP.NE.AND P0, PT, R3, RZ, PT ;  /* 0x000000ff0300720c */ /* 0x000fda0003f05270 */
[----:B---3--:R-:W-:Y:S05]  /*c360*/  @!P0 BRA `(.L_x_224) ;  /* 0x0000000000048947 */ /* 0x008fea0003800000 */
[----:B------:R-:W-:Y:S01]  /*c370*/  BPT.TRAP 0x1 ;  /* 0x000000040000795c */ /* 0x000fe20000300000 */
.L_x_224:
[----:B------:R-:W-:Y:S01]  /*c380*/  R2UR UR9, R0 ;  /* 0x00000000000972ca */ /* 0x000fe200000e0000 */
[----:B-1----:R-:W-:Y:S01]  /*c390*/  IMAD R0, R23, 0x6000, R22 ;  /* 0x0000600017007824 */ /* 0x002fe200078e0216 */
[----:B------:R-:W-:Y:S01]  /*c3a0*/  R2UR UR11, R27 ;  /* 0x000000001b0b72ca */ /* 0x000fe200000e0000 */
[----:B------:R-:W-:Y:S01]  /*c3b0*/  UIADD3 UR6, UP0, UR38, 0x370, URZ ;  /* 0x0000037026067890 */ /* 0x000fe2000ff1e03f */
[----:B------:R-:W-:Y:S01]  /*c3c0*/  R2UR UR4, R28 ;  /* 0x000000001c0472ca */ /* 0x000fe200000e0000 */
[----:B------:R-:W-:Y:S01]  /*c3d0*/  UMOV UR5, 0x14f00000 ;  /* 0x14f0000000057882 */ /* 0x000fe20000000000 */
[----:B------:R-:W-:Y:S01]  /*c3e0*/  R2UR UR8, R0 ;  /* 0x00000000000872ca */ /* 0x000fe200000e0000 */
[----:B------:R-:W-:Y:S01]  /*c3f0*/  UIADD3.X UR7, URZ, UR39, URZ, UP0, !UPT ;  /* 0x000000273f077290 */ /* 0x000fe200087fe43f */
[----:B------:R-:W-:Y:S01]  /*c400*/  R2UR UR12, R18 ;  /* 0x00000000120c72ca */ /* 0x000fe200000e0000 */
[----:B------:R-:W-:Y:S01]  /*c410*/  UMOV UR10, URZ ;  /* 0x0000003f000a7c82 */ /* 0x000fe20008000000 */
[----:B-----5:R-:W-:-:S02]  /*c420*/  R2UR UR13, R24 ;  /* 0x00000000180d72ca */ /* 0x020fc400000e0000 */
[----:B------:R-:W-:Y:S01]  /*c430*/  PLOP3.LUT P0, PT, PT, PT, PT, 0x80, 0x0 ;  /* 0x000000000000781c */ /* 0x000fe20003f0f070 */
[----:B------:R-:W-:-:S03]  /*c440*/  UIADD3 UR9, UR9, 0x30830, URZ ;  /* 0x0003083009097890 */ /* 0x000fc6000fffe03f */
[----:B------:R-:W-:Y:S01]  /*c450*/  P2R R0, PR, RZ, 0x1 ;  /* 0x00000001ff007803 */ /* 0x000fe20000000000 */
[----:B------:R-:W-:Y:S02]  /*c460*/  UIMAD UR11, UR11, 0xc0, UR4 ;  /* 0x000000c00b0b78a4 */ /* 0x000fe4000f8e0204 */
[----:B------:R-:W-:Y:S01]  /*c470*/  UIADD3 UR8, UR8, 0x12400, URZ ;  /* 0x0001240008087890 */ /* 0x000fe2000fffe03f */
[----:B------:R-:W-:Y:S01]  /*c480*/  UMOV UR4, 0x0 ;  /* 0x0000000000047882 */ /* 0x000fe20000000000 */
[----:B------:R2:W-:Y:S07]  /*c490*/  STL [R1], R0 ;  /* 0x0000000001007387 */ /* 0x0005ee0000100800 */
[----:B------:R2:W-:Y:S01]  /*c4a0*/  UTMALDG.4D [UR8], [UR6], desc[UR4] ;  /* 0x00000408060075b4 */ /* 0x0005e20008019000 */
[----:B------:R-:W-:-:S02]  /*c4b0*/  NOP ;  /* 0x0000000000007918 */ /* 0x000fc40000000000 */
.L_x_220:
[----:B------:R-:W3:Y:S04]  /*c4c0*/  LDL.LU R4, [R1+0x18] ;  /* 0x0000180001047983 */ /* 0x000ee80000300800 */
[----:B------:R-:W4:Y:S04]  /*c4d0*/  LDL.LU R6, [R1+0x8] ;  /* 0x0000080001067983 */ /* 0x000f280000300800 */
[----:B------:R-:W5:Y:S01]  /*c4e0*/  LDL.LU R3, [R1+0x1c] ;  /* 0x00001c0001037983 */ /* 0x000f620000300800 */
[----:B------:R-:W-:Y:S05]  /*c4f0*/  WARPSYNC.ALL ;  /* 0x0000000000007948 */ /* 0x000fea0003800000 */
[----:B--2---:R-:W-:Y:S01]  /*c500*/  ULDC.64 UR6, c[0x0][0xa00] ;  /* 0x0002800000067ab9 */ /* 0x004fe20000000a00 */
[----:B------:R-:W-:Y:S01]  /*c510*/  ULDC.64 UR4, c[0x0][0x298] ;  /* 0x0000a60000047ab9 */ /* 0x000fe20000000a00 */
[----:B------:R-:W-:Y:S01]  /*c520*/  BAR.SYNC.DEFER_BLOCKING 0x8, 0x200 ;  /* 0x0208000000007b1d */ /* 0x000fe20000010000 */
[----:B------:R-:W-:-:S02]  /*c530*/  ISETP.NE.U32.AND P0, PT, RZ, UR6, PT ;  /* 0x00000006ff007c0c */ /* 0x000fc4000bf05070 */
[----:B-1----:R-:W-:Y:S02]  /*c540*/  IADD3 R0, R22, 0xc400, RZ ;  /* 0x0000c40016007810 */ /* 0x002fe40007ffe0ff */
[----:B------:R-:W-:Y:S01]  /*c550*/  ISETP.NE.AND.EX P0, PT, RZ, UR7, PT, P0 ;  /* 0x00000007ff007c0c */ /* 0x000fe2000bf05300 */
[----:B------:R-:W-:Y:S01]  /*c560*/  BSSY B6, `(.L_x_225) ;  /* 0x0000020000067945 */ /* 0x000fe20003800000 */
[----:B------:R-:W-:Y:S02]  /*c570*/  LOP3.LUT P1, RZ, R0, 0x3ff, RZ, 0xc0, !PT ;  /* 0x000003ff00ff7812 */ /* 0x000fe4000782c0ff */
[----:B---3--:R-:W-:-:S05]  /*c580*/  SHF.R.S32.HI R2, RZ, 0x1f, R4 ;  /* 0x0000001fff027819 */ /* 0x008fca0000011404 */
[----:B------:R-:W-:Y:S01]  /*c590*/  IMAD R2, R2, UR4, RZ ;  /* 0x0000000402027c24 */ /* 0x000fe2000f8e02ff */
[----:B-----5:R-:W-:-:S03]  /*c5a0*/  SEL R3, R3, RZ, !P0 ;  /* 0x000000ff03037207 */ /* 0x020fc60004000000 */
[----:B------:R-:W-:Y:S01]  /*c5b0*/  IMAD R0, R4, UR5, R2 ;  /* 0x0000000504007c24 */ /* 0x000fe2000f8e0202 */
[----:B----4-:R-:W-:Y:S01]  /*c5c0*/  SEL R2, R6, RZ, !P0 ;  /* 0x000000ff06027207 */ /* 0x010fe20004000000 */
[----:B------:R-:W-:-:S05]  /*c5d0*/  IMAD.WIDE.U32 R4, R4, UR4, RZ ;  /* 0x0000000404047c25 */ /* 0x000fca000f8e00ff */
[----:B------:R-:W-:Y:S04]  /*c5e0*/  STL.64 [R1+0x28], R4 ;  /* 0x0000280401007387 */ /* 0x000fe80000100a00 */
[----:B------:R1:W-:Y:S04]  /*c5f0*/  STL [R1+0x8], R2 ;  /* 0x0000080201007387 */ /* 0x0003e80000100800 */
[----:B------:R2:W-:Y:S01]  /*c600*/  STL [R1+0x34], R3 ;  /* 0x0000340301007387 */ /* 0x0005e20000100800 */
[----:B-1----:R-:W-:Y:S01]  /*c610*/  IMAD.IADD R2, R5, 0x1, R0 ;  /* 0x0000000105027824 */ /* 0x002fe200078e0200 */
[----:B------:R-:W-:-:S05]  /*c620*/  SHF.R.S32.HI R0, RZ, 0x1f, R18 ;  /* 0x0000001fff007819 */ /* 0x000fca0000011412 */
[----:B------:R2:W-:Y:S04]  /*c630*/  STL [R1+0x1c], R0 ;  /* 0x00001c0001007387 */ /* 0x0005e80000100800 */
[----:B------:R2:W-:Y:S01]  /*c640*/  STL [R1+0x18], R2 ;  /* 0x0000180201007387 */ /* 0x0005e20000100800 */
[----:B------:R-:W-:Y:S05]  /*c650*/  @!P1 BRA `(.L_x_226) ;  /* 0x0000000000409947 */ /* 0x000fea0003800000 */
[----:B--2---:R-:W-:Y:S01]  /*c660*/  MOV R2, 0x0 ;  /* 0x0000000000027802 */ /* 0x004fe20000000f00 */
[----:B------:R-:W-:Y:S01]  /*c670*/  ULDC.64 UR6, c[0x4][0xa8] ;  /* 0x01002a0000067ab9 */ /* 0x000fe20000000a00 */
[----:B------:R-:W-:Y:S01]  /*c680*/  ULDC.64 UR8, c[0x4][0xb0] ;  /* 0x01002c0000087ab9 */ /* 0x000fe20000000a00 */
[----:B------:R-:W-:Y:S01]  /*c690*/  ULDC.64 UR4, c[0x4][0x20] ;  /* 0x0100080000047ab9 */ /* 0x000fe20000000a00 */
[----:B------:R-:W-:Y:S01]  /*c6a0*/  IMAD.U32 R4, RZ, RZ, UR6 ;  /* 0x00000006ff047e24 */ /* 0x000fe2000f8e00ff */
[----:B------:R-:W-:Y:S01]  /*c6b0*/  MOV R7, UR9 ;  /* 0x0000000900077c02 */ /* 0x000fe20008000f00 */
[----:B------:R-:W1:Y:S01]  /*c6c0*/  LDC.64 R2, c[0x4][R2] ;  /* 0x0100000002027b82 */ /* 0x000e620000000a00 */
[----:B------:R-:W-:Y:S01]  /*c6d0*/  IMAD.U32 R5, RZ, RZ, UR7 ;  /* 0x00000007ff057e24 */ /* 0x000fe2000f8e00ff */
[----:B------:R-:W-:Y:S01]  /*c6e0*/  MOV R13, RZ ;  /* 0x000000ff000d7202 */ /* 0x000fe20000000f00 */
[----:B------:R-:W-:Y:S02]  /*c6f0*/  IMAD.U32 R6, RZ, RZ, UR8 ;  /* 0x00000008ff067e24 */ /* 0x000fe4000f8e00ff */
[----:B------:R-:W-:-:S02]  /*c700*/  IMAD.U32 R10, RZ, RZ, UR4 ;  /* 0x00000004ff0a7e24 */ /* 0x000fc4000f8e00ff */
[----:B------:R-:W-:Y:S02]  /*c710*/  IMAD.U32 R11, RZ, RZ, UR5 ;  /* 0x00000005ff0b7e24 */ /* 0x000fe4000f8e00ff */
[----:B0-----:R-:W-:Y:S02]  /*c720*/  IMAD.MOV.U32 R8, RZ, RZ, 0x70 ;  /* 0x00000070ff087424 */ /* 0x001fe400078e00ff */
[----:B------:R-:W-:-:S07]  /*c730*/  IMAD.MOV.U32 R12, RZ, RZ, 0x1 ;  /* 0x00000001ff0c7424 */ /* 0x000fce00078e00ff */
[----:B------:R-:W-:-:S07]  /*c740*/  LEPC R20, `(.L_x_226) ;  /* 0x000000001014794e */ /* 0x000fce0000000000 */
[----:B-1----:R-:W-:Y:S05]  /*c750*/  CALL.ABS.NOINC R2 ;  /* 0x0000000002007343 */ /* 0x002fea0003c00000 */
.L_x_226:
[----:B------:R-:W-:Y:S05]  /*c760*/  BSYNC B6 ;  /* 0x0000000000067941 */ /* 0x000fea0003800000 */
.L_x_225:
[----:B--2---:R-:W2:Y:S01]  /*c770*/  LDL.LU R0, [R1+0x18] ;  /* 0x0000180001007983 */ /* 0x004ea20000300800 */
[----:B------:R-:W1:Y:S01]  /*c780*/  LDC R9, c[0x0][0x448] ;  /* 0x00011200ff097b82 */ /* 0x000e620000000800 */
[----:B------:R-:W-:Y:S01]  /*c790*/  ULDC.64 UR4, c[0x0][0x2d8] ;  /* 0x0000b60000047ab9 */ /* 0x000fe20000000a00 */
[----:B------:R-:W-:Y:S01]  /*c7a0*/  ULDC.64 UR6, c[0x0][0x2c8] ;  /* 0x0000b20000067ab9 */ /* 0x000fe20000000a00 */
[----:B------:R-:W2:Y:S01]  /*c7b0*/  LDL.LU.64 R2, [R1+0x28] ;  /* 0x0000280001027983 */ /* 0x000ea20000300a00 */
[----:B------:R-:W-:-:S03]  /*c7c0*/  ULDC.64 UR8, c[0x0][0x280] ;  /* 0x0000a00000087ab9 */ /* 0x000fc60000000a00 */
[----:B------:R-:W3:Y:S04]  /*c7d0*/  LDL.LU R20, [R1+0x1c] ;  /* 0x00001c0001147983 */ /* 0x000ee80000300800 */
[----:B------:R-:W4:Y:S04]  /*c7e0*/  LDL.LU R21, [R1+0x34] ;  /* 0x0000340001157983 */ /* 0x000f280000300800 */
[----:B------:R-:W4:Y:S04]  /*c7f0*/  LDL.LU R4, [R1+0x8] ;  /* 0x0000080001047983 */ /* 0x000f280000300800 */
[----:B------:R0:W5:Y:S01]  /*c800*/  LDL R10, [R1+0x4] ;  /* 0x00000400010a7983 */ /* 0x0001620000100800 */
[----:B-1----:R-:W-:-:S13]  /*c810*/  ISETP.NE.AND P0, PT, R9, 0x1, PT ;  /* 0x000000010900780c */ /* 0x002fda0003f05270 */
[----:B------:R-:W1:Y:S08]  /*c820*/  @P0 LDC R5, c[0x0][0x44c] ;  /* 0x00011300ff050b82 */ /* 0x000e700000000800 */
[----:B0-----:R-:W0:Y:S01]  /*c830*/  @P0 LDC R8, c[0x0][0x450] ;  /* 0x00011400ff080b82 */ /* 0x001e220000000800 */
[----:B------:R-:W0:Y:S01]  /*c840*/  S2R R11, SR_TID.X ;  /* 0x00000000000b7919 */ /* 0x000e220000002100 */
[----:B--2---:R-:W-:-:S02]  /*c850*/  IMAD.MOV.U32 R3, RZ, RZ, R0 ;  /* 0x000000ffff037224 */ /* 0x004fc400078e0000 */
[----:B---3--:R-:W-:Y:S02]  /*c860*/  IMAD R0, R20, UR4, RZ ;  /* 0x0000000414007c24 */ /* 0x008fe4000f8e02ff */
[C---:B------:R-:W-:Y:S01]  /*c870*/  IMAD.WIDE.U32 R2, R18.reuse, UR4, R2 ;  /* 0x0000000412027c25 */ /* 0x040fe2000f8e0002 */
[----:B------:R-:W2:Y:S03]  /*c880*/  S2R R20, SR_TID.X ;  /* 0x0000000000147919 */ /* 0x000ea60000002100 */
[----:B------:R-:W-:Y:S01]  /*c890*/  IMAD R0, R18, UR5, R0 ;  /* 0x0000000512007c24 */ /* 0x000fe2000f8e0200 */
[----:B------:R-:W-:-:S03]  /*c8a0*/  ULDC.64 UR4, c[0x0][0x2e0] ;  /* 0x0000b80000047ab9 */ /* 0x000fc60000000a00 */
[----:B------:R-:W-:Y:S02]  /*c8b0*/  IMAD.IADD R3, R3, 0x1, R0 ;  /* 0x0000000103037824 */ /* 0x000fe400078e0200 */
[----:B----4-:R-:W-:Y:S02]  /*c8c0*/  IMAD R0, R21, UR4, RZ ;  /* 0x0000000415007c24 */ /* 0x010fe4000f8e02ff */
[----:B------:R-:W3:Y:S01]  /*c8d0*/  S2R R21, SR_TID.X ;  /* 0x0000000000157919 */ /* 0x000ee20000002100 */
[----:B------:R-:W-:-:S04]  /*c8e0*/  IMAD.WIDE.U32 R2, R4, UR4, R2 ;  /* 0x0000000404027c25 */ /* 0x000fc8000f8e0002 */
[----:B------:R-:W-:Y:S01]  /*c8f0*/  IMAD R0, R4, UR5, R0 ;  /* 0x0000000504007c24 */ /* 0x000fe2000f8e0200 */
[----:B------:R-:W-:Y:S01]  /*c900*/  ULDC.64 UR4, c[0x0][0x2d0] ;  /* 0x0000b40000047ab9 */ /* 0x000fe20000000a00 */
[----:B------:R-:W4:Y:S02]  /*c910*/  @P0 LDC R4, c[0x0][0x450] ;  /* 0x00011400ff040b82 */ /* 0x000f240000000800 */
[----:B------:R-:W-:Y:S01]  /*c920*/  IMAD.IADD R3, R3, 0x1, R0 ;  /* 0x0000000103037824 */ /* 0x000fe200078e0200 */
[----:B--2---:R-:W-:-:S04]  /*c930*/  LOP3.LUT R20, R20, 0x7f, RZ, 0xc0, !PT ;  /* 0x0000007f14147812 */ /* 0x004fc800078ec0ff */
[----:B------:R-:W-:Y:S01]  /*c940*/  SHF.R.U32.HI R20, RZ, 0x3, R20 ;  /* 0x00000003ff147819 */ /* 0x000fe20000011614 */
[----:B---3--:R-:W-:-:S05]  /*c950*/  IMAD.SHL.U32 R6, R21, 0x10, RZ ;  /* 0x0000001015067824 */ /* 0x008fca00078e00ff */
[----:B------:R-:W-:-:S05]  /*c960*/  LOP3.LUT R6, R20, 0x70, R6, 0xf8, !PT ;  /* 0x0000007014067812 */ /* 0x000fca00078ef806 */
[----:B------:R-:W-:-:S04]  /*c970*/  IMAD R6, R17, 0xc0, R6 ;  /* 0x000000c011067824 */ /* 0x000fc800078e0206 */
[----:B-1----:R-:W-:Y:S01]  /*c980*/  @P0 IMAD.HI.U32 R0, R6, R5, RZ ;  /* 0x0000000506000227 */ /* 0x002fe200078e00ff */
[----:B------:R-:W-:-:S04]  /*c990*/  MOV R5, R6 ;  /* 0x0000000600057202 */ /* 0x000fc80000000f00 */
[----:B----4-:R-:W-:-:S04]  /*c9a0*/  @P0 SHF.R.U32.HI R5, RZ, R4, R0 ;  /* 0x00000004ff050219 */ /* 0x010fc80000011600 */
[----:B------:R-:W-:-:S05]  /*c9b0*/  SHF.R.S32.HI R0, RZ, 0x1f, R5 ;  /* 0x0000001fff007819 */ /* 0x000fca0000011405 */
[----:B------:R-:W-:-:S04]  /*c9c0*/  IMAD R0, R0, UR4, RZ ;  /* 0x0000000400007c24 */ /* 0x000fc8000f8e02ff */
[C---:B------:R-:W-:Y:S02]  /*c9d0*/  IMAD R7, R5.reuse, UR5, R0 ;  /* 0x0000000505077c24 */ /* 0x040fe4000f8e0200 */
[----:B------:R-:W-:Y:S02]  /*c9e0*/  IMAD.MOV R0, RZ, RZ, -R5 ;  /* 0x000000ffff007224 */ /* 0x000fe400078e0a05 */
[----:B------:R-:W-:-:S04]  /*c9f0*/  IMAD.WIDE.U32 R4, R5, UR4, R2 ;  /* 0x0000000405047c25 */ /* 0x000fc8000f8e0002 */
[----:B------:R-:W-:Y:S02]  /*ca00*/  IMAD R0, R9, R0, R6 ;  /* 0x0000000009007224 */ /* 0x000fe400078e0206 */
[----:B------:R-:W-:-:S03]  /*ca10*/  IMAD.IADD R5, R5, 0x1, R7 ;  /* 0x0000000105057824 */ /* 0x000fc600078e0207 */
[----:B------:R-:W-:-:S05]  /*ca20*/  SHF.R.S32.HI R7, RZ, 0x1f, R0 ;  /* 0x0000001fff077819 */ /* 0x000fca0000011400 */
[----:B------:R-:W-:Y:S02]  /*ca30*/  IMAD R7, R7, UR6, RZ ;  /* 0x0000000607077c24 */ /* 0x000fe4000f8e02ff */
[----:B------:R-:W-:-:S04]  /*ca40*/  IMAD.WIDE.U32 R4, R0, UR6, R4 ;  /* 0x0000000600047c25 */ /* 0x000fc8000f8e0004 */
[----:B------:R-:W-:-:S04]  /*ca50*/  IMAD R7, R0, UR7, R7 ;  /* 0x0000000700077c24 */ /* 0x000fc8000f8e0207 */
[----:B------:R-:W-:Y:S02]  /*ca60*/  IMAD.IADD R5, R5, 0x1, R7 ;  /* 0x0000000105057824 */ /* 0x000fe400078e0207 */
[----:B------:R-:W1:Y:S01]  /*ca70*/  @P0 LDC R7, c[0x0][0x44c] ;  /* 0x00011300ff070b82 */ /* 0x000e620000000800 */
[----:B------:R-:W-:-:S04]  /*ca80*/  LEA R0, P1, R4, UR8, 0x1 ;  /* 0x0000000804007c11 */ /* 0x000fc8000f8208ff */
[----:B------:R-:W-:Y:S01]  /*ca90*/  LEA.HI.X R4, R4, UR9, R5, 0x1, P1 ;  /* 0x0000000904047c11 */ /* 0x000fe200088f0c05 */
[----:B------:R-:W-:-:S05]  /*caa0*/  VIADD R5, R6, 0x80 ;  /* 0x0000008006057836 */ /* 0x000fca0000000000 */
[----:B------:R-:W-:Y:S01]  /*cab0*/  MOV R6, R5 ;  /* 0x0000000500067202 */ /* 0x000fe20000000f00 */
[----:B-1----:R-:W-:-:S05]  /*cac0*/  @P0 IMAD.HI.U32 R7, R5, R7, RZ ;  /* 0x0000000705070227 */ /* 0x002fca00078e00ff */
[----:B0-----:R-:W-:-:S05]  /*cad0*/  @P0 SHF.R.U32.HI R6, RZ, R8, R7 ;  /* 0x00000008ff060219 */ /* 0x001fca0000011607 */
[----:B------:R-:W-:-:S04]  /*cae0*/  IMAD.MOV R7, RZ, RZ, -R6 ;  /* 0x000000ffff077224 */ /* 0x000fc800078e0a06 */
[----:B------:R-:W-:Y:S01]  /*caf0*/  IMAD R5, R9, R7, R5 ;  /* 0x0000000709057224 */ /* 0x000fe200078e0205 */
[----:B------:R-:W-:Y:S01]  /*cb00*/  SHF.R.S32.HI R7, RZ, 0x1f, R6 ;  /* 0x0000001fff077819 */ /* 0x000fe20000011406 */
[----:B------:R-:W-:-:S04]  /*cb10*/  IMAD.WIDE.U32 R2, R6, UR4, R2 ;  /* 0x0000000406027c25 */ /* 0x000fc8000f8e0002 */
[----:B------:R-:W-:Y:S01]  /*cb20*/  IMAD R7, R7, UR4, RZ ;  /* 0x0000000407077c24 */ /* 0x000fe2000f8e02ff */
[----:B------:R-:W-:-:S03]  /*cb30*/  ULDC UR4, c[0x0][0x2b8] ;  /* 0x0000ae0000047ab9 */ /* 0x000fc60000000800 */
[----:B------:R-:W-:Y:S01]  /*cb40*/  IMAD R7, R6, UR5, R7 ;  /* 0x0000000506077c24 */ /* 0x000fe2000f8e0207 */
[----:B------:R-:W-:Y:S01]  /*cb50*/  SHF.R.S32.HI R6, RZ, 0x1f, R5 ;  /* 0x0000001fff067819 */ /* 0x000fe20000011405 */
[----:B------:R-:W-:Y:S02]  /*cb60*/  IMAD.SHL.U32 R20, R11, 0x8, RZ ;  /* 0x000000080b147824 */ /* 0x000fe400078e00ff */
[----:B------:R-:W-:Y:S02]  /*cb70*/  IMAD.IADD R3, R3, 0x1, R7 ;  /* 0x0000000103037824 */ /* 0x000fe400078e0207 */
[----:B------:R-:W-:Y:S02]  /*cb80*/  IMAD R6, R6, UR6, RZ ;  /* 0x0000000606067c24 */ /* 0x000fe4000f8e02ff */
[----:B------:R-:W-:Y:S01]  /*cb90*/  IMAD.WIDE.U32 R2, R5, UR6, R2 ;  /* 0x0000000605027c25 */ /* 0x000fe2000f8e0002 */
[----:B------:R-:W-:-:S03]  /*cba0*/  LOP3.LUT R20, R20, 0x38, RZ, 0xc0, !PT ;  /* 0x0000003814147812 */ /* 0x000fc600078ec0ff */
[----:B------:R-:W-:Y:S01]  /*cbb0*/  IMAD R6, R5, UR7, R6 ;  /* 0x0000000705067c24 */ /* 0x000fe2000f8e0206 */
[----:B------:R-:W-:-:S03]  /*cbc0*/  LEA R5, P1, R2, UR8, 0x1 ;  /* 0x0000000802057c11 */ /* 0x000fc6000f8208ff */
[----:B------:R-:W-:Y:S01]  /*cbd0*/  IMAD.IADD R6, R3, 0x1, R6 ;  /* 0x0000000103067824 */ /* 0x000fe200078e0206 */
[----:B------:R-:W-:Y:S01]  /*cbe0*/  ISETP.GE.AND P0, PT, R20, UR4, PT ;  /* 0x0000000414007c0c */ /* 0x000fe2000bf06270 */
[----:B------:R-:W-:Y:S01]  /*cbf0*/  UMOV UR4, 0xffffffff ;  /* 0xffffffff00047882 */ /* 0x000fe20000000000 */
[----:B------:R-:W-:Y:S02]  /*cc00*/  LOP3.LUT R21, R11, 0x7f, RZ, 0xc0, !PT ;  /* 0x0000007f0b157812 */ /* 0x000fe400078ec0ff */
[----:B------:R-:W-:Y:S02]  /*cc10*/  LEA.HI.X R2, R2, UR9, R6, 0x1, P1 ;  /* 0x0000000902027c11 */ /* 0x000fe400088f0c06 */
[----:B------:R-:W-:Y:S01]  /*cc20*/  SHF.R.U32.HI R21, RZ, 0x3, R21 ;  /* 0x00000003ff157819 */ /* 0x000fe20000011615 */
[----:B------:R-:W-:Y:S06]  /*cc30*/  BRA.DIV UR4, `(.L_x_227) ;  /* 0x00000036042c7947 */ /* 0x000fec000b800000 */
[----:B------:R-:W2:Y:S01]  /*cc40*/  LDL.LU R6, [R1+0x24] ;  /* 0x0000240001067983 */ /* 0x000ea20000300800 */
[----:B------:R-:W-:-:S03]  /*cc50*/  IMAD R17, R17, 0xc0, R21 ;  /* 0x000000c011117824 */ /* 0x000fc600078e0215 */
[----:B------:R-:W0:Y:S04]  /*cc60*/  SHFL.IDX PT, R7, R0, RZ, 0x181f ;  /* 0x00181fff00077589 */ /* 0x000e2800000e0000 */
[----:B------:R-:W-:Y:S04]  /*cc70*/  SHFL.IDX PT, R8, R5, RZ, 0x181f ;  /* 0x00181fff05087589 */ /* 0x000fe800000e0000 */
[----:B------:R-:W-:Y:S01]  /*cc80*/  SHFL.IDX PT, R14, R5, 0x3, 0x181f ;  /* 0x00781f00050e7f89 */ /* 0x000fe200000e0000 */
[----:B--2---:R-:W-:-:S03]  /*cc90*/  IMAD R3, R6, R9, RZ ;  /* 0x0000000906037224 */ /* 0x004fc600078e02ff */
[----:B------:R-:W1:Y:S02]  /*cca0*/  SHFL.IDX PT, R6, R4, RZ, 0x181f ;  /* 0x00181fff04067589 */ /* 0x000e6400000e0000 */
[----:B------:R-:W-:-:S13]  /*ccb0*/  ISETP.GE.AND P1, PT, R17, R3, PT ;  /* 0x000000031100720c */ /* 0x000fda0003f26270 */
[----:B0-----:R-:W-:-:S04]  /*ccc0*/  @!P1 LEA R7, P2, R20, R7, 0x1 ;  /* 0x0000000714079211 */ /* 0x001fc800078408ff */
[----:B-1----:R-:W-:-:S04]  /*ccd0*/  @!P1 IADD3.X R6, RZ, R6, RZ, P2, !PT ;  /* 0x00000006ff069210 */ /* 0x002fc800017fe4ff */
[----:B------:R-:W-:-:S04]  /*cce0*/  @!P1 LOP3.LUT R7, R7, R6, RZ, 0x3c, !PT ;  /* 0x0000000607079212 */ /* 0x000fc800078e3cff */
[----:B------:R-:W-:-:S04]  /*ccf0*/  @!P1 LOP3.LUT R6, R7, R6, RZ, 0x3c, !PT ;  /* 0x0000000607069212 */ /* 0x000fc800078e3cff */
[----:B------:R-:W-:-:S05]  /*cd00*/  @!P1 LOP3.LUT R7, R7, R6, RZ, 0x3c, !PT ;  /* 0x0000000607079212 */ /* 0x000fca00078e3cff */
[----:B-----5:R0:W-:Y:S02]  /*cd10*/  @!P1 LDGSTS.E.BYPASS.LTC128B.128 [R10+0xc400], desc[UR48][R6.64], !P0 ;  /* 0x0c400000060a9fae */ /* 0x0201e4000c101d70 */
[----:B0-----:R-:W-:Y:S02]  /*cd20*/  VIADD R6, R17, 0x10 ;  /* 0x0000001011067836 */ /* 0x001fe40000000000 */
[----:B------:R-:W0:Y:S03]  /*cd30*/  SHFL.IDX PT, R7, R0, 0x1, 0x181f ;  /* 0x00381f0000077f89 */ /* 0x000e2600000e0000 */
[----:B------:R-:W-:Y:S02]  /*cd40*/  ISETP.GE.AND P1, PT, R6, R3, PT ;  /* 0x000000030600720c */ /* 0x000fe40003f26270 */
[----:B------:R-:W1:Y:S11]  /*cd50*/  SHFL.IDX PT, R6, R4, 0x1, 0x181f ;  /* 0x00381f0004067f89 */ /* 0x000e7600000e0000 */
[----:B0-----:R-:W-:-:S05]  /*cd60*/  @!P1 LEA R7, P2, R20, R7, 0x1 ;  /* 0x0000000714079211 */ /* 0x001fca00078408ff */
[----:B-1----:R-:W-:-:S05]  /*cd70*/  @!P1 IMAD.X R6, RZ, RZ, R6, P2 ;  /* 0x000000ffff069224 */ /* 0x002fca00010e0606 */
[----:B------:R-:W-:-:S04]  /*cd80*/  @!P1 LOP3.LUT R7, R7, R6, RZ, 0x3c, !PT ;  /* 0x0000000607079212 */ /* 0x000fc800078e3cff */
[----:B------:R-:W-:-:S04]  /*cd90*/  @!P1 LOP3.LUT R6, R7, R6, RZ, 0x3c, !PT ;  /* 0x0000000607069212 */ /* 0x000fc800078e3cff */
[----:B------:R-:W-:-:S05]  /*cda0*/  @!P1 LOP3.LUT R7, R7, R6, RZ, 0x3c, !PT ;  /* 0x0000000607079212 */ /* 0x000fca00078e3cff */
[----:B------:R0:W-:Y:S02]  /*cdb0*/  @!P1 LDGSTS.E.BYPASS.LTC128B.128 [R10+0xcc00], desc[UR48][R6.64], !P0 ;  /* 0x0cc00000060a9fae */ /* 0x0001e4000c101d70 */
        /* <DEDUP_REMOVED lines=10> */
[----:B0-----:R-:W-:Y:S02]  /*ce60*/  IADD3 R6, R17, 0x30, RZ ;  /* 0x0000003011067810 */ /* 0x001fe40007ffe0ff */
[----:B------:R-:W0:Y:S02]  /*ce70*/  SHFL.IDX PT, R7, R0, 0x3, 0x181f ;  /* 0x00781f0000077f89 */ /* 0x000e2400000e0000 */
        /* <DEDUP_REMOVED lines=22> */
[----:B0-----:R-:W-:-:S04]  /*cfe0*/  @!P1 LEA R7, P2, R20, R7, 0x1 ;  /* 0x0000000714079211 */ /* 0x001fc800078408ff */
[----:B-1----:R-:W-:-:S04]  /*cff0*/  @!P1 IADD3.X R6, RZ, R6, RZ, P2, !PT ;  /* 0x00000006ff069210 */ /* 0x002fc800017fe4ff */
[----:B------:R-:W-:-:S04]  /*d000*/  @!P1 LOP3.LUT R7, R7, R6, RZ, 0x3c, !PT ;  /* 0x0000000607079212 */ /* 0x000fc800078e3cff */
[----:B------:R-:W-:-:S04]  /*d010*/  @!P1 LOP3.LUT R6, R7, R6, RZ, 0x3c, !PT ;  /* 0x0000000607069212 */ /* 0x000fc800078e3cff */
[----:B------:R-:W-:-:S05]  /*d020*/  @!P1 LOP3.LUT R7, R7, R6, RZ, 0x3c, !PT ;  /* 0x0000000607079212 */ /* 0x000fca00078e3cff */
[----:B------:R0:W-:Y:S02]  /*d030*/  @!P1 LDGSTS.E.BYPASS.LTC128B.128 [R10+0xec00], desc[UR48][R6.64], !P0 ;  /* 0x0ec00000060a9fae */ /* 0x0001e4000c101d70 */
[----:B0-----:R-:W-:Y:S02]  /*d040*/  VIADD R6, R17, 0x60 ;  /* 0x0000006011067836 */ /* 0x001fe40000000000 */
[----:B------:R-:W0:Y:S03]  /*d050*/  SHFL.IDX PT, R7, R0, 0x6, 0x181f ;  /* 0x00d81f0000077f89 */ /* 0x000e2600000e0000 */
[----:B------:R-:W-:Y:S02]  /*d060*/  ISETP.GE.AND P1, PT, R6, R3, PT ;  /* 0x000000030600720c */ /* 0x000fe40003f26270 */
[----:B------:R-:W1:Y:S04]  /*d070*/  SHFL.IDX PT, R6, R4, 0x6, 0x181f ;  /* 0x00d81f0004067f89 */ /* 0x000e6800000e0000 */
[----:B------:R-:W-:Y:S07]  /*d080*/  SHFL.IDX PT, R4, R4, 0x7, 0x181f ;  /* 0x00f81f0004047f89 */ /* 0x000fee00000e0000 */
[----:B0-----:R-:W-:-:S05]  /*d090*/  @!P1 LEA R7, P2, R20, R7, 0x1 ;  /* 0x0000000714079211 */ /* 0x001fca00078408ff */
[----:B-1----:R-:W-:-:S05]  /*d0a0*/  @!P1 IMAD.X R6, RZ, RZ, R6, P2 ;  /* 0x000000ffff069224 */ /* 0x002fca00010e0606 */
[----:B------:R-:W-:-:S04]  /*d0b0*/  @!P1 LOP3.LUT R7, R7, R6, RZ, 0x3c, !PT ;  /* 0x0000000607079212 */ /* 0x000fc800078e3cff */
[----:B------:R-:W-:-:S04]  /*d0c0*/  @!P1 LOP3.LUT R6, R7, R6, RZ, 0x3c, !PT ;  /* 0x0000000607069212 */ /* 0x000fc800078e3cff */
[----:B------:R-:W-:-:S05]  /*d0d0*/  @!P1 LOP3.LUT R7, R7, R6, RZ, 0x3c, !PT ;  /* 0x0000000607079212 */ /* 0x000fca00078e3cff */
[----:B------:R0:W-:Y:S04]  /*d0e0*/  @!P1 LDGSTS.E.BYPASS.LTC128B.128 [R10+0xf400], desc[UR48][R6.64], !P0 ;  /* 0x0f400000060a9fae */ /* 0x0001e8000c101d70 */
[----:B0-----:R0:W1:Y:S02]  /*d0f0*/  SHFL.IDX PT, R6, R0, 0x7, 0x181f ;  /* 0x00f81f0000067f89 */ /* 0x00106400000e0000 */
[----:B0-----:R-:W-:-:S05]  /*d100*/  VIADD R0, R17, 0x80 ;  /* 0x0000008011007836 */ /* 0x001fca0000000000 */
[----:B------:R-:W-:Y:S01]  /*d110*/  ISETP.GE.AND P2, PT, R0, R3, PT ;  /* 0x000000030000720c */ /* 0x000fe20003f46270 */
[----:B------:R-:W-:-:S05]  /*d120*/  VIADD R0, R17, 0x70 ;  /* 0x0000007011007836 */ /* 0x000fca0000000000 */
[----:B------:R-:W-:Y:S02]  /*d130*/  ISETP.GE.AND P1, PT, R0, R3, PT ;  /* 0x000000030000720c */ /* 0x000fe40003f26270 */
[----:B------:R-:W0:Y:S11]  /*d140*/  SHFL.IDX PT, R0, R2, RZ, 0x181f ;  /* 0x00181fff02007589 */ /* 0x000e3600000e0000 */
[----:B-1----:R-:W-:-:S04]  /*d150*/  @!P1 LEA R6, P3, R20, R6, 0x1 ;  /* 0x0000000614069211 */ /* 0x002fc800078608ff */
[----:B------:R-:W-:-:S05]  /*d160*/  @!P1 IADD3.X R4, RZ, R4, RZ, P3, !PT ;  /* 0x00000004ff049210 */ /* 0x000fca0001ffe4ff */
[----:B------:R-:W-:-:S05]  /*d170*/  @!P1 IMAD.MOV.U32 R7, RZ, RZ, R4 ;  /* 0x000000ffff079224 */ /* 0x000fca00078e0004 */
[----:B------:R1:W-:Y:S02]  /*d180*/  @!P1 LDGSTS.E.BYPASS.LTC128B.128 [R10+0xfc00], desc[UR48][R6.64], !P0 ;  /* 0x0fc00000060a9fae */ /* 0x0003e4000c101d70 */
[----:B-1----:R-:W-:-:S05]  /*d190*/  @!P2 LEA R6, P1, R20, R8, 0x1 ;  /* 0x000000081406a211 */ /* 0x002fca00078208ff */
[----:B0-----:R-:W-:-:S04]  /*d1a0*/  @!P2 IMAD.X R0, RZ, RZ, R0, P1 ;  /* 0x000000ffff00a224 */ /* 0x001fc800008e0600 */
[----:B------:R-:W-:Y:S02]  /*d1b0*/  @!P2 IMAD.MOV.U32 R7, RZ, RZ, R0 ;  /* 0x000000ffff07a224 */ /* 0x000fe400078e0000 */
[----:B------:R-:W-:-:S03]  /*d1c0*/  VIADD R0, R17, 0x90 ;  /* 0x0000009011007836 */ /* 0x000fc60000000000 */
[----:B------:R0:W-:Y:S02]  /*d1d0*/  @!P2 LDGSTS.E.BYPASS.LTC128B.128 [R10+0x10400], desc[UR48][R6.64], !P0 ;  /* 0x10400000060aafae */ /* 0x0001e4000c101d70 */
[----:B------:R-:W-:Y:S02]  /*d1e0*/  ISETP.GE.AND P1, PT, R0, R3, PT ;  /* 0x000000030000720c */ /* 0x000fe40003f26270 */
[----:B------:R-:W-:Y:S04]  /*d1f0*/  SHFL.IDX PT, R0, R2, 0x1, 0x181f ;  /* 0x00381f0002007f89 */ /* 0x000fe800000e0000 */
[----:B0-----:R-:W0:Y:S07]  /*d200*/  SHFL.IDX PT, R6, R5, 0x1, 0x181f ;  /* 0x00381f0005067f89 */ /* 0x001e2e00000e0000 */
[----:B0-----:R-:W-:-:S04]  /*d210*/  @!P1 LEA R6, P2, R20, R6, 0x1 ;  /* 0x0000000614069211 */ /* 0x001fc800078408ff */
[----:B------:R-:W-:-:S05]  /*d220*/  @!P1 IADD3.X R0, RZ, R0, RZ, P2, !PT ;  /* 0x00000000ff009210 */ /* 0x000fca00017fe4ff */
[----:B------:R-:W-:Y:S02]  /*d230*/  @!P1 IMAD.MOV.U32 R7, RZ, RZ, R0 ;  /* 0x000000ffff079224 */ /* 0x000fe400078e0000 */
[----:B------:R-:W-:-:S03]  /*d240*/  VIADD R0, R17, 0xa0 ;  /* 0x000000a011007836 */ /* 0x000fc60000000000 */
[----:B------:R0:W-:Y:S02]  /*d250*/  @!P1 LDGSTS.E.BYPASS.LTC128B.128 [R10+0x10c00], desc[UR48][R6.64], !P0 ;  /* 0x10c00000060a9fae */ /* 0x0001e4000c101d70 */
[----:B------:R-:W-:Y:S02]  /*d260*/  ISETP.GE.AND P1, PT, R0, R3, PT ;  /* 0x000000030000720c */ /* 0x000fe40003f26270 */
[----:B------:R-:W-:Y:S04]  /*d270*/  SHFL.IDX PT, R0, R2, 0x2, 0x181f ;  /* 0x00581f0002007f89 */ /* 0x000fe800000e0000 */
[----:B0-----:R-:W0:Y:S07]  /*d280*/  SHFL.IDX PT, R6, R5, 0x2, 0x181f ;  /* 0x00581f0005067f89 */ /* 0x001e2e00000e0000 */
[----:B0-----:R-:W-:-:S05]  /*d290*/  @!P1 LEA R6, P2, R20, R6, 0x1 ;  /* 0x0000000614069211 */ /* 0x001fca00078408ff */
[----:B------:R-:W-:-:S04]  /*d2a0*/  @!P1 IMAD.X R0, RZ, RZ, R0, P2 ;  /* 0x000000ffff009224 */ /* 0x000fc800010e0600 */
[----:B------:R-:W-:Y:S02]  /*d2b0*/  @!P1 IMAD.MOV.U32 R7, RZ, RZ, R0 ;  /* 0x000000ffff079224 */ /* 0x000fe400078e0000 */
[----:B------:R0:W1:Y:S04]  /*d2c0*/  SHFL.IDX PT, R0, R2, 0x3, 0x181f ;  /* 0x00781f0002007f89 */ /* 0x00006800000e0000 */
[----:B------:R0:W-:Y:S02]  /*d2d0*/  @!P1 LDGSTS.E.BYPASS.LTC128B.128 [R10+0x11400], desc[UR48][R6.64], !P0 ;  /* 0x11400000060a9fae */ /* 0x0001e4000c101d70 */
.L_x_342:
[----:B0-----:R-:W-:-:S04]  /*d2e0*/  IADD3 R2, R17, 0xb0, RZ ;  /* 0x000000b011027810 */ /* 0x001fc80007ffe0ff */
[----:B------:R-:W-:-:S13]  /*d2f0*/  ISETP.GE.AND P1, PT, R2, R3, PT ;  /* 0x000000030200720c */ /* 0x000fda0003f26270 */
[----:B------:R-:W-:-:S05]  /*d300*/  @!P1 LEA R2, P2, R20, R14, 0x1 ;  /* 0x0000000e14029211 */ /* 0x000fca00078408ff */
[----:B-1----:R-:W-:Y:S02]  /*d310*/  @!P1 IMAD.X R3, RZ, RZ, R0, P2 ;  /* 0x000000ffff039224 */ /* 0x002fe400010e0600 */
[----:B------:R-:W-:-:S03]  /*d320*/  VIADD R0, R22, 0x30800 ;  /* 0x0003080016007836 */ /* 0x000fc60000000000 */
[----:B------:R-:W-:Y:S01]  /*d330*/  @!PT LDS RZ, [RZ] ;  /* 0x00000000fffff984 */ /* 0x000fe20000000800 */
[----:B------:R-:W-:Y:S01]  /*d340*/  @!PT LDS RZ, [RZ] ;  /* 0x00000000fffff984 */ /* 0x000fe20000000800 */
[----:B------:R-:W-:Y:S01]  /*d350*/  @!PT LDS RZ, [RZ] ;  /* 0x00000000fffff984 */ /* 0x000fe20000000800 */
[----:B------:R0:W-:Y:S01]  /*d360*/  @!P1 LDGSTS.E.BYPASS.LTC128B.128 [R10+0x11c00], desc[UR48][R2.64], !P0 ;  /* 0x11c00000020a9fae */ /* 0x0001e2000c101d70 */
[----:B------:R-:W-:Y:S01]  /*d370*/  PLOP3.LUT P0, PT, PT, PT, PT, 0x80, 0x0 ;  /* 0x000000000000781c */ /* 0x000fe20003f0f070 */
[----:B------:R-:W-:-:S12]  /*d380*/  NOP ;  /* 0x0000000000007918 */ /* 0x000fd80000000000 */
.L_x_228:
[----:B------:R-:W-:Y:S02]  /*d390*/  PLOP3.LUT P1, PT, P1, P0, PT, 0xa2, 0x0 ;  /* 0x000000000000781c */ /* 0x000fe40000f21472 */
[----:B------:R-:W-:-:S08]  /*d3a0*/  @P0 R2UR P1, UR4, R22 ;  /* 0x00000000160402ca */ /* 0x000fd00000020000 */
[----:B------:R-:W-:-:S05]  /*d3b0*/  @P0 PLOP3.LUT P0, PT, P1, PT, PT, 0x80, 0x0 ;  /* 0x000000000000081c */ /* 0x000fca0000f0f070 */
[----:B------:R-:W-:Y:S01]  /*d3c0*/  @!P1 SYNCS.ARRIVE.TRANS64.RED.A0T1 RZ, [UR4+0x30800], RZ ;  /* 0x030800ffffff99a7 */ /* 0x000fe20008200404 */
[----:B------:R-:W-:Y:S07]  /*d3d0*/  @!P1 ARRIVES.LDGSTSBAR.64.TRANSCNT [UR4+0x30800] ;  /* 0x03080000ff0099b0 */ /* 0x000fee0008000a84 */
[----:B------:R-:W-:Y:S05]  /*d3e0*/  @P0 BRA.U.ANY `(.L_x_228) ;  /* 0xfffffffd00e80947 */ /* 0x000fea000393ffff */
[----:B0-----:R-:W2:Y:S02]  /*d3f0*/  LDL.LU R3, [R1+0x30] ;  /* 0x0000300001037983 */ /* 0x001ea40000300800 */
[----:B--2---:R-:W-:-:S05]  /*d400*/  VIADD R3, R3, 0x1 ;  /* 0x0000000103037836 */ /* 0x004fca0000000000 */
[----:B------:R-:W-:Y:S01]  /*d410*/  LEA.HI R2, R3, R3, RZ, 0x1 ;  /* 0x0000000303027211 */ /* 0x000fe200078f08ff */
[----:B------:R0:W-:Y:S03]  /*d420*/  STL [R1+0x30], R3 ;  /* 0x0000300301007387 */ /* 0x0001e60000100800 */
[----:B------:R-:W-:-:S05]  /*d430*/  LOP3.LUT R2, R2, 0xfffffffe, RZ, 0xc0, !PT ;  /* 0xfffffffe02027812 */ /* 0x000fca00078ec0ff */
[----:B------:R-:W-:-:S05]  /*d440*/  IMAD.IADD R2, R3, 0x1, -R2 ;  /* 0x0000000103027824 */ /* 0x000fca00078e0a02 */
[----:B0-----:R-:W-:Y:S01]  /*d450*/  SHF.L.U32 R3, R2, 0x1f, RZ ;  /* 0x0000001f02037819 */ /* 0x001fe200000006ff */
[----:B------:R-:W-:Y:S01]  /*d460*/  NOP ;  /* 0x0000000000007918 */ /* 0x000fe20000000000 */
[----:B------:R-:W2:Y:S01]  /*d470*/  LDL.LU R4, [R1+0x20] ;  /* 0x0000200001047983 */ /* 0x000ea20000300800 */
[----:B------:R0:W-:Y:S01]  /*d480*/  SYNCS.ARRIVE.TRANS64.A1T0 RZ, [R22+URZ+0x30800], RZ ;  /* 0x030800ff16ff79a7 */ /* 0x0001e2000810003f */
[----:B------:R-:W-:Y:S01]  /*d490*/  BSSY B0, `(.L_x_229) ;  /* 0x0000004000007945 */ /* 0x000fe20003800000 */
[----:B------:R-:W1:Y:S01]  /*d4a0*/  SYNCS.PHASECHK.TRANS64.TRYWAIT P0, [R22+URZ+0x30820], R3 ;  /* 0x03082003160075a7 */ /* 0x000e62000800017f */
[----:B--2---:R-:W-:Y:S02]  /*d4b0*/  ISETP.GE.AND P1, PT, R4, 0xc1, PT ;  /* 0x000000c10400780c */ /* 0x004fe40003f26270 */
[----:B01----:R-:W-:Y:S11]  /*d4c0*/  @!P0 BRA `(.L_x_230) ;  /* 0x0000003800ec8947 */ /* 0x003ff60003800000 */
.L_x_343:
[----:B------:R-:W-:Y:S05]  /*d4d0*/  BSYNC B0 ;  /* 0x0000000000007941 */ /* 0x000fea0003800000 */
.L_x_229:
[----:B------:R-:W-:Y:S04]  /*d4e0*/  BSSY B0, `(.L_x_231) ;  /* 0x000016d000007945 */ /* 0x000fe80003800000 */
[----:B------:R-:W-:Y:S05]  /*d4f0*/  @!P1 BRA `(.L_x_232) ;  /* 0x0000001400ac9947 */ /* 0x000fea0003800000 */
[----:B------:R-:W2:Y:S01]  /*d500*/  LDL R4, [R1+0x10] ;  /* 0x0000100001047983 */ /* 0x000ea20000100800 */
[----:B------:R-:W-:Y:S01]  /*d510*/  IMAD.MOV.U32 R2, RZ, RZ, 0x1 ;  /* 0x00000001ff027424 */ /* 0x000fe200078e00ff */
[----:B------:R-:W-:Y:S01]  /*d520*/  BSSY B2, `(.L_x_233) ;  /* 0x000007e000027945 */ /* 0x000fe20003800000 */
[C---:B--2---:R-:W-:Y:S01]  /*d530*/  IADD3 R7, -R4.reuse, RZ, RZ ;  /* 0x000000ff04077210 */ /* 0x044fe20007ffe1ff */
[----:B------:R-:W-:-:S03]  /*d540*/  VIADD R6, R4, 0xfffffffe ;  /* 0xfffffffe04067836 */ /* 0x000fc60000000000 */
[----:B------:R-:W-:-:S05]  /*d550*/  VIADDMNMX R7, R7, R2, 0xffffffff, !PT ;  /* 0xffffffff07077446 */ /* 0x000fca0007800102 */
[----:B------:R-:W-:-:S05]  /*d560*/  IMAD.IADD R2, R4, 0x1, R7 ;  /* 0x0000000104027824 */ /* 0x000fca00078e0207 */
[----:B------:R-:W-:-:S04]  /*d570*/  LOP3.LUT R2, R2, 0x1, RZ, 0xc0, !PT ;  /* 0x0000000102027812 */ /* 0x000fc800078ec0ff */
[----:B------:R-:W-:-:S13]  /*d580*/  ISETP.NE.U32.AND P0, PT, R2, 0x1, PT ;  /* 0x000000010200780c */ /* 0x000fda0003f05070 */
[----:B------:R-:W-:Y:S05]  /*d590*/  @P0 BRA `(.L_x_234) ;  /* 0x0000000400d80947 */ /* 0x000fea0003800000 */
[----:B------:R-:W2:Y:S01]  /*d5a0*/  LDL R4, [R1] ;  /* 0x0000000001047983 */ /* 0x000ea20000100800 */
[----:B------:R-:W-:Y:S01]  /*d5b0*/  VIADD R8, R23, 0x1 ;  /* 0x0000000117087836 */ /* 0x000fe20000000000 */
[----:B------:R-:W-:Y:S04]  /*d5c0*/  BSSY B1, `(.L_x_235) ;  /* 0x000006f000017945 */ /* 0x000fe80003800000 */
[----:B------:R-:W-:-:S04]  /*d5d0*/  ISETP.NE.AND P0, PT, R8, 0x2, PT ;  /* 0x000000020800780c */ /* 0x000fc80003f05270 */
[----:B------:R-:W-:Y:S02]  /*d5e0*/  SEL R9, RZ, 0x1, P0 ;  /* 0x00000001ff097807 */ /* 0x000fe40000000000 */
[----:B------:R-:W-:Y:S02]  /*d5f0*/  SEL R8, R8, RZ, P0 ;  /* 0x000000ff08087207 */ /* 0x000fe40000000000 */
[----:B------:R-:W-:Y:S02]  /*d600*/  LOP3.LUT R9, R26, R9, RZ, 0x3c, !PT ;  /* 0x000000091a097212 */ /* 0x000fe400078e3cff */
[----:B--2---:R-:W-:-:S13]  /*d610*/  ISETP.NE.AND P2, PT, R4, RZ, PT ;  /* 0x000000ff0400720c */ /* 0x004fda0003f45270 */
[----:B------:R-:W-:Y:S05]  /*d620*/  @!P2 BRA `(.L_x_236) ;  /* 0x0000000400a0a947 */ /* 0x000fea0003800000 */
[----:B------:R-:W-:Y:S01]  /*d630*/  ULDC.64 UR4, c[0x0][0x418] ;  /* 0x0001060000047ab9 */ /* 0x000fe20000000a00 */
[----:B------:R-:W-:Y:S02]  /*d640*/  MOV R4, R24 ;  /* 0x0000001800047202 */ /* 0x000fe40000000f00 */
[----:B------:R-:W-:-:S04]  /*d650*/  ISETP.NE.U32.AND P0, PT, RZ, UR4, PT ;  /* 0x00000004ff007c0c */ /* 0x000fc8000bf05070 */
[----:B------:R-:W-:-:S13]  /*d660*/  ISETP.NE.AND.EX P0, PT, RZ, UR5, PT, P0 ;  /* 0x00000005ff007c0c */ /* 0x000fda000bf05300 */
[----:B------:R-:W-:Y:S05]  /*d670*/  @!P0 BRA `(.L_x_237) ;  /* 0x0000000000448947 */ /* 0x000fea0003800000 */
[----:B------:R-:W1:Y:S01]  /*d680*/  LDC R5, c[0x0][0x43c] ;  /* 0x00010f00ff057b82 */ /* 0x000e620000000800 */
[----:B------:R-:W-:Y:S01]  /*d690*/  ULDC.64 UR6, c[0x0][0x428] ;  /* 0x00010a0000067ab9 */ /* 0x000fe20000000a00 */
[----:B-1----:R-:W-:-:S13]  /*d6a0*/  ISETP.NE.AND P0, PT, R5, 0x1, PT ;  /* 0x000000010500780c */ /* 0x002fda0003f05270 */
[----:B0-----:R-:W0:Y:S02]  /*d6b0*/  @P0 LDC.64 R2, c[0x0][0x440] ;  /* 0x00011000ff020b82 */ /* 0x001e240000000a00 */
[----:B0-----:R-:W-:-:S04]  /*d6c0*/  @P0 IMAD.HI.U32 R4, R6, R2, RZ ;  /* 0x0000000206040227 */ /* 0x001fc800078e00ff */
[----:B------:R-:W-:Y:S01]  /*d6d0*/  IMAD.MOV.U32 R2, RZ, RZ, R6 ;  /* 0x000000ffff027224 */ /* 0x000fe200078e0006 */
[----:B------:R-:W-:Y:S01]  /*d6e0*/  @P0 SHF.R.U32.HI R2, RZ, R3, R4 ;  /* 0x00000003ff020219 */ /* 0x000fe20000011604 */
[----:B------:R-:W-:-:S04]  /*d6f0*/  IMAD R4, R29, UR6, RZ ;  /* 0x000000061d047c24 */ /* 0x000fc8000f8e02ff */
[----:B------:R-:W-:Y:S02]  /*d700*/  IMAD.MOV R3, RZ, RZ, -R2 ;  /* 0x000000ffff037224 */ /* 0x000fe400078e0a02 */
[----:B------:R-:W-:Y:S02]  /*d710*/  IMAD R4, R25, UR7, R4 ;  /* 0x0000000719047c24 */ /* 0x000fe4000f8e0204 */
[----:B------:R-:W-:Y:S01]  /*d720*/  IMAD R6, R5, R3, R6 ;  /* 0x0000000305067224 */ /* 0x000fe200078e0206 */
[----:B------:R-:W-:-:S03]  /*d730*/  SHF.R.S32.HI R3, RZ, 0x1f, R2 ;  /* 0x0000001fff037819 */ /* 0x000fc60000011402 */
[----:B------:R-:W-:-:S04]  /*d740*/  IMAD.WIDE.U32 R2, R25, UR6, R2 ;  /* 0x0000000619027c25 */ /* 0x000fc8000f8e0002 */
[----:B------:R-:W-:Y:S01]  /*d750*/  IMAD.IADD R3, R4, 0x1, R3 ;  /* 0x0000000104037824 */ /* 0x000fe200078e0203 */
[----:B------:R-:W-:-:S04]  /*d760*/  LEA R4, P0, R2, UR4, 0x2 ;  /* 0x0000000402047c11 */ /* 0x000fc8000f8010ff */
[----:B------:R-:W-:-:S05]  /*d770*/  LEA.HI.X R5, R2, UR5, R3, 0x2, P0 ;  /* 0x0000000502057c11 */ /* 0x000fca00080f1403 */
[----:B------:R1:W5:Y:S04]  /*d780*/  LDG.E R4, desc[UR48][R4.64] ;  /* 0x0000003004047981 */ /* 0x000368000c1e1900 */
.L_x_237:
[----:B------:R-:W-:Y:S01]  /*d790*/  IMAD R2, R8, 0x8, R22 ;  /* 0x0000000808027824 */ /* 0x000fe200078e0216 */
[----:B0-----:R-:W-:Y:S01]  /*d7a0*/  SHF.L.U32 R3, R9, 0x1f, RZ ;  /* 0x0000001f09037819 */ /* 0x001fe200000006ff */
[----:B------:R-:W-:Y:S03]  /*d7b0*/  BSSY B3, `(.L_x_238) ;  /* 0x0000003000037945 */ /* 0x000fe60003800000 */
[----:B------:R-:W0:Y:S02]  /*d7c0*/  SYNCS.PHASECHK.TRANS64.TRYWAIT P0, [R2+URZ+0x30840], R3 ;  /* 0x03084003020075a7 */ /* 0x000e24000800017f */
[----:B0-----:R-:W-:Y:S05]  /*d7d0*/  @!P0 BRA `(.L_x_239) ;  /* 0x00000038003c8947 */ /* 0x001fea0003800000 */
.L_x_344:
[----:B------:R-:W-:Y:S05]  /*d7e0*/  BSYNC B3 ;  /* 0x0000000000037941 */ /* 0x000fea0003800000 */
.L_x_238:
[----:B-1----:R-:W1:Y:S01]  /*d7f0*/  S2R R5, SR_TID.X ;  /* 0x0000000000057919 */ /* 0x002e620000002100 */
[----:B------:R-:W-:Y:S01]  /*d800*/  BSSY B3, `(.L_x_240) ;  /* 0x000000b000037945 */ /* 0x000fe20003800000 */
[----:B-1----:R-:W-:-:S04]  /*d810*/  LOP3.LUT R5, R5, 0x7f, RZ, 0xc0, !PT ;  /* 0x0000007f05057812 */ /* 0x002fc800078ec0ff */
[----:B------:R-:W-:-:S13]  /*d820*/  ISETP.NE.AND P1, PT, R5, RZ, PT ;  /* 0x000000ff0500720c */ /* 0x000fda0003f25270 */
        /* <DEDUP_REMOVED lines=8> */
.L_x_241:
[----:B------:R-:W-:Y:S05]  /*d8b0*/  BSYNC B3 ;  /* 0x0000000000037941 */ /* 0x000fea0003800000 */
.L_x_240:
[----:B------:R-:W-:Y:S01]  /*d8c0*/  IMAD.MOV.U32 R10, RZ, RZ, RZ ;  /* 0x000000ffff0a7224 */ /* 0x000fe200078e00ff */
[----:B------:R-:W-:Y:S01]  /*d8d0*/  UIADD3 UR4, UP0, UR38, 0x370, URZ ;  /* 0x0000037026047890 */ /* 0x000fe2000ff1e03f */
[----:B0-----:R-:W-:Y:S01]  /*d8e0*/  IMAD R3, R8, 0x6000, R22 ;  /* 0x0000600008037824 */ /* 0x001fe200078e0216 */
[----:B------:R-:W-:Y:S01]  /*d8f0*/  PLOP3.LUT P0, PT, PT, PT, PT, 0x80, 0x0 ;  /* 0x000000000000781c */ /* 0x000fe20003f0f070 */
[----:B------:R-:W-:Y:S01]  /*d900*/  VIADD R2, R2, 0x30830 ;  /* 0x0003083002027836 */ /* 0x000fe20000000000 */
[----:B------:R-:W-:Y:S01]  /*d910*/  R2UR UR10, R10 ;  /* 0x000000000a0a72ca */ /* 0x000fe200000e0000 */
[----:B------:R-:W-:Y:S01]  /*d920*/  VIADD R3, R3, 0x12400 ;  /* 0x0001240003037836 */ /* 0x000fe20000000000 */
[----:B------:R-:W-:Y:S01]  /*d930*/  UIADD3.X UR5, URZ, UR39, URZ, UP0, !UPT ;  /* 0x000000273f057290 */ /* 0x000fe200087fe43f */
[----:B------:R-:W-:Y:S01]  /*d940*/  IMAD R5, R6, 0xc0, R28 ;  /* 0x000000c006057824 */ /* 0x000fe200078e021c */
[----:B------:R-:W-:Y:S01]  /*d950*/  UMOV UR6, 0x0 ;  /* 0x0000000000067882 */ /* 0x000fe20000000000 */
[----:B------:R-:W-:-:S10]  /*d960*/  UMOV UR7, 0x14f00000 ;  /* 0x14f0000000077882 */ /* 0x000fd40000000000 */
.L_x_242:
        /* <DEDUP_REMOVED lines=15> */
.L_x_345:
[----:B------:R-:W-:Y:S05]  /*da60*/  BSYNC B3 ;  /* 0x0000000000037941 */ /* 0x000fea0003800000 */
.L_x_243:
[----:B------:R-:W-:Y:S01]  /*da70*/  BSSY B3, `(.L_x_245) ;  /* 0x000000c000037945 */ /* 0x000fe20003800000 */
[----:B------:R-:W-:Y:S01]  /*da80*/  MOV R12, 0x0 ;  /* 0x00000000000c7802 */ /* 0x000fe20000000f00 */
[----:B------:R-:W-:Y:S02]  /*da90*/  IMAD.MOV.U32 R13, RZ, RZ, 0x14f00000 ;  /* 0x14f00000ff0d7424 */ /* 0x000fe400078e00ff */
[----:B------:R-:W-:Y:S05]  /*daa0*/  @P1 BRA `(.L_x_246) ;  /* 0x0000000000201947 */ /* 0x000fea0003800000 */
[----:B------:R-:W1:Y:S01]  /*dab0*/  S2R R5, SR_TID.X ;  /* 0x0000000000057919 */ /* 0x000e620000002100 */
[----:B0-----:R-:W-:Y:S02]  /*dac0*/  IMAD R2, R23, 0x8, R22 ;  /* 0x0000000817027824 */ /* 0x001fe400078e0216 */
[----:B------:R-:W-:-:S04]  /*dad0*/  IMAD.MOV.U32 R3, RZ, RZ, 0x6000 ;  /* 0x00006000ff037424 */ /* 0x000fc800078e00ff */
[----:B------:R2:W-:Y:S01]  /*dae0*/  SYNCS.ARRIVE.TRANS64 RZ, [R2+URZ+0x30850], R3 ;  /* 0x0308500302ff79a7 */ /* 0x0005e2000800003f */
[----:B-1----:R-:W-:-:S04]  /*daf0*/  LOP3.LUT R5, R5, 0x1f, RZ, 0xc0, !PT ;  /* 0x0000001f05057812 */ /* 0x002fc800078ec0ff */
[----:B------:R-:W-:-:S13]  /*db00*/  ISETP.NE.AND P0, PT, R5, RZ, PT ;  /* 0x000000ff0500720c */ /* 0x000fda0003f05270 */
[----:B--2---:R-:W-:Y:S05]  /*db10*/  @!P0 BRA `(.L_x_246) ;  /* 0x0000000000048947 */ /* 0x004fea0003800000 */
[----:B------:R-:W-:Y:S01]  /*db20*/  BPT.TRAP 0x1 ;  /* 0x000000040000795c */ /* 0x000fe20000300000 */
.L_x_246:
[----:B------:R-:W-:Y:S05]  /*db30*/  BSYNC B3 ;  /* 0x0000000000037941 */ /* 0x000fea0003800000 */
.L_x_245:
[----:B------:R-:W-:Y:S01]  /*db40*/  R2UR UR10, R10 ;  /* 0x000000000a0a72ca */ /* 0x000fe200000e0000 */
[C-C-:B0-----:R-:W-:Y:S01]  /*db50*/  IMAD R2, R23.reuse, 0x6000, R22.reuse ;  /* 0x0000600017027824 */ /* 0x141fe200078e0216 */
[----:B------:R-:W-:Y:S01]  /*db60*/  R2UR UR6, R12 ;  /* 0x000000000c0672ca */ /* 0x000fe200000e0000 */
[----:B------:R-:W-:Y:S01]  /*db70*/  IMAD R3, R23, 0x8, R22 ;  /* 0x0000000817037824 */ /* 0x000fe200078e0216 */
[----:B------:R-:W-:Y:S01]  /*db80*/  R2UR UR7, R13 ;  /* 0x000000000d0772ca */ /* 0x000fe200000e0000 */
[----:B------:R-:W-:Y:S01]  /*db90*/  UIADD3 UR4, UP0, UR38, 0x470, URZ ;  /* 0x0000047026047890 */ /* 0x000fe2000ff1e03f */
[----:B------:R-:W-:Y:S01]  /*dba0*/  PLOP3.LUT P0, PT, PT, PT, PT, 0x80, 0x0 ;  /* 0x000000000000781c */ /* 0x000fe20003f0f070 */
[----:B------:R-:W-:Y:S01]  /*dbb0*/  IMAD R5, R27, 0xc0, R28 ;  /* 0x000000c01b057824 */ /* 0x000fe200078e021c */
[----:B------:R-:W-:Y:S01]  /*dbc0*/  IADD3 R2, R2, 0x400, RZ ;  /* 0x0000040002027810 */ /* 0x000fe20007ffe0ff */
[----:B------:R-:W-:Y:S01]  /*dbd0*/  VIADD R3, R3, 0x30850 ;  /* 0x0003085003037836 */ /* 0x000fe20000000000 */
[----:B------:R-:W-:-:S12]  /*dbe0*/  UIADD3.X UR5, URZ, UR39, URZ, UP0, !UPT ;  /* 0x000000273f057290 */ /* 0x000fd800087fe43f */
.L_x_247:
        /* <DEDUP_REMOVED lines=12> */
.L_x_236:
[----:B------:R-:W-:Y:S05]  /*dcb0*/  BSYNC B1 ;  /* 0x0000000000017941 */ /* 0x000fea0003800000 */
.L_x_235:
[----:B------:R-:W2:Y:S01]  /*dcc0*/  LDL.LU R2, [R1+0x10] ;  /* 0x0000100001027983 */ /* 0x000ea20000300800 */
[----:B------:R-:W-:Y:S01]  /*dcd0*/  MOV R23, R8 ;  /* 0x0000000800177202 */ /* 0x000fe20000000f00 */
[----:B------:R-:W-:Y:S02]  /*dce0*/  IMAD.MOV.U32 R26, RZ, RZ, R9 ;  /* 0x000000ffff1a7224 */ /* 0x000fe400078e0009 */
[----:B--2---:R-:W-:-:S07]  /*dcf0*/  VIADD R6, R2, 0xfffffffd ;  /* 0xfffffffd02067836 */ /* 0x004fce0000000000 */
.L_x_234:
[----:B------:R-:W-:Y:S05]  /*dd00*/  BSYNC B2 ;  /* 0x0000000000027941 */ /* 0x000fea0003800000 */
.L_x_233:
[----:B------:R-:W2:Y:S01]  /*dd10*/  LDL.LU R2, [R1+0xc] ;  /* 0x00000c0001027983 */ /* 0x000ea20000300800 */
[----:B------:R-:W-:-:S05]  /*dd20*/  IMAD.MOV R7, RZ, RZ, -R7 ;  /* 0x000000ffff077224 */ /* 0x000fca00078e0a07 */
[----:B--2---:R-:W-:-:S13]  /*dd30*/  ISETP.NE.AND P0, PT, R2, R7, PT ;  /* 0x000000070200720c */ /* 0x004fda0003f05270 */
[----:B------:R-:W-:Y:S05]  /*dd40*/  @!P0 BRA `(.L_x_232) ;  /* 0x0000000c00988947 */ /* 0x000fea0003800000 */
[----:B------:R-:W-:-:S07]  /*dd50*/  IMAD.MOV.U32 R4, RZ, RZ, R24 ;  /* 0x000000ffff047224 */ /* 0x000fce00078e0018 */
.L_x_274:
[----:B------:R-:W2:Y:S01]  /*dd60*/  LDL R2, [R1] ;  /* 0x0000000001027983 */ /* 0x000ea20000100800 */
[----:B------:R-:W-:Y:S01]  /*dd70*/  VIADD R7, R23, 0x1 ;  /* 0x0000000117077836 */ /* 0x000fe20000000000 */
[----:B------:R-:W-:Y:S05]  /*dd80*/  YIELD ;  /* 0x0000000000007946 */ /* 0x000fea0003800000 */
[----:B------:R-:W-:Y:S01]  /*dd90*/  ISETP.NE.AND P0, PT, R7, 0x2, PT ;  /* 0x000000020700780c */ /* 0x000fe20003f05270 */
[----:B------:R-:W-:Y:S03]  /*dda0*/  BSSY B1, `(.L_x_248) ;  /* 0x000006c000017945 */ /* 0x000fe60003800000 */
[----:B0-----:R-:W-:-:S02]  /*ddb0*/  SEL R3, RZ, 0x1, P0 ;  /* 0x00000001ff037807 */ /* 0x001fc40000000000 */
        /* <DEDUP_REMOVED lines=26> */
.L_x_250:
[----:B------:R-:W-:Y:S01]  /*df60*/  IMAD R2, R7, 0x8, R22 ;  /* 0x0000000807027824 */ /* 0x000fe200078e0216 */
[----:B------:R-:W-:Y:S01]  /*df70*/  SHF.L.U32 R3, R8, 0x1f, RZ ;  /* 0x0000001f08037819 */ /* 0x000fe200000006ff */
[----:B------:R-:W-:Y:S03]  /*df80*/  BSSY B2, `(.L_x_251) ;  /* 0x0000003000027945 */ /* 0x000fe60003800000 */
[----:B------:R-:W1:Y:S02]  /*df90*/  SYNCS.PHASECHK.TRANS64.TRYWAIT P0, [R2+URZ+0x30840], R3 ;  /* 0x03084003020075a7 */ /* 0x000e64000800017f */
[----:B-1----:R-:W-:Y:S05]  /*dfa0*/  @!P0 BRA `(.L_x_252) ;  /* 0x0000003000708947 */ /* 0x002fea0003800000 */
.L_x_346:
[----:B------:R-:W-:Y:S05]  /*dfb0*/  BSYNC B2 ;  /* 0x0000000000027941 */ /* 0x000fea0003800000 */
.L_x_251:
        /* <DEDUP_REMOVED lines=12> */
.L_x_254:
[----:B------:R-:W-:Y:S05]  /*e080*/  BSYNC B2 ;  /* 0x0000000000027941 */ /* 0x000fea0003800000 */
.L_x_253:
[----:B------:R-:W-:Y:S01]  /*e090*/  IMAD.MOV.U32 R5, RZ, RZ, RZ ;  /* 0x000000ffff057224 */ /* 0x000fe200078e00ff */
[----:B------:R-:W-:Y:S01]  /*e0a0*/  UIADD3 UR4, UP0, UR38, 0x370, URZ ;  /* 0x0000037026047890 */ /* 0x000fe2000ff1e03f */
[----:B-1----:R-:W-:Y:S01]  /*e0b0*/  IMAD R3, R7, 0x6000, R22 ;  /* 0x0000600007037824 */ /* 0x002fe200078e0216 */
        /* <DEDUP_REMOVED lines=8> */
.L_x_255:
        /* <DEDUP_REMOVED lines=15> */
.L_x_347:
[----:B------:R-:W-:Y:S05]  /*e230*/  BSYNC B2 ;  /* 0x0000000000027941 */ /* 0x000fea0003800000 */
.L_x_256:
[----:B------:R-:W-:Y:S01]  /*e240*/  BSSY B2, `(.L_x_258) ;  /* 0x000000b000027945 */ /* 0x000fe20003800000 */
[----:B------:R-:W-:Y:S01]  /*e250*/  MOV R2, 0x0 ;  /* 0x0000000000027802 */ /* 0x000fe20000000f00 */
[----:B0-----:R-:W-:Y:S02]  /*e260*/  IMAD.MOV.U32 R3, RZ, RZ, 0x14f00000 ;  /* 0x14f00000ff037424 */ /* 0x001fe400078e00ff */
[----:B------:R-:W-:Y:S05]  /*e270*/  @P1 BRA `(.L_x_259) ;  /* 0x00000000001c1947 */ /* 0x000fea0003800000 */
[----:B------:R-:W0:Y:S02]  /*e280*/  S2R R11, SR_TID.X ;  /* 0x00000000000b7919 */ /* 0x000e240000002100 */
[----:B0-----:R-:W-:Y:S01]  /*e290*/  LOP3.LUT R12, R11, 0x1f, RZ, 0xc0, !PT ;  /* 0x0000001f0b0c7812 */ /* 0x001fe200078ec0ff */
[----:B------:R-:W-:-:S03]  /*e2a0*/  IMAD.MOV.U32 R11, RZ, RZ, 0x6000 ;  /* 0x00006000ff0b7424 */ /* 0x000fc600078e00ff */
[----:B------:R-:W-:Y:S01]  /*e2b0*/  ISETP.NE.AND P0, PT, R12, RZ, PT ;  /* 0x000000ff0c00720c */ /* 0x000fe20003f05270 */
[----:B------:R0:W-:-:S12]  /*e2c0*/  SYNCS.ARRIVE.TRANS64 RZ, [R10+URZ+0x50], R11 ;  /* 0x0000500b0aff79a7 */ /* 0x0001d8000800003f */
[----:B0-----:R-:W-:Y:S05]  /*e2d0*/  @!P0 BRA `(.L_x_259) ;  /* 0x0000000000048947 */ /* 0x001fea0003800000 */
[----:B------:R-:W-:Y:S01]  /*e2e0*/  BPT.TRAP 0x1 ;  /* 0x000000040000795c */ /* 0x000fe20000300000 */
.L_x_259:
[----:B------:R-:W-:Y:S05]  /*e2f0*/  BSYNC B2 ;  /* 0x0000000000027941 */ /* 0x000fea0003800000 */
.L_x_258:
[----:B------:R-:W-:Y:S01]  /*e300*/  R2UR UR7, R3 ;  /* 0x00000000030772ca */ /* 0x000fe200000e0000 */
[----:B------:R-:W-:Y:S01]  /*e310*/  IMAD R23, R23, 0x6000, R22 ;  /* 0x0000600017177824 */ /* 0x000fe200078e0216 */
[----:B------:R-:W-:Y:S01]  /*e320*/  R2UR UR10, R5 ;  /* 0x00000000050a72ca */ /* 0x000fe200000e0000 */
[----:B------:R-:W-:Y:S01]  /*e330*/  UIADD3 UR4, UP0, UR38, 0x470, URZ ;  /* 0x0000047026047890 */ /* 0x000fe2000ff1e03f */
[----:B------:R-:W-:Y:S01]  /*e340*/  R2UR UR6, R2 ;  /* 0x00000000020672ca */ /* 0x000fe200000e0000 */
[----:B------:R-:W-:Y:S01]  /*e350*/  IMAD R2, R27, 0xc0, R28 ;  /* 0x000000c01b027824 */ /* 0x000fe200078e021c */
[----:B------:R-:W-:Y:S01]  /*e360*/  PLOP3.LUT P0, PT, PT, PT, PT, 0x80, 0x0 ;  /* 0x000000000000781c */ /* 0x000fe20003f0f070 */
[----:B------:R-:W-:Y:S01]  /*e370*/  VIADD R10, R10, 0x50 ;  /* 0x000000500a0a7836 */ /* 0x000fe20000000000 */
[----:B------:R-:W-:Y:S01]  /*e380*/  UIADD3.X UR5, URZ, UR39, URZ, UP0, !UPT ;  /* 0x000000273f057290 */ /* 0x000fe200087fe43f */
[----:B------:R-:W-:-:S11]  /*e390*/  VIADD R23, R23, 0x400 ;  /* 0x0000040017177836 */ /* 0x000fd60000000000 */
.L_x_260:
        /* <DEDUP_REMOVED lines=10> */
[----:B------:R-:W-:Y:S01]  /*e440*/  MOV R27, R9 ;  /* 0x00000009001b7202 */ /* 0x000fe20000000f00 */
[----:B------:R-:W-:-:S07]  /*e450*/  IMAD.MOV.U32 R24, RZ, RZ, R4 ;  /* 0x000000ffff187224 */ /* 0x000fce00078e0004 */
.L_x_249:
[----:B------:R-:W-:Y:S05]  /*e460*/  BSYNC B1 ;  /* 0x0000000000017941 */ /* 0x000fea0003800000 */
.L_x_248:
        /* <DEDUP_REMOVED lines=10> */
[----:B------:R-:W-:Y:S01]  /*e510*/  VIADD R9, R6, 0xffffffff ;  /* 0xffffffff06097836 */ /* 0x000fe20000000000 */
        /* <DEDUP_REMOVED lines=9> */
[----:B------:R-:W-:-:S04]  /*e5b0*/  @P0 SHF.R.U32.HI R2, RZ, R3, R5 ;  /* 0x00000003ff020219 */ /* 0x000fc80000011605 */
[----:B------:R-:W-:-:S05]  /*e5c0*/  IADD3 R3, -R2, RZ, RZ ;  /* 0x000000ff02037210 */ /* 0x000fca0007ffe1ff */
[----:B------:R-:W-:Y:S01]  /*e5d0*/  IMAD R9, R4, R3, R9 ;  /* 0x0000000304097224 */ /* 0x000fe200078e0209 */
[----:B------:R-:W-:Y:S01]  /*e5e0*/  SHF.R.S32.HI R3, RZ, 0x1f, R2 ;  /* 0x0000001fff037819 */ /* 0x000fe20000011402 */
[----:B------:R-:W-:-:S04]  /*e5f0*/  IMAD R4, R29, UR6, RZ ;  /* 0x000000061d047c24 */ /* 0x000fc8000f8e02ff */
[C---:B------:R-:W-:Y:S02]  /*e600*/  IMAD R4, R25.reuse, UR7, R4 ;  /* 0x0000000719047c24 */ /* 0x040fe4000f8e0204 */
[----:B------:R-:W-:-:S04]  /*e610*/  IMAD.WIDE.U32 R2, R25, UR6, R2 ;  /* 0x0000000619027c25 */ /* 0x000fc8000f8e0002 */
[----:B------:R-:W-:Y:S01]  /*e620*/  IMAD.IADD R3, R4, 0x1, R3 ;  /* 0x0000000104037824 */ /* 0x000fe200078e0203 */
[----:B------:R-:W-:-:S04]  /*e630*/  LEA R4, P0, R2, UR4, 0x2 ;  /* 0x0000000402047c11 */ /* 0x000fc8000f8010ff */
[----:B------:R-:W-:-:S05]  /*e640*/  LEA.HI.X R5, R2, UR5, R3, 0x2, P0 ;  /* 0x0000000502057c11 */ /* 0x000fca00080f1403 */
[----:B------:R0:W5:Y:S04]  /*e650*/  LDG.E R4, desc[UR48][R4.64] ;  /* 0x0000003004047981 */ /* 0x000168000c1e1900 */
.L_x_263:
[----:B------:R-:W-:Y:S01]  /*e660*/  IMAD R2, R23, 0x8, R22 ;  /* 0x0000000817027824 */ /* 0x000fe200078e0216 */
[----:B------:R-:W-:Y:S01]  /*e670*/  SHF.L.U32 R3, R26, 0x1f, RZ ;  /* 0x0000001f1a037819 */ /* 0x000fe200000006ff */
[----:B------:R-:W-:Y:S03]  /*e680*/  BSSY B2, `(.L_x_264) ;  /* 0x0000003000027945 */ /* 0x000fe60003800000 */
[----:B------:R-:W1:Y:S02]  /*e690*/  SYNCS.PHASECHK.TRANS64.TRYWAIT P0, [R2+URZ+0x30840], R3 ;  /* 0x03084003020075a7 */ /* 0x000e64000800017f */
[----:B-1----:R-:W-:Y:S05]  /*e6a0*/  @!P0 BRA `(.L_x_265) ;  /* 0x0000002800d88947 */ /* 0x002fea0003800000 */
.L_x_348:
[----:B------:R-:W-:Y:S05]  /*e6b0*/  BSYNC B2 ;  /* 0x0000000000027941 */ /* 0x000fea0003800000 */
.L_x_264:
[----:B0-----:R-:W0:Y:S01]  /*e6c0*/  S2R R5, SR_TID.X ;  /* 0x0000000000057919 */ /* 0x001e220000002100 */
[----:B------:R-:W-:Y:S01]  /*e6d0*/  BSSY B2, `(.L_x_266) ;  /* 0x000000b000027945 */ /* 0x000fe20003800000 */
[----:B0-----:R-:W-:-:S04]  /*e6e0*/  LOP3.LUT R5, R5, 0x7f, RZ, 0xc0, !PT ;  /* 0x0000007f05057812 */ /* 0x001fc800078ec0ff */
[----:B------:R-:W-:-:S13]  /*e6f0*/  ISETP.NE.AND P1, PT, R5, RZ, PT ;  /* 0x000000ff0500720c */ /* 0x000fda0003f25270 */
[----:B------:R-:W-:Y:S05]  /*e700*/  @P1 BRA `(.L_x_267) ;  /* 0x00000000001c1947 */ /* 0x000fea0003800000 */
[----:B------:R-:W0:Y:S01]  /*e710*/  S2R R5, SR_TID.X ;  /* 0x0000000000057919 */ /* 0x000e220000002100 */
[----:B-1----:R-:W-:-:S04]  /*e720*/  IMAD.MOV.U32 R3, RZ, RZ, 0x6000 ;  /* 0x00006000ff037424 */ /* 0x002fc800078e00ff */
[----:B------:R2:W-:Y:S01]  /*e730*/  SYNCS.ARRIVE.TRANS64 RZ, [R2+URZ+0x30830], R3 ;  /* 0x0308300302ff79a7 */ /* 0x0005e2000800003f */
[----:B0-----:R-:W-:-:S04]  /*e740*/  LOP3.LUT R5, R5, 0x1f, RZ, 0xc0, !PT ;  /* 0x0000001f05057812 */ /* 0x001fc800078ec0ff */
[----:B------:R-:W-:-:S13]  /*e750*/  ISETP.NE.AND P0, PT, R5, RZ, PT ;  /* 0x000000ff0500720c */ /* 0x000fda0003f05270 */
[----:B--2---:R-:W-:Y:S05]  /*e760*/  @!P0 BRA `(.L_x_267) ;  /* 0x0000000000048947 */ /* 0x004fea0003800000 */
[----:B------:R-:W-:Y:S01]  /*e770*/  BPT.TRAP 0x1 ;  /* 0x000000040000795c */ /* 0x000fe20000300000 */
.L_x_267:
[----:B------:R-:W-:Y:S05]  /*e780*/  BSYNC B2 ;  /* 0x0000000000027941 */ /* 0x000fea0003800000 */
.L_x_266:
[----:B------:R-:W-:Y:S01]  /*e790*/  IMAD.MOV.U32 R5, RZ, RZ, RZ ;  /* 0x000000ffff057224 */ /* 0x000fe200078e00ff */
[C---:B-1----:R-:W-:Y:S01]  /*e7a0*/  LEA R3, R23.reuse, R0, 0x3 ;  /* 0x0000000017037211 */ /* 0x042fe200078e18ff */
[----:B------:R-:W-:Y:S01]  /*e7b0*/  IMAD R2, R23, 0x6000, R22 ;  /* 0x0000600017027824 */ /* 0x000fe200078e0216 */
[----:B------:R-:W-:Y:S01]  /*e7c0*/  UIADD3 UR4, UP0, UR38, 0x370, URZ ;  /* 0x0000037026047890 */ /* 0x000fe2000ff1e03f */
[----:B------:R-:W-:Y:S01]  /*e7d0*/  PLOP3.LUT P0, PT, PT, PT, PT, 0x80, 0x0 ;  /* 0x000000000000781c */ /* 0x000fe20003f0f070 */
[----:B------:R-:W-:Y:S01]  /*e7e0*/  IMAD R10, R9, 0xc0, R28 ;  /* 0x000000c0090a7824 */ /* 0x000fe200078e021c */
[----:B------:R-:W-:Y:S01]  /*e7f0*/  R2UR UR10, R5 ;  /* 0x00000000050a72ca */ /* 0x000fe200000e0000 */
[----:B------:R-:W-:Y:S01]  /*e800*/  VIADD R2, R2, 0x12400 ;  /* 0x0001240002027836 */ /* 0x000fe20000000000 */
[----:B------:R-:W-:Y:S01]  /*e810*/  UIADD3.X UR5, URZ, UR39, URZ, UP0, !UPT ;  /* 0x000000273f057290 */ /* 0x000fe200087fe43f */
[----:B------:R-:W-:Y:S01]  /*e820*/  VIADD R3, R3, 0x30 ;  /* 0x0000003003037836 */ /* 0x000fe20000000000 */
[----:B------:R-:W-:Y:S01]  /*e830*/  UMOV UR6, 0x0 ;  /* 0x0000000000067882 */ /* 0x000fe20000000000 */
[----:B------:R-:W-:-:S10]  /*e840*/  UMOV UR7, 0x14f00000 ;  /* 0x14f0000000077882 */ /* 0x000fd40000000000 */
.L_x_268:
        /* <DEDUP_REMOVED lines=15> */
.L_x_349:
[----:B------:R-:W-:Y:S05]  /*e940*/  BSYNC B2 ;  /* 0x0000000000027941 */ /* 0x000fea0003800000 */
.L_x_269:
[----:B------:R-:W-:Y:S01]  /*e950*/  BSSY B2, `(.L_x_271) ;  /* 0x000000b000027945 */ /* 0x000fe20003800000 */
[----:B------:R-:W-:Y:S01]  /*e960*/  IMAD.MOV.U32 R2, RZ, RZ, 0x0 ;  /* 0x00000000ff027424 */ /* 0x000fe200078e00ff */
[----:B0-----:R-:W-:Y:S02]  /*e970*/  MOV R3, 0x14f00000 ;  /* 0x14f0000000037802 */ /* 0x001fe40000000f00 */
        /* <DEDUP_REMOVED lines=8> */
.L_x_272:
[----:B------:R-:W-:Y:S05]  /*ea00*/  BSYNC B2 ;  /* 0x0000000000027941 */ /* 0x000fea0003800000 */
.L_x_271:
[----:B------:R-:W-:Y:S01]  /*ea10*/  R2UR UR10, R5 ;  /* 0x00000000050a72ca */ /* 0x000fe200000e0000 */
[----:B------:R-:W-:Y:S01]  /*ea20*/  UIADD3 UR4, UP0, UR38, 0x470, URZ ;  /* 0x0000047026047890 */ /* 0x000fe2000ff1e03f */
[----:B------:R-:W-:Y:S01]  /*ea30*/  R2UR UR6, R2 ;  /* 0x00000000020672ca */ /* 0x000fe200000e0000 */
[----:B------:R-:W-:Y:S01]  /*ea40*/  IMAD R2, R7, 0x6000, R22 ;  /* 0x0000600007027824 */ /* 0x000fe200078e0216 */
[----:B------:R-:W-:Y:S01]  /*ea50*/  R2UR UR7, R3 ;  /* 0x00000000030772ca */ /* 0x000fe200000e0000 */
[----:B------:R-:W-:Y:S01]  /*ea60*/  IMAD R3, R27, 0xc0, R28 ;  /* 0x000000c01b037824 */ /* 0x000fe200078e021c */
[----:B------:R-:W-:Y:S01]  /*ea70*/  PLOP3.LUT P0, PT, PT, PT, PT, 0x80, 0x0 ;  /* 0x000000000000781c */ /* 0x000fe20003f0f070 */
[----:B------:R-:W-:Y:S01]  /*ea80*/  VIADD R8, R8, 0x50 ;  /* 0x0000005008087836 */ /* 0x000fe20000000000 */
[----:B------:R-:W-:Y:S01]  /*ea90*/  UIADD3.X UR5, URZ, UR39, URZ, UP0, !UPT ;  /* 0x000000273f057290 */ /* 0x000fe200087fe43f */
[----:B------:R-:W-:-:S11]  /*eaa0*/  VIADD R2, R2, 0x400 ;  /* 0x0000040002027836 */ /* 0x000fd60000000000 */
.L_x_273:
        /* <DEDUP_REMOVED lines=12> */
.L_x_262:
[----:B------:R-:W-:Y:S05]  /*eb70*/  BSYNC B1 ;  /* 0x0000000000017941 */ /* 0x000fea0003800000 */
.L_x_261:
[C---:B------:R-:W-:Y:S01]  /*eb80*/  ISETP.GT.AND P0, PT, R6.reuse, 0x1, PT ;  /* 0x000000010600780c */ /* 0x040fe20003f04270 */
[----:B------:R-:W-:-:S12]  /*eb90*/  VIADD R6, R6, 0xfffffffe ;  /* 0xfffffffe06067836 */ /* 0x000fd80000000000 */
[----:B------:R-:W-:Y:S05]  /*eba0*/  @P0 BRA `(.L_x_274) ;  /* 0xfffffff0006c0947 */ /* 0x000fea000383ffff */
.L_x_232:
[----:B------:R-:W-:Y:S05]  /*ebb0*/  BSYNC B0 ;  /* 0x0000000000007941 */ /* 0x000fea0003800000 */
.L_x_231:
[----:B------:R-:W1:Y:S01]  /*ebc0*/  S2R R2, SR_TID.X ;  /* 0x0000000000027919 */ /* 0x000e620000002100 */
[----:B------:R-:W-:Y:S01]  /*ebd0*/  BSSY B0, `(.L_x_275) ;  /* 0x0000010000007945 */ /* 0x000fe20003800000 */
[----:B-1----:R-:W-:-:S04]  /*ebe0*/  LOP3.LUT R8, R2, 0x7f, RZ, 0xc0, !PT ;  /* 0x0000007f02087812 */ /* 0x002fc800078ec0ff */
[----:B------:R-:W-:-:S13]  /*ebf0*/  ISETP.NE.AND P0, PT, R8, RZ, PT ;  /* 0x000000ff0800720c */ /* 0x000fda0003f05270 */
[----:B------:R-:W-:Y:S05]  /*ec00*/  @P0 BRA `(.L_x_276) ;  /* 0x0000000000300947 */ /* 0x000fea0003800000 */
[----:B------:R-:W1:Y:S01]  /*ec10*/  S2R R5, SR_LANEID ;  /* 0x0000000000057919 */ /* 0x000e620000000000 */
[----:B------:R-:W-:Y:S01]  /*ec20*/  VOTEU.ANY UR4, UPT, PT ;  /* 0x0000000000047886 */ /* 0x000fe200038e0100 */
[----:B0-----:R-:W0:Y:S01]  /*ec30*/  LDC.64 R2, c[0x0][0xc60] ;  /* 0x00031800ff027b82 */ /* 0x001e220000000a00 */
[----:B------:R-:W1:Y:S02]  /*ec40*/  FLO.U32 R0, UR4 ;  /* 0x0000000400007d00 */ /* 0x000e6400080e0000 */
[----:B-1----:R-:W-:-:S06]  /*ec50*/  ISETP.EQ.U32.AND P0, PT, R0, R5, PT ;  /* 0x000000050000720c */ /* 0x002fcc0003f02070 */
[----:B------:R-:W0:Y:S07]  /*ec60*/  POPC R5, UR4 ;  /* 0x0000000400057d09 */ /* 0x000e2e0008000000 */
[----:B0-----:R-:W2:Y:S01]  /*ec70*/  @P0 ATOMG.E.ADD.STRONG.GPU PT, R3, desc[UR48][R2.64], R5 ;  /* 0x00000005020309a8 */ /* 0x001ea200081ee1f0 */
[----:B------:R-:W0:Y:S02]  /*ec80*/  S2R R4, SR_LTMASK ;  /* 0x0000000000047919 */ /* 0x000e240000003900 */
[----:B0-----:R-:W-:-:S04]  /*ec90*/  LOP3.LUT R4, R4, UR4, RZ, 0xc0, !PT ;  /* 0x0000000404047c12 */ /* 0x001fc8000f8ec0ff */
[----:B------:R-:W0:Y:S01]  /*eca0*/  POPC R7, R4 ;  /* 0x0000000400077309 */ /* 0x000e220000000000 */
[----:B--2---:R-:W0:Y:S02]  /*ecb0*/  SHFL.IDX PT, R0, R3, R0, 0x1f ;  /* 0x00001f0003007589 */ /* 0x004e2400000e0000 */
[----:B0-----:R-:W-:-:S07]  /*ecc0*/  IADD3 R16, R0, UR37, R7 ;  /* 0x0000002500107c10 */ /* 0x001fce000fffe007 */
.L_x_276:
[----:B------:R-:W-:Y:S05]  /*ecd0*/  BSYNC B0 ;  /* 0x0000000000007941 */ /* 0x000fea0003800000 */
.L_x_275:
[----:B------:R-:W2:Y:S01]  /*ece0*/  LDL.LU R0, [R1] ;  /* 0x0000000001007983 */ /* 0x000ea20000300800 */
[----:B------:R-:W-:Y:S01]  /*ecf0*/  BSSY B0, `(.L_x_277) ;  /* 0x0000028000007945 */ /* 0x000fe20003800000 */
[----:B--2---:R-:W-:-:S13]  /*ed00*/  ISETP.NE.AND P0, PT, R0, RZ, PT ;  /* 0x000000ff0000720c */ /* 0x004fda0003f05270 */
[----:B------:R-:W-:Y:S05]  /*ed10*/  @!P0 BRA `(.L_x_278) ;  /* 0x0000000000948947 */ /* 0x000fea0003800000 */
[----:B0-----:R-:W-:Y:S01]  /*ed20*/  IMAD R3, R23, 0x8, R22 ;  /* 0x0000000817037824 */ /* 0x001fe200078e0216 */
[----:B------:R-:W-:Y:S01]  /*ed30*/  SHF.L.U32 R0, R26, 0x1f, RZ ;  /* 0x0000001f1a007819 */ /* 0x000fe200000006ff */
[----:B------:R-:W-:Y:S01]  /*ed40*/  BSSY B1, `(.L_x_279) ;  /* 0x0000004000017945 */ /* 0x000fe20003800000 */
[----:B------:R-:W-:Y:S02]  /*ed50*/  ISETP.NE.AND P1, PT, R8, RZ, PT ;  /* 0x000000ff0800720c */ /* 0x000fe40003f25270 */
[----:B------:R-:W0:Y:S02]  /*ed60*/  SYNCS.PHASECHK.TRANS64.TRYWAIT P0, [R3+URZ+0x30860], R0 ;  /* 0x03086000030075a7 */ /* 0x000e24000800017f */
[----:B0-----:R-:W-:Y:S09]  /*ed70*/  @!P0 BRA `(.L_x_280) ;  /* 0x00000024004c8947 */ /* 0x001ff20003800000 */
.L_x_350:
[----:B------:R-:W-:Y:S05]  /*ed80*/  BSYNC B1 ;  /* 0x0000000000017941 */ /* 0x000fea0003800000 */
.L_x_279:
        /* <DEDUP_REMOVED lines=9> */
.L_x_282:
[----:B------:R-:W-:Y:S05]  /*ee20*/  BSYNC B1 ;  /* 0x0000000000017941 */ /* 0x000fea0003800000 */
.L_x_281:
[----:B0-----:R-:W-:Y:S01]  /*ee30*/  IMAD R0, R23, 0x6000, R22 ;  /* 0x0000600017007824 */ /* 0x001fe200078e0216 */
[----:B------:R-:W-:Y:S01]  /*ee40*/  UIADD3 UR4, UP0, UR38, 0x470, URZ ;  /* 0x0000047026047890 */ /* 0x000fe2000ff1e03f */
[----:B------:R-:W-:Y:S01]  /*ee50*/  PLOP3.LUT P0, PT, PT, PT, PT, 0x80, 0x0 ;  /* 0x000000000000781c */ /* 0x000fe20003f0f070 */
[----:B------:R-:W-:Y:S01]  /*ee60*/  IMAD R28, R27, 0xc0, R28 ;  /* 0x000000c01b1c7824 */ /* 0x000fe200078e021c */
[----:B------:R-:W-:Y:S01]  /*ee70*/  UMOV UR6, 0x0 ;  /* 0x0000000000067882 */ /* 0x000fe20000000000 */
[----:B------:R-:W-:Y:S01]  /*ee80*/  VIADD R2, R3, 0x30850 ;  /* 0x0003085003027836 */ /* 0x000fe20000000000 */
[----:B------:R-:W-:Y:S01]  /*ee90*/  IADD3 R0, R0, 0x400, RZ ;  /* 0x0000040000007810 */ /* 0x000fe20007ffe0ff */
[----:B------:R-:W-:Y:S01]  /*eea0*/  UIADD3.X UR5, URZ, UR39, URZ, UP0, !UPT ;  /* 0x000000273f057290 */ /* 0x000fe200087fe43f */
[----:B------:R-:W-:Y:S01]  /*eeb0*/  UMOV UR7, 0x14f00000 ;  /* 0x14f0000000077882 */ /* 0x000fe20000000000 */
[----:B------:R-:W-:-:S10]  /*eec0*/  UMOV UR10, URZ ;  /* 0x0000003f000a7c82 */ /* 0x000fd40008000000 */
.L_x_283:
        /* <DEDUP_REMOVED lines=10> */
.L_x_278:
[----:B------:R-:W-:Y:S05]  /*ef70*/  BSYNC B0 ;  /* 0x0000000000007941 */ /* 0x000fea0003800000 */
.L_x_277:
[----:B------:R-:W-:-:S05]  /*ef80*/  VIADD R23, R23, 0x1 ;  /* 0x0000000117177836 */ /* 0x000fca0000000000 */
[----:B------:R-:W-:-:S04]  /*ef90*/  ISETP.NE.AND P0, PT, R23, 0x2, PT ;  /* 0x000000021700780c */ /* 0x000fc80003f05270 */
[----:B0-----:R-:W-:Y:S02]  /*efa0*/  SEL R3, RZ, 0x1, P0 ;  /* 0x00000001ff037807 */ /* 0x001fe40000000000 */
[----:B------:R-:W-:Y:S02]  /*efb0*/  SEL R23, R23, RZ, P0 ;  /* 0x000000ff17177207 */ /* 0x000fe40000000000 */
[----:B------:R-:W-:-:S07]  /*efc0*/  LOP3.LUT R26, R26, R3, RZ, 0x3c, !PT ;  /* 0x000000031a1a7212 */ /* 0x000fce00078e3cff */
.L_x_213:
[----:B------:R-:W-:Y:S05]  /*efd0*/  BSYNC B7 ;  /* 0x0000000000077941 */ /* 0x000fea0003800000 */
.L_x_211:
[----:B------:R-:W2:Y:S02]  /*efe0*/  LDL R0, [R1+0x38] ;  /* 0x0000380001007983 */ /* 0x000ea40000100800 */
[----:B--2---:R-:W-:-:S13]  /*eff0*/  ISETP.NE.AND P0, PT, R0, RZ, PT ;  /* 0x000000ff0000720c */ /* 0x004fda0003f05270 */
[----:B------:R-:W-:Y:S05]  /*f000*/  @!P0 BRA `(.L_x_284) ;  /* 0x0000000000248947 */ /* 0x000fea0003800000 */
[----:B------:R-:W-:Y:S05]  /*f010*/  WARPSYNC.ALL ;  /* 0x0000000000007948 */ /* 0x000fea0003800000 */
[----:B------:R-:W1:Y:S08]  /*f020*/  S2UR UR5, SR_CgaCtaId ;  /* 0x00000000000579c3 */ /* 0x000e700000008800 */
[----:B------:R-:W-:Y:S06]  /*f030*/  BAR.SYNC.DEFER_BLOCKING 0x5, 0x200 ;  /* 0x0148000000007b1d */ /* 0x000fec0000010000 */
[----:B------:R-:W-:-:S02]  /*f040*/  UMOV UR4, 0x400 ;  /* 0x0000040000047882 */ /* 0x000fc40000000000 */
[----:B-1----:R-:W-:-:S06]  /*f050*/  ULEA UR4, UR5, UR4, 0x18 ;  /* 0x0000000405047291 */ /* 0x002fcc000f8ec03f */
[----:B------:R-:W-:-:S05]  /*f060*/  IMAD.U32 R22, RZ, RZ, UR4 ;  /* 0x00000004ff167e24 */ /* 0x000fca000f8e00ff */
[----:B------:R1:W2:Y:S01]  /*f070*/  LDS.128 R16, [R22+0x308d0] ;  /* 0x0308d00016107984 */ /* 0x0002a20000000c00 */
[----:B------:R-:W-:Y:S06]  /*f080*/  BAR.ARV 0x4, 0x200 ;  /* 0x0108000000007b1d */ /* 0x000fec0000002000 */
[----:B------:R-:W-:Y:S05]  /*f090*/  BRA `(.L_x_285) ;  /* 0x0000000800407947 */ /* 0x000fea0003800000 */
.L_x_284:
[----:B------:R-:W0:Y:S01]  /*f0a0*/  S2R R0, SR_TID.X ;  /* 0x0000000000007919 */ /* 0x000e220000002100 */
[----:B------:R-:W-:Y:S01]  /*f0b0*/  UMOV UR4, 0xffffffff ;  /* 0xffffffff00047882 */ /* 0x000fe20000000000 */
[----:B0-----:R-:W-:-:S04]  /*f0c0*/  LOP3.LUT R8, R0, 0x1f, RZ, 0xc0, !PT ;  /* 0x0000001f00087812 */ /* 0x001fc800078ec0ff */
[----:B------:R-:W-:Y:S01]  /*f0d0*/  ISETP.NE.AND P0, PT, R8, 0x1f, PT ;  /* 0x0000001f0800780c */ /* 0x000fe20003f05270 */
[----:B------:R-:W-:-:S12]  /*f0e0*/  BRA.DIV UR4, `(.L_x_286) ;  /* 0x0000002204847947 */ /* 0x000fd8000b800000 */
[----:B------:R-:W-:Y:S01]  /*f0f0*/  IMAD.IADD R5, R19, 0x1, R8 ;  /* 0x0000000113057824 */ /* 0x000fe200078e0208 */
[----:B------:R-:W-:-:S04]  /*f100*/  ULDC UR4, c[0x0][0xc3c] ;  /* 0x00030f0000047ab9 */ /* 0x000fc80000000800 */
[----:B------:R-:W-:-:S13]  /*f110*/  ISETP.GE.OR P1, PT, R5, UR4, !P0 ;  /* 0x0000000405007c0c */ /* 0x000fda000c726670 */
[----:B------:R-:W0:Y:S02]  /*f120*/  @!P1 LDC.64 R2, c[0x0][0xc80] ;  /* 0x00032000ff029b82 */ /* 0x000e240000000a00 */
[----:B0-----:R-:W-:-:S06]  /*f130*/  @!P1 IMAD.WIDE R2, R5, 0x4, R2 ;  /* 0x0000000405029825 */ /* 0x001fcc00078e0202 */
[----:B------:R-:W2:Y:S01]  /*f140*/  @!P1 LDG.E R2, desc[UR48][R2.64] ;  /* 0x0000003002029981 */ /* 0x000ea2000c1e1900 */
[----:B------:R-:W-:Y:S01]  /*f150*/  IMAD.MOV.U32 R5, RZ, RZ, RZ ;  /* 0x000000ffff057224 */ /* 0x000fe200078e00ff */
[C---:B------:R-:W-:Y:S02]  /*f160*/  ISETP.GE.U32.AND P2, PT, R8.reuse, 0x2, PT ;  /* 0x000000020800780c */ /* 0x040fe40003f46070 */
[C---:B------:R-:W-:Y:S01]  /*f170*/  ISETP.GE.U32.AND P3, PT, R8.reuse, 0x4, PT ;  /* 0x000000040800780c */ /* 0x040fe20003f66070 */
[----:B------:R-:W-:Y:S01]  /*f180*/  SHFL.IDX PT, R0, R16, RZ, 0x1f ;  /* 0x00001fff10007589 */ /* 0x000fe200000e0000 */
[C---:B------:R-:W-:Y:S02]  /*f190*/  ISETP.GE.U32.AND P4, PT, R8.reuse, 0x8, PT ;  /* 0x000000080800780c */ /* 0x040fe40003f86070 */
[----:B------:R-:W-:Y:S01]  /*f1a0*/  ISETP.GE.U32.AND P5, PT, R8, 0x10, PT ;  /* 0x000000100800780c */ /* 0x000fe20003fa6070 */
[----:B------:R-:W-:Y:S01]  /*f1b0*/  SHFL.IDX PT, R4, R16, 0x1, 0x1f ;  /* 0x00201f0010047f89 */ /* 0x000fe200000e0000 */
[----:B--2---:R-:W-:-:S02]  /*f1c0*/  @!P1 MOV R5, R2 ;  /* 0x0000000200059202 */ /* 0x004fc40000000f00 */
[----:B------:R-:W-:-:S03]  /*f1d0*/  ISETP.NE.AND P1, PT, R8, RZ, PT ;  /* 0x000000ff0800720c */ /* 0x000fc60003f25270 */
        /* <DEDUP_REMOVED lines=15> */
[----:B------:R0:W1:Y:S02]  /*f2d0*/  SHFL.IDX PT, R14, R2, 0x1f, 0x1f ;  /* 0x03e01f00020e7f89 */ /* 0x00006400000e0000 */
.L_x_360:
[----:B------:R-:W-:Y:S02]  /*f2e0*/  ULDC UR4, c[0x0][0xc38] ;  /* 0x00030e0000047ab9 */ /* 0x000fe40000000800 */
[----:B------:R-:W-:-:S04]  /*f2f0*/  IMAD.U32 R7, RZ, RZ, UR4 ;  /* 0x00000004ff077e24 */ /* 0x000fc8000f8e00ff */
[----:B-1----:R-:W-:-:S04]  /*f300*/  IMAD R14, R14, R7, RZ ;  /* 0x000000070e0e7224 */ /* 0x002fc800078e02ff */
[----:B------:R-:W-:-:S05]  /*f310*/  IMAD.IADD R9, R4, 0x1, R14 ;  /* 0x0000000104097824 */ /* 0x000fca00078e020e */
[----:B------:R-:W-:-:S13]  /*f320*/  ISETP.GT.AND P6, PT, R9, R0, PT ;  /* 0x000000000900720c */ /* 0x000fda0003fc4270 */
[----:B------:R-:W-:Y:S05]  /*f330*/  @P6 BRA `(.L_x_287) ;  /* 0x00000000009c6947 */ /* 0x000fea0003800000 */
.L_x_292:
[----:B0-----:R-:W0:Y:S01]  /*f340*/  LDC R2, c[0x0][0xc3c] ;  /* 0x00030f00ff027b82 */ /* 0x001e220000000800 */
[----:B------:R-:W-:-:S05]  /*f350*/  VIADD R19, R19, 0x1f ;  /* 0x0000001f13137836 */ /* 0x000fca0000000000 */
[----:B0-----:R-:W-:-:S13]  /*f360*/  ISETP.GE.AND P6, PT, R19, R2, PT ;  /* 0x000000021300720c */ /* 0x001fda0003fc6270 */
[----:B------:R-:W-:Y:S05]  /*f370*/  @P6 BRA `(.L_x_288) ;  /* 0x0000000400446947 */ /* 0x000fea0003800000 */
[----:B------:R-:W0:Y:S01]  /*f380*/  S2R R3, SR_TID.X ;  /* 0x0000000000037919 */ /* 0x000e220000002100 */
[----:B------:R-:W-:Y:S01]  /*f390*/  BSSY B0, `(.L_x_289) ;  /* 0x0000009000007945 */ /* 0x000fe20003800000 */
[----:B------:R-:W-:Y:S02]  /*f3a0*/  MOV R5, RZ ;  /* 0x000000ff00057202 */ /* 0x000fe40000000f00 */
[----:B0-----:R-:W-:-:S05]  /*f3b0*/  LOP3.LUT R3, R3, 0x1f, RZ, 0xc0, !PT ;  /* 0x0000001f03037812 */ /* 0x001fca00078ec0ff */
[----:B------:R-:W-:-:S05]  /*f3c0*/  IMAD.IADD R7, R19, 0x1, R3 ;  /* 0x0000000113077824 */ /* 0x000fca00078e0203 */
[----:B------:R-:W-:-:S13]  /*f3d0*/  ISETP.GE.OR P6, PT, R7, R2, !P0 ;  /* 0x000000020700720c */ /* 0x000fda00047c6670 */
[----:B------:R-:W-:Y:S05]  /*f3e0*/  @P6 BRA `(.L_x_290) ;  /* 0x00000000000c6947 */ /* 0x000fea0003800000 */
[----:B------:R-:W0:Y:S02]  /*f3f0*/  LDC.64 R2, c[0x0][0xc80] ;  /* 0x00032000ff027b82 */ /* 0x000e240000000a00 */
[----:B0-----:R-:W-:-:S05]  /*f400*/  IMAD.WIDE R2, R7, 0x4, R2 ;  /* 0x0000000407027825 */ /* 0x001fca00078e0202 */
[----:B------:R0:W5:Y:S02]  /*f410*/  LDG.E R5, desc[UR48][R2.64] ;  /* 0x0000003002057981 */ /* 0x000164000c1e1900 */
.L_x_290:
[----:B------:R-:W-:Y:S05]  /*f420*/  BSYNC B0 ;  /* 0x0000000000007941 */ /* 0x000fea0003800000 */
.L_x_289:
[----:B------:R-:W-:-:S03]  /*f430*/  UMOV UR4, 0xffffffff ;  /* 0xffffffff00047882 */ /* 0x000fc60000000000 */
[----:B------:R-:W-:Y:S05]  /*f440*/  BRA.DIV UR4, `(.L_x_291) ;  /* 0x0000002204d07947 */ /* 0x000fea000b800000 */
[----:B-----5:R-:W1:Y:S02]  /*f450*/  SHFL.UP PT, R14, R5, 0x1, RZ ;  /* 0x04200000050e7989 */ /* 0x020e6400000e00ff */
[----:B-1----:R-:W-:-:S05]  /*f460*/  SEL R14, R14, RZ, P1 ;  /* 0x000000ff0e0e7207 */ /* 0x002fca0000800000 */
        /* <DEDUP_REMOVED lines=14> */
.L_x_368:
[----:B------:R-:W-:Y:S02]  /*f550*/  ULDC UR4, c[0x0][0xc38] ;  /* 0x00030e0000047ab9 */ /* 0x000fe40000000800 */
[----:B------:R-:W-:-:S04]  /*f560*/  IMAD.U32 R7, RZ, RZ, UR4 ;  /* 0x00000004ff077e24 */ /* 0x000fc8000f8e00ff */
[----:B-1----:R-:W-:-:S04]  /*f570*/  IMAD R14, R14, R7, RZ ;  /* 0x000000070e0e7224 */ /* 0x002fc800078e02ff */
[----:B------:R-:W-:-:S05]  /*f580*/  IMAD.IADD R9, R14, 0x1, R9 ;  /* 0x000000010e097824 */ /* 0x000fca00078e0209 */
[----:B------:R-:W-:-:S13]  /*f590*/  ISETP.GT.AND P6, PT, R9, R0, PT ;  /* 0x000000000900720c */ /* 0x000fda0003fc4270 */
[----:B------:R-:W-:Y:S05]  /*f5a0*/  @!P6 BRA `(.L_x_292) ;  /* 0xfffffffc0064e947 */ /* 0x000fea000383ffff */
.L_x_287:
[----:B------:R-:W-:Y:S01]  /*f5b0*/  IMAD.IADD R16, R9, 0x1, -R14 ;  /* 0x0000000109107824 */ /* 0x000fe200078e0a0e */
[----:B------:R-:W-:-:S03]  /*f5c0*/  UMOV UR4, 0xffffffff ;  /* 0xffffffff00047882 */ /* 0x000fc60000000000 */
[----:B------:R-:W-:-:S05]  /*f5d0*/  IMAD R3, R2, R7, R16 ;  /* 0x0000000702037224 */ /* 0x000fca00078e0210 */
[----:B------:R-:W-:Y:S01]  /*f5e0*/  ISETP.GT.AND P6, PT, R3, R0, PT ;  /* 0x000000000300720c */ /* 0x000fe20003fc4270 */
[----:B------:R-:W-:-:S12]  /*f5f0*/  BRA.DIV UR4, `(.L_x_293) ;  /* 0x0000002604207947 */ /* 0x000fd8000b800000 */
[----:B------:R-:W-:-:S04]  /*f600*/  VOTE.ANY R3, PT, !P6 ;  /* 0x0000000000037806 */ /* 0x000fc800070e0100 */
[----:B------:R-:W1:Y:S02]  /*f610*/  POPC R4, R3 ;  /* 0x0000000300047309 */ /* 0x000e640000000000 */
[----:B-1----:R1:W2:Y:S02]  /*f620*/  SHFL.IDX PT, R5, R5, R4, 0x1f ;  /* 0x00001f0405057589 */ /* 0x0022a400000e0000 */
.L_x_372:
[----:B------:R-:W-:Y:S01]  /*f630*/  ISETP.NE.AND P0, PT, R3, RZ, PT ;  /* 0x000000ff0300720c */ /* 0x000fe20003f05270 */
[----:B------:R-:W-:-:S12]  /*f640*/  IMAD.MOV.U32 R14, RZ, RZ, RZ ;  /* 0x000000ffff0e7224 */ /* 0x000fd800078e00ff */
[----:B------:R-:W-:Y:S05]  /*f650*/  @!P0 BRA `(.L_x_294) ;  /* 0x0000000000108947 */ /* 0x000fea0003800000 */
[----:B------:R-:W-:Y:S01]  /*f660*/  UMOV UR4, 0xffffffff ;  /* 0xffffffff00047882 */ /* 0x000fe20000000000 */
[----:B------:R-:W-:Y:S02]  /*f670*/  IADD3 R12, R4, -0x1, RZ ;  /* 0xffffffff040c7810 */ /* 0x000fe40007ffe0ff */
[----:B------:R-:W-:Y:S05]  /*f680*/  BRA.DIV UR4, `(.L_x_295) ;  /* 0x0000002604447947 */ /* 0x000fea000b800000 */
[----:B------:R3:W4:Y:S02]  /*f690*/  SHFL.IDX PT, R14, R2, R12, 0x1f ;  /* 0x00001f0c020e7589 */ /* 0x00072400000e0000 */
.L_x_294:
[----:B--2---:R-:W-:Y:S01]  /*f6a0*/  IABS R6, R5 ;  /* 0x0000000500067213 */ /* 0x004fe20000000000 */
[----:B----4-:R-:W-:Y:S02]  /*f6b0*/  IMAD R16, R14, R7, R16 ;  /* 0x000000070e107224 */ /* 0x010fe400078e0210 */
[----:B------:R-:W-:Y:S01]  /*f6c0*/  IMAD.IADD R19, R4, 0x1, R19 ;  /* 0x0000000104137824 */ /* 0x000fe200078e0213 */
[----:B------:R-:W2:Y:S01]  /*f6d0*/  I2F.RP R8, R6 ;  /* 0x0000000600087306 */ /* 0x000ea20000209400 */
[----:B------:R-:W-:-:S07]  /*f6e0*/  IMAD.IADD R0, R0, 0x1, -R16 ;  /* 0x0000000100007824 */ /* 0x000fce00078e0a10 */
[----:B--2---:R-:W0:Y:S02]  /*f6f0*/  MUFU.RCP R8, R8 ;  /* 0x0000000800087308 */ /* 0x004e240000001000 */
[----:B0--3--:R-:W-:-:S06]  /*f700*/  VIADD R2, R8, 0xffffffe ;  /* 0x0ffffffe08027836 */ /* 0x009fcc0000000000 */
[----:B------:R0:W2:Y:S02]  /*f710*/  F2I.FTZ.U32.TRUNC.NTZ R3, R2 ;  /* 0x0000000200037305 */ /* 0x0000a4000021f000 */
[----:B0-----:R-:W-:Y:S02]  /*f720*/  IMAD.MOV.U32 R2, RZ, RZ, RZ ;  /* 0x000000ffff027224 */ /* 0x001fe400078e00ff */
[----:B--2---:R-:W-:-:S04]  /*f730*/  IMAD.MOV R7, RZ, RZ, -R3 ;  /* 0x000000ffff077224 */ /* 0x004fc800078e0a03 */
[----:B------:R-:W-:-:S04]  /*f740*/  IMAD R7, R7, R6, RZ ;  /* 0x0000000607077224 */ /* 0x000fc800078e02ff */
[----:B------:R-:W-:Y:S01]  /*f750*/  IMAD.HI.U32 R3, R3, R7, R2 ;  /* 0x0000000703037227 */ /* 0x000fe200078e0002 */
[----:B------:R-:W-:Y:S02]  /*f760*/  IABS R7, R5 ;  /* 0x0000000500077213 */ /* 0x000fe40000000000 */
[----:B------:R-:W-:Y:S02]  /*f770*/  IABS R2, R0 ;  /* 0x0000000000027213 */ /* 0x000fe40000000000 */
[----:B------:R-:W-:-:S03]  /*f780*/  IADD3 R7, RZ, -R7, RZ ;  /* 0x80000007ff077210 */ /* 0x000fc60007ffe0ff */
[----:B------:R-:W-:-:S04]  /*f790*/  IMAD.HI.U32 R3, R3, R2, RZ ;  /* 0x0000000203037227 */ /* 0x000fc800078e00ff */
[----:B------:R-:W-:Y:S01]  /*f7a0*/  IMAD R7, R3, R7, R2 ;  /* 0x0000000703077224 */ /* 0x000fe200078e0202 */
[----:B------:R-:W-:-:S04]  /*f7b0*/  LOP3.LUT R2, R0, R5, RZ, 0x3c, !PT ;  /* 0x0000000500027212 */ /* 0x000fc800078e3cff */
[----:B------:R-:W-:Y:S02]  /*f7c0*/  ISETP.GT.U32.AND P1, PT, R6, R7, PT ;  /* 0x000000070600720c */ /* 0x000fe40003f24070 */
[----:B------:R-:W-:-:S11]  /*f7d0*/  ISETP.GE.AND P2, PT, R2, RZ, PT ;  /* 0x000000ff0200720c */ /* 0x000fd60003f46270 */
[----:B------:R-:W-:Y:S02]  /*f7e0*/  @!P1 IMAD.IADD R7, R7, 0x1, -R6 ;  /* 0x0000000107079824 */ /* 0x000fe400078e0a06 */
[----:B------:R-:W-:Y:S01]  /*f7f0*/  @!P1 VIADD R3, R3, 0x1 ;  /* 0x0000000103039836 */ /* 0x000fe20000000000 */
[----:B------:R-:W-:Y:S02]  /*f800*/  ISETP.NE.AND P1, PT, R5, RZ, PT ;  /* 0x000000ff0500720c */ /* 0x000fe40003f25270 */
[----:B------:R-:W-:-:S13]  /*f810*/  ISETP.GE.U32.AND P0, PT, R7, R6, PT ;  /* 0x000000060700720c */ /* 0x000fda0003f06070 */
[----:B------:R-:W-:-:S04]  /*f820*/  @P0 VIADD R3, R3, 0x1 ;  /* 0x0000000103030836 */ /* 0x000fc80000000000 */
[----:B------:R-:W-:Y:S01]  /*f830*/  @!P2 IMAD.MOV R3, RZ, RZ, -R3 ;  /* 0x000000ffff03a224 */ /* 0x000fe200078e0a03 */
[----:B------:R-:W-:-:S04]  /*f840*/  @!P1 LOP3.LUT R3, RZ, R5, RZ, 0x33, !PT ;  /* 0x00000005ff039212 */ /* 0x000fc800078e33ff */
[----:B------:R-:W-:Y:S01]  /*f850*/  IADD3 R17, -R3, RZ, RZ ;  /* 0x000000ff03117210 */ /* 0x000fe20007ffe1ff */
[----:B------:R-:W-:-:S04]  /*f860*/  IMAD.MOV.U32 R18, RZ, RZ, R3 ;  /* 0x000000ffff127224 */ /* 0x000fc800078e0003 */
[----:B------:R-:W-:Y:S01]  /*f870*/  IMAD R17, R5, R17, R0 ;  /* 0x0000001105117224 */ /* 0x000fe200078e0200 */
[----:B------:R-:W-:Y:S06]  /*f880*/  BRA `(.L_x_296) ;  /* 0x00000000001c7947 */ /* 0x000fec0003800000 */
.L_x_288:
[----:B------:R-:W-:Y:S01]  /*f890*/  UMOV UR4, URZ ;  /* 0x0000003f00047c82 */ /* 0x000fe20008000000 */
[----:B------:R-:W-:Y:S01]  /*f8a0*/  UMOV UR5, URZ ;  /* 0x0000003f00057c82 */ /* 0x000fe20008000000 */
[----:B------:R-:W-:Y:S01]  /*f8b0*/  ULDC UR6, c[0x0][0xc3c] ;  /* 0x00030f0000067ab9 */ /* 0x000fe20000000800 */
[----:B------:R-:W-:Y:S01]  /*f8c0*/  IMAD.MOV.U32 R16, RZ, RZ, R0 ;  /* 0x000000ffff107224 */ /* 0x000fe200078e0000 */
[----:B------:R-:W-:Y:S01]  /*f8d0*/  MOV R18, UR5 ;  /* 0x0000000500127c02 */ /* 0x000fe20008000f00 */
[----:B------:R-:W-:Y:S02]  /*f8e0*/  IMAD.U32 R17, RZ, RZ, UR4 ;  /* 0x00000004ff117e24 */ /* 0x000fe4000f8e00ff */
[----:B------:R-:W-:-:S07]  /*f8f0*/  IMAD.U32 R19, RZ, RZ, UR6 ;  /* 0x00000006ff137e24 */ /* 0x000fce000f8e00ff */
.L_x_296:
[----:B------:R-:W0:Y:S01]  /*f900*/  S2R R0, SR_TID.X ;  /* 0x0000000000007919 */ /* 0x000e220000002100 */
[----:B------:R-:W-:Y:S05]  /*f910*/  WARPSYNC.ALL ;  /* 0x0000000000007948 */ /* 0x000fea0003800000 */
[----:B------:R-:W-:Y:S01]  /*f920*/  BAR.SYNC.DEFER_BLOCKING 0x4, 0x200 ;  /* 0x0108000000007b1d */ /* 0x000fe20000010000 */
[----:B0-----:R-:W-:-:S04]  /*f930*/  LOP3.LUT R0, R0, 0x1f, RZ, 0xc0, !PT ;  /* 0x0000001f00007812 */ /* 0x001fc800078ec0ff */
[----:B------:R-:W-:-:S13]  /*f940*/  ISETP.NE.AND P0, PT, R0, RZ, PT ;  /* 0x000000ff0000720c */ /* 0x000fda0003f05270 */
[----:B------:R-:W0:Y:S01]  /*f950*/  @!P0 S2R R3, SR_CgaCtaId ;  /* 0x0000000000038919 */ /* 0x000e220000008800 */
[----:B------:R-:W-:-:S04]  /*f960*/  @!P0 MOV R0, 0x400 ;  /* 0x0000040000008802 */ /* 0x000fc80000000f00 */
[----:B0-----:R-:W-:-:S05]  /*f970*/  @!P0 LEA R22, R3, R0, 0x18 ;  /* 0x0000000003168211 */ /* 0x001fca00078ec0ff */
[----:B------:R3:W-:Y:S01]  /*f980*/  @!P0 STS.128 [R22+0x308d0], R16 ;  /* 0x0308d01016008388 */ /* 0x0007e20000000c00 */
[----:B------:R-:W-:Y:S06]  /*f990*/  BAR.ARV 0x5, 0x200 ;  /* 0x0148000000007b1d */ /* 0x000fec0000002000 */
.L_x_285:
[----:B------:R-:W-:Y:S02]  /*f9a0*/  ULDC UR4, c[0x0][0xc3c] ;  /* 0x00030f0000047ab9 */ /* 0x000fe40000000800 */
[----:B--2---:R-:W-:-:S13]  /*f9b0*/  ISETP.GE.AND P0, PT, R19, UR4, PT ;  /* 0x0000000413007c0c */ /* 0x004fda000bf06270 */
[----:B------:R-:W-:Y:S05]  /*f9c0*/  @!P0 BRA `(.L_x_297) ;  /* 0xffffffbc00008947 */ /* 0x000fea000383ffff */
[----:B------:R-:W-:Y:S05]  /*f9d0*/  BSYNC B8 ;  /* 0x0000000000087941 */ /* 0x000fea0003800000 */
.L_x_207:
[----:B--2---:R-:W2:Y:S01]  /*f9e0*/  LDL.LU R0, [R1+0x30] ;  /* 0x0000300001007983 */ /* 0x004ea20000300800 */
[----:B------:R-:W-:Y:S01]  /*f9f0*/  BSSY B0, `(.L_x_298) ;  /* 0x000000b000007945 */ /* 0x000fe20003800000 */
[----:B------:R-:W4:Y:S01]  /*fa00*/  S2R R5, SR_CgaCtaId ;  /* 0x0000000000057919 */ /* 0x000f220000008800 */
[----:B--2---:R-:W-:-:S05]  /*fa10*/  VIADD R0, R0, 0x1 ;  /* 0x0000000100007836 */ /* 0x004fca0000000000 */
[----:B0-----:R-:W-:-:S04]  /*fa20*/  LEA.HI R2, R0, R0, RZ, 0x1 ;  /* 0x0000000000027211 */ /* 0x001fc800078f08ff */
[----:B------:R-:W-:Y:S02]  /*fa30*/  LOP3.LUT R3, R2, 0xfffffffe, RZ, 0xc0, !PT ;  /* 0xfffffffe02037812 */ /* 0x000fe400078ec0ff */
[----:B------:R-:W-:-:S03]  /*fa40*/  MOV R2, 0x400 ;  /* 0x0000040000027802 */ /* 0x000fc60000000f00 */
[----:B------:R-:W-:Y:S01]  /*fa50*/  IMAD.IADD R0, R0, 0x1, -R3 ;  /* 0x0000000100007824 */ /* 0x000fe200078e0a03 */
[----:B----4-:R-:W-:-:S04]  /*fa60*/  LEA R9, R5, R2, 0x18 ;  /* 0x0000000205097211 */ /* 0x010fc800078ec0ff */
[----:B------:R-:W-:-:S04]  /*fa70*/  SHF.L.U32 R0, R0, 0x1f, RZ ;  /* 0x0000001f00007819 */ /* 0x000fc800000006ff */
[----:B------:R-:W0:Y:S02]  /*fa80*/  SYNCS.PHASECHK.TRANS64.TRYWAIT P0, [R9+URZ+0x30820], R0 ;  /* 0x03082000090075a7 */ /* 0x000e24000800017f */
[----:B0-----:R-:W-:Y:S05]  /*fa90*/  @!P0 BRA `(.L_x_299) ;  /* 0x0000002000648947 */ /* 0x001fea0003800000 */
.L_x_375:
[----:B------:R-:W-:Y:S05]  /*faa0*/  BSYNC B0 ;  /* 0x0000000000007941 */ /* 0x000fea0003800000 */
.L_x_298:
[----:B------:R-:W-:-:S03]  /*fab0*/  UMOV UR4, 0xffffffff ;  /* 0xffffffff00047882 */ /* 0x000fc60000000000 */
[----:B------:R-:W-:Y:S05]  /*fac0*/  BRA.DIV UR4, `(.L_x_300) ;  /* 0x00000022046c7947 */ /* 0x000fea000b800000 */
[----:B0-----:R-:W0:Y:S02]  /*fad0*/  S2R R0, SR_TID.X ;  /* 0x0000000000007919 */ /* 0x001e240000002100 */
[----:B0-----:R-:W-:-:S04]  /*fae0*/  SHF.R.U32.HI R0, RZ, 0x5, R0 ;  /* 0x00000005ff007819 */ /* 0x001fc80000011600 */
[----:B------:R-:W-:-:S05]  /*faf0*/  LOP3.LUT R0, R0, 0x3, RZ, 0xc0, !PT ;  /* 0x0000000300007812 */ /* 0x000fca00078ec0ff */
[----:B------:R0:W2:Y:S02]  /*fb00*/  SHFL.IDX PT, R14, R0, RZ, 0x1f ;  /* 0x00001fff000e7589 */ /* 0x0000a400000e0000 */
.L_x_378:
[----:B--2---:R-:W-:Y:S01]  /*fb10*/  ISETP.NE.AND P0, PT, R14, RZ, PT ;  /* 0x000000ff0e00720c */ /* 0x004fe20003f05270 */
[----:B------:R-:W-:-:S12]  /*fb20*/  BSSY B0, `(.L_x_301) ;  /* 0x0000024000007945 */ /* 0x000fd80003800000 */
[----:B------:R-:W-:Y:S05]  /*fb30*/  @P0 BRA `(.L_x_302) ;  /* 0x0000000000880947 */ /* 0x000fea0003800000 */
[----:B------:R-:W-:-:S03]  /*fb40*/  UMOV UR4, 0xffffffff ;  /* 0xffffffff00047882 */ /* 0x000fc60000000000 */
[----:B------:R-:W-:Y:S05]  /*fb50*/  BRA.DIV UR4, `(.L_x_303) ;  /* 0x00000022047c7947 */ /* 0x000fea000b800000 */
[----:B------:R-:W-:-:S13]  /*fb60*/  ELECT P6, URZ, PT ;  /* 0x00000000003f782f */ /* 0x000fda00038c0000 */
.L_x_381:
[----:B------:R-:W-:Y:S05]  /*fb70*/  @!P6 BRA `(.L_x_302) ;  /* 0x000000000078e947 */ /* 0x000fea0003800000 */
[----:B------:R-:W-:-:S06]  /*fb80*/  ULOP3.LUT UR4, UR36, 0x2, URZ, 0xfc, !UPT ;  /* 0x0000000224047892 */ /* 0x000fcc000f8efc3f */
[----:B0-----:R-:W-:-:S05]  /*fb90*/  IMAD.U32 R0, RZ, RZ, UR4 ;  /* 0x00000004ff007e24 */ /* 0x001fca000f8e00ff */
[----:B------:R-:W-:-:S13]  /*fba0*/  ISETP.NE.AND P2, PT, R0, 0x3, PT ;  /* 0x000000030000780c */ /* 0x000fda0003f45270 */
[----:B------:R-:W-:Y:S05]  /*fbb0*/  @!P2 BRA `(.L_x_304) ;  /* 0x000000000004a947 */ /* 0x000fea0003800000 */
[----:B------:R-:W-:Y:S01]  /*fbc0*/  BPT.TRAP 0x1 ;  /* 0x000000040000795c */ /* 0x000fe20000300000 */
.L_x_304:
[----:B------:R-:W-:Y:S01]  /*fbd0*/  IADD3 R0, R9, 0x30840, RZ ;  /* 0x0003084009007810 */ /* 0x000fe20007ffe0ff */
[----:B------:R-:W-:Y:S01]  /*fbe0*/  VIADD R2, R23, 0x1 ;  /* 0x0000000117027836 */ /* 0x000fe20000000000 */
[----:B-1----:R-:W-:-:S03]  /*fbf0*/  SHF.L.U32 R4, R26, 0x1f, RZ ;  /* 0x0000001f1a047819 */ /* 0x002fc600000006ff */
[----:B------:R-:W-:Y:S01]  /*fc00*/  IMAD R5, R23, 0x8, R0 ;  /* 0x0000000817057824 */ /* 0x000fe200078e0200 */
[----:B------:R-:W-:-:S03]  /*fc10*/  ISETP.NE.AND P1, PT, R2, 0x2, PT ;  /* 0x000000020200780c */ /* 0x000fc60003f25270 */
[----:B------:R-:W0:Y:S01]  /*fc20*/  SYNCS.PHASECHK.TRANS64.TRYWAIT P0, [R5+URZ], R4 ;  /* 0x00000004050075a7 */ /* 0x000e22000800017f */
[----:B------:R-:W-:Y:S02]  /*fc30*/  SEL R3, RZ, 0x1, P1 ;  /* 0x00000001ff037807 */ /* 0x000fe40000800000 */
[----:B------:R-:W-:Y:S02]  /*fc40*/  SEL R7, R2, RZ, P1 ;  /* 0x000000ff02077207 */ /* 0x000fe40000800000 */
[----:B------:R-:W-:-:S03]  /*fc50*/  LOP3.LUT R2, R26, R3, RZ, 0x3c, !PT ;  /* 0x000000031a027212 */ /* 0x000fc600078e3cff */
[----:B------:R-:W-:Y:S01]  /*fc60*/  IMAD R3, R7, 0x8, R0 ;  /* 0x0000000807037824 */ /* 0x000fe200078e0200 */
[----:B------:R-:W-:Y:S01]  /*fc70*/  SHF.L.U32 R2, R2, 0x1f, RZ ;  /* 0x0000001f02027819 */ /* 0x000fe200000006ff */
[----:B0-----:R-:W-:Y:S06]  /*fc80*/  @!P0 BRA `(.L_x_305) ;  /* 0x0000002000508947 */ /* 0x001fec0003800000 */
.L_x_382:
[----:B------:R-:W1:Y:S02]  /*fc90*/  SYNCS.PHASECHK.TRANS64.TRYWAIT P0, [R3+URZ], R2 ;  /* 0x00000002030075a7 */ /* 0x000e64000800017f */
[----:B-1----:R-:W-:Y:S05]  /*fca0*/  @!P0 BRA `(.L_x_306) ;  /* 0x00000020005c8947 */ /* 0x002fea0003800000 */
.L_x_383:
[----:B------:R-:W-:Y:S05]  /*fcb0*/  @!P2 BRA `(.L_x_307) ;  /* 0x000000000004a947 */ /* 0x000fea0003800000 */
[----:B------:R-:W-:Y:S01]  /*fcc0*/  BPT.TRAP 0x1 ;  /* 0x000000040000795c */ /* 0x000fe20000300000 */
.L_x_307:
[----:B------:R-:W-:-:S05]  /*fcd0*/  VIADD R0, R9, 0x30860 ;  /* 0x0003086009007836 */ /* 0x000fca0000000000 */
[----:B------:R-:W-:-:S04]  /*fce0*/  LEA R23, R23, R0, 0x3 ;  /* 0x0000000017177211 */ /* 0x000fc800078e18ff */
[----:B------:R-:W2:Y:S02]  /*fcf0*/  SYNCS.PHASECHK.TRANS64.TRYWAIT P0, [R23+URZ], R4 ;  /* 0x00000004170075a7 */ /* 0x000ea4000800017f */
[----:B--2---:R-:W-:Y:S05]  /*fd00*/  @!P0 BRA `(.L_x_308) ;  /* 0x0000002000588947 */ /* 0x004fea0003800000 */
.L_x_384:
[----:B------:R-:W-:-:S07]  /*fd10*/  IMAD R7, R7, 0x8, R0 ;  /* 0x0000000807077824 */ /* 0x000fce00078e0200 */
.L_x_309:
[----:B----4-:R4:W0:Y:S02]  /*fd20*/  SYNCS.PHASECHK.TRANS64.TRYWAIT P0, [R7+URZ], R2 ;  /* 0x00000002070075a7 */ /* 0x010824000800017f */
[----:B0-----:R-:W-:Y:S05]  /*fd30*/  @!P0 NANOSLEEP.SYNCS 0x989680 ;  /* 0x009896800000895d */ /* 0x001fea0003900000 */
[----:B------:R-:W0:Y:S02]  /*fd40*/  @!P0 SYNCS.PHASECHK.TRANS64 P0, [R7+URZ], R2 ;  /* 0x00000002070085a7 */ /* 0x000e24000800007f */
[----:B0-----:R-:W-:Y:S05]  /*fd50*/  @!P0 BRA `(.L_x_309) ;  /* 0xfffffffc00f08947 */ /* 0x001fea000383ffff */
.L_x_302:
[----:B------:R-:W-:Y:S05]  /*fd60*/  BSYNC B0 ;  /* 0x0000000000007941 */ /* 0x000fea0003800000 */
.L_x_301:
[----:B------:R-:W-:Y:S05]  /*fd70*/  EXIT ;  /* 0x000000000000794d */ /* 0x000fea0003800000 */
.L_x_171:
[----:B0-----:R-:W-:-:S04]  /*fd80*/  IMAD.U32 R3, RZ, RZ, UR39 ;  /* 0x00000027ff037e24 */ /* 0x001fc8000f8e00ff */
[----:B------:R0:W1:Y:S03]  /*fd90*/  SYNCS.PHASECHK.TRANS64.TRYWAIT P1, [R3+URZ+0x30800], R0 ;  /* 0x03080000030075a7 */ /* 0x000066000802017f */
[----:B-1----:R-:W-:Y:S05]  /*fda0*/  @!P1 NANOSLEEP.SYNCS 0x989680 ;  /* 0x009896800000995d */ /* 0x002fea0003900000 */
[----:B------:R-:W1:Y:S02]  /*fdb0*/  @!P1 SYNCS.PHASECHK.TRANS64 P1, [R3+URZ+0x30800], R0 ;  /* 0x03080000030095a7 */ /* 0x000e64000802007f */
[----:B-1----:R-:W-:Y:S05]  /*fdc0*/  @!P1 BRA `(.L_x_171) ;  /* 0xfffffffc00ec9947 */ /* 0x002fea000383ffff */
[----:B------:R-:W-:Y:S05]  /*fdd0*/  BRA `(.L_x_310) ;  /* 0xffffff1800507947 */ /* 0x000fea000383ffff */
.L_x_175:
[----:B-1----:R1:W2:Y:S02]  /*fde0*/  SYNCS.PHASECHK.TRANS64.TRYWAIT P2, [R0+URZ+0x30830], R3 ;  /* 0x03083003000075a7 */ /* 0x0022a4000804017f */
[----:B--2---:R-:W-:Y:S05]  /*fdf0*/  @!P2 NANOSLEEP.SYNCS 0x989680 ;  /* 0x009896800000a95d */ /* 0x004fea0003900000 */
[----:B------:R-:W2:Y:S02]  /*fe00*/  @!P2 SYNCS.PHASECHK.TRANS64 P2, [R0+URZ+0x30830], R3 ;  /* 0x030830030000a5a7 */ /* 0x000ea4000804007f */
[----:B--2---:R-:W-:Y:S05]  /*fe10*/  @!P2 BRA `(.L_x_175) ;  /* 0xfffffffc00f0a947 */ /* 0x004fea000383ffff */
[----:B------:R-:W-:Y:S05]  /*fe20*/  BRA `(.L_x_174) ;  /* 0xffffff1800787947 */ /* 0x000fea000383ffff */
.L_x_180:
[----:B-1----:R-:W-:-:S04]  /*fe30*/  IMAD.U32 R7, RZ, RZ, UR6 ;  /* 0x00000006ff077e24 */ /* 0x002fc8000f8e00ff */
[----:B------:R1:W2:Y:S03]  /*fe40*/  SYNCS.PHASECHK.TRANS64.TRYWAIT P2, [R7+URZ+0x30830], R6 ;  /* 0x03083006070075a7 */ /* 0x0002a6000804017f */
[----:B--2---:R-:W-:Y:S05]  /*fe50*/  @!P2 NANOSLEEP.SYNCS 0x989680 ;  /* 0x009896800000a95d */ /* 0x004fea0003900000 */
[----:B------:R-:W2:Y:S02]  /*fe60*/  @!P2 SYNCS.PHASECHK.TRANS64 P2, [R7+URZ+0x30830], R6 ;  /* 0x030830060700a5a7 */ /* 0x000ea4000804007f */
[----:B--2---:R-:W-:Y:S05]  /*fe70*/  @!P2 BRA `(.L_x_180) ;  /* 0xfffffffc00eca947 */ /* 0x004fea000383ffff */
[----:B------:R-:W-:Y:S05]  /*fe80*/  BRA `(.L_x_177) ;  /* 0xffffff5000b07947 */ /* 0x000fea000383ffff */
.L_x_184:
[----:B-1----:R-:W-:-:S04]  /*fe90*/  IMAD.U32 R7, RZ, RZ, UR6 ;  /* 0x00000006ff077e24 */ /* 0x002fc8000f8e00ff */
[----:B------:R1:W2:Y:S03]  /*fea0*/  SYNCS.PHASECHK.TRANS64.TRYWAIT P2, [R7+URZ+0x30850], R6 ;  /* 0x03085006070075a7 */ /* 0x0002a6000804017f */
[----:B--2---:R-:W-:Y:S05]  /*feb0*/  @!P2 NANOSLEEP.SYNCS 0x989680 ;  /* 0x009896800000a95d */ /* 0x004fea0003900000 */
[----:B------:R-:W2:Y:S02]  /*fec0*/  @!P2 SYNCS.PHASECHK.TRANS64 P2, [R7+URZ+0x30850], R6 ;  /* 0x030850060700a5a7 */ /* 0x000ea4000804007f */
[----:B--2---:R-:W-:Y:S05]  /*fed0*/  @!P2 BRA `(.L_x_184) ;  /* 0xfffffffc00eca947 */ /* 0x004fea000383ffff */
[----:B------:R-:W-:Y:S05]  /*fee0*/  BRA `(.L_x_181) ;  /* 0xffffff5400287947 */ /* 0x000fea000383ffff */
.L_x_189:
[----:B--2---:R-:W-:-:S04]  /*fef0*/  MOV R5, UR12 ;  /* 0x0000000c00057c02 */ /* 0x004fc80008000f00 */
[----:B------:R2:W4:Y:S03]  /*ff00*/  SYNCS.PHASECHK.TRANS64.TRYWAIT P0, [R5+URZ+0x30850], R0 ;  /* 0x03085000050075a7 */ /* 0x000526000800017f */
[----:B----4-:R-:W-:Y:S05]  /*ff10*/  @!P0 NANOSLEEP.SYNCS 0x989680 ;  /* 0x009896800000895d */ /* 0x010fea0003900000 */
[----:B------:R-:W4:Y:S02]  /*ff20*/  @!P0 SYNCS.PHASECHK.TRANS64 P0, [R5+URZ+0x30850], R0 ;  /* 0x03085000050085a7 */ /* 0x000f24000800007f */
[----:B----4-:R-:W-:Y:S05]  /*ff30*/  @!P0 BRA `(.L_x_189) ;  /* 0xfffffffc00ec8947 */ /* 0x010fea000383ffff */
[----:B------:R-:W-:Y:S05]  /*ff40*/  BRA `(.L_x_188) ;  /* 0xffffff8400dc7947 */ /* 0x000fea000383ffff */
.L_x_219:
[----:B------:R-:W1:Y:S01]  /*ff50*/  S2R R20, SR_TID.X ;  /* 0x0000000000147919 */ /* 0x000e620000002100 */
[----:B------:R-:W-:Y:S01]  /*ff60*/  BSSY B0, `(.L_x_311) ;  /* 0x000000a000007945 */ /* 0x000fe20003800000 */
[----:B------:R-:W-:Y:S02]  /*ff70*/  IMAD.MOV.U32 R12, RZ, RZ, RZ ;  /* 0x000000ffff0c7224 */ /* 0x000fe400078e00ff */
[----:B------:R-:W-:Y:S02]  /*ff80*/  IMAD.MOV.U32 R11, RZ, RZ, 0x1f ;  /* 0x0000001fff0b7424 */ /* 0x000fe400078e00ff */
[----:B------:R-:W-:Y:S01]  /*ff90*/  IMAD.MOV.U32 R15, RZ, RZ, -0x1 ;  /* 0xffffffffff0f7424 */ /* 0x000fe200078e00ff */
[----:B-1----:R-:W-:-:S04]  /*ffa0*/  SHF.R.U32.HI R20, RZ, 0x5, R20 ;  /* 0x00000005ff147819 */ /* 0x002fc80000011614 */
[----:B------:R-:W-:-:S05]  /*ffb0*/  LOP3.LUT R20, R20, 0x3, RZ, 0xc0, !PT ;  /* 0x0000000314147812 */ /* 0x000fca00078ec0ff */
[----:B------:R-:W-:-:S07]  /*ffc0*/  IMAD.MOV.U32 R13, RZ, RZ, R20 ;  /* 0x000000ffff0d7224 */ /* 0x000fce00078e0014 */
[----:B0-----:R-:W-:Y:S05]  /*ffd0*/  WARPSYNC.COLLECTIVE R15, `(.L_x_312) ;  /* 0x000000000f087348 */ /* 0x001fea0003c00000 */
[----:B------:R1:W2:Y:S02]  /*ffe0*/  SHFL.IDX P6, R14, R13, R12, R11 ;  /* 0x0000000c0d0e7389 */ /* 0x0002a400000c000b */
[----:B012---:R-:W-:Y:S01]  /*fff0*/  ENDCOLLECTIVE ;  /* 0x000000000000791b */ /* 0x007fe20003800000 */
.L_x_312:
[----:B------:R-:W-:Y:S05]  /*10000*/  BSYNC B0 ;  /* 0x0000000000007941 */ /* 0x000fea0003800000 */
.L_x_311:
[----:B------:R-:W-:Y:S05]  /*10010*/  BRA `(.L_x_313) ;  /* 0xffffffc000247947 */ /* 0x000fea000383ffff */
.L_x_221:
[----:B------:R-:W-:Y:S01]  /*10020*/  BSSY B0, `(.L_x_314) ;  /* 0x0000006000007945 */ /* 0x000fe20003800000 */
[----:B------:R-:W-:-:S07]  /*10030*/  MOV R15, 0xffffffff ;  /* 0xffffffff000f7802 */ /* 0x000fce0000000f00 */
[----:B01----:R-:W-:Y:S05]  /*10040*/  WARPSYNC.COLLECTIVE R15, `(.L_x_315) ;  /* 0x000000000f0c7348 */ /* 0x003fea0003c00000 */
[----:B------:R-:W-:Y:S02]  /*10050*/  ELECT P6, UR62, PT ;  /* 0x00000000003e782f */ /* 0x000fe400038c0000 */
[----:B------:R-:W-:Y:S01]  /*10060*/  MOV R14, UR62 ;  /* 0x0000003e000e7c02 */ /* 0x000fe20008000f00 */
[----:B01----:R-:W-:Y:S10]  /*10070*/  ENDCOLLECTIVE ;  /* 0x000000000000791b */ /* 0x003ff40003800000 */
.L_x_315:
[----:B------:R-:W-:Y:S05]  /*10080*/  BSYNC B0 ;  /* 0x0000000000007941 */ /* 0x000fea0003800000 */
.L_x_314:
[----:B------:R-:W-:Y:S05]  /*10090*/  BRA `(.L_x_316) ;  /* 0xffffffc000247947 */ /* 0x000fea000383ffff */
.L_x_223:
[----:B-1----:R1:W2:Y:S02]  /*100a0*/  SYNCS.PHASECHK.TRANS64.TRYWAIT P0, [R0+URZ+0x30840], R2 ;  /* 0x03084002000075a7 */ /* 0x0022a4000800017f */
[----:B--2---:R-:W-:Y:S05]  /*100b0*/  @!P0 NANOSLEEP.SYNCS 0x989680 ;  /* 0x009896800000895d */ /* 0x004fea0003900000 */
[----:B------:R-:W2:Y:S02]  /*100c0*/  @!P0 SYNCS.PHASECHK.TRANS64 P0, [R0+URZ+0x30840], R2 ;  /* 0x03084002000085a7 */ /* 0x000ea4000800007f */
[----:B--2---:R-:W-:Y:S05]  /*100d0*/  @!P0 BRA `(.L_x_223) ;  /* 0xfffffffc00f08947 */ /* 0x004fea000383ffff */
[----:B------:R-:W-:Y:S05]  /*100e0*/  BRA `(.L_x_317) ;  /* 0xffffffc000787947 */ /* 0x000fea000383ffff */
.L_x_227:
[----:B------:R-:W2:Y:S01]  /*100f0*/  LDL.LU R11, [R1+0x24] ;  /* 0x00002400010b7983 */ /* 0x000ea20000300800 */
[----:B------:R-:W-:Y:S02]  /*10100*/  IMAD.MOV.U32 R13, RZ, RZ, R4 ;  /* 0x000000ffff0d7224 */ /* 0x000fe400078e0004 */
[----:B------:R-:W-:Y:S02]  /*10110*/  IMAD.MOV.U32 R12, RZ, RZ, RZ ;  /* 0x000000ffff0c7224 */ /* 0x000fe400078e00ff */
[----:B------:R-:W-:Y:S02]  /*10120*/  IMAD.MOV.U32 R15, RZ, RZ, -0x1 ;  /* 0xffffffffff0f7424 */ /* 0x000fe400078e00ff */
[----:B------:R-:W-:-:S04]  /*10130*/  IMAD R17, R17, 0xc0, R21 ;  /* 0x000000c011117824 */ /* 0x000fc800078e0215 */
[----:B------:R-:W-:Y:S02]  /*10140*/  VIADD R8, R17, 0x10 ;  /* 0x0000001011087836 */ /* 0x000fe40000000000 */
[----:B--2---:R-:W-:Y:S02]  /*10150*/  IMAD R3, R11, R9, RZ ;  /* 0x000000090b037224 */ /* 0x004fe400078e02ff */
[----:B------:R-:W-:-:S03]  /*10160*/  IMAD.MOV.U32 R11, RZ, RZ, 0x181f ;  /* 0x0000181fff0b7424 */ /* 0x000fc600078e00ff */
[----:B------:R-:W-:-:S13]  /*10170*/  ISETP.GE.AND P1, PT, R17, R3, PT ;  /* 0x000000031100720c */ /* 0x000fda0003f26270 */
[----:B-----5:R-:W-:Y:S05]  /*10180*/  WARPSYNC.COLLECTIVE R15, `(.L_x_318) ;  /* 0x000000000f087348 */ /* 0x020fea0003c00000 */
[----:B------:R0:W1:Y:S02]  /*10190*/  SHFL.IDX P6, R14, R13, R12, R11 ;  /* 0x0000000c0d0e7389 */ /* 0x00006400000c000b */
[----:B01---5:R-:W-:Y:S01]  /*101a0*/  ENDCOLLECTIVE ;  /* 0x000000000000791b */ /* 0x023fe20003800000 */
.L_x_318:
[----:B------:R-:W-:Y:S01]  /*101b0*/  IMAD.MOV.U32 R13, RZ, RZ, R0 ;  /* 0x000000ffff0d7224 */ /* 0x000fe200078e0000 */
[----:B------:R-:W-:-:S07]  /*101c0*/  MOV R6, R14 ;  /* 0x0000000e00067202 */ /* 0x000fce0000000f00 */
[----:B------:R-:W-:Y:S05]  /*101d0*/  WARPSYNC.COLLECTIVE R15, `(.L_x_319) ;  /* 0x000000000f087348 */ /* 0x000fea0003c00000 */
[----:B------:R0:W1:Y:S02]  /*101e0*/  SHFL.IDX P6, R14, R13, R12, R11 ;  /* 0x0000000c0d0e7389 */ /* 0x00006400000c000b */
[----:B01----:R-:W-:Y:S01]  /*101f0*/  ENDCOLLECTIVE ;  /* 0x000000000000791b */ /* 0x003fe20003800000 */
.L_x_319:
[----:B------:R-:W-:Y:S01]  /*10200*/  MOV R13, R4 ;  /* 0x00000004000d7202 */ /* 0x000fe20000000f00 */
[----:B------:R-:W-:Y:S02]  /*10210*/  IMAD.MOV.U32 R12, RZ, RZ, 0x1 ;  /* 0x00000001ff0c7424 */ /* 0x000fe400078e00ff */
[----:B------:R-:W-:-:S07]  /*10220*/  IMAD.MOV.U32 R7, RZ, RZ, R14 ;  /* 0x000000ffff077224 */ /* 0x000fce00078e000e */
[----:B------:R-:W-:Y:S05]  /*10230*/  WARPSYNC.COLLECTIVE R15, `(.L_x_320) ;  /* 0x000000000f087348 */ /* 0x000fea0003c00000 */
[----:B------:R0:W1:Y:S02]  /*10240*/  SHFL.IDX P6, R14, R13, R12, R11 ;  /* 0x0000000c0d0e7389 */ /* 0x00006400000c000b */
[----:B01----:R-:W-:Y:S01]  /*10250*/  ENDCOLLECTIVE ;  /* 0x000000000000791b */ /* 0x003fe20003800000 */
.L_x_320:
[----:B------:R-:W-:-:S05]  /*10260*/  @!P1 LEA R7, P2, R20, R7, 0x1 ;  /* 0x0000000714079211 */ /* 0x000fca00078408ff */
[----:B------:R-:W-:-:S05]  /*10270*/  @!P1 IMAD.X R6, RZ, RZ, R6, P2 ;  /* 0x000000ffff069224 */ /* 0x000fca00010e0606 */
[----:B------:R-:W-:Y:S01]  /*10280*/  @!P1 LOP3.LUT R7, R7, R6, RZ, 0x3c, !PT ;  /* 0x0000000607079212 */ /* 0x000fe200078e3cff */
[----:B------:R-:W-:-:S03]  /*10290*/  IMAD.MOV.U32 R13, RZ, RZ, R0 ;  /* 0x000000ffff0d7224 */ /* 0x000fc600078e0000 */
[----:B------:R-:W-:-:S04]  /*102a0*/  @!P1 LOP3.LUT R6, R7, R6, RZ, 0x3c, !PT ;  /* 0x0000000607069212 */ /* 0x000fc800078e3cff */
[----:B------:R-:W-:-:S05]  /*102b0*/  @!P1 LOP3.LUT R7, R7, R6, RZ, 0x3c, !PT ;  /* 0x0000000607079212 */ /* 0x000fca00078e3cff */
        /* <DEDUP_REMOVED lines=9> */
.L_x_321:
[----:B------:R-:W-:Y:S02]  /*10350*/  IMAD.MOV.U32 R13, RZ, RZ, R4 ;  /* 0x000000ffff0d7224 */ /* 0x000fe400078e0004 */
[----:B------:R-:W-:Y:S02]  /*10360*/  IMAD.MOV.U32 R12, RZ, RZ, 0x2 ;  /* 0x00000002ff0c7424 */ /* 0x000fe400078e00ff */
[----:B------:R-:W-:-:S07]  /*10370*/  IMAD.MOV.U32 R7, RZ, RZ, R14 ;  /* 0x000000ffff077224 */ /* 0x000fce00078e000e */
[----:B------:R-:W-:Y:S05]  /*10380*/  WARPSYNC.COLLECTIVE R15, `(.L_x_322) ;  /* 0x000000000f087348 */ /* 0x000fea0003c00000 */
[----:B------:R0:W1:Y:S02]  /*10390*/  SHFL.IDX P6, R14, R13, R12, R11 ;  /* 0x0000000c0d0e7389 */ /* 0x00006400000c000b */
[----:B01----:R-:W-:Y:S01]  /*103a0*/  ENDCOLLECTIVE ;  /* 0x000000000000791b */ /* 0x003fe20003800000 */
.L_x_322:
[----:B------:R-:W-:-:S04]  /*103b0*/  @!P1 LEA R7, P2, R20, R7, 0x1 ;  /* 0x0000000714079211 */ /* 0x000fc800078408ff */
[----:B------:R-:W-:-:S04]  /*103c0*/  @!P1 IADD3.X R6, RZ, R6, RZ, P2, !PT ;  /* 0x00000006ff069210 */ /* 0x000fc800017fe4ff */
[----:B------:R-:W-:Y:S02]  /*103d0*/  @!P1 LOP3.LUT R7, R7, R6, RZ, 0x3c, !PT ;  /* 0x0000000607079212 */ /* 0x000fe400078e3cff */
[----:B------:R-:W-:Y:S02]  /*103e0*/  MOV R13, R0 ;  /* 0x00000000000d7202 */ /* 0x000fe40000000f00 */
[----:B------:R-:W-:-:S04]  /*103f0*/  @!P1 LOP3.LUT R6, R7, R6, RZ, 0x3c, !PT ;  /* 0x0000000607069212 */ /* 0x000fc800078e3cff */
[----:B------:R-:W-:-:S05]  /*10400*/  @!P1 LOP3.LUT R7, R7, R6, RZ, 0x3c, !PT ;  /* 0x0000000607079212 */ /* 0x000fca00078e3cff */
[----:B------:R-:W-:Y:S01]  /*10410*/  @!PT LDS RZ, [RZ] ;  /* 0x00000000fffff984 */ /* 0x000fe20000000800 */
[----:B------:R-:W-:Y:S01]  /*10420*/  @!PT LDS RZ, [RZ] ;  /* 0x00000000fffff984 */ /* 0x000fe20000000800 */
[----:B------:R-:W-:Y:S01]  /*10430*/  @!PT LDS RZ, [RZ] ;  /* 0x00000000fffff984 */ /* 0x000fe20000000800 */
[----:B------:R0:W-:Y:S02]  /*10440*/  @!P1 LDGSTS.E.BYPASS.LTC128B.128 [R10+0xcc00], desc[UR48][R6.64], !P0 ;  /* 0x0cc00000060a9fae */ /* 0x0001e4000c101d70 */
[----:B0-----:R-:W-:-:S05]  /*10450*/  VIADD R6, R17, 0x20 ;  /* 0x0000002011067836 */ /* 0x001fca0000000000 */
[----:B------:R-:W-:Y:S01]  /*10460*/  ISETP.GE.AND P1, PT, R6, R3, PT ;  /* 0x000000030600720c */ /* 0x000fe20003f26270 */
[----:B------:R-:W-:-:S12]  /*10470*/  IMAD.MOV.U32 R6, RZ, RZ, R14 ;  /* 0x000000ffff067224 */ /* 0x000fd800078e000e */
[----:B------:R-:W-:Y:S05]  /*10480*/  WARPSYNC.COLLECTIVE R15, `(.L_x_323) ;  /* 0x000000000f087348 */ /* 0x000fea0003c00000 */
[----:B------:R0:W1:Y:S02]  /*10490*/  SHFL.IDX P6, R14, R13, R12, R11 ;  /* 0x0000000c0d0e7389 */ /* 0x00006400000c000b */
[----:B01----:R-:W-:Y:S01]  /*104a0*/  ENDCOLLECTIVE ;  /* 0x000000000000791b */ /* 0x003fe20003800000 */
.L_x_323:
[----:B------:R-:W-:Y:S01]  /*104b0*/  IMAD.MOV.U32 R13, RZ, RZ, R4 ;  /* 0x000000ffff0d7224 */ /* 0x000fe200078e0004 */
[----:B------:R-:W-:Y:S01]  /*104c0*/  MOV R12, 0x3 ;  /* 0x00000003000c7802 */ /* 0x000fe20000000f00 */
[----:B------:R-:W-:-:S07]  /*104d0*/  IMAD.MOV.U32 R7, RZ, RZ, R14 ;  /* 0x000000ffff077224 */ /* 0x000fce00078e000e */
[----:B------:R-:W-:Y:S05]  /*104e0*/  WARPSYNC.COLLECTIVE R15, `(.L_x_324) ;  /* 0x000000000f087348 */ /* 0x000fea0003c00000 */
[----:B------:R0:W1:Y:S02]  /*104f0*/  SHFL.IDX P6, R14, R13, R12, R11 ;  /* 0x0000000c0d0e7389 */ /* 0x00006400000c000b */
[----:B01----:R-:W-:Y:S01]  /*10500*/  ENDCOLLECTIVE ;  /* 0x000000000000791b */ /* 0x003fe20003800000 */
.L_x_324:
        /* <DEDUP_REMOVED lines=16> */
.L_x_325:
[----:B------:R-:W-:Y:S02]  /*10610*/  IMAD.MOV.U32 R13, RZ, RZ, R4 ;  /* 0x000000ffff0d7224 */ /* 0x000fe400078e0004 */
[----:B------:R-:W-:Y:S02]  /*10620*/  IMAD.MOV.U32 R12, RZ, RZ, 0x4 ;  /* 0x00000004ff0c7424 */ /* 0x000fe400078e00ff */
[----:B------:R-:W-:-:S07]  /*10630*/  IMAD.MOV.U32 R7, RZ, RZ, R14 ;  /* 0x000000ffff077224 */ /* 0x000fce00078e000e */
[----:B------:R-:W-:Y:S05]  /*10640*/  WARPSYNC.COLLECTIVE R15, `(.L_x_326) ;  /* 0x000000000f087348 */ /* 0x000fea0003c00000 */
[----:B------:R0:W1:Y:S02]  /*10650*/  SHFL.IDX P6, R14, R13, R12, R11 ;  /* 0x0000000c0d0e7389 */ /* 0x00006400000c000b */
[----:B01----:R-:W-:Y:S01]  /*10660*/  ENDCOLLECTIVE ;  /* 0x000000000000791b */ /* 0x003fe20003800000 */
.L_x_326:
        /* <DEDUP_REMOVED lines=10> */
[----:B0-----:R-:W-:-:S04]  /*10710*/  IADD3 R6, R17, 0x40, RZ ;  /* 0x0000004011067810 */ /* 0x001fc80007ffe0ff */
[----:B------:R-:W-:Y:S01]  /*10720*/  ISETP.GE.AND P1, PT, R6, R3, PT ;  /* 0x000000030600720c */ /* 0x000fe20003f26270 */
[----:B------:R-:W-:-:S12]  /*10730*/  IMAD.MOV.U32 R6, RZ, RZ, R14 ;  /* 0x000000ffff067224 */ /* 0x000fd800078e000e */
[----:B------:R-:W-:Y:S05]  /*10740*/  WARPSYNC.COLLECTIVE R15, `(.L_x_327) ;  /* 0x000000000f087348 */ /* 0x000fea0003c00000 */
[----:B------:R0:W1:Y:S02]  /*10750*/  SHFL.IDX P6, R14, R13, R12, R11 ;  /* 0x0000000c0d0e7389 */ /* 0x00006400000c000b */
[----:B01----:R-:W-:Y:S01]  /*10760*/  ENDCOLLECTIVE ;  /* 0x000000000000791b */ /* 0x003fe20003800000 */
.L_x_327:
[----:B------:R-:W-:Y:S02]  /*10770*/  IMAD.MOV.U32 R13, RZ, RZ, R4 ;  /* 0x000000ffff0d7224 */ /* 0x000fe400078e0004 */
[----:B------:R-:W-:Y:S01]  /*10780*/  IMAD.MOV.U32 R12, RZ, RZ, 0x5 ;  /* 0x00000005ff0c7424 */ /* 0x000fe200078e00ff */
[----:B------:R-:W-:-:S07]  /*10790*/  MOV R7, R14 ;  /* 0x0000000e00077202 */ /* 0x000fce0000000f00 */
[----:B------:R-:W-:Y:S05]  /*107a0*/  WARPSYNC.COLLECTIVE R15, `(.L_x_328) ;  /* 0x000000000f087348 */ /* 0x000fea0003c00000 */
[----:B------:R0:W1:Y:S02]  /*107b0*/  SHFL.IDX P6, R14, R13, R12, R11 ;  /* 0x0000000c0d0e7389 */ /* 0x00006400000c000b */
[----:B01----:R-:W-:Y:S01]  /*107c0*/  ENDCOLLECTIVE ;  /* 0x000000000000791b */ /* 0x003fe20003800000 */
.L_x_328:
        /* <DEDUP_REMOVED lines=11> */
[----:B------:R-:W-:Y:S02]  /*10880*/  ISETP.GE.AND P1, PT, R6, R3, PT ;  /* 0x000000030600720c */ /* 0x000fe40003f26270 */
[----:B------:R-:W-:-:S11]  /*10890*/  MOV R6, R14 ;  /* 0x0000000e00067202 */ /* 0x000fd60000000f00 */
[----:B------:R-:W-:Y:S05]  /*108a0*/  WARPSYNC.COLLECTIVE R15, `(.L_x_329) ;  /* 0x000000000f087348 */ /* 0x000fea0003c00000 */
[----:B------:R0:W1:Y:S02]  /*108b0*/  SHFL.IDX P6, R14, R13, R12, R11 ;  /* 0x0000000c0d0e7389 */ /* 0x00006400000c000b */
[----:B01----:R-:W-:Y:S01]  /*108c0*/  ENDCOLLECTIVE ;  /* 0x000000000000791b */ /* 0x003fe20003800000 */
.L_x_329:
[----:B------:R-:W-:Y:S01]  /*108d0*/  MOV R13, R4 ;  /* 0x00000004000d7202 */ /* 0x000fe20000000f00 */
[----:B------:R-:W-:Y:S02]  /*108e0*/  IMAD.MOV.U32 R12, RZ, RZ, 0x6 ;  /* 0x00000006ff0c7424 */ /* 0x000fe400078e00ff */
[----:B------:R-:W-:-:S07]  /*108f0*/  IMAD.MOV.U32 R7, RZ, RZ, R14 ;  /* 0x000000ffff077224 */ /* 0x000fce00078e000e */
[----:B------:R-:W-:Y:S05]  /*10900*/  WARPSYNC.COLLECTIVE R15, `(.L_x_330) ;  /* 0x000000000f087348 */ /* 0x000fea0003c00000 */
[----:B------:R0:W1:Y:S02]  /*10910*/  SHFL.IDX P6, R14, R13, R12, R11 ;  /* 0x0000000c0d0e7389 */ /* 0x00006400000c000b */
[----:B01----:R-:W-:Y:S01]  /*10920*/  ENDCOLLECTIVE ;  /* 0x000000000000791b */ /* 0x003fe20003800000 */
.L_x_330:
        /* <DEDUP_REMOVED lines=16> */
.L_x_331:
[----:B------:R-:W-:Y:S02]  /*10a30*/  IMAD.MOV.U32 R13, RZ, RZ, R4 ;  /* 0x000000ffff0d7224 */ /* 0x000fe400078e0004 */
[----:B------:R-:W-:Y:S02]  /*10a40*/  IMAD.MOV.U32 R12, RZ, RZ, 0x7 ;  /* 0x00000007ff0c7424 */ /* 0x000fe400078e00ff */
[----:B------:R-:W-:-:S07]  /*10a50*/  IMAD.MOV.U32 R7, RZ, RZ, R14 ;  /* 0x000000ffff077224 */ /* 0x000fce00078e000e */
[----:B------:R-:W-:Y:S05]  /*10a60*/  WARPSYNC.COLLECTIVE R15, `(.L_x_332) ;  /* 0x000000000f087348 */ /* 0x000fea0003c00000 */
[----:B------:R0:W1:Y:S02]  /*10a70*/  SHFL.IDX P6, R14, R13, R12, R11 ;  /* 0x0000000c0d0e7389 */ /* 0x00006400000c000b */
[----:B01----:R-:W-:Y:S01]  /*10a80*/  ENDCOLLECTIVE ;  /* 0x000000000000791b */ /* 0x003fe20003800000 */
.L_x_332:
[----:B------:R-:W-:-:S04]  /*10a90*/  @!P1 LEA R7, P2, R20, R7, 0x1 ;  /* 0x0000000714079211 */ /* 0x000fc800078408ff */
[----:B------:R-:W-:-:S04]  /*10aa0*/  @!P1 IADD3.X R6, RZ, R6, RZ, P2, !PT ;  /* 0x00000006ff069210 */ /* 0x000fc800017fe4ff */
[----:B------:R-:W-:Y:S01]  /*10ab0*/  @!P1 LOP3.LUT R7, R7, R6, RZ, 0x3c, !PT ;  /* 0x0000000607079212 */ /* 0x000fe200078e3cff */
[----:B------:R-:W-:-:S03]  /*10ac0*/  IMAD.MOV.U32 R13, RZ, RZ, R0 ;  /* 0x000000ffff0d7224 */ /* 0x000fc600078e0000 */
[----:B------:R-:W-:Y:S01]  /*10ad0*/  @!P1 LOP3.LUT R6, R7, R6, RZ, 0x3c, !PT ;  /* 0x0000000607069212 */ /* 0x000fe200078e3cff */
[----:B------:R-:W-:-:S03]  /*10ae0*/  VIADD R0, R17, 0x70 ;  /* 0x0000007011007836 */ /* 0x000fc60000000000 */
[----:B------:R-:W-:Y:S01]  /*10af0*/  @!P1 LOP3.LUT R7, R7, R6, RZ, 0x3c, !PT ;  /* 0x0000000607079212 */ /* 0x000fe200078e3cff */
[----:B------:R-:W-:-:S04]  /*10b00*/  IMAD.MOV.U32 R4, RZ, RZ, R14 ;  /* 0x000000ffff047224 */ /* 0x000fc800078e000e */
[----:B------:R-:W-:Y:S01]  /*10b10*/  @!PT LDS RZ, [RZ] ;  /* 0x00000000fffff984 */ /* 0x000fe20000000800 */
[----:B------:R-:W-:Y:S01]  /*10b20*/  @!PT LDS RZ, [RZ] ;  /* 0x00000000fffff984 */ /* 0x000fe20000000800 */
[----:B------:R-:W-:Y:S01]  /*10b30*/  @!PT LDS RZ, [RZ] ;  /* 0x00000000fffff984 */ /* 0x000fe20000000800 */
[----:B------:R0:W-:Y:S01]  /*10b40*/  @!P1 LDGSTS.E.BYPASS.LTC128B.128 [R10+0xf400], desc[UR48][R6.64], !P0 ;  /* 0x0f400000060a9fae */ /* 0x0001e2000c101d70 */
[----:B------:R-:W-:Y:S01]  /*10b50*/  ISETP.GE.AND P1, PT, R0, R3, PT ;  /* 0x000000030000720c */ /* 0x000fe20003f26270 */
[----:B------:R-:W-:-:S12]  /*10b60*/  VIADD R0, R17, 0x80 ;  /* 0x0000008011007836 */ /* 0x000fd80000000000 */
[----:B0-----:R-:W-:Y:S05]  /*10b70*/  WARPSYNC.COLLECTIVE R15, `(.L_x_333) ;  /* 0x000000000f087348 */ /* 0x001fea0003c00000 */
[----:B------:R1:W2:Y:S02]  /*10b80*/  SHFL.IDX P6, R14, R13, R12, R11 ;  /* 0x0000000c0d0e7389 */ /* 0x0002a400000c000b */
[----:B012---:R-:W-:Y:S01]  /*10b90*/  ENDCOLLECTIVE ;  /* 0x000000000000791b */ /* 0x007fe20003800000 */
.L_x_333:
[----:B------:R-:W-:Y:S02]  /*10ba0*/  ISETP.GE.AND P2, PT, R0, R3, PT ;  /* 0x000000030000720c */ /* 0x000fe40003f46270 */
[----:B------:R-:W-:Y:S01]  /*10bb0*/  MOV R13, R2 ;  /* 0x00000002000d7202 */ /* 0x000fe20000000f00 */
[----:B------:R-:W-:Y:S01]  /*10bc0*/  IMAD.MOV.U32 R12, RZ, RZ, RZ ;  /* 0x000000ffff0c7224 */ /* 0x000fe200078e00ff */
[----:B------:R-:W-:-:S09]  /*10bd0*/  MOV R6, R14 ;  /* 0x0000000e00067202 */ /* 0x000fd20000000f00 */
[----:B------:R-:W-:Y:S05]  /*10be0*/  WARPSYNC.COLLECTIVE R15, `(.L_x_334) ;  /* 0x000000000f087348 */ /* 0x000fea0003c00000 */
[----:B------:R0:W1:Y:S02]  /*10bf0*/  SHFL.IDX P6, R14, R13, R12, R11 ;  /* 0x0000000c0d0e7389 */ /* 0x00006400000c000b */
[----:B01----:R-:W-:Y:S01]  /*10c00*/  ENDCOLLECTIVE ;  /* 0x000000000000791b */ /* 0x003fe20003800000 */
.L_x_334:
[----:B------:R-:W-:-:S05]  /*10c10*/  @!P1 LEA R6, P3, R20, R6, 0x1 ;  /* 0x0000000614069211 */ /* 0x000fca00078608ff */
[----:B------:R-:W-:-:S04]  /*10c20*/  @!P1 IMAD.X R4, RZ, RZ, R4, P3 ;  /* 0x000000ffff049224 */ /* 0x000fc800018e0604 */
[----:B------:R-:W-:Y:S01]  /*10c30*/  @!P1 IMAD.MOV.U32 R7, RZ, RZ, R4 ;  /* 0x000000ffff079224 */ /* 0x000fe200078e0004 */
[----:B------:R-:W-:Y:S01]  /*10c40*/  IADD3 R4, R17, 0xa0, RZ ;  /* 0x000000a011047810 */ /* 0x000fe20007ffe0ff */
[----:B------:R-:W-:-:S03]  /*10c50*/  IMAD.MOV.U32 R13, RZ, RZ, R5 ;  /* 0x000000ffff0d7224 */ /* 0x000fc600078e0005 */
[----:B------:R-:W-:Y:S01]  /*10c60*/  @!PT LDS RZ, [RZ] ;  /* 0x00000000fffff984 */ /* 0x000fe20000000800 */
[----:B------:R-:W-:Y:S01]  /*10c70*/  @!PT LDS RZ, [RZ] ;  /* 0x00000000fffff984 */ /* 0x000fe20000000800 */
[----:B------:R-:W-:Y:S01]  /*10c80*/  @!PT LDS RZ, [RZ] ;  /* 0x00000000fffff984 */ /* 0x000fe20000000800 */
[----:B------:R0:W-:Y:S01]  /*10c90*/  @!P1 LDGSTS.E.BYPASS.LTC128B.128 [R10+0xfc00], desc[UR48][R6.64], !P0 ;  /* 0x0fc00000060a9fae */ /* 0x0001e2000c101d70 */
[----:B------:R-:W-:-:S07]  /*10ca0*/  IMAD.MOV.U32 R0, RZ, RZ, R14 ;  /* 0x000000ffff007224 */ /* 0x000fce00078e000e */
[----:B0-----:R-:W-:Y:S05]  /*10cb0*/  WARPSYNC.COLLECTIVE R15, `(.L_x_335) ;  /* 0x000000000f087348 */ /* 0x001fea0003c00000 */
[----:B------:R1:W2:Y:S02]  /*10cc0*/  SHFL.IDX P6, R14, R13, R12, R11 ;  /* 0x0000000c0d0e7389 */ /* 0x0002a400000c000b */
[----:B012---:R-:W-:Y:S01]  /*10cd0*/  ENDCOLLECTIVE ;  /* 0x000000000000791b */ /* 0x007fe20003800000 */
.L_x_335:
[----:B------:R-:W-:Y:S02]  /*10ce0*/  IMAD.MOV.U32 R13, RZ, RZ, R2 ;  /* 0x000000ffff0d7224 */ /* 0x000fe400078e0002 */
[----:B------:R-:W-:Y:S02]  /*10cf0*/  IMAD.MOV.U32 R12, RZ, RZ, 0x1 ;  /* 0x00000001ff0c7424 */ /* 0x000fe400078e00ff */
[----:B------:R-:W-:-:S07]  /*10d00*/  IMAD.MOV.U32 R8, RZ, RZ, R14 ;  /* 0x000000ffff087224 */ /* 0x000fce00078e000e */
[----:B------:R-:W-:Y:S05]  /*10d10*/  WARPSYNC.COLLECTIVE R15, `(.L_x_336) ;  /* 0x000000000f087348 */ /* 0x000fea0003c00000 */
[----:B------:R0:W1:Y:S02]  /*10d20*/  SHFL.IDX P6, R14, R13, R12, R11 ;  /* 0x0000000c0d0e7389 */ /* 0x00006400000c000b */
[----:B01----:R-:W-:Y:S01]  /*10d30*/  ENDCOLLECTIVE ;  /* 0x000000000000791b */ /* 0x003fe20003800000 */
.L_x_336:
[----:B------:R-:W-:-:S04]  /*10d40*/  @!P2 LEA R6, P1, R20, R8, 0x1 ;  /* 0x000000081406a211 */ /* 0x000fc800078208ff */
[----:B------:R-:W-:-:S05]  /*10d50*/  @!P2 IADD3.X R0, RZ, R0, RZ, P1, !PT ;  /* 0x00000000ff00a210 */ /* 0x000fca0000ffe4ff */
[----:B------:R-:W-:Y:S02]  /*10d60*/  @!P2 IMAD.MOV.U32 R7, RZ, RZ, R0 ;  /* 0x000000ffff07a224 */ /* 0x000fe400078e0000 */
[----:B------:R-:W-:Y:S02]  /*10d70*/  VIADD R0, R17, 0x90 ;  /* 0x0000009011007836 */ /* 0x000fe40000000000 */
[----:B------:R-:W-:Y:S01]  /*10d80*/  IMAD.MOV.U32 R13, RZ, RZ, R5 ;  /* 0x000000ffff0d7224 */ /* 0x000fe200078e0005 */
[----:B------:R-:W-:Y:S01]  /*10d90*/  @!PT LDS RZ, [RZ] ;  /* 0x00000000fffff984 */ /* 0x000fe20000000800 */
[----:B------:R-:W-:Y:S01]  /*10da0*/  @!PT LDS RZ, [RZ] ;  /* 0x00000000fffff984 */ /* 0x000fe20000000800 */
[----:B------:R-:W-:Y:S01]  /*10db0*/  @!PT LDS RZ, [RZ] ;  /* 0x00000000fffff984 */ /* 0x000fe20000000800 */
[----:B------:R0:W-:Y:S02]  /*10dc0*/  @!P2 LDGSTS.E.BYPASS.LTC128B.128 [R10+0x10400], desc[UR48][R6.64], !P0 ;  /* 0x10400000060aafae */ /* 0x0001e4000c101d70 */
[----:B------:R-:W-:Y:S02]  /*10dd0*/  ISETP.GE.AND P1, PT, R0, R3, PT ;  /* 0x000000030000720c */ /* 0x000fe40003f26270 */
[----:B------:R-:W-:-:S11]  /*10de0*/  MOV R0, R14 ;  /* 0x0000000e00007202 */ /* 0x000fd60000000f00 */
[----:B0-----:R-:W-:Y:S05]  /*10df0*/  WARPSYNC.COLLECTIVE R15, `(.L_x_337) ;  /* 0x000000000f087348 */ /* 0x001fea0003c00000 */
[----:B------:R1:W2:Y:S02]  /*10e00*/  SHFL.IDX P6, R14, R13, R12, R11 ;  /* 0x0000000c0d0e7389 */ /* 0x0002a400000c000b */
[----:B012---:R-:W-:Y:S01]  /*10e10*/  ENDCOLLECTIVE ;  /* 0x000000000000791b */ /* 0x007fe20003800000 */
.L_x_337:
[----:B------:R-:W-:Y:S01]  /*10e20*/  MOV R13, R2 ;  /* 0x00000002000d7202 */ /* 0x000fe20000000f00 */
[----:B------:R-:W-:Y:S02]  /*10e30*/  IMAD.MOV.U32 R12, RZ, RZ, 0x2 ;  /* 0x00000002ff0c7424 */ /* 0x000fe400078e00ff */
[----:B------:R-:W-:-:S07]  /*10e40*/  IMAD.MOV.U32 R6, RZ, RZ, R14 ;  /* 0x000000ffff067224 */ /* 0x000fce00078e000e */
[----:B------:R-:W-:Y:S05]  /*10e50*/  WARPSYNC.COLLECTIVE R15, `(.L_x_338) ;  /* 0x000000000f087348 */ /* 0x000fea0003c00000 */
[----:B------:R0:W1:Y:S02]  /*10e60*/  SHFL.IDX P6, R14, R13, R12, R11 ;  /* 0x0000000c0d0e7389 */ /* 0x00006400000c000b */
[----:B01----:R-:W-:Y:S01]  /*10e70*/  ENDCOLLECTIVE ;  /* 0x000000000000791b */ /* 0x003fe20003800000 */
.L_x_338:
[----:B------:R-:W-:-:S05]  /*10e80*/  @!P1 LEA R6, P2, R20, R6, 0x1 ;  /* 0x0000000614069211 */ /* 0x000fca00078408ff */
[----:B------:R-:W-:-:S04]  /*10e90*/  @!P1 IMAD.X R0, RZ, RZ, R0, P2 ;  /* 0x000000ffff009224 */ /* 0x000fc800010e0600 */
[----:B------:R-:W-:Y:S02]  /*10ea0*/  @!P1 IMAD.MOV.U32 R7, RZ, RZ, R0 ;  /* 0x000000ffff079224 */ /* 0x000fe400078e0000 */
[----:B------:R-:W-:-:S03]  /*10eb0*/  IMAD.MOV.U32 R13, RZ, RZ, R5 ;  /* 0x000000ffff0d7224 */ /* 0x000fc600078e0005 */
[----:B------:R-:W-:Y:S01]  /*10ec0*/  @!PT LDS RZ, [RZ] ;  /* 0x00000000fffff984 */ /* 0x000fe20000000800 */
[----:B------:R-:W-:Y:S01]  /*10ed0*/  @!PT LDS RZ, [RZ] ;  /* 0x00000000fffff984 */ /* 0x000fe20000000800 */
[----:B------:R-:W-:Y:S01]  /*10ee0*/  @!PT LDS RZ, [RZ] ;  /* 0x00000000fffff984 */ /* 0x000fe20000000800 */
[----:B------:R0:W-:Y:S01]  /*10ef0*/  @!P1 LDGSTS.E.BYPASS.LTC128B.128 [R10+0x10c00], desc[UR48][R6.64], !P0 ;  /* 0x10c00000060a9fae */ /* 0x0001e2000c101d70 */
[----:B------:R-:W-:Y:S01]  /*10f00*/  ISETP.GE.AND P1, PT, R4, R3, PT ;  /* 0x000000030400720c */ /* 0x000fe20003f26270 */
[----:B------:R-:W-:-:S12]  /*10f10*/  IMAD.MOV.U32 R0, RZ, RZ, R14 ;  /* 0x000000ffff007224 */ /* 0x000fd800078e000e */
[----:B0-----:R-:W-:Y:S05]  /*10f20*/  WARPSYNC.COLLECTIVE R15, `(.L_x_339) ;  /* 0x000000000f087348 */ /* 0x001fea0003c00000 */
[----:B------:R1:W2:Y:S02]  /*10f30*/  SHFL.IDX P6, R14, R13, R12, R11 ;  /* 0x0000000c0d0e7389 */ /* 0x0002a400000c000b */
[----:B012---:R-:W-:Y:S01]  /*10f40*/  ENDCOLLECTIVE ;  /* 0x000000000000791b */ /* 0x007fe20003800000 */
.L_x_339:
[----:B------:R-:W-:Y:S02]  /*10f50*/  IMAD.MOV.U32 R13, RZ, RZ, R2 ;  /* 0x000000ffff0d7224 */ /* 0x000fe400078e0002 */
[----:B------:R-:W-:Y:S02]  /*10f60*/  IMAD.MOV.U32 R12, RZ, RZ, 0x3 ;  /* 0x00000003ff0c7424 */ /* 0x000fe400078e00ff */
[----:B------:R-:W-:-:S07]  /*10f70*/  IMAD.MOV.U32 R6, RZ, RZ, R14 ;  /* 0x000000ffff067224 */ /* 0x000fce00078e000e */
[----:B------:R-:W-:Y:S05]  /*10f80*/  WARPSYNC.COLLECTIVE R15, `(.L_x_340) ;  /* 0x000000000f087348 */ /* 0x000fea0003c00000 */
[----:B------:R0:W1:Y:S02]  /*10f90*/  SHFL.IDX P6, R14, R13, R12, R11 ;  /* 0x0000000c0d0e7389 */ /* 0x00006400000c000b */
[----:B01----:R-:W-:Y:S01]  /*10fa0*/  ENDCOLLECTIVE ;  /* 0x000000000000791b */ /* 0x003fe20003800000 */
.L_x_340:
        /* <DEDUP_REMOVED lines=8> */
[----:B------:R-:W-:-:S07]  /*11030*/  MOV R0, R14 ;  /* 0x0000000e00007202 */ /* 0x000fce0000000f00 */
[----:B0-----:R-:W-:Y:S05]  /*11040*/  WARPSYNC.COLLECTIVE R15, `(.L_x_341) ;  /* 0x000000000f087348 */ /* 0x001fea0003c00000 */
[----:B------:R1:W2:Y:S02]  /*11050*/  SHFL.IDX P6, R14, R13, R12, R11 ;  /* 0x0000000c0d0e7389 */ /* 0x0002a400000c000b */
[----:B012---:R-:W-:Y:S01]  /*11060*/  ENDCOLLECTIVE ;  /* 0x000000000000791b */ /* 0x007fe20003800000 */
.L_x_341:
[----:B------:R-:W-:Y:S05]  /*11070*/  BRA `(.L_x_342) ;  /* 0xffffffc000987947 */ /* 0x000fea000383ffff */
.L_x_230:
[----:B0-----:R0:W1:Y:S02]  /*11080*/  SYNCS.PHASECHK.TRANS64.TRYWAIT P0, [R22+URZ+0x30820], R3 ;  /* 0x03082003160075a7 */ /* 0x001064000800017f */
[----:B-1----:R-:W-:Y:S05]  /*11090*/  @!P0 NANOSLEEP.SYNCS 0x989680 ;  /* 0x009896800000895d */ /* 0x002fea0003900000 */
[----:B------:R-:W1:Y:S02]  /*110a0*/  @!P0 SYNCS.PHASECHK.TRANS64 P0, [R22+URZ+0x30820], R3 ;  /* 0x03082003160085a7 */ /* 0x000e64000800007f */
[----:B-1----:R-:W-:Y:S05]  /*110b0*/  @!P0 BRA `(.L_x_230) ;  /* 0xfffffffc00f08947 */ /* 0x002fea000383ffff */
[----:B------:R-:W-:Y:S05]  /*110c0*/  BRA `(.L_x_343) ;  /* 0xffffffc400007947 */ /* 0x000fea000383ffff */
.L_x_239:
[----:B0-----:R0:W2:Y:S02]  /*110d0*/  SYNCS.PHASECHK.TRANS64.TRYWAIT P0, [R2+URZ+0x30840], R3 ;  /* 0x03084003020075a7 */ /* 0x0010a4000800017f */
[----:B--2---:R-:W-:Y:S05]  /*110e0*/  @!P0 NANOSLEEP.SYNCS 0x989680 ;  /* 0x009896800000895d */ /* 0x004fea0003900000 */
[----:B------:R-:W2:Y:S02]  /*110f0*/  @!P0 SYNCS.PHASECHK.TRANS64 P0, [R2+URZ+0x30840], R3 ;  /* 0x03084003020085a7 */ /* 0x000ea4000800007f */
[----:B--2---:R-:W-:Y:S05]  /*11100*/  @!P0 BRA `(.L_x_239) ;  /* 0xfffffffc00f08947 */ /* 0x004fea000383ffff */
[----:B------:R-:W-:Y:S05]  /*11110*/  BRA `(.L_x_344) ;  /* 0xffffffc400b07947 */ /* 0x000fea000383ffff */
.L_x_244:
[----:B0-----:R0:W1:Y:S02]  /*11120*/  SYNCS.PHASECHK.TRANS64.TRYWAIT P0, [R3+URZ+0x60], R2 ;  /* 0x00006002030075a7 */ /* 0x001064000800017f */
[----:B-1----:R-:W-:Y:S05]  /*11130*/  @!P0 NANOSLEEP.SYNCS 0x989680 ;  /* 0x009896800000895d */ /* 0x002fea0003900000 */
[----:B------:R-:W1:Y:S02]  /*11140*/  @!P0 SYNCS.PHASECHK.TRANS64 P0, [R3+URZ+0x60], R2 ;  /* 0x00006002030085a7 */ /* 0x000e64000800007f */
[----:B-1----:R-:W-:Y:S05]  /*11150*/  @!P0 BRA `(.L_x_244) ;  /* 0xfffffffc00f08947 */ /* 0x002fea000383ffff */
[----:B------:R-:W-:Y:S05]  /*11160*/  BRA `(.L_x_345) ;  /* 0xffffffc8003c7947 */ /* 0x000fea000383ffff */
.L_x_252:
[----:B-1----:R1:W2:Y:S02]  /*11170*/  SYNCS.PHASECHK.TRANS64.TRYWAIT P0, [R2+URZ+0x30840], R3 ;  /* 0x03084003020075a7 */ /* 0x0022a4000800017f */
[----:B--2---:R-:W-:Y:S05]  /*11180*/  @!P0 NANOSLEEP.SYNCS 0x989680 ;  /* 0x009896800000895d */ /* 0x004fea0003900000 */
[----:B------:R-:W2:Y:S02]  /*11190*/  @!P0 SYNCS.PHASECHK.TRANS64 P0, [R2+URZ+0x30840], R3 ;  /* 0x03084003020085a7 */ /* 0x000ea4000800007f */
[----:B--2---:R-:W-:Y:S05]  /*111a0*/  @!P0 BRA `(.L_x_252) ;  /* 0xfffffffc00f08947 */ /* 0x004fea000383ffff */
[----:B------:R-:W-:Y:S05]  /*111b0*/  BRA `(.L_x_346) ;  /* 0xffffffcc007c7947 */ /* 0x000fea000383ffff */
.L_x_257:
[----:B0-----:R0:W1:Y:S02]  /*111c0*/  SYNCS.PHASECHK.TRANS64.TRYWAIT P0, [R10+URZ+0x60], R3 ;  /* 0x000060030a0075a7 */ /* 0x001064000800017f */
[----:B-1----:R-:W-:Y:S05]  /*111d0*/  @!P0 NANOSLEEP.SYNCS 0x989680 ;  /* 0x009896800000895d */ /* 0x002fea0003900000 */
[----:B------:R-:W1:Y:S02]  /*111e0*/  @!P0 SYNCS.PHASECHK.TRANS64 P0, [R10+URZ+0x60], R3 ;  /* 0x000060030a0085a7 */ /* 0x000e64000800007f */
[----:B-1----:R-:W-:Y:S05]  /*111f0*/  @!P0 BRA `(.L_x_257) ;  /* 0xfffffffc00f08947 */ /* 0x002fea000383ffff */
[----:B------:R-:W-:Y:S05]  /*11200*/  BRA `(.L_x_347) ;  /* 0xffffffd000087947 */ /* 0x000fea000383ffff */
.L_x_265:
[----:B-1----:R1:W2:Y:S02]  /*11210*/  SYNCS.PHASECHK.TRANS64.TRYWAIT P0, [R2+URZ+0x30840], R3 ;  /* 0x03084003020075a7 */ /* 0x0022a4000800017f */
[----:B--2---:R-:W-:Y:S05]  /*11220*/  @!P0 NANOSLEEP.SYNCS 0x989680 ;  /* 0x009896800000895d */ /* 0x004fea0003900000 */
[----:B------:R-:W2:Y:S02]  /*11230*/  @!P0 SYNCS.PHASECHK.TRANS64 P0, [R2+URZ+0x30840], R3 ;  /* 0x03084003020085a7 */ /* 0x000ea4000800007f */
[----:B--2---:R-:W-:Y:S05]  /*11240*/  @!P0 BRA `(.L_x_265) ;  /* 0xfffffffc00f08947 */ /* 0x004fea000383ffff */
[----:B------:R-:W-:Y:S05]  /*11250*/  BRA `(.L_x_348) ;  /* 0xffffffd400147947 */ /* 0x000fea000383ffff */
.L_x_270:
[----:B0-----:R0:W1:Y:S02]  /*11260*/  SYNCS.PHASECHK.TRANS64.TRYWAIT P0, [R8+URZ+0x60], R3 ;  /* 0x00006003080075a7 */ /* 0x001064000800017f */
[----:B-1----:R-:W-:Y:S05]  /*11270*/  @!P0 NANOSLEEP.SYNCS 0x989680 ;  /* 0x009896800000895d */ /* 0x002fea0003900000 */
[----:B------:R-:W1:Y:S02]  /*11280*/  @!P0 SYNCS.PHASECHK.TRANS64 P0, [R8+URZ+0x60], R3 ;  /* 0x00006003080085a7 */ /* 0x000e64000800007f */
[----:B-1----:R-:W-:Y:S05]  /*11290*/  @!P0 BRA `(.L_x_270) ;  /* 0xfffffffc00f08947 */ /* 0x002fea000383ffff */
[----:B------:R-:W-:Y:S05]  /*112a0*/  BRA `(.L_x_349) ;  /* 0xffffffd400a47947 */ /* 0x000fea000383ffff */
.L_x_280:
[----:B0-----:R0:W1:Y:S02]  /*112b0*/  SYNCS.PHASECHK.TRANS64.TRYWAIT P0, [R3+URZ+0x30860], R0 ;  /* 0x03086000030075a7 */ /* 0x001064000800017f */
[----:B-1----:R-:W-:Y:S05]  /*112c0*/  @!P0 NANOSLEEP.SYNCS 0x989680 ;  /* 0x009896800000895d */ /* 0x002fea0003900000 */
[----:B------:R-:W1:Y:S02]  /*112d0*/  @!P0 SYNCS.PHASECHK.TRANS64 P0, [R3+URZ+0x30860], R0 ;  /* 0x03086000030085a7 */ /* 0x000e64000800007f */
[----:B-1----:R-:W-:Y:S05]  /*112e0*/  @!P0 BRA `(.L_x_280) ;  /* 0xfffffffc00f08947 */ /* 0x002fea000383ffff */
[----:B------:R-:W-:Y:S05]  /*112f0*/  BRA `(.L_x_350) ;  /* 0xffffffd800a07947 */ /* 0x000fea000383ffff */
.L_x_286:
[----:B------:R-:W-:Y:S01]  /*11300*/  BSSY B0, `(.L_x_351) ;  /* 0x0000008000007945 */ /* 0x000fe20003800000 */
[----:B------:R-:W-:Y:S01]  /*11310*/  IMAD.MOV.U32 R13, RZ, RZ, R16 ;  /* 0x000000ffff0d7224 */ /* 0x000fe200078e0010 */
[----:B------:R-:W-:Y:S01]  /*11320*/  MOV R15, 0xffffffff ;  /* 0xffffffff000f7802 */ /* 0x000fe20000000f00 */
[----:B------:R-:W-:Y:S02]  /*11330*/  IMAD.MOV.U32 R12, RZ, RZ, RZ ;  /* 0x000000ffff0c7224 */ /* 0x000fe400078e00ff */
[----:B------:R-:W-:-:S07]  /*11340*/  IMAD.MOV.U32 R11, RZ, RZ, 0x1f ;  /* 0x0000001fff0b7424 */ /* 0x000fce00078e00ff */
[----:B------:R-:W-:Y:S05]  /*11350*/  WARPSYNC.COLLECTIVE R15, `(.L_x_352) ;  /* 0x000000000f087348 */ /* 0x000fea0003c00000 */
[----:B------:R0:W1:Y:S02]  /*11360*/  SHFL.IDX P6, R14, R13, R12, R11 ;  /* 0x0000000c0d0e7389 */ /* 0x00006400000c000b */
[----:B01----:R-:W-:Y:S01]  /*11370*/  ENDCOLLECTIVE ;  /* 0x000000000000791b */ /* 0x003fe20003800000 */
.L_x_352:
[----:B------:R-:W-:Y:S05]  /*11380*/  BSYNC B0 ;  /* 0x0000000000007941 */ /* 0x000fea0003800000 */
.L_x_351:
[----:B------:R-:W-:Y:S01]  /*11390*/  IMAD.MOV.U32 R13, RZ, RZ, R16 ;  /* 0x000000ffff0d7224 */ /* 0x000fe200078e0010 */
[----:B------:R-:W-:Y:S01]  /*113a0*/  MOV R15, 0xffffffff ;  /* 0xffffffff000f7802 */ /* 0x000fe20000000f00 */
[----:B------:R-:W-:Y:S02]  /*113b0*/  IMAD.MOV.U32 R12, RZ, RZ, 0x1 ;  /* 0x00000001ff0c7424 */ /* 0x000fe400078e00ff */
[----:B------:R-:W-:Y:S02]  /*113c0*/  IMAD.MOV.U32 R11, RZ, RZ, 0x1f ;  /* 0x0000001fff0b7424 */ /* 0x000fe400078e00ff */
[----:B------:R-:W-:Y:S02]  /*113d0*/  IMAD.IADD R5, R19, 0x1, R8 ;  /* 0x0000000113057824 */ /* 0x000fe400078e0208 */
[----:B------:R-:W-:-:S07]  /*113e0*/  IMAD.MOV.U32 R0, RZ, RZ, R14 ;  /* 0x000000ffff007224 */ /* 0x000fce00078e000e */
[----:B------:R-:W-:Y:S05]  /*113f0*/  WARPSYNC.COLLECTIVE R15, `(.L_x_353) ;  /* 0x000000000f087348 */ /* 0x000fea0003c00000 */
[----:B------:R0:W1:Y:S02]  /*11400*/  SHFL.IDX P6, R14, R13, R12, R11 ;  /* 0x0000000c0d0e7389 */ /* 0x00006400000c000b */
[----:B01----:R-:W-:Y:S01]  /*11410*/  ENDCOLLECTIVE ;  /* 0x000000000000791b */ /* 0x003fe20003800000 */
.L_x_353:
[----:B------:R-:W-:Y:S02]  /*11420*/  ULDC UR4, c[0x0][0xc3c] ;  /* 0x00030f0000047ab9 */ /* 0x000fe40000000800 */
[----:B------:R-:W-:-:S13]  /*11430*/  ISETP.GE.OR P1, PT, R5, UR4, !P0 ;  /* 0x0000000405007c0c */ /* 0x000fda000c726670 */
[----:B------:R-:W0:Y:S01]  /*11440*/  @!P1 LDC.64 R2, c[0x0][0xc80] ;  /* 0x00032000ff029b82 */ /* 0x000e220000000a00 */
[----:B------:R-:W-:Y:S02]  /*11450*/  IMAD.MOV.U32 R11, RZ, RZ, RZ ;  /* 0x000000ffff0b7224 */ /* 0x000fe400078e00ff */
[----:B------:R-:W-:Y:S02]  /*11460*/  IMAD.MOV.U32 R4, RZ, RZ, R14 ;  /* 0x000000ffff047224 */ /* 0x000fe400078e000e */
[----:B0-----:R-:W-:-:S06]  /*11470*/  @!P1 IMAD.WIDE R2, R5, 0x4, R2 ;  /* 0x0000000405029825 */ /* 0x001fcc00078e0202 */
[----:B------:R-:W2:Y:S01]  /*11480*/  @!P1 LDG.E R2, desc[UR48][R2.64] ;  /* 0x0000003002029981 */ /* 0x000ea2000c1e1900 */
[----:B------:R-:W-:Y:S01]  /*11490*/  IMAD.MOV.U32 R5, RZ, RZ, RZ ;  /* 0x000000ffff057224 */ /* 0x000fe200078e00ff */
[C---:B------:R-:W-:Y:S02]  /*114a0*/  ISETP.GE.U32.AND P2, PT, R8.reuse, 0x2, PT ;  /* 0x000000020800780c */ /* 0x040fe40003f46070 */
[C---:B------:R-:W-:Y:S02]  /*114b0*/  ISETP.GE.U32.AND P3, PT, R8.reuse, 0x4, PT ;  /* 0x000000040800780c */ /* 0x040fe40003f66070 */
[C---:B------:R-:W-:Y:S02]  /*114c0*/  ISETP.GE.U32.AND P4, PT, R8.reuse, 0x8, PT ;  /* 0x000000080800780c */ /* 0x040fe40003f86070 */
[C---:B------:R-:W-:Y:S01]  /*114d0*/  ISETP.GE.U32.AND P5, PT, R8.reuse, 0x10, PT ;  /* 0x000000100800780c */ /* 0x040fe20003fa6070 */
[----:B--2---:R-:W-:Y:S01]  /*114e0*/  @!P1 IMAD.MOV.U32 R5, RZ, RZ, R2 ;  /* 0x000000ffff059224 */ /* 0x004fe200078e0002 */
[----:B------:R-:W-:-:S04]  /*114f0*/  ISETP.NE.AND P1, PT, R8, RZ, PT ;  /* 0x000000ff0800720c */ /* 0x000fc80003f25270 */
[----:B------:R-:W-:-:S09]  /*11500*/  MOV R13, R5 ;  /* 0x00000005000d7202 */ /* 0x000fd20000000f00 */
[----:B------:R-:W-:Y:S05]  /*11510*/  WARPSYNC.COLLECTIVE R15, `(.L_x_354) ;  /* 0x000000000f087348 */ /* 0x000fea0003c00000 */
[----:B------:R0:W1:Y:S02]  /*11520*/  SHFL.UP P6, R14, R13, R12, R11 ;  /* 0x0400000c0d0e7389 */ /* 0x00006400000c000b */
[----:B01----:R-:W-:Y:S01]  /*11530*/  ENDCOLLECTIVE ;  /* 0x000000000000791b */ /* 0x003fe20003800000 */
.L_x_354:
[----:B------:R-:W-:Y:S01]  /*11540*/  IMAD.MOV.U32 R12, RZ, RZ, 0x2 ;  /* 0x00000002ff0c7424 */ /* 0x000fe200078e00ff */
[----:B------:R-:W-:-:S05]  /*11550*/  SEL R6, R14, RZ, P1 ;  /* 0x000000ff0e067207 */ /* 0x000fca0000800000 */
[----:B------:R-:W-:-:S04]  /*11560*/  IMAD.IADD R6, R5, 0x1, R6 ;  /* 0x0000000105067824 */ /* 0x000fc800078e0206 */
[----:B------:R-:W-:-:S07]  /*11570*/  IMAD.MOV.U32 R13, RZ, RZ, R6 ;  /* 0x000000ffff0d7224 */ /* 0x000fce00078e0006 */
[----:B------:R-:W-:Y:S05]  /*11580*/  WARPSYNC.COLLECTIVE R15, `(.L_x_355) ;  /* 0x000000000f087348 */ /* 0x000fea0003c00000 */
[----:B------:R0:W1:Y:S02]  /*11590*/  SHFL.UP P6, R14, R13, R12, R11 ;  /* 0x0400000c0d0e7389 */ /* 0x00006400000c000b */
[----:B01----:R-:W-:Y:S01]  /*115a0*/  ENDCOLLECTIVE ;  /* 0x000000000000791b */ /* 0x003fe20003800000 */
.L_x_355:
[----:B------:R-:W-:Y:S01]  /*115b0*/  IMAD.MOV.U32 R12, RZ, RZ, 0x4 ;  /* 0x00000004ff0c7424 */ /* 0x000fe200078e00ff */
[----:B------:R-:W-:-:S04]  /*115c0*/  SEL R7, R14, RZ, P2 ;  /* 0x000000ff0e077207 */ /* 0x000fc80001000000 */
[----:B------:R-:W-:-:S05]  /*115d0*/  IADD3 R7, R6, R7, RZ ;  /* 0x0000000706077210 */ /* 0x000fca0007ffe0ff */
[----:B------:R-:W-:-:S07]  /*115e0*/  IMAD.MOV.U32 R13, RZ, RZ, R7 ;  /* 0x000000ffff0d7224 */ /* 0x000fce00078e0007 */
[----:B------:R-:W-:Y:S05]  /*115f0*/  WARPSYNC.COLLECTIVE R15, `(.L_x_356) ;  /* 0x000000000f087348 */ /* 0x000fea0003c00000 */
[----:B------:R0:W1:Y:S02]  /*11600*/  SHFL.UP P6, R14, R13, R12, R11 ;  /* 0x0400000c0d0e7389 */ /* 0x00006400000c000b */
[----:B01----:R-:W-:Y:S01]  /*11610*/  ENDCOLLECTIVE ;  /* 0x000000000000791b */ /* 0x003fe20003800000 */
.L_x_356:
[----:B------:R-:W-:Y:S02]  /*11620*/  MOV R12, 0x8 ;  /* 0x00000008000c7802 */ /* 0x000fe40000000f00 */
[----:B------:R-:W-:-:S05]  /*11630*/  SEL R2, R14, RZ, P3 ;  /* 0x000000ff0e027207 */ /* 0x000fca0001800000 */
[----:B------:R-:W-:-:S04]  /*11640*/  IMAD.IADD R2, R7, 0x1, R2 ;  /* 0x0000000107027824 */ /* 0x000fc800078e0202 */
[----:B------:R-:W-:-:S07]  /*11650*/  IMAD.MOV.U32 R13, RZ, RZ, R2 ;  /* 0x000000ffff0d7224 */ /* 0x000fce00078e0002 */
[----:B------:R-:W-:Y:S05]  /*11660*/  WARPSYNC.COLLECTIVE R15, `(.L_x_357) ;  /* 0x000000000f087348 */ /* 0x000fea0003c00000 */
[----:B------:R0:W1:Y:S02]  /*11670*/  SHFL.UP P6, R14, R13, R12, R11 ;  /* 0x0400000c0d0e7389 */ /* 0x00006400000c000b */
[----:B01----:R-:W-:Y:S01]  /*11680*/  ENDCOLLECTIVE ;  /* 0x000000000000791b */ /* 0x003fe20003800000 */
.L_x_357:
[----:B------:R-:W-:Y:S01]  /*11690*/  IMAD.MOV.U32 R12, RZ, RZ, 0x10 ;  /* 0x00000010ff0c7424 */ /* 0x000fe200078e00ff */
[----:B------:R-:W-:-:S05]  /*116a0*/  SEL R3, R14, RZ, P4 ;  /* 0x000000ff0e037207 */ /* 0x000fca0002000000 */
[----:B------:R-:W-:-:S04]  /*116b0*/  IMAD.IADD R3, R2, 0x1, R3 ;  /* 0x0000000102037824 */ /* 0x000fc800078e0203 */
[----:B------:R-:W-:-:S07]  /*116c0*/  IMAD.MOV.U32 R13, RZ, RZ, R3 ;  /* 0x000000ffff0d7224 */ /* 0x000fce00078e0003 */
[----:B------:R-:W-:Y:S05]  /*116d0*/  WARPSYNC.COLLECTIVE R15, `(.L_x_358) ;  /* 0x000000000f087348 */ /* 0x000fea0003c00000 */
[----:B------:R0:W1:Y:S02]  /*116e0*/  SHFL.UP P6, R14, R13, R12, R11 ;  /* 0x0400000c0d0e7389 */ /* 0x00006400000c000b */
[----:B01----:R-:W-:Y:S01]  /*116f0*/  ENDCOLLECTIVE ;  /* 0x000000000000791b */ /* 0x003fe20003800000 */
.L_x_358:
[----:B------:R-:W-:Y:S02]  /*11700*/  IMAD.MOV.U32 R12, RZ, RZ, 0x1f ;  /* 0x0000001fff0c7424 */ /* 0x000fe400078e00ff */
[----:B------:R-:W-:Y:S01]  /*11710*/  IMAD.MOV.U32 R11, RZ, RZ, 0x1f ;  /* 0x0000001fff0b7424 */ /* 0x000fe200078e00ff */
[----:B------:R-:W-:-:S05]  /*11720*/  SEL R2, R14, RZ, P5 ;  /* 0x000000ff0e027207 */ /* 0x000fca0002800000 */
[----:B------:R-:W-:-:S05]  /*11730*/  IMAD.IADD R2, R3, 0x1, R2 ;  /* 0x0000000103027824 */ /* 0x000fca00078e0202 */
[----:B------:R-:W-:-:S07]  /*11740*/  MOV R13, R2 ;  /* 0x00000002000d7202 */ /* 0x000fce0000000f00 */
[----:B------:R-:W-:Y:S05]  /*11750*/  WARPSYNC.COLLECTIVE R15, `(.L_x_359) ;  /* 0x000000000f087348 */ /* 0x000fea0003c00000 */
[----:B------:R0:W1:Y:S02]  /*11760*/  SHFL.IDX P6, R14, R13, R12, R11 ;  /* 0x0000000c0d0e7389 */ /* 0x00006400000c000b */
[----:B01----:R-:W-:Y:S01]  /*11770*/  ENDCOLLECTIVE ;  /* 0x000000000000791b */ /* 0x003fe20003800000 */
.L_x_359:
[----:B------:R-:W-:Y:S05]  /*11780*/  BRA `(.L_x_360) ;  /* 0xffffffd800d47947 */ /* 0x000fea000383ffff */
.L_x_291:
[----:B------:R-:W-:Y:S01]  /*11790*/  BSSY B0, `(.L_x_361) ;  /* 0x0000008000007945 */ /* 0x000fe20003800000 */
[----:B-----5:R-:W-:Y:S01]  /*117a0*/  IMAD.MOV.U32 R13, RZ, RZ, R5 ;  /* 0x000000ffff0d7224 */ /* 0x020fe200078e0005 */
[----:B------:R-:W-:Y:S01]  /*117b0*/  MOV R11, RZ ;  /* 0x000000ff000b7202 */ /* 0x000fe20000000f00 */
[----:B------:R-:W-:Y:S02]  /*117c0*/  IMAD.MOV.U32 R12, RZ, RZ, 0x1 ;  /* 0x00000001ff0c7424 */ /* 0x000fe400078e00ff */
[----:B------:R-:W-:-:S07]  /*117d0*/  IMAD.MOV.U32 R15, RZ, RZ, -0x1 ;  /* 0xffffffffff0f7424 */ /* 0x000fce00078e00ff */
[----:B0-----:R-:W-:Y:S05]  /*117e0*/  WARPSYNC.COLLECTIVE R15, `(.L_x_362) ;  /* 0x000000000f087348 */ /* 0x001fea0003c00000 */
[----:B------:R1:W2:Y:S02]  /*117f0*/  SHFL.UP P6, R14, R13, R12, R11 ;  /* 0x0400000c0d0e7389 */ /* 0x0002a400000c000b */
[----:B012---:R-:W-:Y:S01]  /*11800*/  ENDCOLLECTIVE ;  /* 0x000000000000791b */ /* 0x007fe20003800000 */
.L_x_362:
[----:B------:R-:W-:Y:S05]  /*11810*/  BSYNC B0 ;  /* 0x0000000000007941 */ /* 0x000fea0003800000 */
.L_x_361:
[----:B------:R-:W-:Y:S01]  /*11820*/  SEL R14, R14, RZ, P1 ;  /* 0x000000ff0e0e7207 */ /* 0x000fe20000800000 */
[----:B------:R-:W-:Y:S01]  /*11830*/  IMAD.MOV.U32 R12, RZ, RZ, 0x2 ;  /* 0x00000002ff0c7424 */ /* 0x000fe200078e00ff */
[----:B------:R-:W-:Y:S01]  /*11840*/  MOV R15, 0xffffffff ;  /* 0xffffffff000f7802 */ /* 0x000fe20000000f00 */
[----:B------:R-:W-:Y:S02]  /*11850*/  IMAD.MOV.U32 R11, RZ, RZ, RZ ;  /* 0x000000ffff0b7224 */ /* 0x000fe400078e00ff */
[----:B------:R-:W-:-:S07]  /*11860*/  IMAD.IADD R13, R5, 0x1, R14 ;  /* 0x00000001050d7824 */ /* 0x000fce00078e020e */
[----:B------:R-:W-:Y:S05]  /*11870*/  WARPSYNC.COLLECTIVE R15, `(.L_x_363) ;  /* 0x000000000f087348 */ /* 0x000fea0003c00000 */
[----:B------:R0:W1:Y:S02]  /*11880*/  SHFL.UP P6, R14, R13, R12, R11 ;  /* 0x0400000c0d0e7389 */ /* 0x00006400000c000b */
[----:B01----:R-:W-:Y:S01]  /*11890*/  ENDCOLLECTIVE ;  /* 0x000000000000791b */ /* 0x003fe20003800000 */
.L_x_363:
[----:B------:R-:W-:Y:S01]  /*118a0*/  IMAD.MOV.U32 R12, RZ, RZ, 0x4 ;  /* 0x00000004ff0c7424 */ /* 0x000fe200078e00ff */
[----:B------:R-:W-:-:S05]  /*118b0*/  SEL R2, R14, RZ, P2 ;  /* 0x000000ff0e027207 */ /* 0x000fca0001000000 */
[----:B------:R-:W-:-:S04]  /*118c0*/  IMAD.IADD R2, R13, 0x1, R2 ;  /* 0x000000010d027824 */ /* 0x000fc800078e0202 */
[----:B------:R-:W-:-:S07]  /*118d0*/  IMAD.MOV.U32 R13, RZ, RZ, R2 ;  /* 0x000000ffff0d7224 */ /* 0x000fce00078e0002 */
[----:B------:R-:W-:Y:S05]  /*118e0*/  WARPSYNC.COLLECTIVE R15, `(.L_x_364) ;  /* 0x000000000f087348 */ /* 0x000fea0003c00000 */
[----:B------:R0:W1:Y:S02]  /*118f0*/  SHFL.UP P6, R14, R13, R12, R11 ;  /* 0x0400000c0d0e7389 */ /* 0x00006400000c000b */
[----:B01----:R-:W-:Y:S01]  /*11900*/  ENDCOLLECTIVE ;  /* 0x000000000000791b */ /* 0x003fe20003800000 */
.L_x_364:
[----:B------:R-:W-:Y:S01]  /*11910*/  IMAD.MOV.U32 R12, RZ, RZ, 0x8 ;  /* 0x00000008ff0c7424 */ /* 0x000fe200078e00ff */
[----:B------:R-:W-:-:S05]  /*11920*/  SEL R3, R14, RZ, P3 ;  /* 0x000000ff0e037207 */ /* 0x000fca0001800000 */
[----:B------:R-:W-:-:S05]  /*11930*/  IMAD.IADD R3, R2, 0x1, R3 ;  /* 0x0000000102037824 */ /* 0x000fca00078e0203 */
[----:B------:R-:W-:-:S07]  /*11940*/  MOV R13, R3 ;  /* 0x00000003000d7202 */ /* 0x000fce0000000f00 */
[----:B------:R-:W-:Y:S05]  /*11950*/  WARPSYNC.COLLECTIVE R15, `(.L_x_365) ;  /* 0x000000000f087348 */ /* 0x000fea0003c00000 */
[----:B------:R0:W1:Y:S02]  /*11960*/  SHFL.UP P6, R14, R13, R12, R11 ;  /* 0x0400000c0d0e7389 */ /* 0x00006400000c000b */
[----:B01----:R-:W-:Y:S01]  /*11970*/  ENDCOLLECTIVE ;  /* 0x000000000000791b */ /* 0x003fe20003800000 */
.L_x_365:
[----:B------:R-:W-:Y:S01]  /*11980*/  IMAD.MOV.U32 R12, RZ, RZ, 0x10 ;  /* 0x00000010ff0c7424 */ /* 0x000fe200078e00ff */
[----:B------:R-:W-:-:S05]  /*11990*/  SEL R4, R14, RZ, P4 ;  /* 0x000000ff0e047207 */ /* 0x000fca0002000000 */
[----:B------:R-:W-:-:S04]  /*119a0*/  IMAD.IADD R4, R3, 0x1, R4 ;  /* 0x0000000103047824 */ /* 0x000fc800078e0204 */
[----:B------:R-:W-:-:S07]  /*119b0*/  IMAD.MOV.U32 R13, RZ, RZ, R4 ;  /* 0x000000ffff0d7224 */ /* 0x000fce00078e0004 */
[----:B------:R-:W-:Y:S05]  /*119c0*/  WARPSYNC.COLLECTIVE R15, `(.L_x_366) ;  /* 0x000000000f087348 */ /* 0x000fea0003c00000 */
[----:B------:R0:W1:Y:S02]  /*119d0*/  SHFL.UP P6, R14, R13, R12, R11 ;  /* 0x0400000c0d0e7389 */ /* 0x00006400000c000b */
[----:B01----:R-:W-:Y:S01]  /*119e0*/  ENDCOLLECTIVE ;  /* 0x000000000000791b */ /* 0x003fe20003800000 */
.L_x_366:
[----:B------:R-:W-:Y:S02]  /*119f0*/  IMAD.MOV.U32 R12, RZ, RZ, 0x1f ;  /* 0x0000001fff0c7424 */ /* 0x000fe400078e00ff */
[----:B------:R-:W-:Y:S01]  /*11a00*/  IMAD.MOV.U32 R11, RZ, RZ, 0x1f ;  /* 0x0000001fff0b7424 */ /* 0x000fe200078e00ff */
[----:B------:R-:W-:-:S04]  /*11a10*/  SEL R3, R14, RZ, P5 ;  /* 0x000000ff0e037207 */ /* 0x000fc80002800000 */
[----:B------:R-:W-:-:S05]  /*11a20*/  IADD3 R2, R4, R3, RZ ;  /* 0x0000000304027210 */ /* 0x000fca0007ffe0ff */
[----:B------:R-:W-:-:S07]  /*11a30*/  IMAD.MOV.U32 R13, RZ, RZ, R2 ;  /* 0x000000ffff0d7224 */ /* 0x000fce00078e0002 */
[----:B------:R-:W-:Y:S05]  /*11a40*/  WARPSYNC.COLLECTIVE R15, `(.L_x_367) ;  /* 0x000000000f087348 */ /* 0x000fea0003c00000 */
[----:B------:R0:W1:Y:S02]  /*11a50*/  SHFL.IDX P6, R14, R13, R12, R11 ;  /* 0x0000000c0d0e7389 */ /* 0x00006400000c000b */
[----:B01----:R-:W-:Y:S01]  /*11a60*/  ENDCOLLECTIVE ;  /* 0x000000000000791b */ /* 0x003fe20003800000 */
.L_x_367:
[----:B------:R-:W-:Y:S05]  /*11a70*/  BRA `(.L_x_368) ;  /* 0xffffffd800b47947 */ /* 0x000fea000383ffff */
.L_x_293:
[----:B------:R-:W-:Y:S01]  /*11a80*/  BSSY B0, `(.L_x_369) ;  /* 0x0000006000007945 */ /* 0x000fe20003800000 */
[----:B------:R-:W-:Y:S01]  /*11a90*/  PLOP3.LUT P6, PT, P6, PT, PT, 0x8, 0x0 ;  /* 0x000000000000781c */ /* 0x000fe200037ce170 */
[----:B------:R-:W-:-:S12]  /*11aa0*/  IMAD.MOV.U32 R15, RZ, RZ, -0x1 ;  /* 0xffffffffff0f7424 */ /* 0x000fd800078e00ff */
[----:B0-----:R-:W-:Y:S05]  /*11ab0*/  WARPSYNC.COLLECTIVE R15, `(.L_x_370) ;  /* 0x000000000f087348 */ /* 0x001fea0003c00000 */
[----:B------:R-:W-:Y:S01]  /*11ac0*/  VOTE.ANY R14, PT, P6 ;  /* 0x00000000000e7806 */ /* 0x000fe200030e0100 */
[----:B0-----:R-:W-:Y:S06]  /*11ad0*/  ENDCOLLECTIVE ;  /* 0x000000000000791b */ /* 0x001fec0003800000 */
.L_x_370:
[----:B------:R-:W-:Y:S05]  /*11ae0*/  BSYNC B0 ;  /* 0x0000000000007941 */ /* 0x000fea0003800000 */
.L_x_369:
[----:B------:R-:W-:Y:S01]  /*11af0*/  MOV R3, R14 ;  /* 0x0000000e00037202 */ /* 0x000fe20000000f00 */
[----:B------:R-:W-:Y:S02]  /*11b00*/  IMAD.MOV.U32 R13, RZ, RZ, R5 ;  /* 0x000000ffff0d7224 */ /* 0x000fe400078e0005 */
[----:B------:R-:W-:Y:S01]  /*11b10*/  IMAD.MOV.U32 R11, RZ, RZ, 0x1f ;  /* 0x0000001fff0b7424 */ /* 0x000fe200078e00ff */
[----:B------:R-:W0:Y:S01]  /*11b20*/  POPC R4, R3 ;  /* 0x0000000300047309 */ /* 0x000e220000000000 */
[----:B------:R-:W-:Y:S02]  /*11b30*/  IMAD.MOV.U32 R15, RZ, RZ, -0x1 ;  /* 0xffffffffff0f7424 */ /* 0x000fe400078e00ff */
[----:B0-----:R-:W-:-:S07]  /*11b40*/  IMAD.MOV.U32 R12, RZ, RZ, R4 ;  /* 0x000000ffff0c7224 */ /* 0x001fce00078e0004 */
[----:B------:R-:W-:Y:S05]  /*11b50*/  WARPSYNC.COLLECTIVE R15, `(.L_x_371) ;  /* 0x000000000f087348 */ /* 0x000fea0003c00000 */
[----:B------:R0:W1:Y:S02]  /*11b60*/  SHFL.IDX P6, R14, R13, R12, R11 ;  /* 0x0000000c0d0e7389 */ /* 0x00006400000c000b */
[----:B01----:R-:W-:Y:S01]  /*11b70*/  ENDCOLLECTIVE ;  /* 0x000000000000791b */ /* 0x003fe20003800000 */
.L_x_371:
[----:B------:R-:W-:Y:S01]  /*11b80*/  MOV R5, R14 ;  /* 0x0000000e00057202 */ /* 0x000fe20000000f00 */
[----:B------:R-:W-:Y:S06]  /*11b90*/  BRA `(.L_x_372) ;  /* 0xffffffd800a47947 */ /* 0x000fec000383ffff */
.L_x_295:
[----:B------:R-:W-:Y:S01]  /*11ba0*/  BSSY B0, `(.L_x_373) ;  /* 0x0000007000007945 */ /* 0x000fe20003800000 */
[----:B------:R-:W-:Y:S02]  /*11bb0*/  IMAD.MOV.U32 R13, RZ, RZ, R2 ;  /* 0x000000ffff0d7224 */ /* 0x000fe400078e0002 */
[----:B------:R-:W-:Y:S02]  /*11bc0*/  IMAD.MOV.U32 R11, RZ, RZ, 0x1f ;  /* 0x0000001fff0b7424 */ /* 0x000fe400078e00ff */
[----:B------:R-:W-:-:S07]  /*11bd0*/  IMAD.MOV.U32 R15, RZ, RZ, -0x1 ;  /* 0xffffffffff0f7424 */ /* 0x000fce00078e00ff */
[----:B012---:R-:W-:Y:S05]  /*11be0*/  WARPSYNC.COLLECTIVE R15, `(.L_x_374) ;  /* 0x000000000f087348 */ /* 0x007fea0003c00000 */
[----:B------:R3:W4:Y:S02]  /*11bf0*/  SHFL.IDX P6, R14, R13, R12, R11 ;  /* 0x0000000c0d0e7389 */ /* 0x00072400000c000b */
[----:B01234-:R-:W-:Y:S01]  /*11c00*/  ENDCOLLECTIVE ;  /* 0x000000000000791b */ /* 0x01ffe20003800000 */
.L_x_374:
[----:B------:R-:W-:Y:S05]  /*11c10*/  BSYNC B0 ;  /* 0x0000000000007941 */ /* 0x000fea0003800000 */
.L_x_373:
[----:B------:R-:W-:Y:S05]  /*11c20*/  BRA `(.L_x_294) ;  /* 0xffffffd8009c7947 */ /* 0x000fea000383ffff */
.L_x_299:
[----:B0-----:R0:W2:Y:S02]  /*11c30*/  SYNCS.PHASECHK.TRANS64.TRYWAIT P0, [R9+URZ+0x30820], R0 ;  /* 0x03082000090075a7 */ /* 0x0010a4000800017f */
[----:B--2---:R-:W-:Y:S05]  /*11c40*/  @!P0 NANOSLEEP.SYNCS 0x989680 ;  /* 0x009896800000895d */ /* 0x004fea0003900000 */
[----:B------:R-:W2:Y:S02]  /*11c50*/  @!P0 SYNCS.PHASECHK.TRANS64 P0, [R9+URZ+0x30820], R0 ;  /* 0x03082000090085a7 */ /* 0x000ea4000800007f */
[----:B--2---:R-:W-:Y:S05]  /*11c60*/  @!P0 BRA `(.L_x_299) ;  /* 0xfffffffc00f08947 */ /* 0x004fea000383ffff */
[----:B------:R-:W-:Y:S05]  /*11c70*/  BRA `(.L_x_375) ;  /* 0xffffffdc00887947 */ /* 0x000fea000383ffff */
.L_x_300:
[----:B------:R-:W2:Y:S01]  /*11c80*/  S2R R2, SR_TID.X ;  /* 0x0000000000027919 */ /* 0x000ea20000002100 */
[----:B------:R-:W-:Y:S01]  /*11c90*/  BSSY B0, `(.L_x_376) ;  /* 0x000000a000007945 */ /* 0x000fe20003800000 */
[----:B------:R-:W-:Y:S01]  /*11ca0*/  MOV R12, RZ ;  /* 0x000000ff000c7202 */ /* 0x000fe20000000f00 */
[----:B------:R-:W-:Y:S02]  /*11cb0*/  IMAD.MOV.U32 R11, RZ, RZ, 0x1f ;  /* 0x0000001fff0b7424 */ /* 0x000fe400078e00ff */
[----:B------:R-:W-:Y:S01]  /*11cc0*/  IMAD.MOV.U32 R15, RZ, RZ, -0x1 ;  /* 0xffffffffff0f7424 */ /* 0x000fe200078e00ff */
[----:B--2---:R-:W-:-:S04]  /*11cd0*/  SHF.R.U32.HI R2, RZ, 0x5, R2 ;  /* 0x00000005ff027819 */ /* 0x004fc80000011602 */
[----:B------:R-:W-:-:S05]  /*11ce0*/  LOP3.LUT R2, R2, 0x3, RZ, 0xc0, !PT ;  /* 0x0000000302027812 */ /* 0x000fca00078ec0ff */
[----:B------:R-:W-:-:S07]  /*11cf0*/  IMAD.MOV.U32 R13, RZ, RZ, R2 ;  /* 0x000000ffff0d7224 */ /* 0x000fce00078e0002 */
[----:B01-3--:R-:W-:Y:S05]  /*11d00*/  WARPSYNC.COLLECTIVE R15, `(.L_x_377) ;  /* 0x000000000f087348 */ /* 0x00bfea0003c00000 */
[----:B------:R2:W4:Y:S02]  /*11d10*/  SHFL.IDX P6, R14, R13, R12, R11 ;  /* 0x0000000c0d0e7389 */ /* 0x00052400000c000b */
[----:B01234-:R-:W-:Y:S01]  /*11d20*/  ENDCOLLECTIVE ;  /* 0x000000000000791b */ /* 0x01ffe20003800000 */
.L_x_377:
[----:B------:R-:W-:Y:S05]  /*11d30*/  BSYNC B0 ;  /* 0x0000000000007941 */ /* 0x000fea0003800000 */
.L_x_376:
[----:B------:R-:W-:Y:S05]  /*11d40*/  BRA `(.L_x_378) ;  /* 0xffffffdc00707947 */ /* 0x000fea000383ffff */
.L_x_303:
[----:B------:R-:W-:Y:S01]  /*11d50*/  BSSY B1, `(.L_x_379) ;  /* 0x0000006000017945 */ /* 0x000fe20003800000 */
[----:B------:R-:W-:-:S07]  /*11d60*/  IMAD.MOV.U32 R15, RZ, RZ, -0x1 ;  /* 0xffffffffff0f7424 */ /* 0x000fce00078e00ff */
[----:B01-3--:R-:W-:Y:S05]  /*11d70*/  WARPSYNC.COLLECTIVE R15, `(.L_x_380) ;  /* 0x000000000f0c7348 */ /* 0x00bfea0003c00000 */
[----:B------:R-:W-:Y:S02]  /*11d80*/  ELECT P6, UR62, PT ;  /* 0x00000000003e782f */ /* 0x000fe400038c0000 */
[----:B------:R-:W-:Y:S01]  /*11d90*/  MOV R14, UR62 ;  /* 0x0000003e000e7c02 */ /* 0x000fe20008000f00 */
[----:B01-3--:R-:W-:Y:S10]  /*11da0*/  ENDCOLLECTIVE ;  /* 0x000000000000791b */ /* 0x00bff40003800000 */
.L_x_380:
[----:B------:R-:W-:Y:S05]  /*11db0*/  BSYNC B1 ;  /* 0x0000000000017941 */ /* 0x000fea0003800000 */
.L_x_379:
[----:B------:R-:W-:Y:S05]  /*11dc0*/  BRA `(.L_x_381) ;  /* 0xffffffdc00687947 */ /* 0x000fea000383ffff */
.L_x_305:
[----:B0-----:R0:W1:Y:S02]  /*11dd0*/  SYNCS.PHASECHK.TRANS64.TRYWAIT P0, [R5+URZ], R4 ;  /* 0x00000004050075a7 */ /* 0x001064000800017f */
[----:B-1----:R-:W-:Y:S05]  /*11de0*/  @!P0 NANOSLEEP.SYNCS 0x989680 ;  /* 0x009896800000895d */ /* 0x002fea0003900000 */
[----:B------:R-:W1:Y:S02]  /*11df0*/  @!P0 SYNCS.PHASECHK.TRANS64 P0, [R5+URZ], R4 ;  /* 0x00000004050085a7 */ /* 0x000e64000800007f */
[----:B-1----:R-:W-:Y:S05]  /*11e00*/  @!P0 BRA `(.L_x_305) ;  /* 0xfffffffc00f08947 */ /* 0x002fea000383ffff */
[----:B------:R-:W-:Y:S05]  /*11e10*/  BRA `(.L_x_382) ;  /* 0xffffffdc009c7947 */ /* 0x000fea000383ffff */
.L_x_306:
[----:B-1----:R1:W2:Y:S02]  /*11e20*/  SYNCS.PHASECHK.TRANS64.TRYWAIT P0, [R3+URZ], R2 ;  /* 0x00000002030075a7 */ /* 0x0022a4000800017f */
[----:B--2---:R-:W-:Y:S05]  /*11e30*/  @!P0 NANOSLEEP.SYNCS 0x989680 ;  /* 0x009896800000895d */ /* 0x004fea0003900000 */
[----:B------:R-:W2:Y:S02]  /*11e40*/  @!P0 SYNCS.PHASECHK.TRANS64 P0, [R3+URZ], R2 ;  /* 0x00000002030085a7 */ /* 0x000ea4000800007f */
[----:B--2---:R-:W-:Y:S05]  /*11e50*/  @!P0 BRA `(.L_x_306) ;  /* 0xfffffffc00f08947 */ /* 0x004fea000383ffff */
[----:B------:R-:W-:Y:S05]  /*11e60*/  BRA `(.L_x_383) ;  /* 0xffffffdc00907947 */ /* 0x000fea000383ffff */
.L_x_308:
[----:B--2---:R2:W4:Y:S02]  /*11e70*/  SYNCS.PHASECHK.TRANS64.TRYWAIT P0, [R23+URZ], R4 ;  /* 0x00000004170075a7 */ /* 0x004524000800017f */
[----:B----4-:R-:W-:Y:S05]  /*11e80*/  @!P0 NANOSLEEP.SYNCS 0x989680 ;  /* 0x009896800000895d */ /* 0x010fea0003900000 */
[----:B------:R-:W4:Y:S02]  /*11e90*/  @!P0 SYNCS.PHASECHK.TRANS64 P0, [R23+URZ], R4 ;  /* 0x00000004170085a7 */ /* 0x000f24000800007f */
[----:B----4-:R-:W-:Y:S05]  /*11ea0*/  @!P0 BRA `(.L_x_308) ;  /* 0xfffffffc00f08947 */ /* 0x010fea000383ffff */
[----:B------:R-:W-:Y:S05]  /*11eb0*/  BRA `(.L_x_384) ;  /* 0xffffffdc00947947 */ /* 0x000fea000383ffff */
.L_x_385:
        /* <DEDUP_REMOVED lines=12> */
.L_x_2641:


//--------------------- .text._ZN7cutlass13device_kernelIN5flash11enable_sm90INS1_16FlashAttnFwdSm90INS1_25CollectiveMainloopFwdSm90ILi2EN4cute5tupleIJNS5_1CILi1EEES8_S8_EEENS6_IJNS7_ILi192EEESA_NS7_ILi64EEEEEELi64ENS_10bfloat16_tEfNS_4arch4Sm90ELb0ELb0ELb1ELb1ELb0ELb1ELb0ELb0ELb1ELb1ELb0ELb0EEENS1_21CollectiveEpilogueFwdINS6_IJSA_SB_SA_EEES9_SD_SF_Li384ELb1ELb1ELb0ELb0EEENS1_36VarlenDynamicPersistentTileSchedulerILi192ELi192ELi384ELi128ELb0ELb1ELb1ELb0ELb1ELb1EEEEEEEEEvNT_6ParamsE --------------------------
	.section	.text._ZN7cutlass13device_kernelIN5flash11enable_sm90INS1_16FlashAttnFwdSm90INS1_25CollectiveMainloopFwdSm90ILi2EN4cute5tupleIJNS5_1CILi1EEES8_S8_EEENS6_IJNS7_ILi192EEESA_NS7_ILi64EEEEEELi64ENS_10bfloat16_tEfNS_4arch4Sm90ELb0ELb0ELb1ELb1ELb0ELb1ELb0ELb0ELb1ELb1ELb0ELb0EEENS1_21CollectiveEpilogueFwdINS6_IJSA_SB_SA_EEES9_SD_SF_Li384ELb1ELb1ELb0ELb0EEENS1_36VarlenDynamicPersistentTileSchedulerILi192ELi192ELi384ELi128ELb0ELb1ELb1ELb0ELb1ELb1EEEEEEEEEvNT_6ParamsE,"ax",@progbits
	.align	128
.text._ZN7cutlass13device_kernelIN5flash11enable_sm90INS1_16FlashAttnFwdSm90INS1_25CollectiveMainloopFwdSm90ILi2EN4cute5tupleIJNS5_1CILi1EEES8_S8_EEENS6_IJNS7_ILi192EEESA_NS7_ILi64EEEEEELi64ENS_10bfloat16_tEfNS_4arch4Sm90ELb0ELb0ELb1ELb1ELb0ELb1ELb0ELb0ELb1ELb1ELb0ELb0EEENS1_21CollectiveEpilogueFwdINS6_IJSA_SB_SA_EEES9_SD_SF_Li384ELb1ELb1ELb0ELb0EEENS1_36VarlenDynamicPersistentTileSchedulerILi192ELi192ELi384ELi128ELb0ELb1ELb1ELb0ELb1ELb1EEEEEEEEEvNT_6ParamsE:
        .type           _ZN7cutlass13device_kernelIN5flash11enable_sm90INS1_16FlashAttnFwdSm90INS1_25CollectiveMainloopFwdSm90ILi2EN4cute5tupleIJNS5_1CILi1EEES8_S8_EEENS6_IJNS7_ILi192EEESA_NS7_ILi64EEEEEELi64ENS_10bfloat16_tEfNS_4arch4Sm90ELb0ELb0ELb1ELb1ELb0ELb1ELb0ELb0ELb1ELb1ELb0ELb0EEENS1_21CollectiveEpilogueFwdINS6_IJSA_SB_SA_EEES9_SD_SF_Li384ELb1ELb1ELb0ELb0EEENS1_36VarlenDynamicPersistentTileSchedulerILi192ELi192ELi384ELi128ELb0ELb1ELb1ELb0ELb1ELb1EEEEEEEEEvNT_6ParamsE,@function
        .size           _ZN7cutlass13device_kernelIN5flash11enable_sm90INS1_16FlashAttnFwdSm90INS1_25CollectiveMainloopFwdSm90ILi2EN4cute5tupleIJNS5_1CILi1EEES8_S8_EEENS6_IJNS7_ILi192EEESA_NS7_ILi64EEEEEELi64ENS_10bfloat16_tEfNS_4arch4Sm90ELb0ELb0ELb1ELb1ELb0ELb1ELb0ELb0ELb1ELb1ELb0ELb0EEENS1_21CollectiveEpilogueFwdINS6_IJSA_SB_SA_EEES9_SD_SF_Li384ELb1ELb1ELb0ELb0EEENS1_36VarlenDynamicPersistentTileSchedulerILi192ELi192ELi384ELi128ELb0ELb1ELb1ELb0ELb1ELb1EEEEEEEEEvNT_6ParamsE,(.L_x_2642 - _ZN7cutlass13device_kernelIN5flash11enable_sm90INS1_16FlashAttnFwdSm90INS1_25CollectiveMainloopFwdSm90ILi2EN4cute5tupleIJNS5_1CILi1EEES8_S8_EEENS6_IJNS7_ILi192EEESA_NS7_ILi64EEEEEELi64ENS_10bfloat16_tEfNS_4arch4Sm90ELb0ELb0ELb1ELb1ELb0ELb1ELb0ELb0ELb1ELb1ELb0ELb0EEENS1_21CollectiveEpilogueFwdINS6_IJSA_SB_SA_EEES9_SD_SF_Li384ELb1ELb1ELb0ELb0EEENS1_36VarlenDynamicPersistentTileSchedulerILi192ELi192ELi384ELi128ELb0ELb1ELb1ELb0ELb1ELb1EEEEEEEEEvNT_6ParamsE)
        .other          _ZN7cutlass13device_kernelIN5flash11enable_sm90INS1_16FlashAttnFwdSm90INS1_25CollectiveMainloopFwdSm90ILi2EN4cute5tupleIJNS5_1CILi1EEES8_S8_EEENS6_IJNS7_ILi192EEESA_NS7_ILi64EEEEEELi64ENS_10bfloat16_tEfNS_4arch4Sm90ELb0ELb0ELb1ELb1ELb0ELb1ELb0ELb0ELb1ELb1ELb0ELb0EEENS1_21CollectiveEpilogueFwdINS6_IJSA_SB_SA_EEES9_SD_SF_Li384ELb1ELb1ELb0ELb0EEENS1_36VarlenDynamicPersistentTileSchedulerILi192ELi192ELi384ELi128ELb0ELb1ELb1ELb0ELb1ELb1EEEEEEEEEvNT_6ParamsE,@"STO_CUDA_ENTRY STV_DEFAULT"
_ZN7cutlass13device_kernelIN5flash11enable_sm90INS1_16FlashAttnFwdSm90INS1_25CollectiveMainloopFwdSm90ILi2EN4cute5tupleIJNS5_1CILi1EEES8_S8_EEENS6_IJNS7_ILi192EEESA_NS7_ILi64EEEEEELi64ENS_10bfloat16_tEfNS_4arch4Sm90ELb0ELb0ELb1ELb1ELb0ELb1ELb0ELb0ELb1ELb1ELb0ELb0EEENS1_21CollectiveEpilogueFwdINS6_IJSA_SB_SA_EEES9_SD_SF_Li384ELb1ELb1ELb0ELb0EEENS1_36VarlenDynamicPersistentTileSchedulerILi192ELi192ELi384ELi128ELb0ELb1ELb1ELb0ELb1ELb1EEEEEEEEEvNT_6ParamsE:
[----:B------:R-:W0:Y:S02]  /*0000*/  LDC R1, c[0x0][0x28] ;  /* 0x00000a00ff017b82 */ /* 0x000e240000000800 */
[----:B0-----:R-:W-:Y:S01]  /*0010*/  VIADD R1, R1, 0xffffff38 ;  /* 0xffffff3801017836 */ /* 0x001fe20000000000 */
[----:B------:R-:W0:Y:S01]  /*0020*/  S2R R3, SR_TID.X ;  /* 0x0000000000037919 */ /* 0x000e220000002100 */
[----:B------:R-:W-:Y:S01]  /*0030*/  ELECT P0, URZ, PT ;  /* 0x00000000003f782f */ /* 0x000fe20003800000 */
[----:B------:R-:W-:Y:S01]  /*0040*/  BSSY B0, `(.L_x_386) ;  /* 0x0000013000007945 */ /* 0x000fe20003800000 */
[----:B0-----:R-:W-:-:S05]  /*0050*/  SHF.R.U32.HI R0, RZ, 0x5, R3 ;  /* 0x00000005ff007819 */ /* 0x001fca0000011603 */
[----:B------:R-:W0:Y:S02]  /*0060*/  SHFL.IDX PT, R2, R0, RZ, 0x1f ;  /* 0x00001fff00027589 */ /* 0x000e2400000e0000 */
[----:B0-----:R-:W-:-:S13]  /*0070*/  ISETP.EQ.AND P0, PT, R2, RZ, P0 ;  /* 0x000000ff0200720c */ /* 0x001fda0000702270 */
[----:B------:R-:W-:Y:S05]  /*0080*/  @!P0 BRA `(.L_x_387) ;  /* 0x0000000000388947 */ /* 0x000fea0003800000 */
[----:B------:R-:W-:Y:S02]  /*0090*/  ULDC.64 UR4, c[0x0][0x198] ;  /* 0x0000660000047ab9 */ /* 0x000fe40000000a00 */
[----:B------:R-:W-:Y:S02]  /*00a0*/  UIADD3 UR6, UP0, UR4, 0x370, URZ ;  /* 0x0000037004067890 */ /* 0x000fe4000ff1e03f */
[----:B------:R-:W-:Y:S02]  /*00b0*/  UIADD3 UR8, UP1, UR4, 0x470, URZ ;  /* 0x0000047004087890 */ /* 0x000fe4000ff3e03f */
[----:B------:R-:W-:Y:S02]  /*00c0*/  UIADD3 UR10, UP2, UR4, 0x570, URZ ;  /* 0x00000570040a7890 */ /* 0x000fe4000ff5e03f */
[----:B------:R-:W-:Y:S02]  /*00d0*/  UIADD3 UR4, UP3, UR4, 0x670, URZ ;  /* 0x0000067004047890 */ /* 0x000fe4000ff7e03f */
[----:B------:R-:W-:-:S02]  /*00e0*/  UIADD3.X UR7, URZ, UR5, URZ, UP0, !UPT ;  /* 0x000000053f077290 */ /* 0x000fc400087fe43f */
[----:B------:R-:W-:Y:S02]  /*00f0*/  UIADD3.X UR9, URZ, UR5, URZ, UP1, !UPT ;  /* 0x000000053f097290 */ /* 0x000fe40008ffe43f */
[----:B------:R-:W-:Y:S02]  /*0100*/  UIADD3.X UR11, URZ, UR5, URZ, UP2, !UPT ;  /* 0x000000053f0b7290 */ /* 0x000fe400097fe43f */
[----:B------:R-:W-:-:S03]  /*0110*/  UIADD3.X UR5, URZ, UR5, URZ, UP3, !UPT ;  /* 0x000000053f057290 */ /* 0x000fc60009ffe43f */
[----:B------:R0:W-:Y:S02]  /*0120*/  UTMACCTL.PF [UR6] ;  /* 0x00000000060079b9 */ /* 0x0001e40008040000 */
[----:B------:R0:W-:Y:S02]  /*0130*/  UTMACCTL.PF [UR8] ;  /* 0x00000000080079b9 */ /* 0x0001e40008040000 */
[----:B------:R0:W-:Y:S02]  /*0140*/  UTMACCTL.PF [UR10] ;  /* 0x000000000a0079b9 */ /* 0x0001e40008040000 */
[----:B------:R0:W-:Y:S02]  /*0150*/  UTMACCTL.PF [UR4] ;  /* 0x00000000040079b9 */ /* 0x0001e40008040000 */
[----:B0-----:R-:W-:Y:S01]  /*0160*/  NOP ;  /* 0x0000000000007918 */ /* 0x001fe20000000000 */
.L_x_387:
[----:B------:R-:W-:Y:S05]  /*0170*/  BSYNC B0 ;  /* 0x0000000000007941 */ /* 0x000fea0003800000 */
.L_x_386:
[----:B------:R-:W-:Y:S01]  /*0180*/  VOTEU.ANY UP0, P0 ;  /* 0x00000000003f7886 */ /* 0x000fe20000000100 */
[----:B------:R-:W0:Y:S01]  /*0190*/  SHFL.IDX PT, R2, R0, RZ, 0x1f ;  /* 0x00001fff00027589 */ /* 0x000e2200000e0000 */
[----:B------:R-:W-:Y:S01]  /*01a0*/  UMOV UR4, 0x80 ;  /* 0x0000008000047882 */ /* 0x000fe20000000000 */
[----:B------:R-:W-:Y:S01]  /*01b0*/  UMOV UR7, 0x180 ;  /* 0x0000018000077882 */ /* 0x000fe20000000000 */
[----:B------:R-:W-:Y:S01]  /*01c0*/  SHF.R.U32.HI R3, RZ, 0x7, R3 ;  /* 0x00000007ff037819 */ /* 0x000fe20000011603 */
[----:B------:R-:W1:Y:S01]  /*01d0*/  @UP0 S2UR UR8, SR_CgaCtaId ;  /* 0x00000000000809c3 */ /* 0x000e620000008800 */
[----:B------:R-:W-:Y:S01]  /*01e0*/  @UP0 UMOV UR6, 0x400 ;  /* 0x0000040000060882 */ /* 0x000fe20000000000 */
[----:B------:R-:W-:-:S04]  /*01f0*/  @UP0 UIADD3 UR4, -UR4, 0x100000, URZ ;  /* 0x0010000004040890 */ /* 0x000fc8000fffe13f */
[----:B------:R-:W-:Y:S02]  /*0200*/  @UP0 USHF.L.U32 UR5, UR4, 0xb, URZ ;  /* 0x0000000b04050899 */ /* 0x000fe4000800063f */
[----:B------:R-:W-:Y:S01]  /*0210*/  @UP0 USHF.L.U32 UR4, UR4, 0x1, URZ ;  /* 0x0000000104040899 */ /* 0x000fe2000800063f */
[----:B------:R-:W-:Y:S01]  /*0220*/  VOTEU.ANY UP1, P0 ;  /* 0x00000000003f7886 */ /* 0x000fe20000020100 */
[----:B0-----:R-:W-:Y:S02]  /*0230*/  ISETP.NE.AND P1, PT, R2, RZ, PT ;  /* 0x000000ff0200720c */ /* 0x001fe40003f25270 */
[----:B------:R0:W2:Y:S01]  /*0240*/  SHFL.IDX PT, R2, R3, RZ, 0x1f ;  /* 0x00001fff03027589 */ /* 0x0000a200000e0000 */
[----:B-1----:R-:W-:Y:S02]  /*0250*/  @UP0 ULEA UR8, UR8, UR6, 0x18 ;  /* 0x0000000608080291 */ /* 0x002fe4000f8ec03f */
[----:B------:R-:W-:-:S04]  /*0260*/  @UP0 UIADD3 UR6, -UR7, 0x100000, URZ ;  /* 0x0010000007060890 */ /* 0x000fc8000fffe13f */
[----:B------:R-:W-:Y:S02]  /*0270*/  @UP0 USHF.L.U32 UR7, UR6, 0xb, URZ ;  /* 0x0000000b06070899 */ /* 0x000fe4000800063f */
[----:B------:R-:W-:Y:S01]  /*0280*/  @UP0 USHF.L.U32 UR6, UR6, 0x1, URZ ;  /* 0x0000000106060899 */ /* 0x000fe2000800063f */
[----:B------:R-:W-:Y:S01]  /*0290*/  VOTEU.ANY UP0, P0 ;  /* 0x00000000003f7886 */ /* 0x000fe20000000100 */
[----:B------:R-:W1:Y:S04]  /*02a0*/  FENCE.VIEW.ASYNC.S ;  /* 0x00000000000073c6 */ /* 0x000e680000000000 */
[----:B-1----:R0:W1:Y:S06]  /*02b0*/  @UP0 SYNCS.EXCH.64 URZ, [UR8+0x30800], UR4 ;  /* 0x03080004083f05b2 */ /* 0x00206c0008000100 */
[----:B------:R0:W3:Y:S02]  /*02c0*/  @UP1 SYNCS.EXCH.64 URZ, [UR8+0x30820], UR6 ;  /* 0x03082006083f15b2 */ /* 0x0000e40008000100 */
[----:B0-----:R-:W-:Y:S05]  /*02d0*/  @P1 BRA `(.L_x_388) ;  /* 0x0000000000481947 */ /* 0x001fea0003800000 */
[----:B------:R-:W0:Y:S01]  /*02e0*/  S2UR UR5, SR_CgaCtaId ;  /* 0x00000000000579c3 */ /* 0x000e220000008800 */
        /* <DEDUP_REMOVED lines=15> */
[----:B------:R0:W0:Y:S01]  /*03e0*/  SYNCS.EXCH.64 URZ, [UR8+0x30848], UR6 ;  /* 0x03084806083f75b2 */ /* 0x0000220008000100 */
[----:B------:R-:W-:Y:S01]  /*03f0*/  NOP ;  /* 0x0000000000007918 */ /* 0x000fe20000000000 */
.L_x_388:
[----:B------:R-:W5:Y:S01]  /*0400*/  SHFL.IDX PT, R3, R0, RZ, 0x1f ;  /* 0x00001fff00037589 */ /* 0x000f6200000e0000 */
[----:B------:R-:W-:Y:S01]  /*0410*/  NOP ;  /* 0x0000000000007918 */ /* 0x000fe20000000000 */
[----:B-----5:R-:W-:-:S13]  /*0420*/  ISETP.NE.AND P0, PT, R3, RZ, PT ;  /* 0x000000ff0300720c */ /* 0x020fda0003f05270 */
        /* <DEDUP_REMOVED lines=17> */
[----:B------:R0:W0:Y:S01]  /*0540*/  SYNCS.EXCH.64 URZ, [UR8+0x30868], UR6 ;  /* 0x03086806083f75b2 */ /* 0x0000220008000100 */
[----:B------:R-:W-:Y:S01]  /*0550*/  NOP ;  /* 0x0000000000007918 */ /* 0x000fe20000000000 */
.L_x_389:
[----:B------:R-:W5:Y:S01]  /*0560*/  SHFL.IDX PT, R3, R0, RZ, 0x1f ;  /* 0x00001fff00037589 */ /* 0x000f6200000e0000 */
[----:B------:R-:W-:Y:S01]  /*0570*/  NOP ;  /* 0x0000000000007918 */ /* 0x000fe20000000000 */
[----:B-----5:R-:W-:-:S13]  /*0580*/  ISETP.NE.AND P0, PT, R3, RZ, PT ;  /* 0x000000ff0300720c */ /* 0x020fda0003f05270 */
        /* <DEDUP_REMOVED lines=13> */
[----:B------:R0:W0:Y:S01]  /*0660*/  SYNCS.EXCH.64 URZ, [UR6+0x30888], UR4 ;  /* 0x03088804063f75b2 */ /* 0x0000220008000100 */
[----:B------:R-:W-:Y:S01]  /*0670*/  NOP ;  /* 0x0000000000007918 */ /* 0x000fe20000000000 */
.L_x_390:
        /* <DEDUP_REMOVED lines=22> */
.L_x_391:
        /* <DEDUP_REMOVED lines=22> */
.L_x_392:
[----:B--2---:R-:W-:Y:S01]  /*0940*/  ISETP.NE.AND P0, PT, R2, RZ, PT ;  /* 0x000000ff0200720c */ /* 0x004fe20003f05270 */
[----:B------:R-:W-:Y:S01]  /*0950*/  IMAD.MOV.U32 R2, RZ, RZ, 0x1 ;  /* 0x00000001ff027424 */ /* 0x000fe200078e00ff */
[----:B------:R-:W-:Y:S01]  /*0960*/  NOP ;  /* 0x0000000000007918 */ /* 0x000fe20000000000 */
[----:B------:R-:W-:Y:S01]  /*0970*/  ULDC.64 UR56, c[0x0][0x208] ;  /* 0x0000820000387ab9 */ /* 0x000fe20000000a00 */
[----:B------:R-:W-:Y:S02]  /*0980*/  BSSY B9, `(.L_x_393) ;  /* 0x00017a2000097945 */ /* 0x000fe40003800000 */
[----:B------:R-:W-:-:S05]  /*0990*/  SEL R2, R2, 0x2, !P0 ;  /* 0x0000000202027807 */ /* 0x000fca0004000000 */
[----:B------:R2:W-:Y:S01]  /*09a0*/  STL [R1+0x40], R2 ;  /* 0x0000400201007387 */ /* 0x0005e20000100800 */
[----:B01-34-:R-:W-:Y:S06]  /*09b0*/  BAR.SYNC.DEFER_BLOCKING 0x0 ;  /* 0x0000000000007b1d */ /* 0x01bfec0000010000 */
[----:B------:R-:W-:Y:S05]  /*09c0*/  @!P0 BRA `(.L_x_394) ;  /* 0x0000011400fc8947 */ /* 0x000fea0003800000 */
.L_x_395:
[----:B------:R-:W-:-:S08]  /*09d0*/  NOP ;  /* 0x0000000000007918 */ /* 0x000fd00000000000 */
[----:B------:R-:W0:Y:S02]  /*09e0*/  USETMAXREG.TRY_ALLOC.CTAPOOL UP0, 0xa0 ;  /* 0x000000a0000079c8 */ /* 0x000e240008000600 */
[----:B0-----:R-:W-:-:S13]  /*09f0*/  PLOP3.LUT P0, PT, PT, PT, UP0, 0x80, 0x0 ;  /* 0x000000000000781c */ /* 0x001fda0003f0f008 */
[----:B------:R-:W-:Y:S05]  /*0a00*/  @!P0 BRA `(.L_x_395) ;  /* 0xfffffffc00f08947 */ /* 0x000fea000383ffff */
[----:B------:R-:W3:Y:S01]  /*0a10*/  LDL.LU R0, [R1] ;  /* 0x0000000001007983 */ /* 0x000ee20000300800 */
[----:B--2---:R-:W0:Y:S01]  /*0a20*/  S2R R2, SR_TID.X ;  /* 0x0000000000027919 */ /* 0x004e220000002100 */
[----:B------:R-:W1:Y:S01]  /*0a30*/  S2UR UR5, SR_CgaCtaId ;  /* 0x00000000000579c3 */ /* 0x000e620000008800 */
[----:B------:R-:W-:Y:S01]  /*0a40*/  UMOV UR4, 0x400 ;  /* 0x0000040000047882 */ /* 0x000fe20000000000 */
[----:B0-----:R-:W-:-:S06]  /*0a50*/  SHF.R.U32.HI R2, RZ, 0x7, R2 ;  /* 0x00000007ff027819 */ /* 0x001fcc0000011602 */
[----:B------:R-:W-:Y:S06]  /*0a60*/  BAR.ARV 0x8, 0x200 ;  /* 0x0208000000007b1d */ /* 0x000fec0000002000 */
[----:B------:R-:W-:-:S13]  /*0a70*/  ISETP.NE.AND P0, PT, R2, 0x1, PT ;  /* 0x000000010200780c */ /* 0x000fda0003f05270 */
[----:B------:R-:W-:Y:S08]  /*0a80*/  @!P0 BAR.ARV 0x9, 0x100 ;  /* 0x0244000000008b1d */ /* 0x000ff00000002000 */
[----:B------:R-:W-:Y:S01]  /*0a90*/  BAR.SYNC.DEFER_BLOCKING 0x5, 0x200 ;  /* 0x0148000000007b1d */ /* 0x000fe20000010000 */
[----:B-1----:R-:W-:-:S06]  /*0aa0*/  ULEA UR4, UR5, UR4, 0x18 ;  /* 0x0000000405047291 */ /* 0x002fcc000f8ec03f */
[----:B------:R-:W-:Y:S01]  /*0ab0*/  IMAD.U32 R2, RZ, RZ, UR4 ;  /* 0x00000004ff027e24 */ /* 0x000fe2000f8e00ff */
[----:B------:R-:W-:-:S04]  /*0ac0*/  ULDC UR4, c[0x0][0xc3c] ;  /* 0x00030f0000047ab9 */ /* 0x000fc80000000800 */
[----:B------:R-:W0:Y:S01]  /*0ad0*/  LDS.128 R32, [R2+0x308d0] ;  /* 0x0308d00002207984 */ /* 0x000e220000000c00 */
[----:B------:R-:W-:Y:S06]  /*0ae0*/  BAR.ARV 0x4, 0x200 ;  /* 0x0108000000007b1d */ /* 0x000fec0000002000 */
[----:B---3--:R-:W-:-:S04]  /*0af0*/  LOP3.LUT R0, R0, 0xfffffff7, RZ, 0xc0, !PT ;  /* 0xfffffff700007812 */ /* 0x008fc800078ec0ff */
[----:B------:R-:W-:-:S05]  /*0b00*/  @P0 LOP3.LUT R0, R0, 0x8, RZ, 0xfc, !PT ;  /* 0x0000000800000812 */ /* 0x000fca00078efcff */
[----:B------:R1:W-:Y:S01]  /*0b10*/  STL [R1], R0 ;  /* 0x0000000001007387 */ /* 0x0003e20000100800 */
[----:B0-----:R-:W-:-:S13]  /*0b20*/  ISETP.GE.AND P0, PT, R35, UR4, PT ;  /* 0x0000000423007c0c */ /* 0x001fda000bf06270 */
[----:B-1----:R-:W-:Y:S05]  /*0b30*/  @P0 BRA `(.L_x_396) ;  /* 0x0000017800180947 */ /* 0x002fea0003800000 */
[----:B------:R-:W2:Y:S01]  /*0b40*/  LDL.LU R14, [R1+0x40] ;  /* 0x00004000010e7983 */ /* 0x000ea20000300800 */
[----:B------:R-:W0:Y:S02]  /*0b50*/  S2R R0, SR_TID.X ;  /* 0x0000000000007919 */ /* 0x000e240000002100 */
[----:B0-----:R-:W-:-:S05]  /*0b60*/  VIADD R13, R0, 0xffffff80 ;  /* 0xffffff80000d7836 */ /* 0x001fca0000000000 */
[----:B------:R-:W-:-:S04]  /*0b70*/  SHF.R.S32.HI R0, RZ, 0x1f, R13 ;  /* 0x0000001fff007819 */ /* 0x000fc8000001140d */
[----:B------:R-:W-:-:S04]  /*0b80*/  LEA.HI R3, R0, R13, RZ, 0x7 ;  /* 0x0000000d00037211 */ /* 0x000fc800078f38ff */
[----:B------:R-:W-:-:S05]  /*0b90*/  LOP3.LUT R4, R3, 0xffffff80, RZ, 0xc0, !PT ;  /* 0xffffff8003047812 */ /* 0x000fca00078ec0ff */
[----:B------:R-:W-:-:S05]  /*0ba0*/  IMAD.IADD R16, R13, 0x1, -R4 ;  /* 0x000000010d107824 */ /* 0x000fca00078e0a04 */
[----:B------:R-:W-:-:S04]  /*0bb0*/  SHF.R.S32.HI R9, RZ, 0x1f, R16 ;  /* 0x0000001fff097819 */ /* 0x000fc80000011410 */
[----:B------:R-:W-:Y:S02]  /*0bc0*/  LEA.HI R10, R9, R16, RZ, 0x2 ;  /* 0x00000010090a7211 */ /* 0x000fe400078f10ff */
[----:B------:R-:W-:Y:S02]  /*0bd0*/  LEA.HI R4, R0, R13, RZ, 0x4 ;  /* 0x0000000d00047211 */ /* 0x000fe400078f20ff */
[--C-:B------:R-:W-:Y:S02]  /*0be0*/  SHF.R.S32.HI R8, RZ, 0x2, R10.reuse ;  /* 0x00000002ff087819 */ /* 0x100fe4000001140a */
[----:B------:R-:W-:Y:S02]  /*0bf0*/  SHF.R.S32.HI R7, RZ, 0x1f, R10 ;  /* 0x0000001fff077819 */ /* 0x000fe4000001140a */
[----:B------:R-:W-:Y:S02]  /*0c00*/  LOP3.LUT R5, R4, 0xfffffff0, RZ, 0xc0, !PT ;  /* 0xfffffff004057812 */ /* 0x000fe400078ec0ff */
[----:B------:R-:W-:-:S04]  /*0c10*/  LEA.HI R7, R7, R8, RZ, 0x3 ;  /* 0x0000000807077211 */ /* 0x000fc800078f18ff */
[----:B------:R-:W-:Y:S01]  /*0c20*/  LOP3.LUT R11, R7, 0xfffffff8, RZ, 0xc0, !PT ;  /* 0xfffffff8070b7812 */ /* 0x000fe200078ec0ff */
[----:B------:R-:W-:Y:S01]  /*0c30*/  IMAD.IADD R5, R13, 0x1, -R5 ;  /* 0x000000010d057824 */ /* 0x000fe200078e0a05 */
[----:B------:R-:W-:-:S03]  /*0c40*/  SHF.R.S32.HI R7, RZ, 0x4, R4 ;  /* 0x00000004ff077819 */ /* 0x000fc60000011404 */
[----:B------:R-:W-:Y:S01]  /*0c50*/  IMAD.IADD R12, R8, 0x1, -R11 ;  /* 0x00000001080c7824 */ /* 0x000fe200078e0a0b */
[----:B------:R-:W-:Y:S02]  /*0c60*/  LEA.HI R8, R0, R13, RZ, 0x5 ;  /* 0x0000000d00087211 */ /* 0x000fe400078f28ff */
[----:B------:R-:W-:Y:S02]  /*0c70*/  LEA.HI R4, R4, R7, RZ, 0x1 ;  /* 0x0000000704047211 */ /* 0x000fe400078f08ff */
[----:B------:R-:W-:Y:S02]  /*0c80*/  LEA.HI R9, R9, R16, RZ, 0x5 ;  /* 0x0000001009097211 */ /* 0x000fe400078f28ff */
[----:B------:R-:W-:Y:S02]  /*0c90*/  SHF.R.S32.HI R6, RZ, 0x1f, R5 ;  /* 0x0000001fff067819 */ /* 0x000fe40000011405 */
[----:B------:R-:W-:Y:S02]  /*0ca0*/  SHF.R.S32.HI R18, RZ, 0x5, R8 ;  /* 0x00000005ff127819 */ /* 0x000fe40000011408 */
[----:B------:R-:W-:-:S02]  /*0cb0*/  LOP3.LUT R8, R4, 0x1ffffffe, RZ, 0xc0, !PT ;  /* 0x1ffffffe04087812 */ /* 0x000fc400078ec0ff */
[----:B------:R-:W-:Y:S02]  /*0cc0*/  SHF.R.S32.HI R9, RZ, 0x5, R9 ;  /* 0x00000005ff097819 */ /* 0x000fe40000011409 */
[----:B------:R-:W-:Y:S02]  /*0cd0*/  LEA.HI R6, R6, R5, RZ, 0x3 ;  /* 0x0000000506067211 */ /* 0x000fe400078f18ff */
[----:B------:R-:W-:Y:S01]  /*0ce0*/  SHF.R.S32.HI R15, RZ, 0x7, R3 ;  /* 0x00000007ff0f7819 */ /* 0x000fe20000011403 */
[----:B------:R-:W-:Y:S01]  /*0cf0*/  IMAD.IADD R8, R7, 0x1, -R8 ;  /* 0x0000000107087824 */ /* 0x000fe200078e0a08 */
[----:B------:R-:W-:Y:S01]  /*0d00*/  LOP3.LUT R4, R6, 0xfffffff8, RZ, 0xc0, !PT ;  /* 0xfffffff806047812 */ /* 0x000fe200078ec0ff */
[----:B------:R-:W-:Y:S01]  /*0d10*/  IMAD R12, R9, 0x10, R12 ;  /* 0x00000010090c7824 */ /* 0x000fe200078e020c */
[----:B------:R-:W-:Y:S01]  /*0d20*/  LOP3.LUT R10, R10, 0x7ffffffc, RZ, 0xc0, !PT ;  /* 0x7ffffffc0a0a7812 */ /* 0x000fe200078ec0ff */
[----:B------:R-:W-:Y:S02]  /*0d30*/  IMAD.SHL.U32 R7, R18, 0x400, RZ ;  /* 0x0000040012077824 */ /* 0x000fe400078e00ff */
[----:B------:R-:W-:Y:S01]  /*0d40*/  IMAD.HI R9, R15, 0x55555556, RZ ;  /* 0x555555560f097827 */ /* 0x000fe200078e02ff */
[----:B------:R-:W-:-:S03]  /*0d50*/  IADD3 R4, R5, -R4, RZ ;  /* 0x8000000405047210 */ /* 0x000fc60007ffe0ff */
[----:B------:R-:W-:Y:S01]  /*0d60*/  IMAD R5, R5, 0x40, R7 ;  /* 0x0000004005057824 */ /* 0x000fe200078e0207 */
[----:B------:R-:W-:Y:S01]  /*0d70*/  LEA.HI R9, R9, R9, RZ, 0x1 ;  /* 0x0000000909097211 */ /* 0x000fe200078f08ff */
[----:B------:R-:W-:Y:S02]  /*0d80*/  IMAD.SHL.U32 R8, R8, 0x8, RZ ;  /* 0x0000000808087824 */ /* 0x000fe400078e00ff */
[----:B------:R-:W-:Y:S02]  /*0d90*/  IMAD.MOV.U32 R11, RZ, RZ, -0x2 ;  /* 0xfffffffeff0b7424 */ /* 0x000fe400078e00ff */
[----:B------:R-:W-:Y:S01]  /*0da0*/  IMAD.IADD R10, R16, 0x1, -R10 ;  /* 0x00000001100a7824 */ /* 0x000fe200078e0a0a */
[C---:B------:R-:W-:Y:S01]  /*0db0*/  R2P PR, R4.reuse, 0x6 ;  /* 0x0000000604007804 */ /* 0x040fe20000000000 */
[----:B------:R-:W-:Y:S02]  /*0dc0*/  IMAD.SHL.U32 R3, R4, 0x40, RZ ;  /* 0x0000004004037824 */ /* 0x000fe400078e00ff */
[----:B------:R-:W-:-:S02]  /*0dd0*/  IMAD.IADD R5, R8, 0x1, R5 ;  /* 0x0000000108057824 */ /* 0x000fc400078e0205 */
[----:B------:R-:W-:Y:S02]  /*0de0*/  IMAD R4, R10, R11, 0xc0 ;  /* 0x000000c00a047424 */ /* 0x000fe400078e020b */
[----:B------:R-:W-:Y:S01]  /*0df0*/  IMAD R9, R9, -0x3, R15 ;  /* 0xfffffffd09097824 */ /* 0x000fe200078e020f */
[----:B------:R-:W-:Y:S01]  /*0e00*/  LEA.HI R0, R0, R13, RZ, 0x2 ;  /* 0x0000000d00007211 */ /* 0x000fe200078f10ff */
[----:B------:R0:W-:Y:S02]  /*0e10*/  STL [R1+0xb0], R5 ;  /* 0x0000b00501007387 */ /* 0x0001e40000100800 */
[----:B------:R-:W-:Y:S02]  /*0e20*/  IMAD R12, R9, 0x40, R12 ;  /* 0x00000040090c7824 */ /* 0x000fe400078e020c */
[----:B------:R2:W-:Y:S01]  /*0e30*/  STL [R1+0xa8], R4 ;  /* 0x0000a80401007387 */ /* 0x0005e20000100800 */
[----:B------:R-:W-:Y:S02]  /*0e40*/  LOP3.LUT R3, R3, 0x1c0, RZ, 0xc0, !PT ;  /* 0x000001c003037812 */ /* 0x000fe400078ec0ff */
[----:B------:R-:W-:Y:S01]  /*0e50*/  SHF.R.S32.HI R18, RZ, 0x2, R0 ;  /* 0x00000002ff127819 */ /* 0x000fe20000011400 */
[----:B------:R-:W-:Y:S01]  /*0e60*/  STL [R1+0xa4], R12 ;  /* 0x0000a40c01007387 */ /* 0x000fe20000100800 */
[----:B------:R-:W-:-:S02]  /*0e70*/  LOP3.LUT R8, R3, 0x8, R8, 0xf8, !PT ;  /* 0x0000000803087812 */ /* 0x000fc400078ef808 */
[----:B------:R-:W-:Y:S01]  /*0e80*/  SHF.R.U32.HI R3, RZ, 0x3, R3 ;  /* 0x00000003ff037819 */ /* 0x000fe20000011603 */
[----:B------:R-:W-:Y:S01]  /*0e90*/  VIADD R10, R18, 0x60 ;  /* 0x00000060120a7836 */ /* 0x000fe20000000000 */
[----:B------:R-:W-:Y:S02]  /*0ea0*/  SHF.L.U32 R6, R6, 0x6, RZ ;  /* 0x0000000606067819 */ /* 0x000fe400000006ff */
[----:B------:R-:W-:Y:S02]  /*0eb0*/  LOP3.LUT R3, R8, R3, RZ, 0x3c, !PT ;  /* 0x0000000308037212 */ /* 0x000fe400078e3cff */
[----:B------:R-:W-:Y:S02]  /*0ec0*/  LOP3.LUT R6, R6, 0x7ffffe00, RZ, 0xc0, !PT ;  /* 0x7ffffe0006067812 */ /* 0x000fe400078ec0ff */
[----:B0-----:R-:W-:Y:S02]  /*0ed0*/  SHF.R.S32.HI R5, RZ, 0x1f, R0 ;  /* 0x0000001fff057819 */ /* 0x001fe40000011400 */
[----:B------:R-:W-:-:S02]  /*0ee0*/  SHF.R.S32.HI R8, RZ, 0x1f, R10 ;  /* 0x0000001fff087819 */ /* 0x000fc4000001140a */
[----:B------:R-:W-:Y:S02]  /*0ef0*/  IADD3 R3, R3, R6, R7 ;  /* 0x0000000603037210 */ /* 0x000fe40007ffe007 */
[----:B------:R-:W-:Y:S02]  /*0f00*/  LEA.HI R5, R5, R18, RZ, 0x3 ;  /* 0x0000001205057211 */ /* 0x000fe400078f18ff */
[----:B------:R-:W-:Y:S01]  /*0f10*/  SHF.R.S32.HI R6, RZ, 0x1f, R18 ;  /* 0x0000001fff067819 */ /* 0x000fe20000011412 */
[----:B------:R-:W-:Y:S01]  /*0f20*/  IMAD.SHL.U32 R6, R10, 0x40, RZ ;  /* 0x000000400a067824 */ /* 0x000fe200078e00ff */
[----:B------:R-:W-:Y:S02]  /*0f30*/  LEA.HI R8, R8, R10, RZ, 0x3 ;  /* 0x0000000a08087211 */ /* 0x000fe400078f18ff */
[----:B------:R-:W-:Y:S01]  /*0f40*/  LOP3.LUT R7, R5, 0xfffffff8, RZ, 0xc0, !PT ;  /* 0xfffffff805077812 */ /* 0x000fe200078ec0ff */
[----:B------:R-:W-:Y:S02]  /*0f50*/  IMAD R11, R3, 0x2, R2 ;  /* 0x00000002030b7824 */ /* 0x000fe400078e0202 */
[----:B------:R-:W-:-:S02]  /*0f60*/  IMAD.SHL.U32 R8, R8, 0x40, RZ ;  /* 0x0000004008087824 */ /* 0x000fc400078e00ff */
[----:B------:R-:W-:Y:S02]  /*0f70*/  IMAD.IADD R7, R18, 0x1, -R7 ;  /* 0x0000000112077824 */ /* 0x000fe400078e0a07 */
[----:B------:R-:W-:Y:S01]  /*0f80*/  IMAD.MOV.U32 R9, RZ, RZ, 0x40 ;  /* 0x00000040ff097424 */ /* 0x000fe200078e00ff */
[----:B------:R-:W-:Y:S01]  /*0f90*/  CS2R R152, SRZ ;  /* 0x0000000000987805 */ /* 0x000fe2000001ff00 */
[----:B------:R-:W-:Y:S01]  /*0fa0*/  IMAD.MOV.U32 R19, RZ, RZ, RZ ;  /* 0x000000ffff137224 */ /* 0x000fe200078e00ff */
[----:B--2---:R-:W-:-:S05]  /*0fb0*/  LOP3.LUT R4, R14, 0x1, RZ, 0xfc, !PT ;  /* 0x000000010e047812 */ /* 0x004fca00078efcff */
[----:B------:R0:W-:Y:S02]  /*0fc0*/  STL [R1+0x14], R4 ;  /* 0x0000140401007387 */ /* 0x0001e40000100800 */
[----:B0-----:R-:W-:-:S05]  /*0fd0*/  LOP3.LUT R4, R0, 0xfffffffc, RZ, 0xc0, !PT ;  /* 0xfffffffc00047812 */ /* 0x001fca00078ec0ff */
[----:B------:R-:W-:-:S05]  /*0fe0*/  IMAD.IADD R4, R13, 0x1, -R4 ;  /* 0x000000010d047824 */ /* 0x000fca00078e0a04 */
[C---:B------:R-:W-:Y:S02]  /*0ff0*/  LEA.HI R0, R4.reuse, R4, RZ, 0x1 ;  /* 0x0000000404007211 */ /* 0x040fe400078f08ff */
[----:B------:R-:W-:Y:S02]  /*1000*/  SHF.L.U32 R16, R4, 0x3, RZ ;  /* 0x0000000304107819 */ /* 0x000fe400000006ff */
[----:B------:R-:W-:Y:S02]  /*1010*/  LOP3.LUT R5, R0, 0x1ffffffe, RZ, 0xc0, !PT ;  /* 0x1ffffffe00057812 */ /* 0x000fe400078ec0ff */
[----:B------:R-:W-:Y:S01]  /*1020*/  LOP3.LUT R0, R6, 0x1c0, RZ, 0xc0, !PT ;  /* 0x000001c006007812 */ /* 0x000fe200078ec0ff */
[----:B------:R-:W-:Y:S01]  /*1030*/  STL [R1+0x98], RZ ;  /* 0x000098ff01007387 */ /* 0x000fe20000100800 */
[----:B------:R-:W-:Y:S02]  /*1040*/  LOP3.LUT R6, R8, 0xfffffe00, RZ, 0xc0, !PT ;  /* 0xfffffe0008067812 */ /* 0x000fe400078ec0ff */
[----:B------:R-:W-:Y:S01]  /*1050*/  SHF.R.U32.HI R10, RZ, 0x3, R0 ;  /* 0x00000003ff0a7819 */ /* 0x000fe20000011600 */
[----:B------:R-:W-:Y:S01]  /*1060*/  STL [R1+0x30], RZ ;  /* 0x000030ff01007387 */ /* 0x000fe20000100800 */
[----:B------:R-:W-:-:S03]  /*1070*/  LOP3.LUT R3, R0, 0x38, R16, 0xf8, !PT ;  /* 0x0000003800037812 */ /* 0x000fc600078ef810 */
[----:B------:R-:W-:Y:S01]  /*1080*/  STL [R1+0x44], R11 ;  /* 0x0000440b01007387 */ /* 0x000fe20000100800 */
[----:B------:R-:W-:-:S03]  /*1090*/  VIADD R0, R11, 0x1e800 ;  /* 0x0001e8000b007836 */ /* 0x000fc60000000000 */
[----:B------:R0:W-:Y:S01]  /*10a0*/  STL [R1+0x70], R7 ;  /* 0x0000700701007387 */ /* 0x0001e20000100800 */
[C---:B------:R-:W-:Y:S02]  /*10b0*/  IMAD.IADD R5, R4.reuse, 0x1, -R5 ;  /* 0x0000000104057824 */ /* 0x040fe400078e0a05 */
[----:B------:R-:W-:Y:S01]  /*10c0*/  IMAD.SHL.U32 R22, R4, 0x4, RZ ;  /* 0x0000000404167824 */ /* 0x000fe200078e00ff */
[----:B------:R1:W-:Y:S01]  /*10d0*/  STL [R1+0x80], R6 ;  /* 0x0000800601007387 */ /* 0x0003e20000100800 */
[----:B------:R-:W-:Y:S01]  /*10e0*/  VIADD R4, R11, 0x1e820 ;  /* 0x0001e8200b047836 */ /* 0x000fe20000000000 */
[----:B0-----:R-:W-:Y:S02]  /*10f0*/  LOP3.LUT R7, R6, R3, R10, 0xf6, !PT ;  /* 0x0000000306077212 */ /* 0x001fe400078ef60a */
[----:B------:R-:W-:Y:S01]  /*1100*/  SEL R3, R9, 0xffffffc0, !P2 ;  /* 0xffffffc009037807 */ /* 0x000fe20005000000 */
[----:B------:R-:W-:Y:S02]  /*1110*/  @P1 VIADD R4, R0, 0xffffffe0 ;  /* 0xffffffe000041836 */ /* 0x000fe40000000000 */
[----:B-1----:R-:W-:-:S02]  /*1120*/  IMAD R6, R7, 0x2, R2 ;  /* 0x0000000207067824 */ /* 0x002fc400078e0202 */
[----:B------:R-:W-:Y:S02]  /*1130*/  IMAD R5, R5, 0x8, R12 ;  /* 0x0000000805057824 */ /* 0x000fe400078e020c */
[----:B------:R-:W-:Y:S01]  /*1140*/  IMAD.IADD R0, R0, 0x1, R3 ;  /* 0x0000000100007824 */ /* 0x000fe200078e0203 */
[----:B------:R-:W-:Y:S04]  /*1150*/  STL [R1+0xa0], R6 ;  /* 0x0000a00601007387 */ /* 0x000fe80000100800 */
[----:B------:R-:W-:Y:S04]  /*1160*/  STL [R1+0x84], R4 ;  /* 0x0000840401007387 */ /* 0x000fe80000100800 */
[----:B------:R0:W-:Y:S04]  /*1170*/  STL [R1+0xac], R5 ;  /* 0x0000ac0501007387 */ /* 0x0001e80000100800 */
[----:B------:R1:W-:Y:S01]  /*1180*/  STL [R1+0x4c], R0 ;  /* 0x00004c0001007387 */ /* 0x0003e20000100800 */
[----:B0-----:R-:W-:-:S02]  /*1190*/  IMAD.IADD R5, R3, 0x1, R4 ;  /* 0x0000000103057824 */ /* 0x001fc400078e0204 */
[C---:B------:R-:W-:Y:S02]  /*11a0*/  VIADD R3, R4.reuse, 0x6000 ;  /* 0x0000600004037836 */ /* 0x040fe40000000000 */
[----:B-1----:R-:W-:Y:S01]  /*11b0*/  VIADD R0, R4, 0xc000 ;  /* 0x0000c00004007836 */ /* 0x002fe20000000000 */
[----:B------:R0:W-:Y:S04]  /*11c0*/  STL [R1+0x48], R5 ;  /* 0x0000480501007387 */ /* 0x0001e80000100800 */
[----:B------:R0:W-:Y:S04]  /*11d0*/  STL [R1+0x88], R0 ;  /* 0x0000880001007387 */ /* 0x0001e80000100800 */
[----:B------:R0:W-:Y:S01]  /*11e0*/  STL [R1+0x8c], R3 ;  /* 0x00008c0301007387 */ /* 0x0001e20000100800 */
[----:B------:R-:W-:-:S07]  /*11f0*/  IADD3 R154, R22, 0x10, RZ ;  /* 0x00000010169a7810 */ /* 0x000fce0007ffe0ff */
.L_x_515:
[----:B0--3-5:R-:W0:Y:S02]  /*1200*/  LDC.64 R4, c[0x0][0xc88] ;  /* 0x00032200ff047b82 */ /* 0x029e240000000a00 */
[----:B0-----:R-:W-:-:S05]  /*1210*/  IMAD.WIDE R4, R35, 0x4, R4 ;  /* 0x0000000423047825 */ /* 0x001fca00078e0204 */
[----:B--2---:R-:W2:Y:S01]  /*1220*/  LDG.E R10, desc[UR56][R4.64] ;  /* 0x00000038040a7981 */ /* 0x004ea2000c1e1900 */
[----:B------:R-:W-:Y:S05]  /*1230*/  YIELD ;  /* 0x0000000000007946 */ /* 0x000fea0003800000 */
[----:B------:R-:W-:Y:S01]  /*1240*/  ULDC.64 UR4, c[0x0][0xa28] ;  /* 0x00028a0000047ab9 */ /* 0x000fe20000000a00 */
[----:B------:R-:W-:Y:S01]  /*1250*/  ULDC.64 UR8, c[0x0][0xa18] ;  /* 0x0002860000087ab9 */ /* 0x000fe20000000a00 */
[----:B------:R-:W-:Y:S01]  /*1260*/  ISETP.NE.U32.AND P1, PT, RZ, UR4, PT ;  /* 0x00000004ff007c0c */ /* 0x000fe2000bf25070 */
[----:B------:R-:W-:Y:S01]  /*1270*/  ULDC.64 UR6, c[0x0][0xa08] ;  /* 0x0002820000067ab9 */ /* 0x000fe20000000a00 */
[----:B------:R-:W-:Y:S01]  /*1280*/  IMAD.MOV.U32 R3, RZ, RZ, RZ ;  /* 0x000000ffff037224 */ /* 0x000fe200078e00ff */
[----:B------:R-:W-:Y:S01]  /*1290*/  ISETP.NE.U32.AND P0, PT, RZ, UR6, PT ;  /* 0x00000006ff007c0c */ /* 0x000fe2000bf05070 */
[----:B------:R-:W-:Y:S01]  /*12a0*/  IMAD.MOV.U32 R35, RZ, RZ, RZ ;  /* 0x000000ffff237224 */ /* 0x000fe200078e00ff */
[----:B------:R-:W-:-:S02]  /*12b0*/  ISETP.NE.AND.EX P1, PT, RZ, UR5, PT, P1 ;  /* 0x00000005ff007c0c */ /* 0x000fc4000bf25310 */
[----:B------:R-:W-:Y:S02]  /*12c0*/  ISETP.NE.AND.EX P0, PT, RZ, UR7, PT, P0 ;  /* 0x00000007ff007c0c */ /* 0x000fe4000bf05300 */
[----:B--2---:R-:W-:Y:S01]  /*12d0*/  SHF.R.S32.HI R0, RZ, 0x1f, R10 ;  /* 0x0000001fff007819 */ /* 0x004fe2000001140a */
[----:B------:R0:W-:Y:S08]  /*12e0*/  STL [R1+0x90], R10 ;  /* 0x0000900a01007387 */ /* 0x0001f00000100800 */
[----:B------:R-:W-:-:S02]  /*12f0*/  @P1 LEA R6, P2, R10, UR4, 0x2 ;  /* 0x000000040a061c11 */ /* 0x000fc4000f8410ff */
[C---:B------:R-:W-:Y:S02]  /*1300*/  SHF.L.U32 R32, R10.reuse, 0x2, RZ ;  /* 0x000000020a207819 */ /* 0x040fe400000006ff */
[C-C-:B------:R-:W-:Y:S02]  /*1310*/  @P1 LEA.HI.X R7, R10.reuse, UR5, R0.reuse, 0x2, P2 ;  /* 0x000000050a071c11 */ /* 0x140fe400090f1400 */
[----:B------:R-:W-:Y:S01]  /*1320*/  ISETP.NE.U32.AND P2, PT, RZ, UR8, PT ;  /* 0x00000008ff007c0c */ /* 0x000fe2000bf45070 */
[----:B------:R-:W-:Y:S01]  /*1330*/  ULDC UR4, c[0x0][0x288] ;  /* 0x0000a20000047ab9 */ /* 0x000fe20000000800 */
[----:B------:R-:W-:Y:S01]  /*1340*/  SHF.L.U64.HI R36, R10, 0x2, R0 ;  /* 0x000000020a247819 */ /* 0x000fe20000010200 */
[----:B------:R0:W5:Y:S01]  /*1350*/  @P1 LDG.E R3, desc[UR56][R6.64] ;  /* 0x0000003806031981 */ /* 0x000162000c1e1900 */
[----:B------:R-:W-:Y:S02]  /*1360*/  ISETP.NE.AND.EX P2, PT, RZ, UR9, PT, P2 ;  /* 0x00000009ff007c0c */ /* 0x000fe4000bf45320 */
[----:B------:R-:W-:Y:S01]  /*1370*/  IADD3 R8, P3, R32, UR6, RZ ;  /* 0x0000000620087c10 */ /* 0x000fe2000ff7e0ff */
[----:B------:R-:W-:Y:S01]  /*1380*/  IMAD.U32 R25, RZ, RZ, UR4 ;  /* 0x00000004ff197e24 */ /* 0x000fe2000f8e00ff */
[----:B------:R-:W-:-:S02]  /*1390*/  ULDC.64 UR4, c[0x0][0x418] ;  /* 0x0001060000047ab9 */ /* 0x000fc40000000a00 */
[----:B------:R-:W-:-:S05]  /*13a0*/  IADD3.X R9, R36, UR7, RZ, P3, !PT ;  /* 0x0000000724097c10 */ /* 0x000fca0009ffe4ff */
[----:B------:R0:W5:Y:S02]  /*13b0*/  @P0 LDG.E R35, desc[UR56][R8.64] ;  /* 0x0000003808230981 */ /* 0x000164000c1e1900 */
[----:B------:R-:W-:-:S04]  /*13c0*/  @P2 IADD3 R4, P1, R32, UR8, RZ ;  /* 0x0000000820042c10 */ /* 0x000fc8000ff3e0ff */
[----:B------:R-:W-:-:S05]  /*13d0*/  @P2 IADD3.X R5, R36, UR9, RZ, P1, !PT ;  /* 0x0000000924052c10 */ /* 0x000fca0008ffe4ff */
[----:B------:R0:W5:Y:S01]  /*13e0*/  @P2 LDG.E R25, desc[UR56][R4.64] ;  /* 0x0000003804192981 */ /* 0x000162000c1e1900 */
[----:B------:R-:W-:-:S03]  /*13f0*/  UISETP.NE.U32.AND UP0, UPT, UR4, URZ, UPT ;  /* 0x0000003f0400728c */ /* 0x000fc6000bf05070 */
[----:B------:R-:W-:Y:S01]  /*1400*/  ULDC UR4, c[0x0][0x424] ;  /* 0x0001090000047ab9 */ /* 0x000fe20000000800 */
[----:B------:R-:W-:-:S03]  /*1410*/  UISETP.NE.AND.EX UP0, UPT, UR5, URZ, UPT, UP0 ;  /* 0x0000003f0500728c */ /* 0x000fc6000bf05300 */
[----:B------:R-:W-:Y:S01]  /*1420*/  ULDC UR5, c[0x0][0x2f0] ;  /* 0x0000bc0000057ab9 */ /* 0x000fe20000000800 */
[----:B------:R-:W-:-:S04]  /*1430*/  USEL UR4, UR4, 0x1, UP0 ;  /* 0x0000000104047887 */ /* 0x000fc80008000000 */
[----:B------:R-:W-:-:S03]  /*1440*/  UIMAD UR4, UR4, UR5, URZ ;  /* 0x00000005040472a4 */ /* 0x000fc6000f8e023f */
[----:B------:R-:W-:Y:S02]  /*1450*/  ULDC UR5, c[0x0][0x348] ;  /* 0x0000d20000057ab9 */ /* 0x000fe40000000800 */
[----:B------:R-:W-:Y:S02]  /*1460*/  IMAD.U32 R29, RZ, RZ, UR5 ;  /* 0x00000005ff1d7e24 */ /* 0x000fe4000f8e00ff */
[----:B------:R-:W-:Y:S02]  /*1470*/  IMAD.U32 R30, RZ, RZ, UR4 ;  /* 0x00000004ff1e7e24 */ /* 0x000fe4000f8e00ff */
[----:B------:R-:W-:Y:S01]  /*1480*/  IMAD.MOV.U32 R31, RZ, RZ, R10 ;  /* 0x000000ffff1f7224 */ /* 0x000fe200078e000a */
[----:B01----:R-:W-:Y:S06]  /*1490*/  @P2 BRA `(.L_x_397) ;  /* 0x0000000000242947 */ /* 0x003fec0003800000 */
[----:B------:R-:W-:Y:S02]  /*14a0*/  ULDC.64 UR4, c[0x0][0xa00] ;  /* 0x0002800000047ab9 */ /* 0x000fe40000000a00 */
[----:B------:R-:W-:-:S04]  /*14b0*/  ISETP.NE.U32.AND P1, PT, RZ, UR4, PT ;  /* 0x00000004ff007c0c */ /* 0x000fc8000bf25070 */
[----:B------:R-:W-:-:S13]  /*14c0*/  ISETP.NE.AND.EX P1, PT, RZ, UR5, PT, P1 ;  /* 0x00000005ff007c0c */ /* 0x000fda000bf25310 */
[----:B------:R-:W-:Y:S05]  /*14d0*/  @!P1 BRA `(.L_x_397) ;  /* 0x0000000000149947 */ /* 0x000fea0003800000 */
[----:B------:R-:W0:Y:S02]  /*14e0*/  LDC.64 R4, c[0x0][0xa00] ;  /* 0x00028000ff047b82 */ /* 0x000e240000000a00 */
[----:B0-----:R-:W-:-:S05]  /*14f0*/  IMAD.WIDE R4, R31, 0x4, R4 ;  /* 0x000000041f047825 */ /* 0x001fca00078e0204 */
[----:B-----5:R-:W2:Y:S04]  /*1500*/  LDG.E R25, desc[UR56][R4.64] ;  /* 0x0000003804197981 */ /* 0x020ea8000c1e1900 */
[----:B------:R-:W2:Y:S02]  /*1510*/  LDG.E R0, desc[UR56][R4.64+0x4] ;  /* 0x0000043804007981 */ /* 0x000ea4000c1e1900 */
[----:B--2---:R-:W-:-:S07]  /*1520*/  IMAD.IADD R25, R0, 0x1, -R25 ;  /* 0x0000000100197824 */ /* 0x004fce00078e0a19 */
.L_x_397:
[----:B------:R-:W-:Y:S01]  /*1530*/  ULDC.64 UR4, c[0x0][0xa20] ;  /* 0x0002880000047ab9 */ /* 0x000fe20000000a00 */
[----:B------:R0:W-:Y:S01]  /*1540*/  STL [R1+0x9c], R33 ;  /* 0x00009c2101007387 */ /* 0x0001e20000100800 */
[----:B------:R-:W-:-:S03]  /*1550*/  ISETP.NE.U32.AND P1, PT, RZ, UR4, PT ;  /* 0x00000004ff007c0c */ /* 0x000fc6000bf25070 */
[----:B------:R0:W-:Y:S01]  /*1560*/  STL [R1+0x94], R34 ;  /* 0x0000942201007387 */ /* 0x0001e20000100800 */
[----:B------:R-:W-:-:S13]  /*1570*/  ISETP.NE.AND.EX P1, PT, RZ, UR5, PT, P1 ;  /* 0x00000005ff007c0c */ /* 0x000fda000bf25310 */
[----:B0-----:R-:W-:Y:S05]  /*1580*/  @!P1 BRA `(.L_x_398) ;  /* 0x0000000000109947 */ /* 0x001fea0003800000 */
[----:B------:R-:W-:-:S04]  /*1590*/  IADD3 R4, P0, R32, UR4, RZ ;  /* 0x0000000420047c10 */ /* 0x000fc8000ff1e0ff */
[----:B------:R-:W-:-:S05]  /*15a0*/  IADD3.X R5, R36, UR5, RZ, P0, !PT ;  /* 0x0000000524057c10 */ /* 0x000fca00087fe4ff */
[----:B------:R0:W5:Y:S01]  /*15b0*/  LDG.E R30, desc[UR56][R4.64] ;  /* 0x00000038041e7981 */ /* 0x000162000c1e1900 */
[----:B------:R-:W-:Y:S05]  /*15c0*/  BRA `(.L_x_399) ;  /* 0x0000000000107947 */ /* 0x000fea0003800000 */
.L_x_398:
[----:B------:R-:W-:Y:S05]  /*15d0*/  @!P0 BRA `(.L_x_399) ;  /* 0x00000000000c8947 */ /* 0x000fea0003800000 */
[----:B------:R-:W2:Y:S04]  /*15e0*/  LDG.E R5, desc[UR56][R8.64] ;  /* 0x0000003808057981 */ /* 0x000ea8000c1e1900 */
[----:B------:R-:W2:Y:S02]  /*15f0*/  LDG.E R30, desc[UR56][R8.64+0x4] ;  /* 0x00000438081e7981 */ /* 0x000ea4000c1e1900 */
[----:B--2---:R-:W-:-:S07]  /*1600*/  IADD3 R30, -R5, R30, RZ ;  /* 0x0000001e051e7210 */ /* 0x004fce0007ffe1ff */
.L_x_399:
[----:B------:R-:W-:Y:S02]  /*1610*/  ULDC.64 UR4, c[0x0][0xa10] ;  /* 0x0002840000047ab9 */ /* 0x000fe40000000a00 */
[----:B------:R-:W-:-:S04]  /*1620*/  ISETP.NE.U32.AND P0, PT, RZ, UR4, PT ;  /* 0x00000004ff007c0c */ /* 0x000fc8000bf05070 */
[----:B------:R-:W-:Y:S01]  /*1630*/  ISETP.NE.AND.EX P0, PT, RZ, UR5, PT, P0 ;  /* 0x00000005ff007c0c */ /* 0x000fe2000bf05300 */
[----:B-----5:R-:W-:Y:S01]  /*1640*/  IMAD.IADD R8, R30, 0x1, -R3 ;  /* 0x000000011e087824 */ /* 0x020fe200078e0a03 */
[----:B------:R-:W-:-:S11]  /*1650*/  ULDC.64 UR4, c[0x0][0xa30] ;  /* 0x00028c0000047ab9 */ /* 0x000fd60000000a00 */
[----:B0-----:R-:W0:Y:S02]  /*1660*/  @P0 LDC.64 R4, c[0x0][0xa10] ;  /* 0x00028400ff040b82 */ /* 0x001e240000000a00 */
[----:B0-----:R-:W-:-:S05]  /*1670*/  @P0 IMAD.WIDE R4, R31, 0x4, R4 ;  /* 0x000000041f040825 */ /* 0x001fca00078e0204 */
[----:B------:R-:W2:Y:S04]  /*1680*/  @P0 LDG.E R0, desc[UR56][R4.64] ;  /* 0x0000003804000981 */ /* 0x000ea8000c1e1900 */
[----:B------:R0:W2:Y:S01]  /*1690*/  @P0 LDG.E R9, desc[UR56][R4.64+0x4] ;  /* 0x0000043804090981 */ /* 0x0000a2000c1e1900 */
[----:B------:R-:W-:Y:S01]  /*16a0*/  ISETP.NE.U32.AND P1, PT, RZ, UR4, PT ;  /* 0x00000004ff007c0c */ /* 0x000fe2000bf25070 */
[----:B------:R-:W-:-:S03]  /*16b0*/  IMAD.MOV.U32 R24, RZ, RZ, R30 ;  /* 0x000000ffff187224 */ /* 0x000fc600078e001e */
[----:B------:R-:W-:Y:S01]  /*16c0*/  ISETP.NE.AND.EX P1, PT, RZ, UR5, PT, P1 ;  /* 0x00000005ff007c0c */ /* 0x000fe2000bf25310 */
[----:B0-----:R-:W-:-:S05]  /*16d0*/  IMAD.MOV R4, RZ, RZ, -R8 ;  /* 0x000000ffff047224 */ /* 0x001fca00078e0a08 */
[----:B------:R-:W-:-:S07]  /*16e0*/  VIMNMX R4, RZ, R4, !PT ;  /* 0x00000004ff047248 */ /* 0x000fce0007fe0100 */
[----:B------:R-:W-:-:S04]  /*16f0*/  @P1 IADD3 R6, P2, R32, UR4, RZ ;  /* 0x0000000420061c10 */ /* 0x000fc8000ff5e0ff */
[----:B------:R-:W-:-:S05]  /*1700*/  @P1 IADD3.X R7, R36, UR5, RZ, P2, !PT ;  /* 0x0000000524071c10 */ /* 0x000fca00097fe4ff */
[----:B------:R0:W5:Y:S01]  /*1710*/  @P1 LDG.E R24, desc[UR56][R6.64] ;  /* 0x0000003806181981 */ /* 0x000162000c1e1900 */
[----:B--2---:R-:W-:-:S04]  /*1720*/  @P0 IMAD.IADD R29, R9, 0x1, -R0 ;  /* 0x00000001091d0824 */ /* 0x004fc800078e0a00 */
[----:B------:R-:W-:-:S04]  /*1730*/  IMAD.IADD R127, R8, 0x1, R29 ;  /* 0x00000001087f7824 */ /* 0x000fc800078e021d */
[----:B------:R-:W-:-:S04]  /*1740*/  VIADD R0, R127, 0xbf ;  /* 0x000000bf7f007836 */ /* 0x000fc80000000000 */
[----:B------:R-:W-:-:S05]  /*1750*/  IMAD.HI R0, R0, 0x2aaaaaab, RZ ;  /* 0x2aaaaaab00007827 */ /* 0x000fca00078e02ff */
[----:B------:R-:W-:-:S04]  /*1760*/  SHF.R.U32.HI R155, RZ, 0x1f, R0 ;  /* 0x0000001fff9b7819 */ /* 0x000fc80000011600 */
[----:B------:R-:W-:-:S05]  /*1770*/  LEA.HI.SX32 R155, R0, R155, 0x1b ;  /* 0x0000009b009b7211 */ /* 0x000fca00078fdaff */
[----:B------:R-:W-:-:S05]  /*1780*/  IMAD R0, R155, 0xc0, -R8 ;  /* 0x000000c09b007824 */ /* 0x000fca00078e0a08 */
[----:B------:R-:W-:-:S04]  /*1790*/  VIMNMX R3, R0, R29, PT ;  /* 0x0000001d00037248 */ /* 0x000fc80003fe0100 */
[----:B------:R-:W-:Y:S01]  /*17a0*/  ISETP.GT.AND P0, PT, R3, R4, PT ;  /* 0x000000040300720c */ /* 0x000fe20003f04270 */
[----:B------:R-:W-:-:S05]  /*17b0*/  IMAD.WIDE.U32 R4, R4, -0x55555555, RZ ;  /* 0xaaaaaaab04047825 */ /* 0x000fca00078e00ff */
[----:B------:R-:W-:-:S04]  /*17c0*/  SHF.R.U32.HI R28, RZ, 0x7, R5 ;  /* 0x00000007ff1c7819 */ /* 0x000fc80000011605 */
[----:B------:R-:W-:-:S03]  /*17d0*/  MOV R27, R28 ;  /* 0x0000001c001b7202 */ /* 0x000fc60000000f00 */
[----:B------:R-:W-:-:S04]  /*17e0*/  @P0 VIADD R0, R3, 0xbf ;  /* 0x000000bf03000836 */ /* 0x000fc80000000000 */
[----:B------:R-:W-:-:S05]  /*17f0*/  @P0 IMAD.HI R0, R0, 0x2aaaaaab, RZ ;  /* 0x2aaaaaab00000827 */ /* 0x000fca00078e02ff */
[----:B------:R-:W-:-:S04]  /*1800*/  @P0 SHF.R.U32.HI R3, RZ, 0x1f, R0 ;  /* 0x0000001fff030819 */ /* 0x000fc80000011600 */
[----:B------:R-:W-:Y:S02]  /*1810*/  @P0 LEA.HI.SX32 R27, R0, R3, 0x1b ;  /* 0x00000003001b0211 */ /* 0x000fe400078fdaff */
[----:B------:R-:W-:Y:S02]  /*1820*/  PLOP3.LUT P0, PT, PT, PT, PT, 0x80, 0x0 ;  /* 0x000000000000781c */ /* 0x000fe40003f0f070 */
[----:B------:R-:W-:-:S13]  /*1830*/  ISETP.GT.AND P1, PT, R27, R28, PT ;  /* 0x0000001c1b00720c */ /* 0x000fda0003f24270 */
[----:B0-----:R-:W-:Y:S05]  /*1840*/  @!P1 BRA `(.L_x_400) ;  /* 0x0000004000389947 */ /* 0x001fea0003800000 */
[----:B------:R-:W-:Y:S01]  /*1850*/  VIADD R0, R2, 0x12400 ;  /* 0x0001240002007836 */ /* 0x000fe20000000000 */
[----:B------:R-:W-:Y:S04]  /*1860*/  BSSY B6, `(.L_x_401) ;  /* 0x0000013000067945 */ /* 0x000fe80003800000 */
[----:B------:R-:W-:-:S13]  /*1870*/  LOP3.LUT P0, RZ, R0, 0x3ff, RZ, 0xc0, !PT ;  /* 0x000003ff00ff7812 */ /* 0x000fda000780c0ff */
[----:B------:R-:W-:Y:S05]  /*1880*/  @!P0 BRA `(.L_x_402) ;  /* 0x0000000000408947 */ /* 0x000fea0003800000 */
        /* <DEDUP_REMOVED lines=15> */
[----:B-1---5:R-:W-:Y:S05]  /*1980*/  CALL.ABS.NOINC R14 ;  /* 0x000000000e007343 */ /* 0x022fea0003c00000 */
.L_x_402:
[----:B------:R-:W-:Y:S05]  /*1990*/  BSYNC B6 ;  /* 0x0000000000067941 */ /* 0x000fea0003800000 */
.L_x_401:
        /* <DEDUP_REMOVED lines=11> */
[----:B------:R-:W-:Y:S01]  /*1a50*/  MOV R10, UR6 ;  /* 0x00000006000a7c02 */ /* 0x000fe20008000f00 */
[----:B------:R-:W-:Y:S02]  /*1a60*/  IMAD.U32 R6, RZ, RZ, UR4 ;  /* 0x00000004ff067e24 */ /* 0x000fe4000f8e00ff */
[----:B------:R-:W-:-:S02]  /*1a70*/  IMAD.U32 R7, RZ, RZ, UR5 ;  /* 0x00000005ff077e24 */ /* 0x000fc4000f8e00ff */
[----:B------:R-:W-:Y:S02]  /*1a80*/  IMAD.U32 R11, RZ, RZ, UR7 ;  /* 0x00000007ff0b7e24 */ /* 0x000fe4000f8e00ff */
[----:B------:R-:W-:Y:S02]  /*1a90*/  IMAD.MOV.U32 R8, RZ, RZ, 0x70 ;  /* 0x00000070ff087424 */ /* 0x000fe400078e00ff */
[----:B------:R-:W-:Y:S02]  /*1aa0*/  IMAD.MOV.U32 R12, RZ, RZ, 0x1 ;  /* 0x00000001ff0c7424 */ /* 0x000fe400078e00ff */
[----:B0-----:R-:W-:-:S07]  /*1ab0*/  IMAD.MOV.U32 R13, RZ, RZ, RZ ;  /* 0x000000ffff0d7224 */ /* 0x001fce00078e00ff */
[----:B------:R-:W-:-:S07]  /*1ac0*/  LEPC R20, `(.L_x_404) ;  /* 0x000000001014794e */ /* 0x000fce0000000000 */
[----:B-1---5:R-:W-:Y:S05]  /*1ad0*/  CALL.ABS.NOINC R14 ;  /* 0x000000000e007343 */ /* 0x022fea0003c00000 */
.L_x_404:
[----:B------:R-:W-:Y:S05]  /*1ae0*/  BSYNC B6 ;  /* 0x0000000000067941 */ /* 0x000fea0003800000 */
.L_x_403:
[----:B------:R-:W2:Y:S01]  /*1af0*/  LDL R14, [R1+0x70] ;  /* 0x00007000010e7983 */ /* 0x000ea20000100800 */
[----:B------:R-:W-:Y:S01]  /*1b00*/  ULDC.64 UR4, c[0x0][0x9f8] ;  /* 0x00027e0000047ab9 */ /* 0x000fe20000000a00 */
[----:B------:R-:W0:Y:S01]  /*1b10*/  LDC.64 R58, c[0x0][0x300] ;  /* 0x0000c000ff3a7b82 */ /* 0x000e220000000a00 */
[----:B------:R-:W-:Y:S01]  /*1b20*/  ISETP.NE.U32.AND P0, PT, RZ, UR4, PT ;  /* 0x00000004ff007c0c */ /* 0x000fe2000bf05070 */
[----:B------:R-:W-:Y:S01]  /*1b30*/  IMAD.IADD R39, R35, 0x1, R30 ;  /* 0x0000000123277824 */ /* 0x000fe200078e021e */
[----:B------:R-:W-:Y:S02]  /*1b40*/  ULDC.64 UR6, c[0x0][0xa08] ;  /* 0x0002820000067ab9 */ /* 0x000fe40000000a00 */
[----:B------:R-:W-:Y:S01]  /*1b50*/  ISETP.NE.AND.EX P0, PT, RZ, UR5, PT, P0 ;  /* 0x00000005ff007c0c */ /* 0x000fe2000bf05300 */
[----:B------:R-:W1:Y:S01]  /*1b60*/  S2R R20, SR_TID.X ;  /* 0x0000000000147919 */ /* 0x000e620000002100 */
[----:B------:R-:W-:Y:S01]  /*1b70*/  SHF.R.S32.HI R11, RZ, 0x1f, R34 ;  /* 0x0000001fff0b7819 */ /* 0x000fe20000011422 */
[----:B------:R-:W3:Y:S01]  /*1b80*/  LDC.64 R8, c[0x0][0x3f8] ;  /* 0x0000fe00ff087b82 */ /* 0x000ee20000000a00 */
[----:B------:R-:W-:-:S07]  /*1b90*/  SHF.R.S32.HI R17, RZ, 0x1f, R16 ;  /* 0x0000001fff117819 */ /* 0x000fce0000011410 */
[----:B------:R-:W4:Y:S02]  /*1ba0*/  LDC R73, c[0x0][0x3f4] ;  /* 0x0000fd00ff497b82 */ /* 0x000f240000000800 */
[----:B------:R-:W-:-:S04]  /*1bb0*/  @P0 IADD3 R4, P1, R32, UR4, RZ ;  /* 0x0000000420040c10 */ /* 0x000fc8000ff3e0ff */
[----:B------:R-:W-:Y:S01]  /*1bc0*/  @P0 IADD3.X R5, R36, UR5, RZ, P1, !PT ;  /* 0x0000000524050c10 */ /* 0x000fe20008ffe4ff */
[----:B------:R-:W-:Y:S01]  /*1bd0*/  ULDC.64 UR4, c[0x0][0x308] ;  /* 0x0000c20000047ab9 */ /* 0x000fe20000000a00 */
[----:B------:R-:W4:Y:S04]  /*1be0*/  LDL.LU R36, [R1] ;  /* 0x0000000001247983 */ /* 0x000f280000300800 */
[----:B------:R1:W3:Y:S01]  /*1bf0*/  @P0 LDG.E R31, desc[UR56][R4.64] ;  /* 0x00000038041f0981 */ /* 0x0002e2000c1e1900 */
[----:B------:R-:W-:Y:S01]  /*1c00*/  SHF.R.S32.HI R41, RZ, 0x1f, R39 ;  /* 0x0000001fff297819 */ /* 0x000fe20000011427 */
[----:B0-----:R-:W-:Y:S01]  /*1c10*/  IMAD.WIDE.U32 R6, R39, R58, RZ ;  /* 0x0000003a27067225 */ /* 0x001fe200078e00ff */
[----:B------:R-:W-:-:S03]  /*1c20*/  ISETP.NE.U32.AND P0, PT, RZ, UR6, PT ;  /* 0x00000006ff007c0c */ /* 0x000fc6000bf05070 */
[----:B------:R-:W-:Y:S01]  /*1c30*/  IMAD R0, R41, R58, RZ ;  /* 0x0000003a29007224 */ /* 0x000fe200078e02ff */
[----:B------:R-:W-:-:S03]  /*1c40*/  ISETP.NE.AND.EX P0, PT, RZ, UR7, PT, P0 ;  /* 0x00000007ff007c0c */ /* 0x000fc6000bf05300 */
[----:B------:R-:W-:Y:S01]  /*1c50*/  IMAD R3, R39, R59, R0 ;  /* 0x0000003b27037224 */ /* 0x000fe200078e0200 */
[----:B-1----:R-:W-:-:S03]  /*1c60*/  SHF.R.U32.HI R42, RZ, 0x7, R20 ;  /* 0x00000007ff2a7819 */ /* 0x002fc60000011614 */
[----:B------:R-:W-:Y:S01]  /*1c70*/  IMAD.IADD R7, R7, 0x1, R3 ;  /* 0x0000000107077824 */ /* 0x000fe200078e0203 */
[----:B------:R-:W-:Y:S01]  /*1c80*/  ISETP.NE.AND P6, PT, R42, 0x1, PT ;  /* 0x000000012a00780c */ /* 0x000fe20003fc5270 */
[----:B------:R-:W-:Y:S02]  /*1c90*/  IMAD R3, R11, UR4, RZ ;  /* 0x000000040b037c24 */ /* 0x000fe4000f8e02ff */
[----:B------:R-:W-:-:S04]  /*1ca0*/  IMAD.WIDE.U32 R4, R34, UR4, R6 ;  /* 0x0000000422047c25 */ /* 0x000fc8000f8e0006 */
[----:B------:R-:W-:Y:S01]  /*1cb0*/  IMAD R3, R34, UR5, R3 ;  /* 0x0000000522037c24 */ /* 0x000fe2000f8e0203 */
[----:B------:R-:W-:-:S03]  /*1cc0*/  ULDC.64 UR4, c[0x0][0x310] ;  /* 0x0000c40000047ab9 */ /* 0x000fc60000000a00 */
[----:B------:R-:W-:Y:S01]  /*1cd0*/  IMAD.IADD R5, R5, 0x1, R3 ;  /* 0x0000000105057824 */ /* 0x000fe200078e0203 */
[----:B------:R-:W-:Y:S01]  /*1ce0*/  SHF.R.S32.HI R38, RZ, 0x1f, R18 ;  /* 0x0000001fff267819 */ /* 0x000fe20000011412 */
[----:B------:R-:W0:Y:S01]  /*1cf0*/  S2R R40, SR_TID.X ;  /* 0x0000000000287919 */ /* 0x000e220000002100 */
[C---:B--2---:R-:W-:Y:S01]  /*1d00*/  IMAD.SHL.U32 R78, R14.reuse, 0x40, RZ ;  /* 0x000000400e4e7824 */ /* 0x044fe200078e00ff */
[----:B------:R-:W-:Y:S02]  /*1d10*/  LOP3.LUT P1, RZ, R14, 0x4, RZ, 0xc0, !PT ;  /* 0x000000040eff7812 */ /* 0x000fe4000782c0ff */
[----:B------:R-:W2:Y:S01]  /*1d20*/  LDL R14, [R1+0x80] ;  /* 0x00008000010e7983 */ /* 0x000ea20000100800 */
[----:B------:R-:W-:Y:S01]  /*1d30*/  IMAD.WIDE.U32 R6, R18, R58, R16 ;  /* 0x0000003a12067225 */ /* 0x000fe200078e0010 */
[----:B---3--:R-:W-:Y:S02]  /*1d40*/  SHF.R.S32.HI R0, RZ, 0x1f, R31 ;  /* 0x0000001fff007819 */ /* 0x008fe4000001141f */
[----:B------:R-:W-:-:S02]  /*1d50*/  SEL R61, R31, RZ, !P0 ;  /* 0x000000ff1f3d7207 */ /* 0x000fc40004000000 */
[----:B------:R-:W1:Y:S01]  /*1d60*/  LDC.64 R30, c[0x0][0x408] ;  /* 0x00010200ff1e7b82 */ /* 0x000e620000000a00 */
[----:B------:R-:W-:-:S05]  /*1d70*/  SEL R12, R0, RZ, !P0 ;  /* 0x000000ff000c7207 */ /* 0x000fca0004000000 */
[----:B------:R-:W-:Y:S02]  /*1d80*/  IMAD R0, R12, UR4, RZ ;  /* 0x000000040c007c24 */ /* 0x000fe4000f8e02ff */
[----:B------:R-:W-:-:S04]  /*1d90*/  IMAD.WIDE.U32 R4, R61, UR4, R4 ;  /* 0x000000043d047c25 */ /* 0x000fc8000f8e0004 */
[----:B------:R-:W-:Y:S01]  /*1da0*/  IMAD R3, R61, UR5, R0 ;  /* 0x000000053d037c24 */ /* 0x000fe2000f8e0200 */
[----:B------:R-:W-:Y:S05]  /*1db0*/  @!P6 WARPSYNC.ALL ;  /* 0x000000000000e948 */ /* 0x000fea0003800000 */
[----:B------:R-:W-:Y:S01]  /*1dc0*/  ULDC.64 UR4, c[0x0][0x330] ;  /* 0x0000cc0000047ab9 */ /* 0x000fe20000000a00 */
[----:B------:R-:W-:Y:S02]  /*1dd0*/  IMAD R0, R38, R58, RZ ;  /* 0x0000003a26007224 */ /* 0x000fe400078e02ff */
[----:B------:R-:W-:Y:S02]  /*1de0*/  IMAD R11, R11, UR4, RZ ;  /* 0x000000040b0b7c24 */ /* 0x000fe4000f8e02ff */
[----:B------:R-:W-:-:S02]  /*1df0*/  IMAD R79, R18, R59, R0 ;  /* 0x0000003b124f7224 */ /* 0x000fc400078e0200 */
[C---:B------:R-:W-:Y:S02]  /*1e00*/  IMAD R13, R34.reuse, UR5, R11 ;  /* 0x00000005220d7c24 */ /* 0x040fe4000f8e020b */
[----:B------:R-:W-:Y:S01]  /*1e10*/  IMAD.WIDE.U32 R10, R34, UR4, R16 ;  /* 0x00000004220a7c25 */ /* 0x000fe2000f8e0010 */
[----:B------:R-:W-:Y:S01]  /*1e20*/  ULDC.64 UR4, c[0x0][0x338] ;  /* 0x0000ce0000047ab9 */ /* 0x000fe20000000a00 */
[----:B------:R-:W-:Y:S02]  /*1e30*/  IADD3 R80, R5, R3, RZ ;  /* 0x0000000305507210 */ /* 0x000fe40007ffe0ff */
[----:B-1----:R-:W-:Y:S01]  /*1e40*/  IMAD R0, R38, R30, RZ ;  /* 0x0000001e26007224 */ /* 0x002fe200078e02ff */
[----:B------:R-:W-:Y:S01]  /*1e50*/  IADD3 R81, P0, R4, R6, RZ ;  /* 0x0000000604517210 */ /* 0x000fe20007f1e0ff */
[----:B------:R-:W-:Y:S01]  /*1e60*/  IMAD.IADD R11, R11, 0x1, R13 ;  /* 0x000000010b0b7824 */ /* 0x000fe200078e020d */
[----:B------:R-:W-:Y:S01]  /*1e70*/  SHF.R.S32.HI R23, RZ, 0x1f, R22 ;  /* 0x0000001fff177819 */ /* 0x000fe20000011416 */
[----:B------:R-:W-:-:S02]  /*1e80*/  IMAD R3, R12, UR4, RZ ;  /* 0x000000040c037c24 */ /* 0x000fc4000f8e02ff */
[----:B------:R-:W-:Y:S02]  /*1e90*/  IMAD R13, R18, R31, R0 ;  /* 0x0000001f120d7224 */ /* 0x000fe400078e0200 */
[----:B------:R-:W-:Y:S01]  /*1ea0*/  IMAD R0, R38, R8, RZ ;  /* 0x0000000826007224 */ /* 0x000fe200078e02ff */
[----:B------:R-:W-:Y:S01]  /*1eb0*/  IADD3.X R79, R80, R7, R79, P0, !PT ;  /* 0x00000007504f7210 */ /* 0x000fe200007fe44f */
[C---:B------:R-:W-:Y:S02]  /*1ec0*/  IMAD R15, R61.reuse, UR5, R3 ;  /* 0x000000053d0f7c24 */ /* 0x040fe4000f8e0203 */
[----:B------:R-:W-:-:S04]  /*1ed0*/  IMAD.WIDE.U32 R60, R61, UR4, R10 ;  /* 0x000000043d3c7c25 */ /* 0x000fc8000f8e000a */
[----:B------:R-:W-:-:S04]  /*1ee0*/  IMAD.WIDE.U32 R20, R18, R8, R22 ;  /* 0x0000000812147225 */ /* 0x000fc800078e0016 */
[----:B------:R-:W-:Y:S01]  /*1ef0*/  IMAD R7, R18, R9, R0 ;  /* 0x0000000912077224 */ /* 0x000fe200078e0200 */
[----:B----4-:R-:W-:Y:S01]  /*1f00*/  ISETP.GE.AND P0, PT, R16, R73, PT ;  /* 0x000000491000720c */ /* 0x010fe20003f06270 */
[----:B------:R-:W-:Y:S01]  /*1f10*/  IMAD.WIDE.U32 R10, R18, R8, R16 ;  /* 0x00000008120a7225 */ /* 0x000fe200078e0010 */
[----:B------:R-:W-:Y:S01]  /*1f20*/  LOP3.LUT R36, R36, 0xfffffffb, RZ, 0xc0, !PT ;  /* 0xfffffffb24247812 */ /* 0x000fe200078ec0ff */
[----:B------:R-:W-:Y:S02]  /*1f30*/  ULDC UR4, c[0x0][0x2f4] ;  /* 0x0000bd0000047ab9 */ /* 0x000fe40000000800 */
[----:B------:R-:W-:Y:S02]  /*1f40*/  IMAD.IADD R21, R21, 0x1, R7 ;  /* 0x0000000115157824 */ /* 0x000fe400078e0207 */
[----:B------:R-:W-:Y:S01]  /*1f50*/  IMAD.IADD R11, R7, 0x1, R11 ;  /* 0x00000001070b7824 */ /* 0x000fe200078e020b */
[----:B-----5:R-:W-:Y:S02]  /*1f60*/  SHF.R.S32.HI R7, RZ, 0x1f, R24 ;  /* 0x0000001fff077819 */ /* 0x020fe40000011418 */
[----:B------:R-:W-:-:S03]  /*1f70*/  SEL R3, R73, RZ, P0 ;  /* 0x000000ff49037207 */ /* 0x000fc60000000000 */
[C---:B------:R-:W-:Y:S01]  /*1f80*/  IMAD R6, R7.reuse, R30, RZ ;  /* 0x0000001e07067224 */ /* 0x040fe200078e02ff */
[----:B------:R-:W-:Y:S01]  /*1f90*/  @P1 LOP3.LUT R36, R36, 0x4, RZ, 0xfc, !PT ;  /* 0x0000000424241812 */ /* 0x000fe200078efcff */
[----:B------:R-:W-:Y:S02]  /*1fa0*/  IMAD R7, R7, R8, RZ ;  /* 0x0000000807077224 */ /* 0x000fe400078e02ff */
[----:B------:R-:W-:Y:S01]  /*1fb0*/  IMAD R67, R24, R31, R6 ;  /* 0x0000001f18437224 */ /* 0x000fe200078e0206 */
[----:B------:R-:W-:Y:S01]  /*1fc0*/  IADD3 R6, P1, R18, R39, RZ ;  /* 0x0000002712067210 */ /* 0x000fe20007f3e0ff */
[----:B0-----:R-:W-:Y:S02]  /*1fd0*/  VIADD R40, R40, 0xffffff80 ;  /* 0xffffff8028287836 */ /* 0x001fe40000000000 */
[----:B------:R-:W-:Y:S02]  /*1fe0*/  IMAD.IADD R3, R16, 0x1, R3 ;  /* 0x0000000110037824 */ /* 0x000fe400078e0203 */
[----:B------:R-:W-:-:S02]  /*1ff0*/  IMAD R65, R24, R9, R7 ;  /* 0x0000000918417224 */ /* 0x000fc400078e0207 */
[----:B------:R-:W-:Y:S01]  /*2000*/  IMAD.X R7, R38, 0x1, R41, P1 ;  /* 0x0000000126077824 */ /* 0x000fe200008e0629 */
[----:B------:R-:W-:Y:S02]  /*2010*/  SHF.R.S32.HI R38, RZ, 0x1f, R40 ;  /* 0x0000001fff267819 */ /* 0x000fe40000011428 */
[----:B------:R-:W-:Y:S02]  /*2020*/  SHF.R.S32.HI R0, RZ, 0x1f, R3 ;  /* 0x0000001fff007819 */ /* 0x000fe40000011403 */
[----:B------:R-:W-:Y:S02]  /*2030*/  LOP3.LUT R78, R78, 0x1c0, RZ, 0xc0, !PT ;  /* 0x000001c04e4e7812 */ /* 0x000fe400078ec0ff */
[----:B------:R-:W-:Y:S01]  /*2040*/  LEA.HI R38, R38, R40, RZ, 0x5 ;  /* 0x0000002826267211 */ /* 0x000fe200078f28ff */
[C---:B------:R-:W-:Y:S01]  /*2050*/  VIADD R40, R18.reuse, 0x60 ;  /* 0x0000006012287836 */ /* 0x040fe20000000000 */
[----:B------:R-:W-:Y:S01]  /*2060*/  IADD3 R32, R18, 0x60, RZ ;  /* 0x0000006012207810 */ /* 0x000fe20007ffe0ff */
[----:B------:R0:W-:Y:S01]  /*2070*/  STL [R1], R36 ;  /* 0x0000002401007387 */ /* 0x0001e20000100800 */
[----:B------:R-:W-:-:S02]  /*2080*/  LEA.HI R3, R0, R3, RZ, 0x3 ;  /* 0x0000000300037211 */ /* 0x000fc400078f18ff */
[----:B------:R-:W-:Y:S02]  /*2090*/  SHF.R.U32.HI R75, RZ, 0x3, R78 ;  /* 0x00000003ff4b7819 */ /* 0x000fe4000001164e */
[----:B------:R-:W-:Y:S01]  /*20a0*/  LOP3.LUT R0, R78, 0x18, R16, 0xf8, !PT ;  /* 0x000000184e007812 */ /* 0x000fe200078ef810 */
[----:B------:R-:W-:Y:S01]  /*20b0*/  IMAD.SHL.U32 R40, R40, 0x40, RZ ;  /* 0x0000004028287824 */ /* 0x000fe200078e00ff */
[----:B------:R-:W-:Y:S02]  /*20c0*/  SHF.R.S32.HI R76, RZ, 0x1f, R32 ;  /* 0x0000001fff4c7819 */ /* 0x000fe40000011420 */
[----:B------:R-:W-:Y:S02]  /*20d0*/  SHF.L.U32 R32, R32, 0x6, RZ ;  /* 0x0000000620207819 */ /* 0x000fe400000006ff */
[----:B------:R-:W-:Y:S02]  /*20e0*/  LOP3.LUT R0, R0, R75, RZ, 0x3c, !PT ;  /* 0x0000004b00007212 */ /* 0x000fe400078e3cff */
[----:B------:R-:W-:Y:S01]  /*20f0*/  SHF.R.S32.HI R38, RZ, 0x5, R38 ;  /* 0x00000005ff267819 */ /* 0x000fe20000011426 */
[----:B------:R-:W-:Y:S01]  /*2100*/  IMAD.WIDE.U32 R56, R18, R30, R22 ;  /* 0x0000001e12387225 */ /* 0x000fe200078e0016 */
[----:B------:R-:W-:-:S02]  /*2110*/  LOP3.LUT R40, R40, 0x1c0, RZ, 0xc0, !PT ;  /* 0x000001c028287812 */ /* 0x000fc400078ec0ff */
[----:B------:R-:W-:Y:S01]  /*2120*/  LOP3.LUT R32, R32, 0x1c0, RZ, 0xc0, !PT ;  /* 0x000001c020207812 */ /* 0x000fe200078ec0ff */
[----:B------:R-:W-:Y:S01]  /*2130*/  IMAD.WIDE.U32 R34, R18, R30, R16 ;  /* 0x0000001e12227225 */ /* 0x000fe200078e0010 */
[----:B------:R-:W-:-:S03]  /*2140*/  LOP3.LUT R12, R40, 0x38, R3, 0xf8, !PT ;  /* 0x00000038280c7812 */ /* 0x000fc600078ef803 */
[----:B------:R-:W-:Y:S01]  /*2150*/  IMAD R69, R38, 0x200, R0 ;  /* 0x0000020026457824 */ /* 0x000fe200078e0200 */
[----:B------:R-:W-:Y:S01]  /*2160*/  LOP3.LUT R0, R78, 0x38, R3, 0xf8, !PT ;  /* 0x000000384e007812 */ /* 0x000fe200078ef803 */
[----:B------:R-:W-:Y:S01]  /*2170*/  IMAD.IADD R57, R57, 0x1, R13 ;  /* 0x0000000139397824 */ /* 0x000fe200078e020d */
[----:B------:R-:W-:Y:S01]  /*2180*/  SHF.R.U32.HI R32, RZ, 0x3, R32 ;  /* 0x00000003ff207819 */ /* 0x000fe20000011620 */
[----:B------:R-:W-:Y:S01]  /*2190*/  IMAD.IADD R35, R13, 0x1, R35 ;  /* 0x000000010d237824 */ /* 0x000fe200078e0223 */
[----:B------:R-:W-:Y:S01]  /*21a0*/  LOP3.LUT R0, R0, R75, RZ, 0x3c, !PT ;  /* 0x0000004b00007212 */ /* 0x000fe200078e3cff */
[----:B------:R-:W-:Y:S01]  /*21b0*/  IMAD R37, R9, 0xc0, RZ ;  /* 0x000000c009257824 */ /* 0x000fe200078e02ff */
[----:B------:R-:W-:Y:S01]  /*21c0*/  LOP3.LUT R12, R12, R32, RZ, 0x3c, !PT ;  /* 0x000000200c0c7212 */ /* 0x000fe200078e3cff */
[----:B------:R-:W-:Y:S01]  /*21d0*/  IMAD.WIDE.U32 R20, R24, R8, R20 ;  /* 0x0000000818147225 */ /* 0x000fe200078e0014 */
[----:B------:R-:W-:-:S03]  /*21e0*/  LOP3.LUT R64, R3, 0xfffffff8, RZ, 0xc0, !PT ;  /* 0xfffffff803407812 */ /* 0x000fc600078ec0ff */
[----:B------:R-:W-:-:S04]  /*21f0*/  IMAD.WIDE.U32 R10, R24, R8, R10 ;  /* 0x00000008180a7225 */ /* 0x000fc800078e000a */
[----:B------:R-:W-:Y:S02]  /*2200*/  IMAD R13, R59, 0xc0, RZ ;  /* 0x000000c03b0d7824 */ /* 0x000fe400078e02ff */
[----:B------:R-:W-:Y:S02]  /*2210*/  IMAD R71, R31, 0xc0, RZ ;  /* 0x000000c01f477824 */ /* 0x000fe400078e02ff */
[----:B------:R-:W-:-:S04]  /*2220*/  IMAD.WIDE.U32 R56, R24, R30, R56 ;  /* 0x0000001e18387225 */ /* 0x000fc800078e0038 */
[----:B------:R-:W-:-:S04]  /*2230*/  IMAD.WIDE.U32 R34, R24, R30, R34 ;  /* 0x0000001e18227225 */ /* 0x000fc800078e0022 */
[----:B------:R-:W-:-:S04]  /*2240*/  IMAD.WIDE.U32 R8, R8, 0xc0, RZ ;  /* 0x000000c008087825 */ /* 0x000fc800078e00ff */
[----:B------:R-:W-:Y:S02]  /*2250*/  VIADD R77, R16, 0x20 ;  /* 0x00000020104d7836 */ /* 0x000fe40000000000 */
[----:B------:R-:W-:Y:S01]  /*2260*/  IMAD.WIDE.U32 R58, R58, 0xc0, RZ ;  /* 0x000000c03a3a7825 */ /* 0x000fe200078e00ff */
[----:B------:R-:W-:-:S03]  /*2270*/  SHF.R.S32.HI R63, RZ, 0x3, R3 ;  /* 0x00000003ff3f7819 */ /* 0x000fc60000011403 */
[----:B------:R-:W-:Y:S01]  /*2280*/  IMAD.WIDE.U32 R30, R30, 0xc0, RZ ;  /* 0x000000c01e1e7825 */ /* 0x000fe200078e00ff */
[----:B------:R-:W-:Y:S02]  /*2290*/  IADD3 R70, R9, R37, RZ ;  /* 0x0000002509467210 */ /* 0x000fe40007ffe0ff */
[----:B------:R-:W-:Y:S01]  /*22a0*/  ISETP.GE.AND P1, PT, R16, UR4, PT ;  /* 0x0000000410007c0c */ /* 0x000fe2000bf26270 */
[----:B------:R-:W-:Y:S01]  /*22b0*/  IMAD.IADD R68, R57, 0x1, R67 ;  /* 0x0000000139447824 */ /* 0x000fe200078e0243 */
[----:B------:R-:W-:Y:S01]  /*22c0*/  ISETP.GE.AND P2, PT, R77, UR4, PT ;  /* 0x000000044d007c0c */ /* 0x000fe2000bf46270 */
[----:B------:R-:W-:Y:S01]  /*22d0*/  IMAD.IADD R66, R21, 0x1, R65 ;  /* 0x0000000115427824 */ /* 0x000fe200078e0241 */
[----:B------:R-:W-:Y:S01]  /*22e0*/  SHF.R.S32.HI R62, RZ, 0x1f, R64 ;  /* 0x0000001fff3e7819 */ /* 0x000fe20000011440 */
[----:B------:R-:W-:Y:S02]  /*22f0*/  IMAD R32, R38, 0x200, R0 ;  /* 0x0000020026207824 */ /* 0x000fe400078e0200 */
[----:B------:R-:W-:-:S02]  /*2300*/  VIADD R74, R42, 0x8 ;  /* 0x000000082a4a7836 */ /* 0x000fc40000000000 */
[----:B------:R-:W-:Y:S02]  /*2310*/  IMAD.SHL.U32 R73, R73, 0x2, RZ ;  /* 0x0000000249497824 */ /* 0x000fe400078e00ff */
[----:B------:R-:W-:Y:S02]  /*2320*/  IMAD.IADD R72, R59, 0x1, R13 ;  /* 0x000000013b487824 */ /* 0x000fe400078e020d */
[----:B------:R-:W-:Y:S02]  /*2330*/  IMAD.IADD R71, R31, 0x1, R71 ;  /* 0x000000011f477824 */ /* 0x000fe400078e0247 */
[----:B------:R-:W-:Y:S02]  /*2340*/  IMAD.IADD R67, R67, 0x1, R35 ;  /* 0x0000000143437824 */ /* 0x000fe400078e0223 */
[----:B------:R-:W-:Y:S02]  /*2350*/  IMAD.IADD R65, R65, 0x1, R11 ;  /* 0x0000000141417824 */ /* 0x000fe400078e020b */
[----:B------:R-:W-:-:S02]  /*2360*/  IMAD.IADD R0, R61, 0x1, R15 ;  /* 0x000000013d007824 */ /* 0x000fc400078e020f */
[----:B--2---:R-:W-:Y:S01]  /*2370*/  IMAD.IADD R3, R14, 0x1, R12 ;  /* 0x000000010e037824 */ /* 0x004fe200078e020c */
[----:B0-----:R-:W-:Y:S06]  /*2380*/  @!P6 BAR.SYNC.DEFER_BLOCKING 0x9, 0x100 ;  /* 0x024400000000eb1d */ /* 0x001fec0000010000 */
.L_x_454:
[----:B------:R-:W2:Y:S01]  /*2390*/  LDL R39, [R1+0x70] ;  /* 0x0000700001277983 */ /* 0x000ea20000100800 */
[----:B------:R-:W0:Y:S03]  /*23a0*/  LDC.64 R84, c[0x0][0x2e8] ;  /* 0x0000ba00ff547b82 */ /* 0x000e260000000a00 */
[----:B------:R-:W3:Y:S01]  /*23b0*/  LDL.LU R38, [R1] ;  /* 0x0000000001267983 */ /* 0x000ee20000300800 */
[----:B------:R-:W-:Y:S01]  /*23c0*/  VIADD R37, R27, 0xffffffff ;  /* 0xffffffff1b257836 */ /* 0x000fe20000000000 */
[----:B------:R-:W-:Y:S05]  /*23d0*/  YIELD ;  /* 0x0000000000007946 */ /* 0x000fea0003800000 */
[----:B------:R-:W-:Y:S01]  /*23e0*/  SHF.R.S32.HI R36, RZ, 0x1f, R37 ;  /* 0x0000001fff247819 */ /* 0x000fe20000011425 */
[-C--:B------:R-:W-:Y:S01]  /*23f0*/  IMAD R13, R72, R37.reuse, RZ ;  /* 0x00000025480d7224 */ /* 0x080fe200078e02ff */
[----:B------:R-:W1:Y:S01]  /*2400*/  LDC.64 R90, c[0x0][0x300] ;  /* 0x0000c000ff5a7b82 */ /* 0x000e620000000a00 */
[----:B------:R-:W-:Y:S01]  /*2410*/  IMAD.WIDE.U32 R14, R58, R37, RZ ;  /* 0x000000253a0e7225 */ /* 0x000fe200078e00ff */
[----:B------:R-:W-:Y:S03]  /*2420*/  BSSY B0, `(.L_x_405) ;  /* 0x00002f8000007945 */ /* 0x000fe60003800000 */
[----:B------:R-:W-:-:S02]  /*2430*/  IMAD R13, R36, R58, R13 ;  /* 0x0000003a240d7224 */ /* 0x000fc400078e020d */
[----:B------:R-:W-:Y:S01]  /*2440*/  IMAD.MOV.U32 R88, RZ, RZ, R14 ;  /* 0x000000ffff587224 */ /* 0x000fe200078e000e */
[----:B------:R-:W-:Y:S01]  /*2450*/  IADD3 R14, P4, R81, R14, RZ ;  /* 0x0000000e510e7210 */ /* 0x000fe20007f9e0ff */
[----:B------:R-:W-:Y:S01]  /*2460*/  IMAD.IADD R89, R15, 0x1, R13 ;  /* 0x000000010f597824 */ /* 0x000fe200078e020d */
[----:B------:R-:W4:Y:S01]  /*2470*/  LDC R92, c[0x0][0x3f4] ;  /* 0x0000fd00ff5c7b82 */ /* 0x000f220000000800 */
[----:B------:R-:W-:Y:S02]  /*2480*/  IMAD R87, R19, 0x3000, R69 ;  /* 0x0000300013577824 */ /* 0x000fe400078e0245 */
[----:B------:R-:W-:Y:S01]  /*2490*/  IMAD.X R15, R89, 0x1, R79, P4 ;  /* 0x00000001590f7824 */ /* 0x000fe200020e064f */
[C---:B0-----:R-:W-:Y:S02]  /*24a0*/  LEA R42, P4, R14.reuse, R84, 0x1 ;  /* 0x000000540e2a7211 */ /* 0x041fe400078808ff */
[----:B------:R-:W-:Y:S02]  /*24b0*/  IADD3 R83, R87, 0x20, RZ ;  /* 0x0000002057537810 */ /* 0x000fe40007ffe0ff */
[----:B------:R-:W-:-:S02]  /*24c0*/  LEA.HI.X R43, R14, R85, R15, 0x1, P4 ;  /* 0x000000550e2b7211 */ /* 0x000fc400020f0c0f */
[----:B------:R-:W-:Y:S01]  /*24d0*/  ISETP.GT.AND P4, PT, R37, R28, PT ;  /* 0x0000001c2500720c */ /* 0x000fe20003f84270 */
[----:B-1----:R-:W-:-:S04]  /*24e0*/  IMAD.WIDE.U32 R12, R90, 0x60, R88 ;  /* 0x000000605a0c7825 */ /* 0x002fc800078e0058 */
[----:B------:R-:W-:Y:S01]  /*24f0*/  IMAD R27, R91, 0x60, RZ ;  /* 0x000000605b1b7824 */ /* 0x000fe200078e02ff */
[----:B------:R-:W-:-:S04]  /*2500*/  IADD3 R12, P3, R81, R12, RZ ;  /* 0x0000000c510c7210 */ /* 0x000fc80007f7e0ff */
[----:B------:R-:W-:Y:S01]  /*2510*/  IADD3.X R13, R79, R13, R27, P3, !PT ;  /* 0x0000000d4f0d7210 */ /* 0x000fe20001ffe41b */
[----:B------:R-:W-:Y:S01]  /*2520*/  IMAD.MOV.U32 R27, RZ, RZ, R37 ;  /* 0x000000ffff1b7224 */ /* 0x000fe200078e0025 */
[----:B------:R-:W-:-:S04]  /*2530*/  LEA R40, P3, R12, R84, 0x1 ;  /* 0x000000540c287211 */ /* 0x000fc800078608ff */
[----:B------:R-:W-:Y:S02]  /*2540*/  LEA.HI.X R41, R12, R85, R13, 0x1, P3 ;  /* 0x000000550c297211 */ /* 0x000fe400018f0c0d */
[----:B----4-:R-:W-:Y:S02]  /*2550*/  ISETP.GE.AND P3, PT, R92, 0x1, PT ;  /* 0x000000015c00780c */ /* 0x010fe40003f66270 */
[----:B--2---:R-:W-:Y:S02]  /*2560*/  LOP3.LUT P5, RZ, R39, 0x4, RZ, 0xc0, !PT ;  /* 0x0000000427ff7812 */ /* 0x004fe400078ac0ff */
[----:B---3--:R-:W-:-:S04]  /*2570*/  LOP3.LUT R38, R38, 0xfffffffd, RZ, 0xc0, !PT ;  /* 0xfffffffd26267812 */ /* 0x008fc800078ec0ff */
[----:B------:R-:W-:-:S05]  /*2580*/  @P4 LOP3.LUT R38, R38, 0x2, RZ, 0xfc, !PT ;  /* 0x0000000226264812 */ /* 0x000fca00078efcff */
[----:B------:R0:W-:Y:S02]  /*2590*/  STL [R1], R38 ;  /* 0x0000002601007387 */ /* 0x0001e40000100800 */
[C---:B------:R-:W-:Y:S02]  /*25a0*/  @P5 VIADD R83, R87.reuse, 0xffffffe0 ;  /* 0xffffffe057535836 */ /* 0x040fe40000000000 */
[--C-:B------:R-:W-:Y:S02]  /*25b0*/  IMAD R87, R87, 0x2, R26.reuse ;  /* 0x0000000257577824 */ /* 0x100fe400078e021a */
[----:B------:R-:W-:Y:S01]  /*25c0*/  IMAD R83, R83, 0x2, R26 ;  /* 0x0000000253537824 */ /* 0x000fe200078e021a */
[----:B------:R-:W-:Y:S06]  /*25d0*/  @!P3 BRA `(.L_x_406) ;  /* 0x0000002c0004b947 */ /* 0x000fec0003800000 */
[----:B------:R-:W-:Y:S01]  /*25e0*/  ULDC.U8 UR4, c[0x0][0x410] ;  /* 0x0001040000047ab9 */ /* 0x000fe20000000000 */
[-C--:B------:R-:W-:Y:S01]  /*25f0*/  IMAD R13, R70, R37.reuse, RZ ;  /* 0x00000025460d7224 */ /* 0x080fe200078e02ff */
[----:B------:R-:W-:Y:S01]  /*2600*/  ISETP.NE.AND P3, PT, RZ, UR4, PT ;  /* 0x00000004ff007c0c */ /* 0x000fe2000bf65270 */
[-C--:B------:R-:W-:Y:S02]  /*2610*/  IMAD R15, R71, R37.reuse, RZ ;  /* 0x00000025470f7224 */ /* 0x080fe400078e02ff */
[----:B------:R-:W-:Y:S02]  /*2620*/  IMAD R86, R27, -0xc0, R29 ;  /* 0xffffff401b567824 */ /* 0x000fe400078e021d */
[C---:B------:R-:W-:Y:S02]  /*2630*/  IMAD R13, R36.reuse, R8, R13 ;  /* 0x00000008240d7224 */ /* 0x040fe400078e020d */
[----:B------:R-:W-:Y:S01]  /*2640*/  IMAD R15, R36, R30, R15 ;  /* 0x0000001e240f7224 */ /* 0x000fe200078e020f */
[----:B------:R-:W-:Y:S01]  /*2650*/  VIMNMX R86, R86, 0xc0, PT ;  /* 0x000000c056567848 */ /* 0x000fe20003fe0100 */
[----:B------:R-:W-:-:S04]  /*2660*/  IMAD.WIDE.U32 R50, R8, R37, RZ ;  /* 0x0000002508327225 */ /* 0x000fc800078e00ff */
[----:B------:R-:W-:-:S04]  /*2670*/  IMAD.WIDE.U32 R48, R30, R37, RZ ;  /* 0x000000251e307225 */ /* 0x000fc800078e00ff */
[----:B------:R-:W-:Y:S02]  /*2680*/  IMAD.IADD R93, R51, 0x1, R13 ;  /* 0x00000001335d7824 */ /* 0x000fe400078e020d */
[----:B------:R-:W-:Y:S01]  /*2690*/  IMAD.IADD R82, R49, 0x1, R15 ;  /* 0x0000000131527824 */ /* 0x000fe200078e020f */
[----:B------:R-:W-:Y:S06]  /*26a0*/  @!P3 BRA `(.L_x_407) ;  /* 0x000000140018b947 */ /* 0x000fec0003800000 */
[----:B------:R-:W-:Y:S01]  /*26b0*/  ISETP.GE.AND P4, PT, R18, R86, PT ;  /* 0x000000561200720c */ /* 0x000fe20003f86270 */
[----:B------:R-:W-:Y:S01]  /*26c0*/  BSSY B1, `(.L_x_408) ;  /* 0x000001e000017945 */ /* 0x000fe20003800000 */
[----:B------:R-:W-:Y:S02]  /*26d0*/  CS2R R36, SRZ ;  /* 0x0000000000247805 */ /* 0x000fe4000001ff00 */
[----:B------:R-:W-:Y:S02]  /*26e0*/  CS2R R52, SRZ ;  /* 0x0000000000347805 */ /* 0x000fe4000001ff00 */
[----:B------:R-:W-:Y:S02]  /*26f0*/  CS2R R84, SRZ ;  /* 0x0000000000547805 */ /* 0x000fe4000001ff00 */
[----:B------:R-:W-:Y:S02]  /*2700*/  CS2R R54, SRZ ;  /* 0x0000000000367805 */ /* 0x000fe4000001ff00 */
[----:B------:R-:W-:-:S02]  /*2710*/  CS2R R44, SRZ ;  /* 0x00000000002c7805 */ /* 0x000fc4000001ff00 */
[----:B0-----:R-:W-:Y:S02]  /*2720*/  CS2R R38, SRZ ;  /* 0x0000000000267805 */ /* 0x001fe4000001ff00 */
[----:B------:R-:W-:Y:S02]  /*2730*/  CS2R R46, SRZ ;  /* 0x00000000002e7805 */ /* 0x000fe4000001ff00 */
[----:B------:R-:W-:Y:S01]  /*2740*/  CS2R R88, SRZ ;  /* 0x0000000000587805 */ /* 0x000fe2000001ff00 */
[----:B------:R-:W-:Y:S06]  /*2750*/  @P4 BRA `(.L_x_409) ;  /* 0x0000000000504947 */ /* 0x000fec0003800000 */
[----:B------:R-:W-:Y:S01]  /*2760*/  IADD3 R13, P3, R20, R50, RZ ;  /* 0x00000032140d7210 */ /* 0x000fe20007f7e0ff */
[----:B------:R-:W-:Y:S01]  /*2770*/  ULDC.64 UR4, c[0x0][0x3e8] ;  /* 0x0000fa0000047ab9 */ /* 0x000fe20000000a00 */
[----:B------:R-:W-:Y:S02]  /*2780*/  CS2R R84, SRZ ;  /* 0x0000000000547805 */ /* 0x000fe4000001ff00 */
[----:B------:R-:W-:Y:S01]  /*2790*/  CS2R R88, SRZ ;  /* 0x0000000000587805 */ /* 0x000fe2000001ff00 */
[----:B------:R-:W-:Y:S01]  /*27a0*/  IMAD.X R14, R93, 0x1, R66, P3 ;  /* 0x000000015d0e7824 */ /* 0x000fe200018e0642 */
[----:B------:R-:W-:-:S04]  /*27b0*/  IADD3 R15, P3, R56, R48, RZ ;  /* 0x00000030380f7210 */ /* 0x000fc80007f7e0ff */
[----:B------:R-:W-:Y:S02]  /*27c0*/  IADD3.X R52, R82, R68, RZ, P3, !PT ;  /* 0x0000004452347210 */ /* 0x000fe40001ffe4ff */
[----:B------:R-:W-:-:S04]  /*27d0*/  LEA R12, P3, R13, UR4, 0x1 ;  /* 0x000000040d0c7c11 */ /* 0x000fc8000f8608ff */
[----:B------:R-:W-:Y:S01]  /*27e0*/  LEA.HI.X R13, R13, UR5, R14, 0x1, P3 ;  /* 0x000000050d0d7c11 */ /* 0x000fe200098f0c0e */
[----:B------:R-:W-:Y:S02]  /*27f0*/  ULDC.64 UR4, c[0x0][0x400] ;  /* 0x0001000000047ab9 */ /* 0x000fe40000000a00 */
[----:B------:R-:W-:-:S04]  /*2800*/  LEA R14, P3, R15, UR4, 0x1 ;  /* 0x000000040f0e7c11 */ /* 0x000fc8000f8608ff */
[----:B------:R-:W-:Y:S02]  /*2810*/  LEA.HI.X R15, R15, UR5, R52, 0x1, P3 ;  /* 0x000000050f0f7c11 */ /* 0x000fe400098f0c34 */
[----:B------:R-:W-:Y:S02]  /*2820*/  ISETP.GE.AND P3, PT, R22, R92, PT ;  /* 0x0000005c1600720c */ /* 0x000fe40003f66270 */
[----:B------:R-:W-:Y:S02]  /*2830*/  CS2R R52, SRZ ;  /* 0x0000000000347805 */ /* 0x000fe4000001ff00 */
[----:B------:R-:W-:-:S09]  /*2840*/  CS2R R54, SRZ ;  /* 0x0000000000367805 */ /* 0x000fd2000001ff00 */
[----:B------:R0:W5:Y:S04]  /*2850*/  @!P3 LDG.E.64 R84, desc[UR56][R12.64] ;  /* 0x000000380c54b981 */ /* 0x000168000c1e1b00 */
[----:B------:R0:W5:Y:S01]  /*2860*/  @!P3 LDG.E.64 R88, desc[UR56][R14.64] ;  /* 0x000000380e58b981 */ /* 0x000162000c1e1b00 */
[----:B------:R-:W-:-:S13]  /*2870*/  ISETP.GE.AND P3, PT, R154, R92, PT ;  /* 0x0000005c9a00720c */ /* 0x000fda0003f66270 */
[----:B------:R0:W5:Y:S04]  /*2880*/  @!P3 LDG.E.64 R52, desc[UR56][R12.64+0x20] ;  /* 0x000020380c34b981 */ /* 0x000168000c1e1b00 */
[----:B------:R0:W5:Y:S02]  /*2890*/  @!P3 LDG.E.64 R54, desc[UR56][R14.64+0x20] ;  /* 0x000020380e36b981 */ /* 0x000164000c1e1b00 */
.L_x_409:
[----:B------:R-:W-:Y:S05]  /*28a0*/  BSYNC B1 ;  /* 0x0000000000017941 */ /* 0x000fea0003800000 */
.L_x_408:
[----:B0-----:R-:W-:Y:S01]  /*28b0*/  VIADD R12, R18, 0x60 ;  /* 0x00000060120c7836 */ /* 0x001fe20000000000 */
[----:B------:R-:W-:Y:S01]  /*28c0*/  BSSY B1, `(.L_x_410) ;  /* 0x0000021000017945 */ /* 0x000fe20003800000 */
[----:B-----5:R-:W-:Y:S02]  /*28d0*/  IMAD.MOV.U32 R90, RZ, RZ, R52 ;  /* 0x000000ffff5a7224 */ /* 0x020fe400078e0034 */
[----:B------:R-:W-:Y:S01]  /*28e0*/  IMAD.MOV.U32 R91, RZ, RZ, R53 ;  /* 0x000000ffff5b7224 */ /* 0x000fe200078e0035 */
[----:B------:R-:W-:-:S13]  /*28f0*/  ISETP.GE.AND P5, PT, R12, R86, PT ;  /* 0x000000560c00720c */ /* 0x000fda0003fa6270 */
[----:B------:R-:W-:Y:S05]  /*2900*/  @P5 BRA `(.L_x_411) ;  /* 0x0000000000705947 */ /* 0x000fea0003800000 */
[----:B------:R-:W0:Y:S01]  /*2910*/  LDC.64 R12, c[0x0][0x3f8] ;  /* 0x0000fe00ff0c7b82 */ /* 0x000e220000000a00 */
[----:B------:R-:W-:Y:S01]  /*2920*/  IMAD.MOV.U32 R51, RZ, RZ, R93 ;  /* 0x000000ffff337224 */ /* 0x000fe200078e005d */
[----:B------:R-:W-:Y:S01]  /*2930*/  ULDC.64 UR4, c[0x0][0x3e8] ;  /* 0x0000fa0000047ab9 */ /* 0x000fe20000000a00 */
[----:B------:R-:W-:Y:S01]  /*2940*/  IMAD.MOV.U32 R49, RZ, RZ, R82 ;  /* 0x000000ffff317224 */ /* 0x000fe200078e0052 */
[----:B------:R-:W-:Y:S02]  /*2950*/  CS2R R44, SRZ ;  /* 0x00000000002c7805 */ /* 0x000fe4000001ff00 */
[----:B------:R-:W-:Y:S01]  /*2960*/  CS2R R46, SRZ ;  /* 0x00000000002e7805 */ /* 0x000fe2000001ff00 */
[----:B0-----:R-:W-:-:S04]  /*2970*/  IMAD.WIDE.U32 R50, R12, 0x60, R50 ;  /* 0x000000600c327825 */ /* 0x001fc800078e0032 */
[----:B------:R-:W-:Y:S01]  /*2980*/  IMAD R13, R13, 0x60, RZ ;  /* 0x000000600d0d7824 */ /* 0x000fe200078e02ff */
[----:B------:R-:W-:-:S04]  /*2990*/  IADD3 R14, P3, R20, R50, RZ ;  /* 0x00000032140e7210 */ /* 0x000fc80007f7e0ff */
[----:B------:R-:W-:Y:S02]  /*29a0*/  IADD3.X R51, R66, R51, R13, P3, !PT ;  /* 0x0000003342337210 */ /* 0x000fe40001ffe40d */
[----:B------:R-:W0:Y:S02]  /*29b0*/  LDC.64 R12, c[0x0][0x408] ;  /* 0x00010200ff0c7b82 */ /* 0x000e240000000a00 */
[----:B0-----:R-:W-:-:S04]  /*29c0*/  IMAD.WIDE.U32 R48, R12, 0x60, R48 ;  /* 0x000000600c307825 */ /* 0x001fc800078e0030 */
[----:B------:R-:W-:Y:S01]  /*29d0*/  IMAD R13, R13, 0x60, RZ ;  /* 0x000000600d0d7824 */ /* 0x000fe200078e02ff */
[----:B------:R-:W-:-:S04]  /*29e0*/  IADD3 R15, P3, R56, R48, RZ ;  /* 0x00000030380f7210 */ /* 0x000fc80007f7e0ff */
[----:B------:R-:W-:Y:S02]  /*29f0*/  IADD3.X R48, R68, R49, R13, P3, !PT ;  /* 0x0000003144307210 */ /* 0x000fe40001ffe40d */
        /* <DEDUP_REMOVED lines=13> */
.L_x_411:
[----:B------:R-:W-:Y:S05]  /*2ad0*/  BSYNC B1 ;  /* 0x0000000000017941 */ /* 0x000fea0003800000 */
.L_x_410:
[----:B------:R-:W2:Y:S01]  /*2ae0*/  LDL R48, [R1+0x14] ;  /* 0x0000140001307983 */ /* 0x000ea20000100800 */
[----:B0-----:R-:W-:Y:S01]  /*2af0*/  IMAD.MOV.U32 R13, RZ, RZ, R85 ;  /* 0x000000ffff0d7224 */ /* 0x001fe200078e0055 */
[----:B------:R-:W-:Y:S01]  /*2b00*/  PRMT R100, R90, 0x7610, R100 ;  /* 0x000076105a647816 */ /* 0x000fe20000000064 */
[----:B------:R-:W-:Y:S01]  /*2b10*/  IMAD.MOV.U32 R12, RZ, RZ, R84 ;  /* 0x000000ffff0c7224 */ /* 0x000fe200078e0054 */
[----:B------:R-:W-:Y:S01]  /*2b20*/  PRMT R99, R91, 0x7610, R99 ;  /* 0x000076105b637816 */ /* 0x000fe20000000063 */
[----:B------:R-:W-:Y:S01]  /*2b30*/  IMAD.MOV.U32 R14, RZ, RZ, R88 ;  /* 0x000000ffff0e7224 */ /* 0x000fe200078e0058 */
[----:B------:R-:W-:Y:S01]  /*2b40*/  PRMT R50, R50, 0x5410, R13 ;  /* 0x0000541032327816 */ /* 0x000fe2000000000d */
[----:B------:R-:W-:Y:S01]  /*2b50*/  IMAD.MOV.U32 R13, RZ, RZ, R55 ;  /* 0x000000ffff0d7224 */ /* 0x000fe200078e0037 */
[----:B------:R-:W-:Y:S01]  /*2b60*/  PRMT R49, R49, 0x5410, R12 ;  /* 0x0000541031317816 */ /* 0x000fe2000000000c */
[----:B------:R-:W-:Y:S01]  /*2b70*/  IMAD.MOV.U32 R15, RZ, RZ, R89 ;  /* 0x000000ffff0f7224 */ /* 0x000fe200078e0059 */
[----:B------:R-:W-:-:S02]  /*2b80*/  MOV R12, R54 ;  /* 0x00000036000c7202 */ /* 0x000fc40000000f00 */
[----:B------:R-:W-:Y:S01]  /*2b90*/  PRMT R97, R13, 0x7610, R97 ;  /* 0x000076100d617816 */ /* 0x000fe20000000061 */
[----:B-----5:R-:W-:Y:S01]  /*2ba0*/  IMAD.MOV.U32 R13, RZ, RZ, R37 ;  /* 0x000000ffff0d7224 */ /* 0x020fe200078e0025 */
        /* <DEDUP_REMOVED lines=12> */
[----:B------:R-:W-:-:S02]  /*2c70*/  PRMT R49, R12, 0x7610, R49 ;  /* 0x000076100c317816 */ /* 0x000fc40000000031 */
[----:B------:R-:W-:Y:S02]  /*2c80*/  MOV R12, R38 ;  /* 0x00000026000c7202 */ /* 0x000fe40000000f00 */
[----:B------:R-:W-:Y:S02]  /*2c90*/  PRMT R90, R13, 0x7610, R90 ;  /* 0x000076100d5a7816 */ /* 0x000fe4000000005a */
[----:B------:R-:W-:Y:S02]  /*2ca0*/  PRMT R51, R12, 0x7610, R51 ;  /* 0x000076100c337816 */ /* 0x000fe40000000033 */
[----:B------:R-:W-:Y:S02]  /*2cb0*/  PRMT R95, R14, 0x7610, R95 ;  /* 0x000076100e5f7816 */ /* 0x000fe4000000005f */
[----:B------:R-:W-:Y:S02]  /*2cc0*/  PRMT R96, R15, 0x7610, R96 ;  /* 0x000076100f607816 */ /* 0x000fe40000000060 */
[----:B--2---:R-:W-:-:S13]  /*2cd0*/  ISETP.NE.AND P3, PT, R48, 0x3, PT ;  /* 0x000000033000780c */ /* 0x004fda0003f65270 */
[----:B------:R-:W-:Y:S05]  /*2ce0*/  @!P3 BRA `(.L_x_412) ;  /* 0x000000000004b947 */ /* 0x000fea0003800000 */
[----:B------:R-:W-:Y:S01]  /*2cf0*/  BPT.TRAP 0x1 ;  /* 0x000000040000795c */ /* 0x000fe20000300000 */
.L_x_412:
[----:B------:R-:W-:Y:S01]  /*2d00*/  IMAD R82, R19, 0x8, R2 ;  /* 0x0000000813527824 */ /* 0x000fe200078e0202 */
[----:B------:R-:W-:Y:S01]  /*2d10*/  SHF.L.U32 R94, R153, 0x1f, RZ ;  /* 0x0000001f995e7819 */ /* 0x000fe200000006ff */
[----:B------:R-:W-:Y:S03]  /*2d20*/  BSSY B1, `(.L_x_413) ;  /* 0x0000003000017945 */ /* 0x000fe60003800000 */
[----:B------:R-:W0:Y:S02]  /*2d30*/  SYNCS.PHASECHK.TRANS64.TRYWAIT P6, [R82+URZ+0x30890], R94 ;  /* 0x0308905e520075a7 */ /* 0x000e2400080c017f */
[----:B0-----:R-:W-:Y:S05]  /*2d40*/  @!P6 BRA `(.L_x_414) ;  /* 0x00000154009ce947 */ /* 0x001fea0003800000 */
.L_x_658:
[----:B------:R-:W-:Y:S05]  /*2d50*/  BSYNC B1 ;  /* 0x0000000000017941 */ /* 0x000fea0003800000 */
.L_x_413:
[----:B------:R-:W-:Y:S04]  /*2d60*/  BSSY B1, `(.L_x_415) ;  /* 0x000006c000017945 */ /* 0x000fe80003800000 */
[----:B------:R-:W-:Y:S05]  /*2d70*/  @P4 BRA `(.L_x_416) ;  /* 0x0000000400a84947 */ /* 0x000fea0003800000 */
[----:B------:R-:W-:Y:S04]  /*2d80*/  BSSY B2, `(.L_x_417) ;  /* 0x0000035000027945 */ /* 0x000fe80003800000 */
[----:B------:R-:W-:Y:S05]  /*2d90*/  @P1 BRA `(.L_x_418) ;  /* 0x0000000000cc1947 */ /* 0x000fea0003800000 */
[----:B------:R1:W2:Y:S01]  /*2da0*/  LDS.128 R12, [R87+0x12000] ;  /* 0x01200000570c7984 */ /* 0x0002a20000000c00 */
[----:B------:R-:W-:Y:S01]  /*2db0*/  ISETP.GE.AND P4, PT, R22, R92, PT ;  /* 0x0000005c1600720c */ /* 0x000fe20003f86270 */
[----:B------:R-:W-:-:S12]  /*2dc0*/  BSSY B3, `(.L_x_419) ;  /* 0x000002f000037945 */ /* 0x000fd80003800000 */
[----:B-1----:R-:W-:Y:S05]  /*2dd0*/  @P4 BRA `(.L_x_420) ;  /* 0x0000000000b44947 */ /* 0x002fea0003800000 */
[----:B------:R-:W-:Y:S01]  /*2de0*/  SHF.R.U64 R84, R84, 0x10, R85 ;  /* 0x0000001054547819 */ /* 0x000fe20000001255 */
[----:B--2---:R-:W-:Y:S01]  /*2df0*/  IMAD.U32 R48, R14, 0x10000, RZ ;  /* 0x000100000e307824 */ /* 0x004fe200078e00ff */
[--C-:B------:R-:W-:Y:S02]  /*2e00*/  SHF.R.U64 R104, R88, 0x10, R89.reuse ;  /* 0x0000001058687819 */ /* 0x100fe40000001259 */
[----:B------:R-:W-:Y:S01]  /*2e10*/  SHF.R.U32.HI R106, RZ, 0x10, R89 ;  /* 0x00000010ff6a7819 */ /* 0x000fe20000011659 */
[----:B------:R-:W-:Y:S01]  /*2e20*/  IMAD.U32 R89, R13, 0x10000, RZ ;  /* 0x000100000d597824 */ /* 0x000fe200078e00ff */
[----:B------:R-:W-:Y:S02]  /*2e30*/  SHF.R.U32.HI R102, RZ, 0x10, R85 ;  /* 0x00000010ff667819 */ /* 0x000fe40000011655 */
[----:B------:R-:W-:Y:S02]  /*2e40*/  PRMT R84, R49, 0x5432, R84 ;  /* 0x0000543231547816 */ /* 0x000fe40000000054 */
[----:B------:R-:W-:-:S02]  /*2e50*/  PRMT R104, R51, 0x5432, R104 ;  /* 0x0000543233687816 */ /* 0x000fc40000000068 */
[----:B------:R-:W-:Y:S02]  /*2e60*/  PRMT R106, R90, 0x5432, R106 ;  /* 0x000054325a6a7816 */ /* 0x000fe4000000006a */
[----:B------:R-:W-:Y:S02]  /*2e70*/  PRMT R102, R50, 0x5432, R102 ;  /* 0x0000543232667816 */ /* 0x000fe40000000066 */
[----:B------:R-:W-:Y:S01]  /*2e80*/  LOP3.LUT R85, R14, 0xffff0000, RZ, 0xc0, !PT ;  /* 0xffff00000e557812 */ /* 0x000fe200078ec0ff */
[----:B------:R-:W-:Y:S01]  /*2e90*/  IMAD.U32 R107, R106, 0x10000, RZ ;  /* 0x000100006a6b7824 */ /* 0x000fe200078e00ff */
[----:B------:R-:W-:Y:S01]  /*2ea0*/  LOP3.LUT R88, R13, 0xffff0000, RZ, 0xc0, !PT ;  /* 0xffff00000d587812 */ /* 0x000fe200078ec0ff */
[----:B------:R-:W-:Y:S01]  /*2eb0*/  IMAD.U32 R103, R102, 0x10000, RZ ;  /* 0x0001000066677824 */ /* 0x000fe200078e00ff */
[----:B------:R-:W-:Y:S01]  /*2ec0*/  LOP3.LUT R105, R104, 0xffff0000, RZ, 0xc0, !PT ;  /* 0xffff000068697812 */ /* 0x000fe200078ec0ff */
[C---:B------:R-:W-:Y:S01]  /*2ed0*/  FMUL.FTZ R109, R85.reuse, R107 ;  /* 0x0000006b556d7220 */ /* 0x040fe20000410000 */
[----:B------:R-:W-:Y:S01]  /*2ee0*/  LOP3.LUT R101, R84, 0xffff0000, RZ, 0xc0, !PT ;  /* 0xffff000054657812 */ /* 0x000fe200078ec0ff */
[----:B------:R-:W-:Y:S01]  /*2ef0*/  FMUL.FTZ R85, R85, R103 ;  /* 0x0000006755557220 */ /* 0x000fe20000410000 */
[----:B------:R-:W-:Y:S01]  /*2f00*/  LOP3.LUT R14, R15, 0xffff0000, RZ, 0xc0, !PT ;  /* 0xffff00000f0e7812 */ /* 0x000fe200078ec0ff */
[----:B------:R-:W-:Y:S01]  /*2f10*/  FMUL.FTZ R108, R88, R105 ;  /* 0x00000069586c7220 */ /* 0x000fe20000410000 */
[----:B------:R-:W-:Y:S01]  /*2f20*/  LOP3.LUT R106, R106, 0xffff0000, RZ, 0xc0, !PT ;  /* 0xffff00006a6a7812 */ /* 0x000fe200078ec0ff */
[-C--:B------:R-:W-:Y:S01]  /*2f30*/  FMUL.FTZ R110, R88, R101.reuse ;  /* 0x00000065586e7220 */ /* 0x080fe20000410000 */
[----:B------:R-:W-:Y:S01]  /*2f40*/  LOP3.LUT R102, R102, 0xffff0000, RZ, 0xc0, !PT ;  /* 0xffff000066667812 */ /* 0x000fe200078ec0ff */
[----:B------:R-:W-:Y:S01]  /*2f50*/  IMAD.U32 R104, R104, 0x10000, RZ ;  /* 0x0001000068687824 */ /* 0x000fe200078e00ff */
[----:B------:R-:W-:Y:S01]  /*2f60*/  LOP3.LUT R88, R12, 0xffff0000, RZ, 0xc0, !PT ;  /* 0xffff00000c587812 */ /* 0x000fe200078ec0ff */
[----:B------:R-:W-:Y:S01]  /*2f70*/  IMAD.U32 R84, R84, 0x10000, RZ ;  /* 0x0001000054547824 */ /* 0x000fe200078e00ff */
[----:B------:R-:W-:Y:S01]  /*2f80*/  SHF.L.U32 R13, R12, 0x10, RZ ;  /* 0x000000100c0d7819 */ /* 0x000fe200000006ff */
[----:B------:R-:W-:Y:S01]  /*2f90*/  FFMA.FTZ R12, R89, R101, -R108 ;  /* 0x00000065590c7223 */ /* 0x000fe2000001086c */
[C---:B------:R-:W-:Y:S01]  /*2fa0*/  FFMA.FTZ R109, R48.reuse, R103, -R109 ;  /* 0x00000067306d7223 */ /* 0x040fe2000001086d */
[----:B------:R-:W-:Y:S01]  /*2fb0*/  FFMA.FTZ R48, R48, R107, R85 ;  /* 0x0000006b30307223 */ /* 0x000fe20000010055 */
[C---:B------:R-:W-:Y:S01]  /*2fc0*/  FMUL.FTZ R108, R14.reuse, R106 ;  /* 0x0000006a0e6c7220 */ /* 0x040fe20000410000 */
[----:B------:R-:W-:Y:S01]  /*2fd0*/  FMUL.FTZ R101, R14, R102 ;  /* 0x000000660e657220 */ /* 0x000fe20000410000 */
[C---:B------:R-:W-:Y:S01]  /*2fe0*/  FMUL.FTZ R14, R88.reuse, R104 ;  /* 0x00000068580e7220 */ /* 0x040fe20000410000 */
[----:B------:R-:W-:Y:S01]  /*2ff0*/  FMUL.FTZ R85, R88, R84 ;  /* 0x0000005458557220 */ /* 0x000fe20000410000 */
[----:B------:R-:W-:-:S02]  /*3000*/  IMAD.U32 R15, R15, 0x10000, RZ ;  /* 0x000100000f0f7824 */ /* 0x000fc400078e00ff */
[----:B------:R-:W-:Y:S01]  /*3010*/  FFMA.FTZ R89, R89, R105, R110 ;  /* 0x0000006959597223 */ /* 0x000fe2000001006e */
[C---:B------:R-:W-:Y:S01]  /*3020*/  FFMA.FTZ R14, R13.reuse, R84, -R14 ;  /* 0x000000540d0e7223 */ /* 0x040fe2000001080e */
[----:B------:R-:W-:Y:S01]  /*3030*/  FFMA.FTZ R85, R13, R104, R85 ;  /* 0x000000680d557223 */ /* 0x000fe20000010055 */
[C---:B------:R-:W-:Y:S01]  /*3040*/  FFMA.FTZ R108, R15.reuse, R102, -R108 ;  /* 0x000000660f6c7223 */ /* 0x040fe2000001086c */
[----:B------:R-:W-:Y:S01]  /*3050*/  FFMA.FTZ R101, R15, R106, R101 ;  /* 0x0000006a0f657223 */ /* 0x000fe20000010065 */
[----:B------:R-:W-:Y:S02]  /*3060*/  F2FP.BF16.F32.PACK_AB R48, R48, R109 ;  /* 0x0000006d3030723e */ /* 0x000fe400000010ff */
[----:B------:R-:W-:Y:S02]  /*3070*/  F2FP.BF16.F32.PACK_AB R13, R89, R12 ;  /* 0x0000000c590d723e */ /* 0x000fe400000010ff */
[----:B------:R-:W-:Y:S01]  /*3080*/  F2FP.BF16.F32.PACK_AB R12, R85, R14 ;  /* 0x0000000e550c723e */ /* 0x000fe200000010ff */
[----:B------:R-:W-:Y:S01]  /*3090*/  IMAD.MOV.U32 R14, RZ, RZ, R48 ;  /* 0x000000ffff0e7224 */ /* 0x000fe200078e0030 */
[----:B------:R-:W-:-:S07]  /*30a0*/  F2FP.BF16.F32.PACK_AB R15, R101, R108 ;  /* 0x0000006c650f723e */ /* 0x000fce00000010ff */
.L_x_420:
[----:B------:R-:W-:Y:S05]  /*30b0*/  BSYNC B3 ;  /* 0x0000000000037941 */ /* 0x000fea0003800000 */
.L_x_419:
[----:B--2---:R1:W-:Y:S02]  /*30c0*/  STG.E.128 desc[UR56][R42.64], R12 ;  /* 0x0000000c2a007986 */ /* 0x0043e4000c101d38 */
.L_x_418:
[----:B------:R-:W-:Y:S05]  /*30d0*/  BSYNC B2 ;  /* 0x0000000000027941 */ /* 0x000fea0003800000 */
.L_x_417:
[----:B------:R-:W-:Y:S05]  /*30e0*/  @P2 BRA `(.L_x_416) ;  /* 0x0000000000cc2947 */ /* 0x000fea0003800000 */
[----:B-1----:R1:W2:Y:S01]  /*30f0*/  LDS.128 R12, [R83+0x12000] ;  /* 0x01200000530c7984 */ /* 0x0022a20000000c00 */
[----:B------:R-:W-:Y:S01]  /*3100*/  ISETP.GE.AND P4, PT, R154, R92, PT ;  /* 0x0000005c9a00720c */ /* 0x000fe20003f86270 */
[----:B------:R-:W-:-:S12]  /*3110*/  BSSY B2, `(.L_x_421) ;  /* 0x000002f000027945 */ /* 0x000fd80003800000 */
[----:B-1----:R-:W-:Y:S05]  /*3120*/  @P4 BRA `(.L_x_422) ;  /* 0x0000000000b44947 */ /* 0x002fea0003800000 */
[--C-:B------:R-:W-:Y:S01]  /*3130*/  SHF.R.U64 R85, R52, 0x10, R53.reuse ;  /* 0x0000001034557819 */ /* 0x100fe20000001235 */
[----:B--2---:R-:W-:Y:S01]  /*3140*/  IMAD.U32 R52, R14, 0x10000, RZ ;  /* 0x000100000e347824 */ /* 0x004fe200078e00ff */
[----:B------:R-:W-:Y:S02]  /*3150*/  SHF.R.U32.HI R88, RZ, 0x10, R53 ;  /* 0x00000010ff587819 */ /* 0x000fe40000011635 */
[--C-:B------:R-:W-:Y:S02]  /*3160*/  SHF.R.U64 R53, R54, 0x10, R55.reuse ;  /* 0x0000001036357819 */ /* 0x100fe40000001237 */
        /* <DEDUP_REMOVED lines=10> */
[----:B------:R-:W-:Y:S01]  /*3210*/  IMAD.U32 R98, R98, 0x10000, RZ ;  /* 0x0001000062627824 */ /* 0x000fe200078e00ff */
[----:B------:R-:W-:Y:S01]  /*3220*/  LOP3.LUT R54, R14, 0xffff0000, RZ, 0xc0, !PT ;  /* 0xffff00000e367812 */ /* 0x000fe200078ec0ff */
[C---:B------:R-:W-:Y:S01]  /*3230*/  IMAD.U32 R14, R15.reuse, 0x10000, RZ ;  /* 0x000100000f0e7824 */ /* 0x040fe200078e00ff */
[----:B------:R-:W-:Y:S01]  /*3240*/  LOP3.LUT R48, R15, 0xffff0000, RZ, 0xc0, !PT ;  /* 0xffff00000f307812 */ /* 0x000fe200078ec0ff */
[----:B------:R-:W-:Y:S01]  /*3250*/  FMUL.FTZ R102, R53, R88 ;  /* 0x0000005835667220 */ /* 0x000fe20000410000 */
[----:B------:R-:W-:Y:S01]  /*3260*/  SHF.L.U32 R15, R13, 0x10, RZ ;  /* 0x000000100d0f7819 */ /* 0x000fe200000006ff */
[-C--:B------:R-:W-:Y:S01]  /*3270*/  FMUL.FTZ R53, R53, R84.reuse ;  /* 0x0000005435357220 */ /* 0x080fe20000410000 */
[----:B------:R-:W-:Y:S01]  /*3280*/  FMUL.FTZ R89, R54, R85 ;  /* 0x0000005536597220 */ /* 0x000fe20000410000 */
[----:B------:R-:W-:Y:S01]  /*3290*/  LOP3.LUT R97, R97, 0xffff0000, RZ, 0xc0, !PT ;  /* 0xffff000061617812 */ /* 0x000fe200078ec0ff */
[C---:B------:R-:W-:Y:S01]  /*32a0*/  IMAD.U32 R13, R12.reuse, 0x10000, RZ ;  /* 0x000100000c0d7824 */ /* 0x040fe200078e00ff */
[----:B------:R-:W-:Y:S01]  /*32b0*/  LOP3.LUT R99, R99, 0xffff0000, RZ, 0xc0, !PT ;  /* 0xffff000063637812 */ /* 0x000fe200078ec0ff */
[C---:B------:R-:W-:Y:S01]  /*32c0*/  FFMA.FTZ R102, R15.reuse, R84, -R102 ;  /* 0x000000540f667223 */ /* 0x040fe20000010866 */
[----:B------:R-:W-:Y:S01]  /*32d0*/  FFMA.FTZ R53, R15, R88, R53 ;  /* 0x000000580f357223 */ /* 0x000fe20000010035 */
[----:B------:R-:W-:Y:S01]  /*32e0*/  LOP3.LUT R12, R12, 0xffff0000, RZ, 0xc0, !PT ;  /* 0xffff00000c0c7812 */ /* 0x000fe200078ec0ff */
[-C--:B------:R-:W-:Y:S01]  /*32f0*/  FMUL.FTZ R15, R54, R55.reuse ;  /* 0x00000037360f7220 */ /* 0x080fe20000410000 */
[----:B------:R-:W-:Y:S01]  /*3300*/  FFMA.FTZ R89, R52, R55, -R89 ;  /* 0x0000003734597223 */ /* 0x000fe20000010859 */
[----:B------:R-:W-:-:S02]  /*3310*/  IMAD.U32 R100, R100, 0x10000, RZ ;  /* 0x0001000064647824 */ /* 0x000fc400078e00ff */
[C---:B------:R-:W-:Y:S01]  /*3320*/  FMUL.FTZ R55, R48.reuse, R97 ;  /* 0x0000006130377220 */ /* 0x040fe20000410000 */
[----:B------:R-:W-:Y:S01]  /*3330*/  FMUL.FTZ R54, R48, R99 ;  /* 0x0000006330367220 */ /* 0x000fe20000410000 */
[----:B------:R-:W-:Y:S01]  /*3340*/  FFMA.FTZ R52, R52, R85, R15 ;  /* 0x0000005534347223 */ /* 0x000fe2000001000f */
[C---:B------:R-:W-:Y:S01]  /*3350*/  FMUL.FTZ R48, R12.reuse, R98 ;  /* 0x000000620c307220 */ /* 0x040fe20000410000 */
[-C--:B------:R-:W-:Y:S01]  /*3360*/  FMUL.FTZ R15, R12, R100.reuse ;  /* 0x000000640c0f7220 */ /* 0x080fe20000410000 */
[C---:B------:R-:W-:Y:S01]  /*3370*/  FFMA.FTZ R55, R14.reuse, R99, -R55 ;  /* 0x000000630e377223 */ /* 0x040fe20000010837 */
[----:B------:R-:W-:Y:S01]  /*3380*/  FFMA.FTZ R54, R14, R97, R54 ;  /* 0x000000610e367223 */ /* 0x000fe20000010036 */
[C---:B------:R-:W-:Y:S01]  /*3390*/  FFMA.FTZ R48, R13.reuse, R100, -R48 ;  /* 0x000000640d307223 */ /* 0x040fe20000010830 */
[----:B------:R-:W-:Y:S01]  /*33a0*/  FFMA.FTZ R15, R13, R98, R15 ;  /* 0x000000620d0f7223 */ /* 0x000fe2000001000f */
[----:B------:R-:W-:Y:S02]  /*33b0*/  F2FP.BF16.F32.PACK_AB R13, R53, R102 ;  /* 0x00000066350d723e */ /* 0x000fe400000010ff */
[----:B------:R-:W-:-:S02]  /*33c0*/  F2FP.BF16.F32.PACK_AB R54, R54, R55 ;  /* 0x000000373636723e */ /* 0x000fc400000010ff */
[----:B------:R-:W-:Y:S02]  /*33d0*/  F2FP.BF16.F32.PACK_AB R12, R15, R48 ;  /* 0x000000300f0c723e */ /* 0x000fe400000010ff */
[----:B------:R-:W-:Y:S01]  /*33e0*/  F2FP.BF16.F32.PACK_AB R14, R52, R89 ;  /* 0x00000059340e723e */ /* 0x000fe200000010ff */
[----:B------:R-:W-:-:S07]  /*33f0*/  IMAD.MOV.U32 R15, RZ, RZ, R54 ;  /* 0x000000ffff0f7224 */ /* 0x000fce00078e0036 */
.L_x_422:
[----:B------:R-:W-:Y:S05]  /*3400*/  BSYNC B2 ;  /* 0x0000000000027941 */ /* 0x000fea0003800000 */
.L_x_421:
[----:B--2---:R2:W-:Y:S02]  /*3410*/  STG.E.128 desc[UR56][R42.64+0x40], R12 ;  /* 0x0000400c2a007986 */ /* 0x0045e4000c101d38 */
.L_x_416:
[----:B------:R-:W-:Y:S05]  /*3420*/  BSYNC B1 ;  /* 0x0000000000017941 */ /* 0x000fea0003800000 */
.L_x_415:
[----:B------:R-:W-:Y:S05]  /*3430*/  @P5 BRA `(.L_x_423) ;  /* 0x0000001c00d85947 */ /* 0x000fea0003800000 */
[----:B------:R-:W-:Y:S04]  /*3440*/  BSSY B1, `(.L_x_424) ;  /* 0x0000036000017945 */ /* 0x000fe80003800000 */
[----:B------:R-:W-:Y:S05]  /*3450*/  @P1 BRA `(.L_x_425) ;  /* 0x0000000000d01947 */ /* 0x000fea0003800000 */
[----:B-12---:R1:W2:Y:S01]  /*3460*/  LDS.128 R12, [R87+0x15000] ;  /* 0x01500000570c7984 */ /* 0x0062a20000000c00 */
[----:B------:R-:W-:Y:S01]  /*3470*/  ISETP.GE.AND P4, PT, R22, R92, PT ;  /* 0x0000005c1600720c */ /* 0x000fe20003f86270 */
[----:B------:R-:W-:-:S12]  /*3480*/  BSSY B2, `(.L_x_426) ;  /* 0x0000030000027945 */ /* 0x000fd80003800000 */
[----:B-1----:R-:W-:Y:S05]  /*3490*/  @P4 BRA `(.L_x_427) ;  /* 0x0000000000b84947 */ /* 0x002fea0003800000 */
[----:B------:R-:W-:Y:S01]  /*34a0*/  SHF.R.U64 R46, R46, 0x10, R47 ;  /* 0x000000102e2e7819 */ /* 0x000fe2000000122f */
[----:B--2---:R-:W-:Y:S01]  /*34b0*/  IMAD.U32 R42, R14, 0x10000, RZ ;  /* 0x000100000e2a7824 */ /* 0x004fe200078e00ff */
[----:B------:R-:W-:Y:S02]  /*34c0*/  SHF.R.U64 R52, R44, 0x10, R45 ;  /* 0x000000102c347819 */ /* 0x000fe4000000122d */
[----:B------:R-:W-:Y:S02]  /*34d0*/  SHF.R.U32.HI R47, RZ, 0x10, R47 ;  /* 0x00000010ff2f7819 */ /* 0x000fe4000001162f */
[----:B------:R-:W-:Y:S02]  /*34e0*/  SHF.R.U32.HI R48, RZ, 0x10, R45 ;  /* 0x00000010ff307819 */ /* 0x000fe4000001162d */
[----:B------:R-:W-:Y:S02]  /*34f0*/  PRMT R95, R95, 0x5410, R46 ;  /* 0x000054105f5f7816 */ /* 0x000fe4000000002e */
[----:B------:R-:W-:-:S02]  /*3500*/  PRMT R91, R91, 0x5410, R52 ;  /* 0x000054105b5b7816 */ /* 0x000fc40000000034 */
[----:B------:R-:W-:Y:S02]  /*3510*/  PRMT R96, R96, 0x5410, R47 ;  /* 0x0000541060607816 */ /* 0x000fe4000000002f */
[C---:B------:R-:W-:Y:S02]  /*3520*/  LOP3.LUT R45, R15.reuse, 0xffff0000, RZ, 0xc0, !PT ;  /* 0xffff00000f2d7812 */ /* 0x040fe400078ec0ff */
[----:B------:R-:W-:Y:S01]  /*3530*/  SHF.L.U32 R44, R15, 0x10, RZ ;  /* 0x000000100f2c7819 */ /* 0x000fe200000006ff */
[----:B------:R-:W-:Y:S01]  /*3540*/  IMAD.U32 R52, R96, 0x10000, RZ ;  /* 0x0001000060347824 */ /* 0x000fe200078e00ff */
[----:B------:R-:W-:Y:S02]  /*3550*/  PRMT R93, R93, 0x5410, R48 ;  /* 0x000054105d5d7816 */ /* 0x000fe40000000030 */
[----:B------:R-:W-:Y:S02]  /*3560*/  LOP3.LUT R15, R13, 0xffff0000, RZ, 0xc0, !PT ;  /* 0xffff00000d0f7812 */ /* 0x000fe400078ec0ff */
[----:B------:R-:W-:Y:S01]  /*3570*/  LOP3.LUT R48, R95, 0xffff0000, RZ, 0xc0, !PT ;  /* 0xffff00005f307812 */ /* 0x000fe200078ec0ff */
[----:B------:R-:W-:Y:S01]  /*3580*/  IMAD.U32 R47, R93, 0x10000, RZ ;  /* 0x000100005d2f7824 */ /* 0x000fe200078e00ff */
[----:B------:R-:W-:Y:S01]  /*3590*/  LOP3.LUT R46, R91, 0xffff0000, RZ, 0xc0, !PT ;  /* 0xffff00005b2e7812 */ /* 0x000fe200078ec0ff */
[----:B------:R-:W-:Y:S01]  /*35a0*/  IMAD.U32 R95, R95, 0x10000, RZ ;  /* 0x000100005f5f7824 */ /* 0x000fe200078e00ff */
[----:B------:R-:W-:Y:S01]  /*35b0*/  LOP3.LUT R43, R14, 0xffff0000, RZ, 0xc0, !PT ;  /* 0xffff00000e2b7812 */ /* 0x000fe200078ec0ff */
[----:B------:R-:W-:-:S02]  /*35c0*/  IMAD.U32 R14, R13, 0x10000, RZ ;  /* 0x000100000d0e7824 */ /* 0x000fc400078e00ff */
[C---:B------:R-:W-:Y:S01]  /*35d0*/  FMUL.FTZ R53, R15.reuse, R48 ;  /* 0x000000300f357220 */ /* 0x040fe20000410000 */
[C---:B------:R-:W-:Y:S02]  /*35e0*/  IMAD.U32 R13, R12.reuse, 0x10000, RZ ;  /* 0x000100000c0d7824 */ /* 0x040fe400078e00ff */
[----:B------:R-:W-:Y:S01]  /*35f0*/  FMUL.FTZ R15, R15, R46 ;  /* 0x0000002e0f0f7220 */ /* 0x000fe20000410000 */
[----:B------:R-:W-:Y:S01]  /*3600*/  LOP3.LUT R12, R12, 0xffff0000, RZ, 0xc0, !PT ;  /* 0xffff00000c0c7812 */ /* 0x000fe200078ec0ff */
[C---:B------:R-:W-:Y:S01]  /*3610*/  FMUL.FTZ R55, R43.reuse, R52 ;  /* 0x000000342b377220 */ /* 0x040fe20000410000 */
[----:B------:R-:W-:Y:S01]  /*3620*/  LOP3.LUT R96, R96, 0xffff0000, RZ, 0xc0, !PT ;  /* 0xffff000060607812 */ /* 0x000fe200078ec0ff */
[-C--:B------:R-:W-:Y:S01]  /*3630*/  FMUL.FTZ R43, R43, R47.reuse ;  /* 0x0000002f2b2b7220 */ /* 0x080fe20000410000 */
[----:B------:R-:W-:Y:S01]  /*3640*/  LOP3.LUT R93, R93, 0xffff0000, RZ, 0xc0, !PT ;  /* 0xffff00005d5d7812 */ /* 0x000fe200078ec0ff */
[----:B------:R-:W-:Y:S02]  /*3650*/  IMAD.U32 R91, R91, 0x10000, RZ ;  /* 0x000100005b5b7824 */ /* 0x000fe400078e00ff */
[C---:B------:R-:W-:Y:S01]  /*3660*/  FFMA.FTZ R53, R14.reuse, R46, -R53 ;  /* 0x0000002e0e357223 */ /* 0x040fe20000010835 */
[----:B------:R-:W-:Y:S01]  /*3670*/  FFMA.FTZ R48, R14, R48, R15 ;  /* 0x000000300e307223 */ /* 0x000fe2000001000f */
[----:B------:R-:W-:Y:S01]  /*3680*/  FFMA.FTZ R55, R42, R47, -R55 ;  /* 0x0000002f2a377223 */ /* 0x000fe20000010837 */
[----:B------:R-:W-:Y:S01]  /*3690*/  FMUL.FTZ R14, R12, R95 ;  /* 0x0000005f0c0e7220 */ /* 0x000fe20000410000 */
[----:B------:R-:W-:Y:S01]  /*36a0*/  FFMA.FTZ R42, R42, R52, R43 ;  /* 0x000000342a2a7223 */ /* 0x000fe2000001002b */
[CC--:B------:R-:W-:Y:S01]  /*36b0*/  FMUL.FTZ R15, R45.reuse, R96.reuse ;  /* 0x000000602d0f7220 */ /* 0x0c0fe20000410000 */
[----:B------:R-:W-:Y:S01]  /*36c0*/  FMUL.FTZ R12, R12, R91 ;  /* 0x0000005b0c0c7220 */ /* 0x000fe20000410000 */
[----:B------:R-:W-:Y:S01]  /*36d0*/  FMUL.FTZ R45, R45, R93 ;  /* 0x0000005d2d2d7220 */ /* 0x000fe20000410000 */
[C---:B------:R-:W-:Y:S01]  /*36e0*/  FFMA.FTZ R14, R13.reuse, R91, -R14 ;  /* 0x0000005b0d0e7223 */ /* 0x040fe2000001080e */
[C---:B------:R-:W-:Y:S01]  /*36f0*/  FFMA.FTZ R15, R44.reuse, R93, -R15 ;  /* 0x0000005d2c0f7223 */ /* 0x040fe2000001080f */
[----:B------:R-:W-:Y:S01]  /*3700*/  FFMA.FTZ R13, R13, R95, R12 ;  /* 0x0000005f0d0d7223 */ /* 0x000fe2000001000c */
[----:B------:R-:W-:Y:S01]  /*3710*/  FFMA.FTZ R44, R44, R96, R45 ;  /* 0x000000602c2c7223 */ /* 0x000fe2000001002d */
[----:B------:R-:W-:-:S02]  /*3720*/  F2FP.BF16.F32.PACK_AB R42, R42, R55 ;  /* 0x000000372a2a723e */ /* 0x000fc400000010ff */
[----:B------:R-:W-:Y:S02]  /*3730*/  F2FP.BF16.F32.PACK_AB R48, R48, R53 ;  /* 0x000000353030723e */ /* 0x000fe400000010ff */
[----:B------:R-:W-:Y:S01]  /*3740*/  F2FP.BF16.F32.PACK_AB R12, R13, R14 ;  /* 0x0000000e0d0c723e */ /* 0x000fe200000010ff */
[----:B------:R-:W-:Y:S01]  /*3750*/  IMAD.MOV.U32 R14, RZ, RZ, R42 ;  /* 0x000000ffff0e7224 */ /* 0x000fe200078e002a */
[----:B------:R-:W-:Y:S02]  /*3760*/  F2FP.BF16.F32.PACK_AB R15, R44, R15 ;  /* 0x0000000f2c0f723e */ /* 0x000fe400000010ff */
[----:B------:R-:W-:-:S07]  /*3770*/  MOV R13, R48 ;  /* 0x00000030000d7202 */ /* 0x000fce0000000f00 */
.L_x_427:
[----:B------:R-:W-:Y:S05]  /*3780*/  BSYNC B2 ;  /* 0x0000000000027941 */ /* 0x000fea0003800000 */
.L_x_426:
[----:B--2---:R3:W-:Y:S02]  /*3790*/  STG.E.128 desc[UR56][R40.64], R12 ;  /* 0x0000000c28007986 */ /* 0x0047e4000c101d38 */
.L_x_425:
[----:B------:R-:W-:Y:S05]  /*37a0*/  BSYNC B1 ;  /* 0x0000000000017941 */ /* 0x000fea0003800000 */
.L_x_424:
[----:B------:R-:W-:Y:S05]  /*37b0*/  @P2 BRA `(.L_x_423) ;  /* 0x0000001800f82947 */ /* 0x000fea0003800000 */
[----:B-123--:R1:W2:Y:S01]  /*37c0*/  LDS.128 R12, [R83+0x15000] ;  /* 0x01500000530c7984 */ /* 0x00e2a20000000c00 */
[----:B------:R-:W-:Y:S01]  /*37d0*/  ISETP.GE.AND P4, PT, R154, R92, PT ;  /* 0x0000005c9a00720c */ /* 0x000fe20003f86270 */
[----:B------:R-:W-:-:S12]  /*37e0*/  BSSY B1, `(.L_x_428) ;  /* 0x0000030000017945 */ /* 0x000fd80003800000 */
[----:B-1----:R-:W-:Y:S05]  /*37f0*/  @P4 BRA `(.L_x_429) ;  /* 0x0000000000b84947 */ /* 0x002fea0003800000 */
[----:B------:R-:W-:Y:S01]  /*3800*/  SHF.R.U64 R42, R38, 0x10, R39 ;  /* 0x00000010262a7819 */ /* 0x000fe20000001227 */
[----:B--2---:R-:W-:Y:S01]  /*3810*/  IMAD.U32 R38, R15, 0x10000, RZ ;  /* 0x000100000f267824 */ /* 0x004fe200078e00ff */
[----:B------:R-:W-:Y:S01]  /*3820*/  SHF.R.U64 R44, R36, 0x10, R37 ;  /* 0x00000010242c7819 */ /* 0x000fe20000001225 */
[----:B------:R-:W-:Y:S01]  /*3830*/  IMAD.U32 R36, R14, 0x10000, RZ ;  /* 0x000100000e247824 */ /* 0x000fe200078e00ff */
[----:B------:R-:W-:Y:S02]  /*3840*/  SHF.R.U32.HI R43, RZ, 0x10, R39 ;  /* 0x00000010ff2b7819 */ /* 0x000fe40000011627 */
[----:B------:R-:W-:Y:S02]  /*3850*/  SHF.R.U32.HI R45, RZ, 0x10, R37 ;  /* 0x00000010ff2d7819 */ /* 0x000fe40000011625 */
[----:B------:R-:W-:Y:S02]  /*3860*/  PRMT R51, R51, 0x5410, R42 ;  /* 0x0000541033337816 */ /* 0x000fe4000000002a */
[----:B------:R-:W-:-:S02]  /*3870*/  PRMT R49, R49, 0x5410, R44 ;  /* 0x0000541031317816 */ /* 0x000fc4000000002c */
[----:B------:R-:W-:Y:S02]  /*3880*/  PRMT R90, R90, 0x5410, R43 ;  /* 0x000054105a5a7816 */ /* 0x000fe4000000002b */
[----:B------:R-:W-:Y:S02]  /*3890*/  LOP3.LUT R39, R15, 0xffff0000, RZ, 0xc0, !PT ;  /* 0xffff00000f277812 */ /* 0x000fe400078ec0ff */
[----:B------:R-:W-:Y:S01]  /*38a0*/  PRMT R50, R50, 0x5410, R45 ;  /* 0x0000541032327816 */ /* 0x000fe2000000002d */
[----:B------:R-:W-:Y:S01]  /*38b0*/  IMAD.U32 R45, R90, 0x10000, RZ ;  /* 0x000100005a2d7824 */ /* 0x000fe200078e00ff */
        /* <DEDUP_REMOVED lines=9> */
[-C--:B------:R-:W-:Y:S01]  /*3950*/  FMUL.FTZ R15, R15, R42.reuse ;  /* 0x0000002a0f0f7220 */ /* 0x080fe20000410000 */
[----:B------:R-:W-:Y:S01]  /*3960*/  LOP3.LUT R12, R12, 0xffff0000, RZ, 0xc0, !PT ;  /* 0xffff00000c0c7812 */ /* 0x000fe200078ec0ff */
[C---:B------:R-:W-:Y:S01]  /*3970*/  FMUL.FTZ R53, R37.reuse, R45 ;  /* 0x0000002d25357220 */ /* 0x040fe20000410000 */
[----:B------:R-:W-:Y:S01]  /*3980*/  LOP3.LUT R90, R90, 0xffff0000, RZ, 0xc0, !PT ;  /* 0xffff00005a5a7812 */ /* 0x000fe200078ec0ff */
[-C--:B------:R-:W-:Y:S01]  /*3990*/  FMUL.FTZ R37, R37, R43.reuse ;  /* 0x0000002b25257220 */ /* 0x080fe20000410000 */
[----:B------:R-:W-:Y:S01]  /*39a0*/  SHF.L.U32 R49, R49, 0x10, RZ ;  /* 0x0000001031317819 */ /* 0x000fe200000006ff */
[----:B------:R-:W-:Y:S01]  /*39b0*/  FFMA.FTZ R47, R14, R42, -R47 ;  /* 0x0000002a0e2f7223 */ /* 0x000fe2000001082f */
[----:B------:R-:W-:Y:S01]  /*39c0*/  LOP3.LUT R50, R50, 0xffff0000, RZ, 0xc0, !PT ;  /* 0xffff000032327812 */ /* 0x000fe200078ec0ff */
[----:B------:R-:W-:Y:S01]  /*39d0*/  FFMA.FTZ R44, R14, R44, R15 ;  /* 0x0000002c0e2c7223 */ /* 0x000fe2000001000f */
[----:B------:R-:W-:Y:S01]  /*39e0*/  FFMA.FTZ R53, R36, R43, -R53 ;  /* 0x0000002b24357223 */ /* 0x000fe20000010835 */
[----:B------:R-:W-:Y:S01]  /*39f0*/  FMUL.FTZ R14, R12, R51 ;  /* 0x000000330c0e7220 */ /* 0x000fe20000410000 */
[----:B------:R-:W-:Y:S01]  /*3a00*/  FFMA.FTZ R36, R36, R45, R37 ;  /* 0x0000002d24247223 */ /* 0x000fe20000010025 */
[C---:B------:R-:W-:Y:S01]  /*3a10*/  FMUL.FTZ R15, R39.reuse, R90 ;  /* 0x0000005a270f7220 */ /* 0x040fe20000410000 */
[-C--:B------:R-:W-:Y:S01]  /*3a20*/  FMUL.FTZ R12, R12, R49.reuse ;  /* 0x000000310c0c7220 */ /* 0x080fe20000410000 */
[-C--:B------:R-:W-:Y:S01]  /*3a30*/  FMUL.FTZ R39, R39, R50.reuse ;  /* 0x0000003227277220 */ /* 0x080fe20000410000 */
        /* <DEDUP_REMOVED lines=8> */
[----:B------:R-:W-:Y:S01]  /*3ac0*/  F2FP.BF16.F32.PACK_AB R15, R38, R15 ;  /* 0x0000000f260f723e */ /* 0x000fe200000010ff */
[----:B------:R-:W-:-:S07]  /*3ad0*/  IMAD.MOV.U32 R14, RZ, RZ, R36 ;  /* 0x000000ffff0e7224 */ /* 0x000fce00078e0024 */
.L_x_429:
[----:B------:R-:W-:Y:S05]  /*3ae0*/  BSYNC B1 ;  /* 0x0000000000017941 */ /* 0x000fea0003800000 */
.L_x_428:
[----:B--2---:R1:W-:Y:S01]  /*3af0*/  STG.E.128 desc[UR56][R40.64+0x40], R12 ;  /* 0x0000400c28007986 */ /* 0x0043e2000c101d38 */
[----:B------:R-:W-:Y:S05]  /*3b00*/  BRA `(.L_x_423) ;  /* 0x0000001800247947 */ /* 0x000fea0003800000 */
.L_x_407:
[C---:B------:R-:W-:Y:S02]  /*3b10*/  ISETP.GE.AND P3, PT, R18.reuse, R86, PT ;  /* 0x000000561200720c */ /* 0x040fe40003f66270 */
[----:B0-----:R-:W-:Y:S02]  /*3b20*/  CS2R R38, SRZ ;  /* 0x0000000000267805 */ /* 0x001fe4000001ff00 */
[----:B------:R-:W-:Y:S01]  /*3b30*/  CS2R R36, SRZ ;  /* 0x0000000000247805 */ /* 0x000fe2000001ff00 */
[----:B------:R-:W-:Y:S01]  /*3b40*/  VIADD R44, R18, 0x60 ;  /* 0x00000060122c7836 */ /* 0x000fe20000000000 */
[----:B------:R-:W-:-:S13]  /*3b50*/  ISETP.GE.OR P3, PT, R16, R92, P3 ;  /* 0x0000005c1000720c */ /* 0x000fda0001f66670 */
[----:B------:R-:W0:Y:S01]  /*3b60*/  @!P3 LDC.64 R40, c[0x0][0x3e8] ;  /* 0x0000fa00ff28bb82 */ /* 0x000e220000000a00 */
[----:B------:R-:W-:-:S05]  /*3b70*/  @!P3 IADD3 R14, P4, R10, R50, RZ ;  /* 0x000000320a0eb210 */ /* 0x000fca0007f9e0ff */
[----:B------:R-:W-:Y:S01]  /*3b80*/  @!P3 IMAD.X R15, R93, 0x1, R65, P4 ;  /* 0x000000015d0fb824 */ /* 0x000fe200020e0641 */
[----:B------:R-:W-:Y:S01]  /*3b90*/  @!P3 IADD3 R12, P4, R34, R48, RZ ;  /* 0x00000030220cb210 */ /* 0x000fe20007f9e0ff */
[----:B------:R-:W1:Y:S04]  /*3ba0*/  @!P3 LDC.64 R42, c[0x0][0x400] ;  /* 0x00010000ff2abb82 */ /* 0x000e680000000a00 */
[----:B------:R-:W-:Y:S01]  /*3bb0*/  @!P3 IMAD.X R13, R82, 0x1, R67, P4 ;  /* 0x00000001520db824 */ /* 0x000fe200020e0643 */
[----:B0-----:R-:W-:-:S04]  /*3bc0*/  @!P3 LEA R40, P4, R14, R40, 0x1 ;  /* 0x000000280e28b211 */ /* 0x001fc800078808ff */
[----:B------:R-:W-:Y:S02]  /*3bd0*/  @!P3 LEA.HI.X R41, R14, R41, R15, 0x1, P4 ;  /* 0x000000290e29b211 */ /* 0x000fe400020f0c0f */
[----:B------:R-:W-:Y:S02]  /*3be0*/  CS2R R14, SRZ ;  /* 0x00000000000e7805 */ /* 0x000fe4000001ff00 */
[----:B-1----:R-:W-:-:S04]  /*3bf0*/  @!P3 LEA R42, P4, R12, R42, 0x1 ;  /* 0x0000002a0c2ab211 */ /* 0x002fc800078808ff */
[----:B------:R-:W-:Y:S02]  /*3c00*/  @!P3 LEA.HI.X R43, R12, R43, R13, 0x1, P4 ;  /* 0x0000002b0c2bb211 */ /* 0x000fe400020f0c0d */
[----:B------:R-:W-:-:S03]  /*3c10*/  CS2R R12, SRZ ;  /* 0x00000000000c7805 */ /* 0x000fc6000001ff00 */
[----:B------:R0:W5:Y:S04]  /*3c20*/  @!P3 LDG.E.128 R36, desc[UR56][R42.64] ;  /* 0x000000382a24b981 */ /* 0x000168000c1e1d00 */
[----:B------:R1:W5:Y:S01]  /*3c30*/  @!P3 LDG.E.128 R12, desc[UR56][R40.64] ;  /* 0x00000038280cb981 */ /* 0x000362000c1e1d00 */
[----:B------:R-:W-:-:S04]  /*3c40*/  ISETP.GE.AND P3, PT, R44, R86, PT ;  /* 0x000000562c00720c */ /* 0x000fc80003f66270 */
[CC--:B------:R-:W-:Y:S01]  /*3c50*/  ISETP.GE.OR P3, PT, R16.reuse, R92.reuse, P3 ;  /* 0x0000005c1000720c */ /* 0x0c0fe20001f66670 */
[----:B------:R-:W-:Y:S01]  /*3c60*/  BSSY B1, `(.L_x_430) ;  /* 0x000001b000017945 */ /* 0x000fe20003800000 */
[----:B0-----:R-:W-:Y:S02]  /*3c70*/  CS2R R42, SRZ ;  /* 0x00000000002a7805 */ /* 0x001fe4000001ff00 */
[----:B------:R-:W-:Y:S02]  /*3c80*/  CS2R R46, SRZ ;  /* 0x00000000002e7805 */ /* 0x000fe4000001ff00 */
[----:B------:R-:W-:Y:S02]  /*3c90*/  CS2R R44, SRZ ;  /* 0x00000000002c7805 */ /* 0x000fe4000001ff00 */
[----:B-1----:R-:W-:Y:S02]  /*3ca0*/  CS2R R40, SRZ ;  /* 0x0000000000287805 */ /* 0x002fe4000001ff00 */
[----:B------:R-:W-:-:S03]  /*3cb0*/  ISETP.GE.AND P4, PT, R16, R92, PT ;  /* 0x0000005c1000720c */ /* 0x000fc60003f86270 */
[----:B------:R-:W-:Y:S10]  /*3cc0*/  @P3 BRA `(.L_x_431) ;  /* 0x0000000000503947 */ /* 0x000ff40003800000 */
[----:B------:R-:W0:Y:S01]  /*3cd0*/  LDC.64 R40, c[0x0][0x3f8] ;  /* 0x0000fe00ff287b82 */ /* 0x000e220000000a00 */
[----:B------:R-:W-:Y:S01]  /*3ce0*/  IMAD.MOV.U32 R51, RZ, RZ, R93 ;  /* 0x000000ffff337224 */ /* 0x000fe200078e005d */
[----:B------:R-:W-:Y:S01]  /*3cf0*/  ULDC.64 UR4, c[0x0][0x3e8] ;  /* 0x0000fa0000047ab9 */ /* 0x000fe20000000a00 */
[----:B------:R-:W-:Y:S02]  /*3d00*/  IMAD.MOV.U32 R49, RZ, RZ, R82 ;  /* 0x000000ffff317224 */ /* 0x000fe400078e0052 */
        /* <DEDUP_REMOVED lines=14> */
[----:B------:R-:W5:Y:S04]  /*3df0*/  LDG.E.128 R40, desc[UR56][R40.64] ;  /* 0x0000003828287981 */ /* 0x000f68000c1e1d00 */
[----:B------:R-:W5:Y:S03]  /*3e00*/  LDG.E.128 R44, desc[UR56][R44.64] ;  /* 0x000000382c2c7981 */ /* 0x000f66000c1e1d00 */
.L_x_431:
[----:B------:R-:W-:Y:S05]  /*3e10*/  BSYNC B1 ;  /* 0x0000000000017941 */ /* 0x000fea0003800000 */
.L_x_430:
[----:B------:R-:W2:Y:S01]  /*3e20*/  LDL R52, [R1+0x14] ;  /* 0x0000140001347983 */ /* 0x000ea20000100800 */
[----:B-----5:R-:W-:Y:S01]  /*3e30*/  IMAD.MOV.U32 R49, RZ, RZ, R43 ;  /* 0x000000ffff317224 */ /* 0x020fe200078e002b */
[----:B------:R-:W-:Y:S01]  /*3e40*/  MOV R48, R42 ;  /* 0x0000002a00307202 */ /* 0x000fe20000000f00 */
[----:B------:R-:W-:Y:S02]  /*3e50*/  IMAD.MOV.U32 R50, RZ, RZ, R40 ;  /* 0x000000ffff327224 */ /* 0x000fe400078e0028 */
        /* <DEDUP_REMOVED lines=26> */
[----:B------:R-:W-:Y:S02]  /*4000*/  PRMT R117, R49, 0x7610, R117 ;  /* 0x0000761031757816 */ /* 0x000fe40000000075 */
[----:B------:R-:W-:Y:S02]  /*4010*/  PRMT R108, R108, 0x5410, R50 ;  /* 0x000054106c6c7816 */ /* 0x000fe40000000032 */
[----:B------:R-:W-:Y:S02]  /*4020*/  PRMT R102, R102, 0x5410, R51 ;  /* 0x0000541066667816 */ /* 0x000fe40000000033 */
[----:B--2---:R-:W-:-:S13]  /*4030*/  ISETP.NE.AND P3, PT, R52, 0x3, PT ;  /* 0x000000033400780c */ /* 0x004fda0003f65270 */
[----:B------:R-:W-:Y:S05]  /*4040*/  @!P3 BRA `(.L_x_432) ;  /* 0x000000000004b947 */ /* 0x000fea0003800000 */
[----:B------:R-:W-:Y:S01]  /*4050*/  BPT.TRAP 0x1 ;  /* 0x000000040000795c */ /* 0x000fe20000300000 */
.L_x_432:
[----:B------:R-:W-:Y:S01]  /*4060*/  LEA R82, R19, R2, 0x3 ;  /* 0x0000000213527211 */ /* 0x000fe200078e18ff */
[----:B------:R-:W0:Y:S01]  /*4070*/  LDC R96, c[0x0][0x2f4] ;  /* 0x0000bd00ff607b82 */ /* 0x000e220000000800 */
[----:B------:R-:W-:Y:S01]  /*4080*/  SHF.L.U32 R94, R153, 0x1f, RZ ;  /* 0x0000001f995e7819 */ /* 0x000fe200000006ff */
[----:B------:R-:W-:Y:S03]  /*4090*/  BSSY B1, `(.L_x_433) ;  /* 0x0000004000017945 */ /* 0x000fe60003800000 */
[----:B------:R-:W1:Y:S01]  /*40a0*/  SYNCS.PHASECHK.TRANS64.TRYWAIT P5, [R82+URZ+0x30890], R94 ;  /* 0x0308905e520075a7 */ /* 0x000e6200080a017f */
[----:B0-----:R-:W-:Y:S01]  /*40b0*/  IMAD.IADD R98, R96, 0x1, -R73 ;  /* 0x0000000160627824 */ /* 0x001fe200078e0a49 */
[----:B-1----:R-:W-:Y:S06]  /*40c0*/  @!P5 BRA `(.L_x_434) ;  /* 0x0000014000d0d947 */ /* 0x002fec0003800000 */
.L_x_659:
[----:B------:R-:W-:Y:S05]  /*40d0*/  BSYNC B1 ;  /* 0x0000000000017941 */ /* 0x000fea0003800000 */
.L_x_433:
[----:B------:R-:W-:Y:S01]  /*40e0*/  ISETP.GE.OR P5, PT, R18, R86, P1 ;  /* 0x000000561200720c */ /* 0x000fe20000fa6670 */
[----:B------:R-:W-:-:S12]  /*40f0*/  BSSY B1, `(.L_x_435) ;  /* 0x0000087000017945 */ /* 0x000fd80003800000 */
[----:B------:R-:W-:Y:S05]  /*4100*/  @P5 BRA `(.L_x_436) ;  /* 0x0000000800145947 */ /* 0x000fea0003800000 */
[----:B------:R-:W1:Y:S01]  /*4110*/  S2R R49, SR_TID.X ;  /* 0x0000000000317919 */ /* 0x000e620000002100 */
[----:B------:R-:W-:Y:S01]  /*4120*/  SHF.R.S32.HI R48, RZ, 0x1f, R18 ;  /* 0x0000001fff307819 */ /* 0x000fe20000011412 */
[-C--:B------:R-:W-:Y:S01]  /*4130*/  IMAD.WIDE.U32 R92, R18, R90.reuse, R88 ;  /* 0x0000005a125c7225 */ /* 0x080fe200078e0058 */
[----:B------:R-:W-:Y:S03]  /*4140*/  BSSY B2, `(.L_x_437) ;  /* 0x0000075000027945 */ /* 0x000fe60003800000 */
[----:B------:R-:W-:Y:S01]  /*4150*/  IMAD R48, R48, R90, RZ ;  /* 0x0000005a30307224 */ /* 0x000fe200078e02ff */
[----:B------:R-:W-:-:S03]  /*4160*/  IADD3 R95, P5, P6, R4, R92, R64 ;  /* 0x0000005c045f7210 */ /* 0x000fc60007ebe040 */
[----:B------:R-:W-:Y:S01]  /*4170*/  IMAD R97, R18, R91, R48 ;  /* 0x0000005b12617224 */ /* 0x000fe200078e0230 */
[----:B------:R-:W-:-:S03]  /*4180*/  SEL R48, R73, R98, !P0 ;  /* 0x0000006249307207 */ /* 0x000fc60004000000 */
[----:B------:R-:W-:-:S05]  /*4190*/  IMAD.IADD R97, R97, 0x1, R93 ;  /* 0x0000000161617824 */ /* 0x000fca00078e025d */
[----:B------:R-:W-:Y:S01]  /*41a0*/  IADD3.X R100, R80, R97, R62, P5, P6 ;  /* 0x0000006150647210 */ /* 0x000fe20002fec43e */
[----:B-1----:R-:W-:Y:S01]  /*41b0*/  VIADD R51, R49, 0xffffff80 ;  /* 0xffffff8031337836 */ /* 0x002fe20000000000 */
[----:B------:R-:W-:-:S04]  /*41c0*/  SHF.R.S32.HI R49, RZ, 0x1f, R48 ;  /* 0x0000001fff317819 */ /* 0x000fc80000011430 */
[----:B------:R-:W-:Y:S01]  /*41d0*/  LEA.HI R48, R49, R48, RZ, 0x4 ;  /* 0x0000003031307211 */ /* 0x000fe200078f20ff */
[----:B------:R-:W-:Y:S01]  /*41e0*/  IMAD R49, R19, 0x3000, R32 ;  /* 0x0000300013317824 */ /* 0x000fe200078e0220 */
[----:B------:R-:W-:Y:S02]  /*41f0*/  SHF.R.S32.HI R50, RZ, 0x1f, R51 ;  /* 0x0000001fff327819 */ /* 0x000fe40000011433 */
[----:B------:R-:W-:Y:S01]  /*4200*/  LEA.HI.SX32 R48, R48, R63, 0x1c ;  /* 0x0000003f30307211 */ /* 0x000fe200078fe2ff */
[----:B------:R-:W-:Y:S01]  /*4210*/  IMAD R49, R49, 0x2, R2 ;  /* 0x0000000231317824 */ /* 0x000fe200078e0202 */
[----:B------:R-:W-:-:S03]  /*4220*/  LEA.HI R50, R50, R51, RZ, 0x5 ;  /* 0x0000003332327211 */ /* 0x000fc600078f28ff */
[----:B------:R-:W-:Y:S01]  /*4230*/  IMAD.SHL.U32 R99, R48, 0x8, RZ ;  /* 0x0000000830637824 */ /* 0x000fe200078e00ff */
[----:B------:R-:W-:-:S04]  /*4240*/  SHF.R.S32.HI R50, RZ, 0x5, R50 ;  /* 0x00000005ff327819 */ /* 0x000fc80000011432 */
[----:B------:R-:W-:-:S04]  /*4250*/  LOP3.LUT R48, R78, 0x38, R99, 0xf8, !PT ;  /* 0x000000384e307812 */ /* 0x000fc800078ef863 */
[----:B------:R-:W-:-:S05]  /*4260*/  LOP3.LUT R48, R48, R75, RZ, 0x3c, !PT ;  /* 0x0000004b30307212 */ /* 0x000fca00078e3cff */
[----:B------:R-:W-:-:S04]  /*4270*/  IMAD R48, R50, 0x200, R48 ;  /* 0x0000020032307824 */ /* 0x000fc800078e0230 */
[----:B------:R-:W-:-:S04]  /*4280*/  IMAD R51, R19, 0x3000, R48 ;  /* 0x0000300013337824 */ /* 0x000fc800078e0230 */
[----:B------:R-:W-:Y:S02]  /*4290*/  IMAD R52, R51, 0x2, R2 ;  /* 0x0000000233347824 */ /* 0x000fe400078e0202 */
[----:B------:R-:W1:Y:S04]  /*42a0*/  LDS.128 R48, [R49+0x12400] ;  /* 0x0124000031307984 */ /* 0x000e680000000c00 */
[----:B------:R-:W2:Y:S01]  /*42b0*/  LDS.128 R52, [R52+0x12400] ;  /* 0x0124000034347984 */ /* 0x000ea20000000c00 */
[----:B------:R-:W-:Y:S05]  /*42c0*/  @P4 BRA `(.L_x_438) ;  /* 0x0000000400704947 */ /* 0x000fea0003800000 */
[----:B------:R-:W-:Y:S01]  /*42d0*/  SHF.R.U32.HI R103, RZ, 0x10, R13 ;  /* 0x00000010ff677819 */ /* 0x000fe2000001160d */
[----:B-1----:R-:W-:Y:S01]  /*42e0*/  IMAD.U32 R105, R49, 0x10000, RZ ;  /* 0x0001000031697824 */ /* 0x002fe200078e00ff */
[----:B------:R-:W-:Y:S02]  /*42f0*/  SHF.R.U32.HI R104, RZ, 0x10, R37 ;  /* 0x00000010ff687819 */ /* 0x000fe40000011625 */
[C---:B------:R-:W-:Y:S02]  /*4300*/  PRMT R103, R102.reuse, 0x5410, R103 ;  /* 0x0000541066677816 */ /* 0x040fe40000000067 */
[----:B------:R-:W-:Y:S02]  /*4310*/  PRMT R104, R102, 0x5432, R104 ;  /* 0x0000543266687816 */ /* 0x000fe40000000068 */
[----:B--2---:R-:W-:Y:S01]  /*4320*/  SHF.L.U32 R101, R53, 0x10, RZ ;  /* 0x0000001035657819 */ /* 0x004fe200000006ff */
[C---:B------:R-:W-:Y:S01]  /*4330*/  IMAD.U32 R106, R103.reuse, 0x10000, RZ ;  /* 0x00010000676a7824 */ /* 0x040fe200078e00ff */
[----:B------:R-:W-:Y:S01]  /*4340*/  LOP3.LUT R103, R103, 0xffff0000, RZ, 0xc0, !PT ;  /* 0xffff000067677812 */ /* 0x000fe200078ec0ff */
[----:B------:R-:W-:Y:S01]  /*4350*/  IMAD.U32 R102, R104, 0x10000, RZ ;  /* 0x0001000068667824 */ /* 0x000fe200078e00ff */
[----:B------:R-:W-:Y:S01]  /*4360*/  SHF.R.U64 R36, R36, 0x10, R37 ;  /* 0x0000001024247819 */ /* 0x000fe20000001225 */
[C---:B------:R-:W-:Y:S01]  /*4370*/  FMUL.FTZ R115, R101.reuse, R106 ;  /* 0x0000006a65737220 */ /* 0x040fe20000410000 */
[----:B------:R-:W-:Y:S01]  /*4380*/  SHF.R.U64 R12, R12, 0x10, R13 ;  /* 0x000000100c0c7819 */ /* 0x000fe2000000120d */
[-C--:B------:R-:W-:Y:S01]  /*4390*/  FMUL.FTZ R116, R101, R102.reuse ;  /* 0x0000006665747220 */ /* 0x080fe20000410000 */
[----:B------:R-:W-:Y:S01]  /*43a0*/  SHF.R.U64 R38, R38, 0x10, R39 ;  /* 0x0000001026267819 */ /* 0x000fe20000001227 */
[----:B------:R-:W-:Y:S01]  /*43b0*/  FFMA.FTZ R102, R105, R102, R115 ;  /* 0x0000006669667223 */ /* 0x000fe20000010073 */
[----:B------:R-:W-:-:S02]  /*43c0*/  IMAD.U32 R115, R51, 0x10000, RZ ;  /* 0x0001000033737824 */ /* 0x000fc400078e00ff */
[----:B------:R-:W-:Y:S01]  /*43d0*/  FFMA.FTZ R101, R105, R106, -R116 ;  /* 0x0000006a69657223 */ /* 0x000fe20000010874 */
[----:B------:R-:W-:Y:S01]  /*43e0*/  LOP3.LUT R105, R104, 0xffff0000, RZ, 0xc0, !PT ;  /* 0xffff000068697812 */ /* 0x000fe200078ec0ff */
[----:B------:R-:W-:Y:S01]  /*43f0*/  IMAD.U32 R37, R50, 0x10000, RZ ;  /* 0x0001000032257824 */ /* 0x000fe200078e00ff */
[----:B------:R-:W-:Y:S02]  /*4400*/  LOP3.LUT R104, R53, 0xffff0000, RZ, 0xc0, !PT ;  /* 0xffff000035687812 */ /* 0x000fe400078ec0ff */
[----:B------:R-:W-:Y:S02]  /*4410*/  LOP3.LUT R106, R49, 0xffff0000, RZ, 0xc0, !PT ;  /* 0xffff0000316a7812 */ /* 0x000fe400078ec0ff */
[----:B------:R-:W-:Y:S01]  /*4420*/  PRMT R12, R110, 0x5432, R12 ;  /* 0x000054326e0c7816 */ /* 0x000fe2000000000c */
[C---:B------:R-:W-:Y:S01]  /*4430*/  FMUL.FTZ R49, R104.reuse, R105 ;  /* 0x0000006968317220 */ /* 0x040fe20000410000 */
[----:B------:R-:W-:Y:S01]  /*4440*/  FMUL.FTZ R116, R104, R103 ;  /* 0x0000006768747220 */ /* 0x000fe20000410000 */
[----:B------:R-:W-:-:S02]  /*4450*/  SHF.R.U64 R14, R14, 0x10, R15 ;  /* 0x000000100e0e7819 */ /* 0x000fc4000000120f */
[C---:B------:R-:W-:Y:S01]  /*4460*/  FFMA.FTZ R104, R106.reuse, R103, -R49 ;  /* 0x000000676a687223 */ /* 0x040fe20000010831 */
[----:B------:R-:W-:Y:S01]  /*4470*/  SHF.R.U32.HI R103, RZ, 0x10, R39 ;  /* 0x00000010ff677819 */ /* 0x000fe20000011627 */
[----:B------:R-:W-:Y:S01]  /*4480*/  FFMA.FTZ R49, R106, R105, R116 ;  /* 0x000000696a317223 */ /* 0x000fe20000010074 */
[----:B------:R-:W-:Y:S01]  /*4490*/  SHF.R.U32.HI R106, RZ, 0x10, R15 ;  /* 0x00000010ff6a7819 */ /* 0x000fe2000001160f */
[C---:B------:R-:W-:Y:S01]  /*44a0*/  IMAD.U32 R15, R52.reuse, 0x10000, RZ ;  /* 0x00010000340f7824 */ /* 0x040fe200078e00ff */
[----:B------:R-:W-:Y:S01]  /*44b0*/  PRMT R103, R117, 0x5410, R103 ;  /* 0x0000541075677816 */ /* 0x000fe20000000067 */
[----:B------:R-:W-:Y:S01]  /*44c0*/  IMAD.U32 R117, R55, 0x10000, RZ ;  /* 0x0001000037757824 */ /* 0x000fe200078e00ff */
[----:B------:R-:W-:Y:S02]  /*44d0*/  PRMT R53, R111, 0x5432, R106 ;  /* 0x000054326f357816 */ /* 0x000fe4000000006a */
[----:B------:R-:W-:Y:S01]  /*44e0*/  LOP3.LUT R55, R55, 0xffff0000, RZ, 0xc0, !PT ;  /* 0xffff000037377812 */ /* 0x000fe200078ec0ff */
[----:B------:R-:W-:Y:S01]  /*44f0*/  IMAD.U32 R106, R103, 0x10000, RZ ;  /* 0x00010000676a7824 */ /* 0x000fe200078e00ff */
[----:B------:R-:W-:Y:S01]  /*4500*/  LOP3.LUT R39, R51, 0xffff0000, RZ, 0xc0, !PT ;  /* 0xffff000033277812 */ /* 0x000fe200078ec0ff */
[----:B------:R-:W-:Y:S01]  /*4510*/  IMAD.U32 R116, R53, 0x10000, RZ ;  /* 0x0001000035747824 */ /* 0x000fe200078e00ff */
[----:B------:R-:W-:Y:S01]  /*4520*/  LOP3.LUT R52, R52, 0xffff0000, RZ, 0xc0, !PT ;  /* 0xffff000034347812 */ /* 0x000fe200078ec0ff */
[C---:B------:R-:W-:Y:S01]  /*4530*/  FMUL.FTZ R118, R117.reuse, R106 ;  /* 0x0000006a75767220 */ /* 0x040fe20000410000 */
[C---:B------:R-:W-:Y:S01]  /*4540*/  SHF.L.U32 R13, R48.reuse, 0x10, RZ ;  /* 0x00000010300d7819 */ /* 0x040fe200000006ff */
[-C--:B------:R-:W-:Y:S01]  /*4550*/  FMUL.FTZ R117, R117, R116.reuse ;  /* 0x0000007475757220 */ /* 0x080fe20000410000 */
[----:B------:R-:W-:Y:S01]  /*4560*/  LOP3.LUT R48, R48, 0xffff0000, RZ, 0xc0, !PT ;  /* 0xffff000030307812 */ /* 0x000fe200078ec0ff */
[----:B------:R-:W-:Y:S01]  /*4570*/  FFMA.FTZ R105, R115, R116, -R118 ;  /* 0x0000007473697223 */ /* 0x000fe20000010876 */
[----:B------:R-:W-:Y:S01]  /*4580*/  LOP3.LUT R116, R103, 0xffff0000, RZ, 0xc0, !PT ;  /* 0xffff000067747812 */ /* 0x000fe200078ec0ff */
[----:B------:R-:W-:Y:S01]  /*4590*/  FFMA.FTZ R106, R115, R106, R117 ;  /* 0x0000006a736a7223 */ /* 0x000fe20000010075 */
[----:B------:R-:W-:Y:S01]  /*45a0*/  LOP3.LUT R118, R53, 0xffff0000, RZ, 0xc0, !PT ;  /* 0xffff000035767812 */ /* 0x000fe200078ec0ff */
[----:B------:R-:W-:Y:S01]  /*45b0*/  IMAD.U32 R51, R54, 0x10000, RZ ;  /* 0x0001000036337824 */ /* 0x000fe200078e00ff */
[----:B------:R-:W-:Y:S01]  /*45c0*/  PRMT R53, R108, 0x5432, R36 ;  /* 0x000054326c357816 */ /* 0x000fe20000000024 */
[----:B------:R-:W-:Y:S01]  /*45d0*/  FMUL.FTZ R36, R55, R116 ;  /* 0x0000007437247220 */ /* 0x000fe20000410000 */
[----:B------:R-:W-:Y:S01]  /*45e0*/  PRMT R38, R107, 0x5432, R38 ;  /* 0x000054326b267816 */ /* 0x000fe20000000026 */
[-C--:B------:R-:W-:Y:S01]  /*45f0*/  FMUL.FTZ R55, R55, R118.reuse ;  /* 0x0000007637377220 */ /* 0x080fe20000410000 */
[----:B------:R-:W-:Y:S01]  /*4600*/  PRMT R14, R109, 0x5432, R14 ;  /* 0x000054326d0e7816 */ /* 0x000fe2000000000e */
[----:B------:R-:W-:Y:S01]  /*4610*/  FFMA.FTZ R36, R39, R118, -R36 ;  /* 0x0000007627247223 */ /* 0x000fe20000010824 */
[----:B------:R-:W-:-:S02]  /*4620*/  IMAD.U32 R118, R53, 0x10000, RZ ;  /* 0x0001000035767824 */ /* 0x000fc400078e00ff */
[----:B------:R-:W-:Y:S01]  /*4630*/  FFMA.FTZ R39, R39, R116, R55 ;  /* 0x0000007427277223 */ /* 0x000fe20000010037 */
[C---:B------:R-:W-:Y:S01]  /*4640*/  IMAD.U32 R116, R12.reuse, 0x10000, RZ ;  /* 0x000100000c747824 */ /* 0x040fe200078e00ff */
[----:B------:R-:W-:Y:S01]  /*4650*/  LOP3.LUT R53, R53, 0xffff0000, RZ, 0xc0, !PT ;  /* 0xffff000035357812 */ /* 0x000fe200078ec0ff */
[C---:B------:R-:W-:Y:S01]  /*4660*/  FMUL.FTZ R120, R15.reuse, R118 ;  /* 0x000000760f787220 */ /* 0x040fe20000410000 */
[----:B------:R-:W-:Y:S01]  /*4670*/  LOP3.LUT R55, R12, 0xffff0000, RZ, 0xc0, !PT ;  /* 0xffff00000c377812 */ /* 0x000fe200078ec0ff */
[-C--:B------:R-:W-:Y:S01]  /*4680*/  FMUL.FTZ R15, R15, R116.reuse ;  /* 0x000000740f0f7220 */ /* 0x080fe20000410000 */
[----:B------:R-:W-:Y:S01]  /*4690*/  LOP3.LUT R54, R54, 0xffff0000, RZ, 0xc0, !PT ;  /* 0xffff000036367812 */ /* 0x000fe200078ec0ff */
[C---:B------:R-:W-:Y:S01]  /*46a0*/  FMUL.FTZ R103, R52.reuse, R53 ;  /* 0x0000003534677220 */ /* 0x040fe20000410000 */
[C---:B------:R-:W-:Y:S01]  /*46b0*/  FFMA.FTZ R12, R13.reuse, R116, -R120 ;  /* 0x000000740d0c7223 */ /* 0x040fe20000010878 */
[----:B------:R-:W-:Y:S01]  /*46c0*/  FFMA.FTZ R13, R13, R118, R15 ;  /* 0x000000760d0d7223 */ /* 0x000fe2000001000f */
[-C--:B------:R-:W-:Y:S01]  /*46d0*/  FMUL.FTZ R115, R52, R55.reuse ;  /* 0x0000003734737220 */ /* 0x080fe20000410000 */
[----:B------:R-:W-:Y:S01]  /*46e0*/  FFMA.FTZ R15, R48, R55, -R103 ;  /* 0x00000037300f7223 */ /* 0x000fe20000010867 */
[C---:B------:R-:W-:Y:S01]  /*46f0*/  LOP3.LUT R55, R38.reuse, 0xffff0000, RZ, 0xc0, !PT ;  /* 0xffff000026377812 */ /* 0x040fe200078ec0ff */
[----:B------:R-:W-:Y:S01]  /*4700*/  IMAD.U32 R52, R38, 0x10000, RZ ;  /* 0x0001000026347824 */ /* 0x000fe200078e00ff */
[C---:B------:R-:W-:Y:S01]  /*4710*/  LOP3.LUT R103, R14.reuse, 0xffff0000, RZ, 0xc0, !PT ;  /* 0xffff00000e677812 */ /* 0x040fe200078ec0ff */
[----:B------:R-:W-:-:S02]  /*4720*/  IMAD.U32 R116, R14, 0x10000, RZ ;  /* 0x000100000e747824 */ /* 0x000fc400078e00ff */
[----:B------:R-:W-:Y:S01]  /*4730*/  FFMA.FTZ R48, R48, R53, R115 ;  /* 0x0000003530307223 */ /* 0x000fe20000010073 */
[----:B------:R-:W-:Y:S01]  /*4740*/  LOP3.LUT R50, R50, 0xffff0000, RZ, 0xc0, !PT ;  /* 0xffff000032327812 */ /* 0x000fe200078ec0ff */
[C---:B------:R-:W-:Y:S01]  /*4750*/  FMUL.FTZ R14, R51.reuse, R52 ;  /* 0x00000034330e7220 */ /* 0x040fe20000410000 */
        /* <DEDUP_REMOVED lines=12> */
[----:B------:R-:W-:Y:S02]  /*4820*/  F2FP.BF16.F32.PACK_AB R52, R48, R13 ;  /* 0x0000000d3034723e */ /* 0x000fe400000010ff */
[----:B------:R-:W-:Y:S01]  /*4830*/  F2FP.BF16.F32.PACK_AB R50, R53, R14 ;  /* 0x0000000e3532723e */ /* 0x000fe200000010ff */
[----:B------:R-:W-:Y:S01]  /*4840*/  IMAD.MOV.U32 R53, RZ, RZ, R102 ;  /* 0x000000ffff357224 */ /* 0x000fe200078e0066 */
[----:B------:R-:W-:Y:S01]  /*4850*/  F2FP.BF16.F32.PACK_AB R54, R54, R51 ;  /* 0x000000333636723e */ /* 0x000fe200000010ff */
[----:B------:R-:W-:Y:S01]  /*4860*/  IMAD.MOV.U32 R51, RZ, RZ, R36 ;  /* 0x000000ffff337224 */ /* 0x000fe200078e0024 */
[----:B------:R-:W-:-:S02]  /*4870*/  F2FP.BF16.F32.PACK_AB R55, R39, R106 ;  /* 0x0000006a2737723e */ /* 0x000fc400000010ff */
[----:B------:R-:W-:-:S07]  /*4880*/  MOV R48, R12 ;  /* 0x0000000c00307202 */ /* 0x000fce0000000f00 */
.L_x_438:
[----:B------:R-:W-:Y:S05]  /*4890*/  BSYNC B2 ;  /* 0x0000000000027941 */ /* 0x000fea0003800000 */
.L_x_437:
[----:B------:R-:W-:Y:S02]  /*48a0*/  ISETP.GE.AND P5, PT, R99, R96, PT ;  /* 0x000000606300720c */ /* 0x000fe40003fa6270 */
[----:B------:R-:W-:-:S11]  /*48b0*/  P2R R13, PR, RZ, 0x1 ;  /* 0x00000001ff0d7803 */ /* 0x000fd60000000000 */
[--C-:B------:R-:W-:Y:S02]  /*48c0*/  @!P5 SHF.R.S32.HI R12, RZ, 0x1f, R99.reuse ;  /* 0x0000001fff0cd819 */ /* 0x100fe40000011463 */
[----:B------:R-:W-:-:S04]  /*48d0*/  @!P5 IADD3 R92, P0, P6, R4, R92, R99 ;  /* 0x0000005c045cd210 */ /* 0x000fc80007e1e063 */
[----:B------:R-:W-:Y:S02]  /*48e0*/  @!P5 IADD3.X R97, R80, R97, R12, P0, P6 ;  /* 0x000000615061d210 */ /* 0x000fe400007ec40c */
[-C--:B------:R-:W-:Y:S02]  /*48f0*/  LEA R12, P6, R95, R84.reuse, 0x1 ;  /* 0x000000545f0c7211 */ /* 0x080fe400078c08ff */
[----:B------:R-:W-:Y:S02]  /*4900*/  ISETP.NE.AND P0, PT, R13, RZ, PT ;  /* 0x000000ff0d00720c */ /* 0x000fe40003f05270 */
[----:B------:R-:W-:Y:S02]  /*4910*/  LEA.HI.X R13, R95, R85, R100, 0x1, P6 ;  /* 0x000000555f0d7211 */ /* 0x000fe400030f0c64 */
[----:B------:R-:W-:-:S03]  /*4920*/  @!P5 LEA R14, P6, R92, R84, 0x1 ;  /* 0x000000545c0ed211 */ /* 0x000fc600078c08ff */
[----:B-1----:R1:W-:Y:S01]  /*4930*/  STG.E.128 desc[UR56][R12.64], R48 ;  /* 0x000000300c007986 */ /* 0x0023e2000c101d38 */
[----:B------:R-:W-:-:S05]  /*4940*/  @!P5 LEA.HI.X R15, R92, R85, R97, 0x1, P6 ;  /* 0x000000555c0fd211 */ /* 0x000fca00030f0c61 */
[----:B--2---:R1:W-:Y:S04]  /*4950*/  @!P5 STG.E.128 desc[UR56][R14.64], R52 ;  /* 0x000000340e00d986 */ /* 0x0043e8000c101d38 */
.L_x_436:
[----:B------:R-:W-:Y:S05]  /*4960*/  BSYNC B1 ;  /* 0x0000000000017941 */ /* 0x000fea0003800000 */
.L_x_435:
[----:B-1----:R-:W-:Y:S02]  /*4970*/  VIADD R13, R18, 0x60 ;  /* 0x00000060120d7836 */ /* 0x002fe40000000000 */
[-C--:B------:R-:W-:Y:S02]  /*4980*/  IMAD R12, R76, R90.reuse, RZ ;  /* 0x0000005a4c0c7224 */ /* 0x080fe400078e02ff */
[C---:B------:R-:W-:Y:S01]  /*4990*/  IMAD.WIDE.U32 R88, R13.reuse, R90, R88 ;  /* 0x0000005a0d587225 */ /* 0x040fe200078e0058 */
[----:B------:R-:W-:-:S03]  /*49a0*/  ISETP.GE.OR P5, PT, R13, R86, P1 ;  /* 0x000000560d00720c */ /* 0x000fc60000fa6670 */
[----:B------:R-:W-:-:S10]  /*49b0*/  IMAD R51, R13, R91, R12 ;  /* 0x0000005b0d337224 */ /* 0x000fd400078e020c */
[----:B------:R-:W-:Y:S05]  /*49c0*/  @P5 BRA `(.L_x_423) ;  /* 0x0000000800745947 */ /* 0x000fea0003800000 */
[----:B------:R-:W2:Y:S01]  /*49d0*/  LDL R14, [R1+0x80] ;  /* 0x00008000010e7983 */ /* 0x000ea20000100800 */
[----:B------:R-:W-:Y:S01]  /*49e0*/  IMAD.IADD R51, R89, 0x1, R51 ;  /* 0x0000000159337824 */ /* 0x000fe200078e0233 */
[----:B------:R-:W-:Y:S01]  /*49f0*/  IADD3 R12, P5, P6, R4, R88, R64 ;  /* 0x00000058040c7210 */ /* 0x000fe20007ebe040 */
[----:B------:R-:W-:Y:S01]  /*4a00*/  VIADD R15, R18, 0x60 ;  /* 0x00000060120f7836 */ /* 0x000fe20000000000 */
[----:B------:R-:W-:Y:S01]  /*4a10*/  SEL R98, R73, R98, !P0 ;  /* 0x0000006249627207 */ /* 0x000fe20004000000 */
[----:B------:R-:W-:Y:S01]  /*4a20*/  BSSY B1, `(.L_x_439) ;  /* 0x0000072000017945 */ /* 0x000fe20003800000 */
[----:B------:R-:W-:Y:S01]  /*4a30*/  IADD3.X R13, R80, R51, R62, P5, P6 ;  /* 0x00000033500d7210 */ /* 0x000fe20002fec43e */
[----:B------:R-:W-:Y:S01]  /*4a40*/  IMAD.SHL.U32 R15, R15, 0x40, RZ ;  /* 0x000000400f0f7824 */ /* 0x000fe200078e00ff */
[----:B------:R-:W-:Y:S02]  /*4a50*/  LEA R48, P5, R12, R84, 0x1 ;  /* 0x000000540c307211 */ /* 0x000fe400078a08ff */
[----:B------:R-:W-:-:S02]  /*4a60*/  IADD3 R36, R18, 0x60, RZ ;  /* 0x0000006012247810 */ /* 0x000fc40007ffe0ff */
[----:B------:R-:W-:Y:S02]  /*4a70*/  LEA.HI.X R49, R12, R85, R13, 0x1, P5 ;  /* 0x000000550c317211 */ /* 0x000fe400028f0c0d */
[----:B------:R-:W-:Y:S01]  /*4a80*/  SHF.R.S32.HI R13, RZ, 0x1f, R98 ;  /* 0x0000001fff0d7819 */ /* 0x000fe20000011462 */
[----:B------:R-:W-:Y:S01]  /*4a90*/  IMAD.SHL.U32 R36, R36, 0x40, RZ ;  /* 0x0000004024247824 */ /* 0x000fe200078e00ff */
[----:B------:R-:W-:Y:S02]  /*4aa0*/  LOP3.LUT R15, R15, 0x1c0, RZ, 0xc0, !PT ;  /* 0x000001c00f0f7812 */ /* 0x000fe400078ec0ff */
[----:B------:R-:W-:Y:S01]  /*4ab0*/  LEA.HI R98, R13, R98, RZ, 0x4 ;  /* 0x000000620d627211 */ /* 0x000fe200078f20ff */
[----:B------:R-:W-:Y:S01]  /*4ac0*/  IMAD R13, R19, 0x3000, R3 ;  /* 0x00003000130d7824 */ /* 0x000fe200078e0203 */
[----:B------:R-:W-:Y:S02]  /*4ad0*/  LOP3.LUT R36, R36, 0x1c0, RZ, 0xc0, !PT ;  /* 0x000001c024247812 */ /* 0x000fe400078ec0ff */
[----:B------:R-:W-:Y:S01]  /*4ae0*/  LEA.HI.SX32 R53, R98, R63, 0x1c ;  /* 0x0000003f62357211 */ /* 0x000fe200078fe2ff */
[----:B------:R-:W-:Y:S01]  /*4af0*/  IMAD R13, R13, 0x2, R2 ;  /* 0x000000020d0d7824 */ /* 0x000fe200078e0202 */
[----:B------:R-:W-:-:S03]  /*4b00*/  SHF.R.U32.HI R15, RZ, 0x3, R15 ;  /* 0x00000003ff0f7819 */ /* 0x000fc6000001160f */
[----:B------:R-:W-:-:S05]  /*4b10*/  IMAD.SHL.U32 R53, R53, 0x8, RZ ;  /* 0x0000000835357824 */ /* 0x000fca00078e00ff */
[----:B------:R-:W-:-:S04]  /*4b20*/  LOP3.LUT R12, R36, 0x38, R53, 0xf8, !PT ;  /* 0x00000038240c7812 */ /* 0x000fc800078ef835 */
[----:B------:R-:W-:-:S05]  /*4b30*/  LOP3.LUT R12, R12, R15, RZ, 0x3c, !PT ;  /* 0x0000000f0c0c7212 */ /* 0x000fca00078e3cff */
[----:B--2---:R-:W-:-:S04]  /*4b40*/  IMAD.IADD R12, R14, 0x1, R12 ;  /* 0x000000010e0c7824 */ /* 0x004fc800078e020c */
[----:B------:R-:W-:-:S04]  /*4b50*/  IMAD R15, R19, 0x3000, R12 ;  /* 0x00003000130f7824 */ /* 0x000fc800078e020c */
[----:B------:R-:W-:Y:S02]  /*4b60*/  IMAD R36, R15, 0x2, R2 ;  /* 0x000000020f247824 */ /* 0x000fe400078e0202 */
[----:B------:R-:W1:Y:S04]  /*4b70*/  LDS.128 R12, [R13+0x12400] ;  /* 0x012400000d0c7984 */ /* 0x000e680000000c00 */
[----:B------:R-:W2:Y:S01]  /*4b80*/  LDS.128 R36, [R36+0x12400] ;  /* 0x0124000024247984 */ /* 0x000ea20000000c00 */
[----:B------:R-:W-:Y:S05]  /*4b90*/  @P4 BRA `(.L_x_440) ;  /* 0x0000000400684947 */ /* 0x000fea0003800000 */
[----:B------:R-:W-:Y:S02]  /*4ba0*/  SHF.R.U32.HI R91, RZ, 0x10, R45 ;  /* 0x00000010ff5b7819 */ /* 0x000fe4000001162d */
[----:B------:R-:W-:Y:S02]  /*4bb0*/  SHF.R.U32.HI R95, RZ, 0x10, R41 ;  /* 0x00000010ff5f7819 */ /* 0x000fe40000011629 */
[----:B------:R-:W-:Y:S02]  /*4bc0*/  SHF.R.U64 R52, R42, 0x10, R43 ;  /* 0x000000102a347819 */ /* 0x000fe4000000122b */
[----:B------:R-:W-:Y:S02]  /*4bd0*/  PRMT R114, R114, 0x5410, R91 ;  /* 0x0000541072727816 */ /* 0x000fe4000000005b */
[----:B------:R-:W-:Y:S02]  /*4be0*/  PRMT R110, R110, 0x5410, R95 ;  /* 0x000054106e6e7816 */ /* 0x000fe4000000005f */
[----:B------:R-:W-:-:S02]  /*4bf0*/  SHF.R.U64 R54, R46, 0x10, R47 ;  /* 0x000000102e367819 */ /* 0x000fc4000000122f */
[----:B--2---:R-:W-:Y:S02]  /*4c00*/  SHF.L.U32 R50, R37, 0x10, RZ ;  /* 0x0000001025327819 */ /* 0x004fe400000006ff */
[----:B------:R-:W-:Y:S01]  /*4c10*/  PRMT R107, R107, 0x5410, R52 ;  /* 0x000054106b6b7816 */ /* 0x000fe20000000034 */
[----:B------:R-:W-:Y:S01]  /*4c20*/  IMAD.U32 R52, R114, 0x10000, RZ ;  /* 0x0001000072347824 */ /* 0x000fe200078e00ff */
[----:B------:R-:W-:Y:S01]  /*4c30*/  SHF.R.U32.HI R55, RZ, 0x10, R47 ;  /* 0x00000010ff377819 */ /* 0x000fe2000001162f */
[C---:B------:R-:W-:Y:S01]  /*4c40*/  IMAD.U32 R47, R39.reuse, 0x10000, RZ ;  /* 0x00010000272f7824 */ /* 0x040fe200078e00ff */
[----:B------:R-:W-:Y:S01]  /*4c50*/  LOP3.LUT R42, R39, 0xffff0000, RZ, 0xc0, !PT ;  /* 0xffff0000272a7812 */ /* 0x000fe200078ec0ff */
[----:B------:R-:W-:Y:S01]  /*4c60*/  IMAD.U32 R39, R110, 0x10000, RZ ;  /* 0x000100006e277824 */ /* 0x000fe200078e00ff */
[----:B------:R-:W-:Y:S02]  /*4c70*/  SHF.R.U32.HI R93, RZ, 0x10, R43 ;  /* 0x00000010ff5d7819 */ /* 0x000fe4000001162b */
[----:B------:R-:W-:Y:S01]  /*4c80*/  SHF.R.U64 R90, R44, 0x10, R45 ;  /* 0x000000102c5a7819 */ /* 0x000fe2000000122d */
[----:B-1----:R-:W-:Y:S01]  /*4c90*/  IMAD.U32 R45, R13, 0x10000, RZ ;  /* 0x000100000d2d7824 */ /* 0x002fe200078e00ff */
[----:B------:R-:W-:Y:S01]  /*4ca0*/  PRMT R111, R111, 0x5410, R54 ;  /* 0x000054106f6f7816 */ /* 0x000fe20000000036 */
[-C--:B------:R-:W-:Y:S01]  /*4cb0*/  FMUL.FTZ R54, R50, R52.reuse ;  /* 0x0000003432367220 */ /* 0x080fe20000410000 */
[----:B------:R-:W-:Y:S01]  /*4cc0*/  PRMT R112, R112, 0x5410, R55 ;  /* 0x0000541070707816 */ /* 0x000fe20000000037 */
[-C--:B------:R-:W-:Y:S01]  /*4cd0*/  FMUL.FTZ R50, R50, R39.reuse ;  /* 0x0000002732327220 */ /* 0x080fe20000410000 */
[----:B------:R-:W-:Y:S01]  /*4ce0*/  PRMT R108, R108, 0x5410, R93 ;  /* 0x000054106c6c7816 */ /* 0x000fe2000000005d */
[----:B------:R-:W-:Y:S01]  /*4cf0*/  FFMA.FTZ R39, R45, R39, -R54 ;  /* 0x000000272d277223 */ /* 0x000fe20000010836 */
[----:B------:R-:W-:Y:S01]  /*4d00*/  LOP3.LUT R46, R37, 0xffff0000, RZ, 0xc0, !PT ;  /* 0xffff0000252e7812 */ /* 0x000fe200078ec0ff */
[----:B------:R-:W-:Y:S01]  /*4d10*/  FFMA.FTZ R45, R45, R52, R50 ;  /* 0x000000342d2d7223 */ /* 0x000fe20000010032 */
[----:B------:R-:W-:Y:S01]  /*4d20*/  LOP3.LUT R114, R114, 0xffff0000, RZ, 0xc0, !PT ;  /* 0xffff000072727812 */ /* 0x000fe200078ec0ff */
[----:B------:R-:W-:Y:S01]  /*4d30*/  IMAD.U32 R52, R108, 0x10000, RZ ;  /* 0x000100006c347824 */ /* 0x000fe200078e00ff */
[----:B------:R-:W-:Y:S01]  /*4d40*/  LOP3.LUT R110, R110, 0xffff0000, RZ, 0xc0, !PT ;  /* 0xffff00006e6e7812 */ /* 0x000fe200078ec0ff */
[----:B------:R-:W-:Y:S01]  /*4d50*/  IMAD.U32 R44, R15, 0x10000, RZ ;  /* 0x000100000f2c7824 */ /* 0x000fe200078e00ff */
[----:B------:R-:W-:Y:S01]  /*4d60*/  SHF.L.U32 R54, R112, 0x10, RZ ;  /* 0x0000001070367819 */ /* 0x000fe200000006ff */
[----:B------:R-:W-:Y:S01]  /*4d70*/  FMUL.FTZ R93, R47, R52 ;  /* 0x000000342f5d7220 */ /* 0x000fe20000410000 */
[----:B------:R-:W-:Y:S01]  /*4d80*/  SHF.R.U64 R92, R40, 0x10, R41 ;  /* 0x00000010285c7819 */ /* 0x000fe20000001229 */
[C---:B------:R-:W-:Y:S01]  /*4d90*/  FMUL.FTZ R50, R46.reuse, R110 ;  /* 0x0000006e2e327220 */ /* 0x040fe20000410000 */
[----:B------:R-:W-:Y:S01]  /*4da0*/  LOP3.LUT R43, R13, 0xffff0000, RZ, 0xc0, !PT ;  /* 0xffff00000d2b7812 */ /* 0x000fe200078ec0ff */
[----:B------:R-:W-:Y:S01]  /*4db0*/  FMUL.FTZ R91, R47, R54 ;  /* 0x000000362f5b7220 */ /* 0x000fe20000410000 */
[----:B------:R-:W-:Y:S01]  /*4dc0*/  PRMT R113, R113, 0x5410, R90 ;  /* 0x0000541071717816 */ /* 0x000fe2000000005a */
[-C--:B------:R-:W-:Y:S01]  /*4dd0*/  FMUL.FTZ R90, R46, R114.reuse ;  /* 0x000000722e5a7220 */ /* 0x080fe20000410000 */
[----:B------:R-:W-:Y:S01]  /*4de0*/  PRMT R109, R109, 0x5410, R92 ;  /* 0x000054106d6d7816 */ /* 0x000fe2000000005c */
[C---:B------:R-:W-:Y:S01]  /*4df0*/  FFMA.FTZ R50, R43.reuse, R114, R50 ;  /* 0x000000722b327223 */ /* 0x040fe20000010032 */
[----:B------:R-:W-:Y:S01]  /*4e00*/  LOP3.LUT R55, R112, 0xffff0000, RZ, 0xc0, !PT ;  /* 0xffff000070377812 */ /* 0x000fe200078ec0ff */
[----:B------:R-:W-:Y:S01]  /*4e10*/  FFMA.FTZ R46, R43, R110, -R90 ;  /* 0x0000006e2b2e7223 */ /* 0x000fe2000001085a */
[----:B------:R-:W-:Y:S01]  /*4e20*/  FFMA.FTZ R43, R44, R52, -R91 ;  /* 0x000000342c2b7223 */ /* 0x000fe2000001085b */
[----:B------:R-:W-:Y:S01]  /*4e30*/  LOP3.LUT R47, R108, 0xffff0000, RZ, 0xc0, !PT ;  /* 0xffff00006c2f7812 */ /* 0x000fe200078ec0ff */
[----:B------:R-:W-:Y:S01]  /*4e40*/  FFMA.FTZ R44, R44, R54, R93 ;  /* 0x000000362c2c7223 */ /* 0x000fe2000001005d */
[C---:B------:R-:W-:Y:S01]  /*4e50*/  IMAD.U32 R37, R36.reuse, 0x10000, RZ ;  /* 0x0001000024257824 */ /* 0x040fe200078e00ff */
[----:B------:R-:W-:Y:S01]  /*4e60*/  LOP3.LUT R40, R15, 0xffff0000, RZ, 0xc0, !PT ;  /* 0xffff00000f287812 */ /* 0x000fe200078ec0ff */
[----:B------:R-:W-:Y:S01]  /*4e70*/  IMAD.U32 R54, R113, 0x10000, RZ ;  /* 0x0001000071367824 */ /* 0x000fe200078e00ff */
[----:B------:R-:W-:Y:S01]  /*4e80*/  LOP3.LUT R36, R36, 0xffff0000, RZ, 0xc0, !PT ;  /* 0xffff000024247812 */ /* 0x000fe200078ec0ff */
[----:B------:R-:W-:-:S02]  /*4e90*/  IMAD.U32 R52, R109, 0x10000, RZ ;  /* 0x000100006d347824 */ /* 0x000fc400078e00ff */
[C---:B------:R-:W-:Y:S01]  /*4ea0*/  FMUL.FTZ R91, R42.reuse, R55 ;  /* 0x000000372a5b7220 */ /* 0x040fe20000410000 */
[-C--:B------:R-:W-:Y:S01]  /*4eb0*/  FMUL.FTZ R93, R42, R47.reuse ;  /* 0x0000002f2a5d7220 */ /* 0x080fe20000410000 */
[----:B------:R-:W-:Y:S01]  /*4ec0*/  LOP3.LUT R113, R113, 0xffff0000, RZ, 0xc0, !PT ;  /* 0xffff000071717812 */ /* 0x000fe200078ec0ff */
[----:B------:R-:W-:Y:S01]  /*4ed0*/  FMUL.FTZ R42, R37, R54 ;  /* 0x00000036252a7220 */ /* 0x000fe20000410000 */
[----:B------:R-:W-:Y:S01]  /*4ee0*/  LOP3.LUT R109, R109, 0xffff0000, RZ, 0xc0, !PT ;  /* 0xffff00006d6d7812 */ /* 0x000fe200078ec0ff */
[C---:B------:R-:W-:Y:S02]  /*4ef0*/  IMAD.U32 R13, R12.reuse, 0x10000, RZ ;  /* 0x000100000c0d7824 */ /* 0x040fe400078e00ff */
[----:B------:R-:W-:Y:S01]  /*4f00*/  FMUL.FTZ R37, R37, R52 ;  /* 0x0000003425257220 */ /* 0x000fe20000410000 */
[----:B------:R-:W-:Y:S01]  /*4f10*/  LOP3.LUT R12, R12, 0xffff0000, RZ, 0xc0, !PT ;  /* 0xffff00000c0c7812 */ /* 0x000fe200078ec0ff */
[C---:B------:R-:W-:Y:S01]  /*4f20*/  FFMA.FTZ R90, R40.reuse, R47, -R91 ;  /* 0x0000002f285a7223 */ /* 0x040fe2000001085b */
[----:B------:R-:W-:Y:S01]  /*4f30*/  FFMA.FTZ R93, R40, R55, R93 ;  /* 0x00000037285d7223 */ /* 0x000fe2000001005d */
[C---:B------:R-:W-:Y:S01]  /*4f40*/  IMAD.U32 R15, R14.reuse, 0x10000, RZ ;  /* 0x000100000e0f7824 */ /* 0x040fe200078e00ff */
[----:B------:R-:W-:Y:S01]  /*4f50*/  LOP3.LUT R41, R14, 0xffff0000, RZ, 0xc0, !PT ;  /* 0xffff00000e297812 */ /* 0x000fe200078ec0ff */
[C---:B------:R-:W-:Y:S01]  /*4f60*/  FMUL.FTZ R47, R36.reuse, R113 ;  /* 0x00000071242f7220 */ /* 0x040fe20000410000 */
[----:B------:R-:W-:Y:S01]  /*4f70*/  FMUL.FTZ R55, R36, R109 ;  /* 0x0000006d24377220 */ /* 0x000fe20000410000 */
[----:B------:R-:W-:-:S02]  /*4f80*/  IMAD.U32 R14, R38, 0x10000, RZ ;  /* 0x00010000260e7824 */ /* 0x000fc400078e00ff */
[C---:B------:R-:W-:Y:S01]  /*4f90*/  FFMA.FTZ R42, R13.reuse, R52, -R42 ;  /* 0x000000340d2a7223 */ /* 0x040fe2000001082a */
[----:B------:R-:W-:Y:S01]  /*4fa0*/  FFMA.FTZ R37, R13, R54, R37 ;  /* 0x000000360d257223 */ /* 0x000fe20000010025 */
[----:B------:R-:W-:Y:S01]  /*4fb0*/  IMAD.U32 R36, R111, 0x10000, RZ ;  /* 0x000100006f247824 */ /* 0x000fe200078e00ff */
[----:B------:R-:W-:Y:S01]  /*4fc0*/  LOP3.LUT R38, R38, 0xffff0000, RZ, 0xc0, !PT ;  /* 0xffff000026267812 */ /* 0x000fe200078ec0ff */
[----:B------:R-:W-:Y:S01]  /*4fd0*/  IMAD.U32 R13, R107, 0x10000, RZ ;  /* 0x000100006b0d7824 */ /* 0x000fe200078e00ff */
[----:B------:R-:W-:Y:S01]  /*4fe0*/  LOP3.LUT R111, R111, 0xffff0000, RZ, 0xc0, !PT ;  /* 0xffff00006f6f7812 */ /* 0x000fe200078ec0ff */
[C---:B------:R-:W-:Y:S01]  /*4ff0*/  FFMA.FTZ R47, R12.reuse, R109, -R47 ;  /* 0x0000006d0c2f7223 */ /* 0x040fe2000001082f */
[----:B------:R-:W-:Y:S01]  /*5000*/  LOP3.LUT R107, R107, 0xffff0000, RZ, 0xc0, !PT ;  /* 0xffff00006b6b7812 */ /* 0x000fe200078ec0ff */
[----:B------:R-:W-:Y:S01]  /*5010*/  FFMA.FTZ R12, R12, R113, R55 ;  /* 0x000000710c0c7223 */ /* 0x000fe20000010037 */
[CC--:B------:R-:W-:Y:S01]  /*5020*/  FMUL.FTZ R40, R14.reuse, R36.reuse ;  /* 0x000000240e287220 */ /* 0x0c0fe20000410000 */
[----:B------:R-:W-:Y:S01]  /*5030*/  FMUL.FTZ R55, R14, R13 ;  /* 0x0000000d0e377220 */ /* 0x000fe20000410000 */
[C---:B------:R-:W-:Y:S01]  /*5040*/  FMUL.FTZ R14, R38.reuse, R111 ;  /* 0x0000006f260e7220 */ /* 0x040fe20000410000 */
[----:B------:R-:W-:Y:S01]  /*5050*/  FMUL.FTZ R38, R38, R107 ;  /* 0x0000006b26267220 */ /* 0x000fe20000410000 */
[C---:B------:R-:W-:Y:S01]  /*5060*/  FFMA.FTZ R40, R15.reuse, R13, -R40 ;  /* 0x0000000d0f287223 */ /* 0x040fe20000010828 */
[----:B------:R-:W-:Y:S01]  /*5070*/  FFMA.FTZ R55, R15, R36, R55 ;  /* 0x000000240f377223 */ /* 0x000fe20000010037 */
[C---:B------:R-:W-:Y:S01]  /*5080*/  FFMA.FTZ R107, R41.reuse, R107, -R14 ;  /* 0x0000006b296b7223 */ /* 0x040fe2000001080e */
[----:B------:R-:W-:Y:S01]  /*5090*/  FFMA.FTZ R38, R41, R111, R38 ;  /* 0x0000006f29267223 */ /* 0x000fe20000010026 */
[----:B------:R-:W-:-:S02]  /*50a0*/  F2FP.BF16.F32.PACK_AB R45, R50, R45 ;  /* 0x0000002d322d723e */ /* 0x000fc400000010ff */
[----:B------:R-:W-:Y:S02]  /*50b0*/  F2FP.BF16.F32.PACK_AB R42, R47, R42 ;  /* 0x0000002a2f2a723e */ /* 0x000fe400000010ff */
[----:B------:R-:W-:Y:S02]  /*50c0*/  F2FP.BF16.F32.PACK_AB R13, R46, R39 ;  /* 0x000000272e0d723e */ /* 0x000fe400000010ff */
[----:B------:R-:W-:Y:S01]  /*50d0*/  F2FP.BF16.F32.PACK_AB R36, R12, R37 ;  /* 0x000000250c24723e */ /* 0x000fe200000010ff */
[----:B------:R-:W-:Y:S01]  /*50e0*/  IMAD.MOV.U32 R12, RZ, RZ, R42 ;  /* 0x000000ffff0c7224 */ /* 0x000fe200078e002a */
[----:B------:R-:W-:Y:S01]  /*50f0*/  F2FP.BF16.F32.PACK_AB R15, R90, R43 ;  /* 0x0000002b5a0f723e */ /* 0x000fe200000010ff */
[----:B------:R-:W-:Y:S01]  /*5100*/  IMAD.MOV.U32 R37, RZ, RZ, R45 ;  /* 0x000000ffff257224 */ /* 0x000fe200078e002d */
[----:B------:R-:W-:Y:S02]  /*5110*/  F2FP.BF16.F32.PACK_AB R39, R93, R44 ;  /* 0x0000002c5d27723e */ /* 0x000fe400000010ff */
[----:B------:R-:W-:-:S02]  /*5120*/  F2FP.BF16.F32.PACK_AB R14, R107, R40 ;  /* 0x000000286b0e723e */ /* 0x000fc400000010ff */
[----:B------:R-:W-:-:S07]  /*5130*/  F2FP.BF16.F32.PACK_AB R38, R38, R55 ;  /* 0x000000372626723e */ /* 0x000fce00000010ff */
.L_x_440:
[----:B------:R-:W-:Y:S05]  /*5140*/  BSYNC B1 ;  /* 0x0000000000017941 */ /* 0x000fea0003800000 */
.L_x_439:
[----:B-1----:R3:W-:Y:S01]  /*5150*/  STG.E.128 desc[UR56][R48.64], R12 ;  /* 0x0000000c30007986 */ /* 0x0027e2000c101d38 */
[----:B------:R-:W-:-:S13]  /*5160*/  ISETP.GE.AND P4, PT, R53, R96, PT ;  /* 0x000000603500720c */ /* 0x000fda0003f86270 */
[----:B------:R-:W-:Y:S05]  /*5170*/  @P4 BRA `(.L_x_423) ;  /* 0x0000000000884947 */ /* 0x000fea0003800000 */
[--C-:B---3--:R-:W-:Y:S02]  /*5180*/  SHF.R.S32.HI R12, RZ, 0x1f, R53.reuse ;  /* 0x0000001fff0c7819 */ /* 0x108fe40000011435 */
[----:B------:R-:W-:-:S04]  /*5190*/  IADD3 R53, P4, P5, R4, R88, R53 ;  /* 0x0000005804357210 */ /* 0x000fc80007d9e035 */
[----:B------:R-:W-:Y:S02]  /*51a0*/  IADD3.X R12, R80, R51, R12, P4, P5 ;  /* 0x00000033500c7210 */ /* 0x000fe400027ea40c */
[----:B------:R-:W-:-:S04]  /*51b0*/  LEA R84, P4, R53, R84, 0x1 ;  /* 0x0000005435547211 */ /* 0x000fc800078808ff */
[----:B------:R-:W-:-:S05]  /*51c0*/  LEA.HI.X R85, R53, R85, R12, 0x1, P4 ;  /* 0x0000005535557211 */ /* 0x000fca00020f0c0c */
[----:B--2---:R4:W-:Y:S01]  /*51d0*/  STG.E.128 desc[UR56][R84.64], R36 ;  /* 0x0000002454007986 */ /* 0x0049e2000c101d38 */
[----:B------:R-:W-:Y:S05]  /*51e0*/  BRA `(.L_x_423) ;  /* 0x00000000006c7947 */ /* 0x000fea0003800000 */
.L_x_406:
[----:B------:R-:W2:Y:S02]  /*51f0*/  LDL R12, [R1+0x14] ;  /* 0x00001400010c7983 */ /* 0x000ea40000100800 */
[----:B--2---:R-:W-:-:S13]  /*5200*/  ISETP.NE.AND P3, PT, R12, 0x3, PT ;  /* 0x000000030c00780c */ /* 0x004fda0003f65270 */
[----:B------:R-:W-:Y:S05]  /*5210*/  @!P3 BRA `(.L_x_441) ;  /* 0x000000000004b947 */ /* 0x000fea0003800000 */
[----:B------:R-:W-:Y:S01]  /*5220*/  BPT.TRAP 0x1 ;  /* 0x000000040000795c */ /* 0x000fe20000300000 */
.L_x_441:
[----:B------:R-:W-:Y:S01]  /*5230*/  LEA R82, R19, R2, 0x3 ;  /* 0x0000000213527211 */ /* 0x000fe200078e18ff */
[----:B------:R-:W-:Y:S01]  /*5240*/  IMAD R86, R27, -0xc0, R29 ;  /* 0xffffff401b567824 */ /* 0x000fe200078e021d */
[----:B------:R-:W-:Y:S01]  /*5250*/  SHF.L.U32 R94, R153, 0x1f, RZ ;  /* 0x0000001f995e7819 */ /* 0x000fe200000006ff */
[----:B------:R-:W-:Y:S03]  /*5260*/  BSSY B1, `(.L_x_442) ;  /* 0x0000004000017945 */ /* 0x000fe60003800000 */
[----:B------:R-:W1:Y:S01]  /*5270*/  SYNCS.PHASECHK.TRANS64.TRYWAIT P4, [R82+URZ+0x30890], R94 ;  /* 0x0308905e520075a7 */ /* 0x000e62000808017f */
[----:B------:R-:W-:Y:S01]  /*5280*/  VIMNMX R86, R86, 0xc0, PT ;  /* 0x000000c056567848 */ /* 0x000fe20003fe0100 */
[----:B-1----:R-:W-:Y:S06]  /*5290*/  @!P4 BRA `(.L_x_443) ;  /* 0x000001300070c947 */ /* 0x002fec0003800000 */
.L_x_660:
[----:B------:R-:W-:Y:S05]  /*52a0*/  BSYNC B1 ;  /* 0x0000000000017941 */ /* 0x000fea0003800000 */
.L_x_442:
[----:B------:R-:W-:Y:S01]  /*52b0*/  ISETP.GE.AND P4, PT, R18, R86, PT ;  /* 0x000000561200720c */ /* 0x000fe20003f86270 */
[----:B------:R-:W-:-:S12]  /*52c0*/  BSSY B1, `(.L_x_444) ;  /* 0x0000006000017945 */ /* 0x000fd80003800000 */
[----:B------:R-:W-:Y:S05]  /*52d0*/  @P4 BRA `(.L_x_445) ;  /* 0x0000000000104947 */ /* 0x000fea0003800000 */
[----:B------:R-:W2:Y:S04]  /*52e0*/  @!P1 LDS.128 R12, [R87+0x12000] ;  /* 0x01200000570c9984 */ /* 0x000ea80000000c00 */
[----:B0-----:R-:W0:Y:S04]  /*52f0*/  @!P2 LDS.128 R36, [R83+0x12000] ;  /* 0x012000005324a984 */ /* 0x001e280000000c00 */
[----:B--2---:R2:W-:Y:S04]  /*5300*/  @!P1 STG.E.128 desc[UR56][R42.64], R12 ;  /* 0x0000000c2a009986 */ /* 0x0045e8000c101d38 */
[----:B0-----:R2:W-:Y:S02]  /*5310*/  @!P2 STG.E.128 desc[UR56][R42.64+0x40], R36 ;  /* 0x000040242a00a986 */ /* 0x0015e4000c101d38 */
.L_x_445:
[----:B------:R-:W-:Y:S05]  /*5320*/  BSYNC B1 ;  /* 0x0000000000017941 */ /* 0x000fea0003800000 */
.L_x_444:
[----:B--2---:R-:W-:-:S05]  /*5330*/  VIADD R12, R18, 0x60 ;  /* 0x00000060120c7836 */ /* 0x004fca0000000000 */
[----:B------:R-:W-:-:S13]  /*5340*/  ISETP.GE.AND P4, PT, R12, R86, PT ;  /* 0x000000560c00720c */ /* 0x000fda0003f86270 */
[----:B------:R-:W-:Y:S05]  /*5350*/  @P4 BRA `(.L_x_423) ;  /* 0x0000000000104947 */ /* 0x000fea0003800000 */
[----:B------:R-:W2:Y:S04]  /*5360*/  @!P1 LDS.128 R12, [R87+0x15000] ;  /* 0x01500000570c9984 */ /* 0x000ea80000000c00 */
[----:B0-----:R-:W0:Y:S04]  /*5370*/  @!P2 LDS.128 R36, [R83+0x15000] ;  /* 0x015000005324a984 */ /* 0x001e280000000c00 */
[----:B--2---:R2:W-:Y:S04]  /*5380*/  @!P1 STG.E.128 desc[UR56][R40.64], R12 ;  /* 0x0000000c28009986 */ /* 0x0045e8000c101d38 */
[----:B0-----:R2:W-:Y:S02]  /*5390*/  @!P2 STG.E.128 desc[UR56][R40.64+0x40], R36 ;  /* 0x000040242800a986 */ /* 0x0015e4000c101d38 */
.L_x_423:
[----:B------:R-:W-:Y:S05]  /*53a0*/  BSYNC B0 ;  /* 0x0000000000007941 */ /* 0x000fea0003800000 */
.L_x_405:
[----:B-123--:R-:W1:Y:S01]  /*53b0*/  S2R R12, SR_TID.X ;  /* 0x00000000000c7919 */ /* 0x00ee620000002100 */
[----:B------:R-:W-:Y:S01]  /*53c0*/  @!PT LDS RZ, [RZ] ;  /* 0x00000000fffff984 */ /* 0x000fe20000000800 */
[----:B------:R-:W-:Y:S01]  /*53d0*/  @!PT LDS RZ, [RZ] ;  /* 0x00000000fffff984 */ /* 0x000fe20000000800 */
[----:B------:R-:W-:Y:S01]  /*53e0*/  @!PT LDS RZ, [RZ] ;  /* 0x00000000fffff984 */ /* 0x000fe20000000800 */
[----:B------:R-:W-:Y:S01]  /*53f0*/  @!PT LDS RZ, [RZ] ;  /* 0x00000000fffff984 */ /* 0x000fe20000000800 */
[----:B------:R2:W-:Y:S06]  /*5400*/  MEMBAR.ALL.CTA ;  /* 0x0000000000007992 */ /* 0x0005ec0000008000 */
[----:B--2---:R-:W2:Y:S01]  /*5410*/  FENCE.VIEW.ASYNC.S ;  /* 0x00000000000073c6 */ /* 0x004ea20000000000 */
[----:B------:R-:W-:Y:S05]  /*5420*/  WARPSYNC.ALL ;  /* 0x0000000000007948 */ /* 0x000fea0003800000 */
[----:B------:R-:W-:Y:S01]  /*5430*/  BSSY B0, `(.L_x_446) ;  /* 0x0000009000007945 */ /* 0x000fe20003800000 */
[----:B-1----:R-:W-:Y:S01]  /*5440*/  LOP3.LUT R12, R12, 0x7f, RZ, 0xc0, !PT ;  /* 0x0000007f0c0c7812 */ /* 0x002fe200078ec0ff */
[----:B--2---:R1:W-:Y:S03]  /*5450*/  BAR.SYNC.DEFER_BLOCKING R74, 0x80 ;  /* 0x0002004a0000751d */ /* 0x0043e60000010000 */
[----:B------:R-:W-:-:S13]  /*5460*/  ISETP.NE.AND P4, PT, R12, RZ, PT ;  /* 0x000000ff0c00720c */ /* 0x000fda0003f85270 */
[----:B------:R-:W-:-:S05]  /*5470*/  @!P4 VIADD R12, R82, 0x308a0 ;  /* 0x000308a0520cc836 */ /* 0x000fca0000000000 */
[----:B------:R-:W-:-:S04]  /*5480*/  @!P4 PRMT R12, RZ, 0x654, R12 ;  /* 0x00000654ff0cc816 */ /* 0x000fc8000000000c */
[----:B------:R1:W-:Y:S01]  /*5490*/  @!P4 SYNCS.ARRIVE.TRANS64.RED.A1T0 RZ, [R12+URZ], RZ ;  /* 0x000000ff0cffc9a7 */ /* 0x0003e2000810043f */
[----:B------:R-:W-:Y:S05]  /*54a0*/  @!P3 BRA `(.L_x_447) ;  /* 0x000000000004b947 */ /* 0x000fea0003800000 */
[----:B------:R-:W-:Y:S01]  /*54b0*/  BPT.TRAP 0x1 ;  /* 0x000000040000795c */ /* 0x000fe20000300000 */
.L_x_447:
[----:B------:R-:W-:Y:S05]  /*54c0*/  BSYNC B0 ;  /* 0x0000000000007941 */ /* 0x000fea0003800000 */
.L_x_446:
[----:B------:R-:W2:Y:S01]  /*54d0*/  SYNCS.PHASECHK.TRANS64.TRYWAIT P3, [R82+URZ+0x308b0], R94 ;  /* 0x0308b05e520075a7 */ /* 0x000ea2000806017f */
[----:B------:R-:W-:Y:S01]  /*54e0*/  ULDC UR58, c[0x0][0x2f4] ;  /* 0x0000bd00003a7ab9 */ /* 0x000fe20000000800 */
[----:B------:R-:W-:Y:S01]  /*54f0*/  ULDC.64 UR38, c[0x0][0x328] ;  /* 0x0000ca0000267ab9 */ /* 0x000fe20000000a00 */
[----:B------:R-:W-:Y:S01]  /*5500*/  ULDC.64 UR36, c[0x0][0x318] ;  /* 0x0000c60000247ab9 */ /* 0x000fe20000000a00 */
[----:B------:R-:W-:Y:S01]  /*5510*/  BSSY B0, `(.L_x_448) ;  /* 0x0000003000007945 */ /* 0x000fe20003800000 */
[----:B----4-:R-:W-:-:S03]  /*5520*/  IMAD.WIDE R36, R27, 0xc0, R6 ;  /* 0x000000c01b247825 */ /* 0x010fc600078e0206 */
[----:B--2---:R-:W-:Y:S05]  /*5530*/  @!P3 BRA `(.L_x_449) ;  /* 0x0000012c00dcb947 */ /* 0x004fea0003800000 */
.L_x_661:
[----:B------:R-:W-:Y:S05]  /*5540*/  BSYNC B0 ;  /* 0x0000000000007941 */ /* 0x000fea0003800000 */
.L_x_448:
[----:B------:R-:W-:Y:S01]  /*5550*/  ISETP.GE.AND P3, PT, R18, R86, PT ;  /* 0x000000561200720c */ /* 0x000fe20003f66270 */
[----:B------:R-:W-:-:S12]  /*5560*/  BSSY B0, `(.L_x_450) ;  /* 0x0000010000007945 */ /* 0x000fd80003800000 */
[----:B------:R-:W-:Y:S05]  /*5570*/  @P3 BRA `(.L_x_451) ;  /* 0x0000000000383947 */ /* 0x000fea0003800000 */
[----:B------:R-:W-:Y:S02]  /*5580*/  IMAD R15, R37, UR38, RZ ;  /* 0x00000026250f7c24 */ /* 0x000fe4000f8e02ff */
[----:B-1----:R-:W-:Y:S02]  /*5590*/  IMAD.MOV.U32 R12, RZ, RZ, R60 ;  /* 0x000000ffff0c7224 */ /* 0x002fe400078e003c */
[----:B------:R-:W-:Y:S02]  /*55a0*/  IMAD.MOV.U32 R13, RZ, RZ, R0 ;  /* 0x000000ffff0d7224 */ /* 0x000fe400078e0000 */
[C---:B------:R-:W-:Y:S02]  /*55b0*/  IMAD R15, R36.reuse, UR39, R15 ;  /* 0x00000027240f7c24 */ /* 0x040fe4000f8e020f */
[----:B------:R-:W-:-:S04]  /*55c0*/  IMAD.WIDE.U32 R12, R36, UR38, R12 ;  /* 0x00000026240c7c25 */ /* 0x000fc8000f8e000c */
[----:B------:R-:W-:Y:S01]  /*55d0*/  IMAD.IADD R13, R13, 0x1, R15 ;  /* 0x000000010d0d7824 */ /* 0x000fe200078e020f */
[----:B0-----:R-:W-:-:S04]  /*55e0*/  LEA R38, P3, R12, UR36, 0x1 ;  /* 0x000000240c267c11 */ /* 0x001fc8000f8608ff */
[----:B------:R-:W-:Y:S02]  /*55f0*/  LEA.HI.X R39, R12, UR37, R13, 0x1, P3 ;  /* 0x000000250c277c11 */ /* 0x000fe400098f0c0d */
[----:B------:R-:W-:-:S13]  /*5600*/  ISETP.GE.AND P3, PT, R16, UR58, PT ;  /* 0x0000003a10007c0c */ /* 0x000fda000bf66270 */
[----:B------:R-:W0:Y:S04]  /*5610*/  @!P3 LDS.128 R12, [R87] ;  /* 0x00000000570cb984 */ /* 0x000e280000000c00 */
[----:B0-----:R-:W-:Y:S01]  /*5620*/  @!P3 STG.E.128 desc[UR56][R38.64], R12 ;  /* 0x0000000c2600b986 */ /* 0x001fe2000c101d38 */
[----:B------:R-:W-:-:S13]  /*5630*/  ISETP.GE.AND P3, PT, R77, UR58, PT ;  /* 0x0000003a4d007c0c */ /* 0x000fda000bf66270 */
[----:B------:R-:W0:Y:S04]  /*5640*/  @!P3 LDS.128 R12, [R83] ;  /* 0x00000000530cb984 */ /* 0x000e280000000c00 */
[----:B0-----:R3:W-:Y:S02]  /*5650*/  @!P3 STG.E.128 desc[UR56][R38.64+0x40], R12 ;  /* 0x0000400c2600b986 */ /* 0x0017e4000c101d38 */
.L_x_451:
[----:B------:R-:W-:Y:S05]  /*5660*/  BSYNC B0 ;  /* 0x0000000000007941 */ /* 0x000fea0003800000 */
.L_x_450:
[----:B-1-3--:R-:W-:Y:S01]  /*5670*/  VIADD R12, R18, 0x60 ;  /* 0x00000060120c7836 */ /* 0x00afe20000000000 */
[----:B------:R-:W-:Y:S04]  /*5680*/  BSSY B0, `(.L_x_452) ;  /* 0x0000013000007945 */ /* 0x000fe80003800000 */
[----:B------:R-:W-:-:S13]  /*5690*/  ISETP.GE.AND P3, PT, R12, R86, PT ;  /* 0x000000560c00720c */ /* 0x000fda0003f66270 */
[----:B------:R-:W-:Y:S05]  /*56a0*/  @P3 BRA `(.L_x_453) ;  /* 0x0000000000403947 */ /* 0x000fea0003800000 */
[----:B------:R-:W-:Y:S01]  /*56b0*/  IADD3 R15, P3, R36, 0x60, RZ ;  /* 0x00000060240f7810 */ /* 0x000fe20007f7e0ff */
[----:B------:R-:W-:Y:S01]  /*56c0*/  IMAD.MOV.U32 R13, RZ, RZ, R0 ;  /* 0x000000ffff0d7224 */ /* 0x000fe200078e0000 */
[----:B------:R-:W-:-:S03]  /*56d0*/  MOV R12, R60 ;  /* 0x0000003c000c7202 */ /* 0x000fc60000000f00 */
[----:B------:R-:W-:Y:S02]  /*56e0*/  IMAD.X R36, RZ, RZ, R37, P3 ;  /* 0x000000ffff247224 */ /* 0x000fe400018e0625 */
[----:B------:R-:W-:-:S04]  /*56f0*/  IMAD.WIDE.U32 R12, R15, UR38, R12 ;  /* 0x000000260f0c7c25 */ /* 0x000fc8000f8e000c */
[----:B------:R-:W-:-:S04]  /*5700*/  IMAD R36, R36, UR38, RZ ;  /* 0x0000002624247c24 */ /* 0x000fc8000f8e02ff */
[----:B------:R-:W-:Y:S01]  /*5710*/  IMAD R15, R15, UR39, R36 ;  /* 0x000000270f0f7c24 */ /* 0x000fe2000f8e0224 */
[----:B------:R-:W-:-:S03]  /*5720*/  LEA R36, P3, R12, UR36, 0x1 ;  /* 0x000000240c247c11 */ /* 0x000fc6000f8608ff */
[----:B------:R-:W-:-:S05]  /*5730*/  IMAD.IADD R13, R13, 0x1, R15 ;  /* 0x000000010d0d7824 */ /* 0x000fca00078e020f */
[----:B------:R-:W-:Y:S02]  /*5740*/  LEA.HI.X R37, R12, UR37, R13, 0x1, P3 ;  /* 0x000000250c257c11 */ /* 0x000fe400098f0c0d */
[----:B------:R-:W-:-:S13]  /*5750*/  ISETP.GE.AND P3, PT, R16, UR58, PT ;  /* 0x0000003a10007c0c */ /* 0x000fda000bf66270 */
[----:B------:R-:W1:Y:S04]  /*5760*/  @!P3 LDS.128 R12, [R87+0x3000] ;  /* 0x00300000570cb984 */ /* 0x000e680000000c00 */
[----:B-1----:R-:W-:Y:S01]  /*5770*/  @!P3 STG.E.128 desc[UR56][R36.64], R12 ;  /* 0x0000000c2400b986 */ /* 0x002fe2000c101d38 */
[----:B------:R-:W-:-:S13]  /*5780*/  ISETP.GE.AND P3, PT, R77, UR58, PT ;  /* 0x0000003a4d007c0c */ /* 0x000fda000bf66270 */
[----:B------:R-:W1:Y:S04]  /*5790*/  @!P3 LDS.128 R12, [R83+0x3000] ;  /* 0x00300000530cb984 */ /* 0x000e680000000c00 */
[----:B-1----:R1:W-:Y:S02]  /*57a0*/  @!P3 STG.E.128 desc[UR56][R36.64+0x40], R12 ;  /* 0x0000400c2400b986 */ /* 0x0023e4000c101d38 */
.L_x_453:
[----:B------:R-:W-:Y:S05]  /*57b0*/  BSYNC B0 ;  /* 0x0000000000007941 */ /* 0x000fea0003800000 */
.L_x_452:
[----:B-1----:R-:W3:Y:S01]  /*57c0*/  LDL R12, [R1] ;  /* 0x00000000010c7983 */ /* 0x002ee20000100800 */
[----:B------:R-:W-:Y:S02]  /*57d0*/  VIADD R19, R19, 0x1 ;  /* 0x0000000113137836 */ /* 0x000fe40000000000 */
[----:B0-2---:R-:W-:Y:S01]  /*57e0*/  @!P4 VIADD R82, R82, 0x308c0 ;  /* 0x000308c05252c836 */ /* 0x005fe20000000000 */
[----:B------:R-:W-:Y:S01]  /*57f0*/  @!PT LDS RZ, [RZ] ;  /* 0x00000000fffff984 */ /* 0x000fe20000000800 */
[----:B------:R-:W-:Y:S01]  /*5800*/  @!PT LDS RZ, [RZ] ;  /* 0x00000000fffff984 */ /* 0x000fe20000000800 */
[----:B------:R-:W-:Y:S01]  /*5810*/  @!PT LDS RZ, [RZ] ;  /* 0x00000000fffff984 */ /* 0x000fe20000000800 */
[----:B------:R-:W-:Y:S01]  /*5820*/  @!PT LDS RZ, [RZ] ;  /* 0x00000000fffff984 */ /* 0x000fe20000000800 */
[----:B------:R0:W-:Y:S06]  /*5830*/  MEMBAR.ALL.CTA ;  /* 0x0000000000007992 */ /* 0x0001ec0000008000 */
[----:B0-----:R-:W0:Y:S02]  /*5840*/  FENCE.VIEW.ASYNC.S ;  /* 0x00000000000073c6 */ /* 0x001e240000000000 */
[----:B0-----:R0:W-:Y:S01]  /*5850*/  BAR.SYNC.DEFER_BLOCKING R74, 0x80 ;  /* 0x0002004a0000751d */ /* 0x0011e20000010000 */
[----:B------:R-:W-:-:S02]  /*5860*/  ISETP.NE.AND P3, PT, R19, 0x2, PT ;  /* 0x000000021300780c */ /* 0x000fc40003f65270 */
[----:B------:R-:W-:Y:S02]  /*5870*/  @!P4 PRMT R82, RZ, 0x654, R82 ;  /* 0x00000654ff52c816 */ /* 0x000fe40000000052 */
[----:B------:R-:W-:Y:S02]  /*5880*/  SEL R19, R19, RZ, P3 ;  /* 0x000000ff13137207 */ /* 0x000fe40001800000 */
[----:B------:R0:W-:Y:S01]  /*5890*/  @!P4 SYNCS.ARRIVE.TRANS64.RED.A1T0 RZ, [R82+URZ], RZ ;  /* 0x000000ff52ffc9a7 */ /* 0x0001e2000810043f */
[----:B---3--:R-:W-:Y:S02]  /*58a0*/  LOP3.LUT P5, RZ, R12, 0x2, RZ, 0xc0, !PT ;  /* 0x000000020cff7812 */ /* 0x008fe400078ac0ff */
[----:B------:R-:W-:-:S04]  /*58b0*/  SEL R12, RZ, 0x1, P3 ;  /* 0x00000001ff0c7807 */ /* 0x000fc80001800000 */
[----:B------:R-:W-:-:S07]  /*58c0*/  LOP3.LUT R153, R153, R12, RZ, 0x3c, !PT ;  /* 0x0000000c99997212 */ /* 0x000fce00078e3cff */
[----:B0-----:R-:W-:Y:S05]  /*58d0*/  @P5 BRA `(.L_x_454) ;  /* 0xffffffc800ac5947 */ /* 0x001fea000383ffff */
[----:B------:R-:W0:Y:S01]  /*58e0*/  S2R R13, SR_TID.X ;  /* 0x00000000000d7919 */ /* 0x000e220000002100 */
[----:B------:R-:W-:Y:S02]  /*58f0*/  PLOP3.LUT P0, PT, PT, PT, PT, 0x8, 0x0 ;  /* 0x000000000000781c */ /* 0x000fe40003f0e170 */
[----:B0-----:R-:W-:-:S04]  /*5900*/  SHF.R.U32.HI R13, RZ, 0x7, R13 ;  /* 0x00000007ff0d7819 */ /* 0x001fc8000001160d */
[----:B------:R-:W-:-:S13]  /*5910*/  ISETP.NE.AND P5, PT, R13, 0x1, PT ;  /* 0x000000010d00780c */ /* 0x000fda0003fa5270 */
[----:B------:R-:W-:Y:S06]  /*5920*/  @!P5 BAR.ARV 0x9, 0x100 ;  /* 0x024400000000db1d */ /* 0x000fec0000002000 */
.L_x_400:
[----:B------:R-:W-:Y:S01]  /*5930*/  ISETP.GE.AND P2, PT, R127, 0x1, PT ;  /* 0x000000017f00780c */ /* 0x000fe20003f46270 */
[----:B------:R-:W-:Y:S01]  /*5940*/  IMAD.MOV.U32 R0, RZ, RZ, RZ ;  /* 0x000000ffff007224 */ /* 0x000fe200078e00ff */
[----:B------:R-:W-:Y:S01]  /*5950*/  PLOP3.LUT P1, PT, PT, PT, PT, 0x80, 0x0 ;  /* 0x000000000000781c */ /* 0x000fe20003f2f070 */
[----:B------:R-:W-:Y:S01]  /*5960*/  IMAD.MOV.U32 R31, RZ, RZ, RZ ;  /* 0x000000ffff1f7224 */ /* 0x000fe200078e00ff */
[----:B------:R-:W-:Y:S01]  /*5970*/  CS2R R36, SRZ ;  /* 0x0000000000247805 */ /* 0x000fe2000001ff00 */
[----:B------:R-:W-:Y:S01]  /*5980*/  IMAD.MOV.U32 R151, RZ, RZ, RZ ;  /* 0x000000ffff977224 */ /* 0x000fe200078e00ff */
        /* <DEDUP_REMOVED lines=12> */
[----:B------:R-:W-:Y:S01]  /*5a50*/  MOV R58, RZ ;  /* 0x000000ff003a7202 */ /* 0x000fe20000000f00 */
[----:B------:R-:W-:Y:S02]  /*5a60*/  IMAD.MOV.U32 R13, RZ, RZ, RZ ;  /* 0x000000ffff0d7224 */ /* 0x000fe400078e00ff */
[----:B------:R-:W-:Y:S01]  /*5a70*/  IMAD.MOV.U32 R60, RZ, RZ, RZ ;  /* 0x000000ffff3c7224 */ /* 0x000fe200078e00ff */
[----:B------:R-:W-:Y:S06]  /*5a80*/  @P0 BRA `(.L_x_455) ;  /* 0x00000000000c0947 */ /* 0x000fec0003800000 */
[----:B------:R-:W0:Y:S01]  /*5a90*/  FENCE.VIEW.ASYNC.G ;  /* 0x00000000000073c6 */ /* 0x000e220000000100 */
[----:B------:R-:W-:Y:S05]  /*5aa0*/  WARPSYNC.ALL ;  /* 0x0000000000007948 */ /* 0x000fea0003800000 */
[----:B0-----:R-:W-:Y:S06]  /*5ab0*/  BAR.ARV 0xc, 0x200 ;  /* 0x0308000000007b1d */ /* 0x001fec0000002000 */
.L_x_455:
[----:B------:R-:W-:Y:S02]  /*5ac0*/  IMAD.MOV.U32 R12, RZ, RZ, RZ ;  /* 0x000000ffff0c7224 */ /* 0x000fe400078e00ff */
[----:B------:R-:W-:Y:S01]  /*5ad0*/  IMAD.MOV.U32 R59, RZ, RZ, RZ ;  /* 0x000000ffff3b7224 */ /* 0x000fe200078e00ff */
[----:B------:R-:W-:Y:S06]  /*5ae0*/  @!P2 BRA `(.L_x_456) ;  /* 0x000000ac005ca947 */ /* 0x000fec0003800000 */
[----:B------:R-:W-:-:S03]  /*5af0*/  UMOV UR4, 0xffffffff ;  /* 0xffffffff00047882 */ /* 0x000fc60000000000 */
[----:B------:R-:W-:Y:S05]  /*5b00*/  BRA.DIV UR4, `(.L_x_457) ;  /* 0x0000012a047c7947 */ /* 0x000fea000b800000 */
[----:B------:R-:W0:Y:S02]  /*5b10*/  S2R R0, SR_TID.X ;  /* 0x0000000000007919 */ /* 0x000e240000002100 */
[----:B0-----:R-:W-:-:S05]  /*5b20*/  VIADD R3, R0, 0xffffff80 ;  /* 0xffffff8000037836 */ /* 0x001fca0000000000 */
[----:B------:R-:W-:-:S04]  /*5b30*/  SHF.R.S32.HI R0, RZ, 0x1f, R3 ;  /* 0x0000001fff007819 */ /* 0x000fc80000011403 */
[----:B------:R-:W-:-:S04]  /*5b40*/  LEA.HI R0, R0, R3, RZ, 0x7 ;  /* 0x0000000300007211 */ /* 0x000fc800078f38ff */
[----:B------:R-:W-:-:S06]  /*5b50*/  SHF.R.S32.HI R0, RZ, 0x7, R0 ;  /* 0x00000007ff007819 */ /* 0x000fcc0000011400 */
[----:B------:R-:W0:Y:S04]  /*5b60*/  SHFL.IDX PT, R0, R0, RZ, 0x1f ;  /* 0x00001fff00007589 */ /* 0x000e2800000e0000 */
[----:B0-----:R1:W-:Y:S02]  /*5b70*/  STL [R1+0x78], R0 ;  /* 0x0000780001007387 */ /* 0x0013e40000100800 */
.L_x_664:
[----:B------:R-:W1:Y:S01]  /*5b80*/  LDL R4, [R1+0x78] ;  /* 0x0000780001047983 */ /* 0x000e620000100800 */
[----:B------:R-:W-:Y:S01]  /*5b90*/  VIADD R3, R2, 0x1e800 ;  /* 0x0001e80002037836 */ /* 0x000fe20000000000 */
[----:B------:R-:W-:Y:S04]  /*5ba0*/  BSSY B6, `(.L_x_458) ;  /* 0x0000016000067945 */ /* 0x000fe80003800000 */
[----:B------:R-:W-:Y:S01]  /*5bb0*/  LOP3.LUT P0, RZ, R3, 0x3ff, RZ, 0xc0, !PT ;  /* 0x000003ff03ff7812 */ /* 0x000fe2000780c0ff */
[----:B-1----:R-:W-:-:S05]  /*5bc0*/  IMAD.HI R0, R4, 0x55555556, RZ ;  /* 0x5555555604007827 */ /* 0x002fca00078e02ff */
[----:B------:R-:W-:-:S05]  /*5bd0*/  LEA.HI R29, R0, R0, RZ, 0x1 ;  /* 0x00000000001d7211 */ /* 0x000fca00078f08ff */
[----:B------:R-:W-:Y:S02]  /*5be0*/  IMAD R29, R29, -0x3, R4 ;  /* 0xfffffffd1d1d7824 */ /* 0x000fe400078e0204 */
[----:B------:R-:W-:Y:S05]  /*5bf0*/  @!P0 BRA `(.L_x_459) ;  /* 0x0000000000408947 */ /* 0x000fea0003800000 */
[----:B------:R-:W-:Y:S01]  /*5c00*/  MOV R0, 0x0 ;  /* 0x0000000000007802 */ /* 0x000fe20000000f00 */
[----:B------:R-:W-:Y:S01]  /*5c10*/  ULDC.64 UR4, c[0x4][0xa8] ;  /* 0x01002a0000047ab9 */ /* 0x000fe20000000a00 */
[----:B------:R-:W-:Y:S01]  /*5c20*/  ULDC.64 UR6, c[0x4][0xb0] ;  /* 0x01002c0000067ab9 */ /* 0x000fe20000000a00 */
[----:B------:R-:W-:Y:S01]  /*5c30*/  IMAD.U32 R4, RZ, RZ, UR4 ;  /* 0x00000004ff047e24 */ /* 0x000fe2000f8e00ff */
[----:B0-----:R0:W1:Y:S01]  /*5c40*/  LDC.64 R14, c[0x4][R0] ;  /* 0x01000000000e7b82 */ /* 0x0010620000000a00 */
[----:B------:R-:W-:Y:S01]  /*5c50*/  MOV R5, UR5 ;  /* 0x0000000500057c02 */ /* 0x000fe20008000f00 */
[----:B------:R-:W-:Y:S01]  /*5c60*/  ULDC.64 UR4, c[0x4][0x48] ;  /* 0x0100120000047ab9 */ /* 0x000fe20000000a00 */
[----:B------:R-:W-:Y:S02]  /*5c70*/  IMAD.U32 R6, RZ, RZ, UR6 ;  /* 0x00000006ff067e24 */ /* 0x000fe4000f8e00ff */
        /* <DEDUP_REMOVED lines=8> */
.L_x_459:
[----:B------:R-:W-:Y:S05]  /*5d00*/  BSYNC B6 ;  /* 0x0000000000067941 */ /* 0x000fea0003800000 */
.L_x_458:
[----:B------:R-:W-:Y:S02]  /*5d10*/  ULDC UR4, c[0x0][0x3f4] ;  /* 0x0000fd0000047ab9 */ /* 0x000fe40000000800 */
[----:B------:R-:W-:-:S13]  /*5d20*/  ISETP.LT.AND P0, PT, RZ, UR4, PT ;  /* 0x00000004ff007c0c */ /* 0x000fda000bf01270 */
[----:B------:R-:W-:Y:S05]  /*5d30*/  @P0 BRA `(.L_x_460) ;  /* 0x0000000000400947 */ /* 0x000fea0003800000 */
[----:B------:R-:W2:Y:S02]  /*5d40*/  LDL R20, [R1+0x98] ;  /* 0x0000980001147983 */ /* 0x000ea40000100800 */
[----:B--2---:R-:W-:-:S04]  /*5d50*/  LEA.HI R0, R20, R20, RZ, 0x1 ;  /* 0x0000001414007211 */ /* 0x004fc800078f08ff */
[----:B------:R-:W-:-:S04]  /*5d60*/  LOP3.LUT R0, R0, 0xfffffffe, RZ, 0xc0, !PT ;  /* 0xfffffffe00007812 */ /* 0x000fc800078ec0ff */
[----:B------:R-:W-:-:S04]  /*5d70*/  IADD3 R0, R20, -R0, RZ ;  /* 0x8000000014007210 */ /* 0x000fc80007ffe0ff */
[----:B------:R-:W-:-:S04]  /*5d80*/  SHF.L.U32 R3, R0, 0x1f, RZ ;  /* 0x0000001f00037819 */ /* 0x000fc800000006ff */
[----:B------:R1:W2:Y:S03]  /*5d90*/  SYNCS.PHASECHK.TRANS64.TRYWAIT P0, [R2+URZ+0x30800], R3 ;  /* 0x03080003020075a7 */ /* 0x0002a6000800017f */
[----:B--2---:R-:W-:Y:S05]  /*5da0*/  @!P0 NANOSLEEP.SYNCS 0x989680 ;  /* 0x009896800000895d */ /* 0x004fea0003900000 */
[----:B------:R-:W2:Y:S01]  /*5db0*/  @!P0 SYNCS.PHASECHK.TRANS64 P0, [R2+URZ+0x30800], R3 ;  /* 0x03080003020085a7 */ /* 0x000ea2000800007f */
[----:B------:R-:W-:Y:S04]  /*5dc0*/  BSSY B0, `(.L_x_461) ;  /* 0x0000006000007945 */ /* 0x000fe80003800000 */
[----:B--2---:R-:W-:Y:S05]  /*5dd0*/  @P0 BRA `(.L_x_462) ;  /* 0x0000000000100947 */ /* 0x004fea0003800000 */
.L_x_463:
[----:B--2---:R2:W3:Y:S02]  /*5de0*/  SYNCS.PHASECHK.TRANS64.TRYWAIT P0, [R2+URZ+0x30800], R3 ;  /* 0x03080003020075a7 */ /* 0x0044e4000800017f */
[----:B---3--:R-:W-:Y:S05]  /*5df0*/  @!P0 NANOSLEEP.SYNCS 0x989680 ;  /* 0x009896800000895d */ /* 0x008fea0003900000 */
[----:B------:R-:W3:Y:S02]  /*5e00*/  @!P0 SYNCS.PHASECHK.TRANS64 P0, [R2+URZ+0x30800], R3 ;  /* 0x03080003020085a7 */ /* 0x000ee4000800007f */
[----:B---3--:R-:W-:Y:S05]  /*5e10*/  @!P0 BRA `(.L_x_463) ;  /* 0xfffffffc00f08947 */ /* 0x008fea000383ffff */
.L_x_462:
[----:B------:R-:W-:Y:S05]  /*5e20*/  BSYNC B0 ;  /* 0x0000000000007941 */ /* 0x000fea0003800000 */
.L_x_461:
[----:B------:R-:W-:Y:S05]  /*5e30*/  BRA `(.L_x_464) ;  /* 0x0000002000f87947 */ /* 0x000fea0003800000 */
.L_x_460:
[----:B-----5:R-:W-:Y:S01]  /*5e40*/  SHF.R.S32.HI R0, RZ, 0x1f, R24 ;  /* 0x0000001fff007819 */ /* 0x020fe20000011418 */
[----:B------:R-:W-:Y:S01]  /*5e50*/  VIADD R4, R2, 0xc400 ;  /* 0x0000c40002047836 */ /* 0x000fe20000000000 */
[----:B------:R-:W-:Y:S01]  /*5e60*/  ULDC.64 UR4, c[0x0][0x3f8] ;  /* 0x0000fe0000047ab9 */ /* 0x000fe20000000a00 */
[----:B------:R-:W-:Y:S01]  /*5e70*/  ULDC.64 UR6, c[0x0][0x408] ;  /* 0x0001020000067ab9 */ /* 0x000fe20000000a00 */
[----:B------:R-:W-:Y:S01]  /*5e80*/  BSSY B6, `(.L_x_465) ;  /* 0x0000021000067945 */ /* 0x000fe20003800000 */
[----:B------:R-:W-:Y:S01]  /*5e90*/  IMAD R3, R0, UR4, RZ ;  /* 0x0000000400037c24 */ /* 0x000fe2000f8e02ff */
[----:B------:R-:W-:Y:S01]  /*5ea0*/  LOP3.LUT P0, RZ, R4, 0x3ff, RZ, 0xc0, !PT ;  /* 0x000003ff04ff7812 */ /* 0x000fe2000780c0ff */
[----:B------:R-:W-:Y:S02]  /*5eb0*/  IMAD R9, R0, UR6, RZ ;  /* 0x0000000600097c24 */ /* 0x000fe4000f8e02ff */
[----:B------:R-:W-:-:S04]  /*5ec0*/  IMAD.WIDE.U32 R4, R24, UR4, RZ ;  /* 0x0000000418047c25 */ /* 0x000fc8000f8e00ff */
[C---:B------:R-:W-:Y:S01]  /*5ed0*/  IMAD R3, R24.reuse, UR5, R3 ;  /* 0x0000000518037c24 */ /* 0x040fe2000f8e0203 */
[----:B------:R-:W-:Y:S01]  /*5ee0*/  ULDC.64 UR4, c[0x0][0x3e8] ;  /* 0x0000fa0000047ab9 */ /* 0x000fe20000000a00 */
[----:B------:R-:W-:-:S04]  /*5ef0*/  IMAD.WIDE.U32 R6, R24, UR6, RZ ;  /* 0x0000000618067c25 */ /* 0x000fc8000f8e00ff */
[----:B------:R-:W-:Y:S01]  /*5f00*/  IMAD R9, R24, UR7, R9 ;  /* 0x0000000718097c24 */ /* 0x000fe2000f8e0209 */
[----:B------:R-:W-:Y:S01]  /*5f10*/  ULDC.64 UR6, c[0x0][0x400] ;  /* 0x0001000000067ab9 */ /* 0x000fe20000000a00 */
[----:B------:R-:W-:Y:S01]  /*5f20*/  IMAD.IADD R5, R3, 0x1, R5 ;  /* 0x0000000103057824 */ /* 0x000fe200078e0205 */
[----:B------:R-:W-:Y:S01]  /*5f30*/  LEA R24, P1, R4, UR4, 0x1 ;  /* 0x0000000404187c11 */ /* 0x000fe2000f8208ff */
[----:B------:R-:W-:Y:S01]  /*5f40*/  IMAD.IADD R3, R9, 0x1, R7 ;  /* 0x0000000109037824 */ /* 0x000fe200078e0207 */
[----:B------:R-:W-:Y:S02]  /*5f50*/  LEA R27, P2, R6, UR6, 0x1 ;  /* 0x00000006061b7c11 */ /* 0x000fe4000f8408ff */
[----:B------:R-:W-:Y:S02]  /*5f60*/  LEA.HI.X R26, R4, UR5, R5, 0x1, P1 ;  /* 0x00000005041a7c11 */ /* 0x000fe400088f0c05 */
[----:B------:R-:W-:Y:S01]  /*5f70*/  LEA.HI.X R28, R6, UR7, R3, 0x1, P2 ;  /* 0x00000007061c7c11 */ /* 0x000fe200090f0c03 */
[----:B------:R-:W-:Y:S08]  /*5f80*/  @!P0 BRA `(.L_x_466) ;  /* 0x0000000000408947 */ /* 0x000ff00003800000 */
[----:B------:R-:W-:Y:S01]  /*5f90*/  MOV R0, 0x0 ;  /* 0x0000000000007802 */ /* 0x000fe20000000f00 */
[----:B------:R-:W-:Y:S01]  /*5fa0*/  ULDC.64 UR4, c[0x4][0xa8] ;  /* 0x01002a0000047ab9 */ /* 0x000fe20000000a00 */
[----:B------:R-:W-:Y:S01]  /*5fb0*/  ULDC.64 UR6, c[0x4][0xb0] ;  /* 0x01002c0000067ab9 */ /* 0x000fe20000000a00 */
[----:B------:R-:W-:Y:S01]  /*5fc0*/  IMAD.U32 R4, RZ, RZ, UR4 ;  /* 0x00000004ff047e24 */ /* 0x000fe2000f8e00ff */
[----:B0-----:R0:W1:Y:S01]  /*5fd0*/  LDC.64 R14, c[0x4][R0] ;  /* 0x01000000000e7b82 */ /* 0x0010620000000a00 */
[----:B------:R-:W-:Y:S01]  /*5fe0*/  IMAD.U32 R5, RZ, RZ, UR5 ;  /* 0x00000005ff057e24 */ /* 0x000fe2000f8e00ff */
[----:B------:R-:W-:Y:S01]  /*5ff0*/  ULDC.64 UR4, c[0x4][0x20] ;  /* 0x0100080000047ab9 */ /* 0x000fe20000000a00 */
        /* <DEDUP_REMOVED lines=9> */
.L_x_466:
[----:B------:R-:W-:Y:S05]  /*6090*/  BSYNC B6 ;  /* 0x0000000000067941 */ /* 0x000fea0003800000 */
.L_x_465:
[----:B------:R-:W-:Y:S01]  /*60a0*/  ULDC.U8 UR4, c[0x0][0x410] ;  /* 0x0001040000047ab9 */ /* 0x000fe20000000000 */
[----:B------:R-:W-:Y:S01]  /*60b0*/  BSSY B0, `(.L_x_467) ;  /* 0x000020e000007945 */ /* 0x000fe20003800000 */
[----:B------:R-:W-:Y:S01]  /*60c0*/  ISETP.NE.AND P0, PT, RZ, UR4, PT ;  /* 0x00000004ff007c0c */ /* 0x000fe2000bf05270 */
[----:B------:R-:W-:-:S12]  /*60d0*/  IMAD R4, R33, 0xc0, R18 ;  /* 0x000000c021047824 */ /* 0x000fd800078e0212 */
[----:B------:R-:W-:Y:S05]  /*60e0*/  @!P0 BRA `(.L_x_468) ;  /* 0x0000001000248947 */ /* 0x000fea0003800000 */
[----:B------:R-:W-:-:S03]  /*60f0*/  UMOV UR4, 0xffffffff ;  /* 0xffffffff00047882 */ /* 0x000fc60000000000 */
[----:B------:R-:W-:Y:S05]  /*6100*/  BRA.DIV UR4, `(.L_x_469) ;  /* 0x00000126043c7947 */ /* 0x000fea000b800000 */
[----:B------:R1:W2:Y:S04]  /*6110*/  SHFL.IDX PT, R3, R26, RZ, 0x1c1f ;  /* 0x001c1fff1a037589 */ /* 0x0002a800000e0000 */
[----:B------:R1:W3:Y:S04]  /*6120*/  SHFL.IDX PT, R0, R24, RZ, 0x1c1f ;  /* 0x001c1fff18007589 */ /* 0x0002e800000e0000 */
[----:B------:R1:W4:Y:S04]  /*6130*/  SHFL.IDX PT, R5, R28, RZ, 0x1c1f ;  /* 0x001c1fff1c057589 */ /* 0x00032800000e0000 */
[----:B0-----:R1:W0:Y:S02]  /*6140*/  SHFL.IDX PT, R14, R27, RZ, 0x1c1f ;  /* 0x001c1fff1b0e7589 */ /* 0x00122400000e0000 */
.L_x_670:
[----:B------:R-:W5:Y:S01]  /*6150*/  LDL R7, [R1+0x98] ;  /* 0x0000980001077983 */ /* 0x000f620000100800 */
[----:B------:R-:W-:-:S03]  /*6160*/  ULDC UR4, c[0x0][0x448] ;  /* 0x0001120000047ab9 */ /* 0x000fc60000000800 */
[----:B------:R-:W2:Y:S01]  /*6170*/  LDL R32, [R1+0x70] ;  /* 0x0000700001207983 */ /* 0x000ea20000100800 */
[----:B-1----:R-:W-:Y:S01]  /*6180*/  IMAD R26, R25, UR4, RZ ;  /* 0x00000004191a7c24 */ /* 0x002fe2000f8e02ff */
[----:B------:R-:W-:Y:S01]  /*6190*/  BSSY B1, `(.L_x_470) ;  /* 0x0000024000017945 */ /* 0x000fe20003800000 */
[----:B------:R-:W-:Y:S02]  /*61a0*/  CS2R R8, SRZ ;  /* 0x0000000000087805 */ /* 0x000fe4000001ff00 */
[----:B------:R-:W-:Y:S02]  /*61b0*/  CS2R R10, SRZ ;  /* 0x00000000000a7805 */ /* 0x000fe4000001ff00 */
[----:B------:R-:W-:Y:S02]  /*61c0*/  CS2R R12, SRZ ;  /* 0x00000000000c7805 */ /* 0x000fe4000001ff00 */
[----:B------:R-:W-:Y:S02]  /*61d0*/  ISETP.GE.AND P0, PT, R4, R26, PT ;  /* 0x0000001a0400720c */ /* 0x000fe40003f06270 */
[----:B-----5:R-:W-:-:S04]  /*61e0*/  LEA.HI R6, R7, R7, RZ, 0x1 ;  /* 0x0000000707067211 */ /* 0x020fc800078f08ff */
[----:B------:R-:W-:Y:S01]  /*61f0*/  LOP3.LUT R6, R6, 0xfffffffe, RZ, 0xc0, !PT ;  /* 0xfffffffe06067812 */ /* 0x000fe200078ec0ff */
[----:B--2---:R-:W-:-:S04]  /*6200*/  IMAD.SHL.U32 R4, R32, 0x40, RZ ;  /* 0x0000004020047824 */ /* 0x004fc800078e00ff */
[----:B------:R-:W-:Y:S01]  /*6210*/  IMAD.IADD R27, R7, 0x1, -R6 ;  /* 0x00000001071b7824 */ /* 0x000fe200078e0a06 */
[----:B------:R-:W-:Y:S02]  /*6220*/  CS2R R6, SRZ ;  /* 0x0000000000067805 */ /* 0x000fe4000001ff00 */
[----:B------:R-:W-:Y:S02]  /*6230*/  LOP3.LUT R31, R4, 0x1c0, RZ, 0xc0, !PT ;  /* 0x000001c0041f7812 */ /* 0x000fe400078ec0ff */
[----:B------:R-:W-:Y:S01]  /*6240*/  SHF.L.U32 R27, R27, 0x1f, RZ ;  /* 0x0000001f1b1b7819 */ /* 0x000fe200000006ff */
[----:B------:R-:W-:Y:S06]  /*6250*/  @P0 BRA `(.L_x_471) ;  /* 0x00000000005c0947 */ /* 0x000fec0003800000 */
[----:B------:R-:W-:Y:S01]  /*6260*/  ULDC UR4, c[0x0][0x3f4] ;  /* 0x0000fd0000047ab9 */ /* 0x000fe20000000800 */
[----:B---3--:R-:W-:Y:S01]  /*6270*/  MOV R6, R0 ;  /* 0x0000000000067202 */ /* 0x008fe20000000f00 */
[----:B------:R-:W-:Y:S01]  /*6280*/  IMAD.SHL.U32 R9, R154, 0x2, RZ ;  /* 0x000000029a097824 */ /* 0x000fe200078e00ff */
[----:B------:R-:W-:Y:S01]  /*6290*/  ISETP.GE.AND P2, PT, R22, UR4, PT ;  /* 0x0000000416007c0c */ /* 0x000fe2000bf46270 */
[----:B------:R-:W-:Y:S01]  /*62a0*/  IMAD.MOV.U32 R7, RZ, RZ, R3 ;  /* 0x000000ffff077224 */ /* 0x000fe200078e0003 */
[----:B------:R-:W-:Y:S02]  /*62b0*/  ISETP.GE.AND P3, PT, R154, UR4, PT ;  /* 0x000000049a007c0c */ /* 0x000fe4000bf66270 */
[----:B------:R-:W-:Y:S01]  /*62c0*/  SHF.R.S32.HI R13, RZ, 0x1f, R154 ;  /* 0x0000001fff0d7819 */ /* 0x000fe2000001149a */
[----:B----4-:R-:W-:Y:S01]  /*62d0*/  IMAD.MOV.U32 R15, RZ, RZ, R5 ;  /* 0x000000ffff0f7224 */ /* 0x010fe200078e0005 */
[----:B------:R-:W-:-:S07]  /*62e0*/  CS2R R10, SRZ ;  /* 0x00000000000a7805 */ /* 0x000fce000001ff00 */
[----:B------:R-:W-:Y:S01]  /*62f0*/  @!P2 IMAD.WIDE R20, R22, 0x2, R6 ;  /* 0x000000021614a825 */ /* 0x000fe200078e0206 */
[----:B------:R-:W-:Y:S02]  /*6300*/  SHF.L.U64.HI R6, R154, 0x1, R13 ;  /* 0x000000019a067819 */ /* 0x000fe4000001020d */
[-C--:B------:R-:W-:Y:S02]  /*6310*/  @!P3 IADD3 R24, P0, R0, R9.reuse, RZ ;  /* 0x000000090018b210 */ /* 0x080fe40007f1e0ff */
[----:B0-----:R-:W-:Y:S02]  /*6320*/  @!P3 IADD3 R4, P1, R14, R9, RZ ;  /* 0x000000090e04b210 */ /* 0x001fe40007f3e0ff */
[----:B------:R-:W-:Y:S02]  /*6330*/  CS2R R8, SRZ ;  /* 0x0000000000087805 */ /* 0x000fe4000001ff00 */
[----:B------:R-:W-:Y:S01]  /*6340*/  CS2R R12, SRZ ;  /* 0x00000000000c7805 */ /* 0x000fe2000001ff00 */
[--C-:B------:R-:W-:Y:S01]  /*6350*/  @!P3 IMAD.X R25, R3, 0x1, R6.reuse, P0 ;  /* 0x000000010319b824 */ /* 0x100fe200000e0606 */
[----:B------:R1:W5:Y:S01]  /*6360*/  @!P2 LD.E.64 R10, desc[UR56][R20.64] ;  /* 0x00000038140aa980 */ /* 0x000362000c101b00 */
[----:B------:R-:W-:Y:S01]  /*6370*/  @!P3 IMAD.X R5, R5, 0x1, R6, P1 ;  /* 0x000000010505b824 */ /* 0x000fe200008e0606 */
[----:B------:R-:W-:Y:S01]  /*6380*/  CS2R R6, SRZ ;  /* 0x0000000000067805 */ /* 0x000fe2000001ff00 */
[----:B------:R-:W-:Y:S01]  /*6390*/  @!P2 IMAD.WIDE R14, R22, 0x2, R14 ;  /* 0x00000002160ea825 */ /* 0x000fe200078e020e */
[----:B------:R1:W5:Y:S04]  /*63a0*/  @!P3 LD.E.64 R12, desc[UR56][R24.64] ;  /* 0x00000038180cb980 */ /* 0x000368000c101b00 */
[----:B------:R1:W5:Y:S04]  /*63b0*/  @!P2 LD.E.64 R8, desc[UR56][R14.64] ;  /* 0x000000380e08a980 */ /* 0x000368000c101b00 */
[----:B------:R1:W5:Y:S02]  /*63c0*/  @!P3 LD.E.64 R6, desc[UR56][R4.64] ;  /* 0x000000380406b980 */ /* 0x000364000c101b00 */
.L_x_471:
[----:B------:R-:W-:Y:S05]  /*63d0*/  BSYNC B1 ;  /* 0x0000000000017941 */ /* 0x000fea0003800000 */
.L_x_470:
[----:B-1----:R-:W1:Y:S01]  /*63e0*/  S2R R20, SR_TID.X ;  /* 0x0000000000147919 */ /* 0x002e620000002100 */
[----:B------:R-:W2:Y:S01]  /*63f0*/  SYNCS.PHASECHK.TRANS64.TRYWAIT P0, [R2+URZ+0x30800], R27 ;  /* 0x0308001b020075a7 */ /* 0x000ea2000800017f */
[----:B------:R-:W-:Y:S01]  /*6400*/  LOP3.LUT R3, R31, 0x18, R16, 0xf8, !PT ;  /* 0x000000181f037812 */ /* 0x000fe200078ef810 */
[----:B---3--:R-:W-:Y:S01]  /*6410*/  IMAD R0, R33, -0xc0, R26 ;  /* 0xffffff4021007824 */ /* 0x008fe200078e021a */
[----:B------:R-:W-:Y:S01]  /*6420*/  SHF.R.U32.HI R4, RZ, 0x3, R31 ;  /* 0x00000003ff047819 */ /* 0x000fe2000001161f */
[----:B0----5:R-:W-:Y:S01]  /*6430*/  IMAD.MOV.U32 R14, RZ, RZ, R10 ;  /* 0x000000ffff0e7224 */ /* 0x021fe200078e000a */
[--C-:B------:R-:W-:Y:S01]  /*6440*/  SHF.R.U64 R25, R10, 0x10, R11.reuse ;  /* 0x000000100a197819 */ /* 0x100fe2000000120b */
[----:B----4-:R-:W-:Y:S01]  /*6450*/  IMAD.MOV.U32 R5, RZ, RZ, R8 ;  /* 0x000000ffff057224 */ /* 0x010fe200078e0008 */
[----:B------:R-:W-:Y:S01]  /*6460*/  LOP3.LUT R30, R3, R4, RZ, 0x3c, !PT ;  /* 0x00000004031e7212 */ /* 0x000fe200078e3cff */
[--C-:B------:R-:W-:Y:S01]  /*6470*/  IMAD.MOV.U32 R3, RZ, RZ, R11.reuse ;  /* 0x000000ffff037224 */ /* 0x100fe200078e000b */
[----:B------:R-:W-:Y:S01]  /*6480*/  SHF.R.U32.HI R28, RZ, 0x10, R11 ;  /* 0x00000010ff1c7819 */ /* 0x000fe2000001160b */
[----:B------:R-:W-:Y:S01]  /*6490*/  IMAD.MOV.U32 R4, RZ, RZ, R12 ;  /* 0x000000ffff047224 */ /* 0x000fe200078e000c */
[----:B------:R-:W-:Y:S01]  /*64a0*/  SHF.R.U64 R21, R12, 0x10, R13 ;  /* 0x000000100c157819 */ /* 0x000fe2000000120d */
[----:B------:R-:W-:Y:S01]  /*64b0*/  BSSY B1, `(.L_x_472) ;  /* 0x000001b000017945 */ /* 0x000fe20003800000 */
[----:B------:R-:W-:Y:S01]  /*64c0*/  MOV R15, R13 ;  /* 0x0000000d000f7202 */ /* 0x000fe20000000f00 */
[----:B------:R-:W-:Y:S01]  /*64d0*/  IMAD.MOV.U32 R10, RZ, RZ, R7 ;  /* 0x000000ffff0a7224 */ /* 0x000fe200078e0007 */
[----:B------:R-:W-:Y:S01]  /*64e0*/  SHF.R.U32.HI R26, RZ, 0x10, R13 ;  /* 0x00000010ff1a7819 */ /* 0x000fe2000001160d */
[--C-:B------:R-:W-:Y:S01]  /*64f0*/  IMAD.MOV.U32 R13, RZ, RZ, R9.reuse ;  /* 0x000000ffff0d7224 */ /* 0x100fe200078e0009 */
[----:B------:R-:W-:-:S02]  /*6500*/  SHF.R.U64 R24, R8, 0x10, R9 ;  /* 0x0000001008187819 */ /* 0x000fc40000001209 */
[----:B------:R-:W-:Y:S02]  /*6510*/  PRMT R12, R3, 0x5410, R28 ;  /* 0x00005410030c7816 */ /* 0x000fe4000000001c */
[----:B------:R-:W-:Y:S02]  /*6520*/  PRMT R3, R4, 0x5410, R21 ;  /* 0x0000541004037816 */ /* 0x000fe40000000015 */
[----:B------:R-:W-:Y:S02]  /*6530*/  PRMT R14, R14, 0x5410, R25 ;  /* 0x000054100e0e7816 */ /* 0x000fe40000000019 */
[----:B------:R-:W-:Y:S02]  /*6540*/  LOP3.LUT P2, RZ, R32, 0x4, RZ, 0xc0, !PT ;  /* 0x0000000420ff7812 */ /* 0x000fe4000784c0ff */
[----:B------:R-:W-:Y:S01]  /*6550*/  PRMT R8, R15, 0x5410, R26 ;  /* 0x000054100f087816 */ /* 0x000fe2000000001a */
[----:B-1----:R-:W-:Y:S01]  /*6560*/  VIADD R35, R20, 0xffffff80 ;  /* 0xffffff8014237836 */ /* 0x002fe20000000000 */
[----:B------:R-:W-:Y:S01]  /*6570*/  SHF.R.U32.HI R20, RZ, 0x10, R9 ;  /* 0x00000010ff147819 */ /* 0x000fe20000011609 */
[----:B------:R-:W-:Y:S01]  /*6580*/  IMAD.MOV.U32 R9, RZ, RZ, R6 ;  /* 0x000000ffff097224 */ /* 0x000fe200078e0006 */
[----:B------:R-:W-:-:S02]  /*6590*/  SHF.R.U64 R6, R6, 0x10, R7 ;  /* 0x0000001006067819 */ /* 0x000fc40000001207 */
[----:B------:R-:W-:Y:S02]  /*65a0*/  SHF.R.S32.HI R34, RZ, 0x1f, R35 ;  /* 0x0000001fff227819 */ /* 0x000fe40000011423 */
[----:B------:R-:W-:Y:S02]  /*65b0*/  SHF.R.U32.HI R7, RZ, 0x10, R7 ;  /* 0x00000010ff077819 */ /* 0x000fe40000011607 */
[----:B------:R-:W-:Y:S02]  /*65c0*/  LEA.HI R34, R34, R35, RZ, 0x5 ;  /* 0x0000002322227211 */ /* 0x000fe400078f28ff */
[----:B------:R-:W-:Y:S02]  /*65d0*/  VIMNMX R35, R0, 0xc0, PT ;  /* 0x000000c000237848 */ /* 0x000fe40003fe0100 */
[----:B------:R-:W-:Y:S02]  /*65e0*/  SHF.R.S32.HI R34, RZ, 0x5, R34 ;  /* 0x00000005ff227819 */ /* 0x000fe40000011422 */
[----:B------:R-:W-:-:S03]  /*65f0*/  ISETP.GE.AND P1, PT, R18, R35, PT ;  /* 0x000000231200720c */ /* 0x000fc60003f26270 */
[----:B------:R-:W-:Y:S01]  /*6600*/  IMAD R11, R34, 0x200, R30 ;  /* 0x00000200220b7824 */ /* 0x000fe200078e021e */
[----:B------:R-:W-:-:S03]  /*6610*/  PRMT R34, R5, 0x5410, R24 ;  /* 0x0000541005227816 */ /* 0x000fc60000000018 */
[----:B------:R-:W-:-:S04]  /*6620*/  IMAD R11, R11, 0x2, R2 ;  /* 0x000000020b0b7824 */ /* 0x000fc800078e0202 */
[C---:B------:R-:W-:Y:S01]  /*6630*/  VIADD R0, R11.reuse, 0xc440 ;  /* 0x0000c4400b007836 */ /* 0x040fe20000000000 */
[----:B------:R-:W-:Y:S01]  /*6640*/  IADD3 R4, R11, 0xc400, RZ ;  /* 0x0000c4000b047810 */ /* 0x000fe20007ffe0ff */
[----:B--2---:R-:W-:Y:S06]  /*6650*/  @!P0 BRA `(.L_x_473) ;  /* 0x0000012000588947 */ /* 0x004fec0003800000 */
.L_x_671:
[----:B------:R-:W-:Y:S05]  /*6660*/  BSYNC B1 ;  /* 0x0000000000017941 */ /* 0x000fea0003800000 */
.L_x_472:
[----:B------:R-:W-:Y:S01]  /*6670*/  BSSY B1, `(.L_x_474) ;  /* 0x0000059000017945 */ /* 0x000fe20003800000 */
[----:B------:R-:W-:Y:S01]  /*6680*/  PRMT R13, R13, 0x5410, R20 ;  /* 0x000054100d0d7816 */ /* 0x000fe20000000014 */
[----:B------:R-:W-:Y:S01]  /*6690*/  @P2 VIADD R0, R4, 0xffffffc0 ;  /* 0xffffffc004002836 */ /* 0x000fe20000000000 */
[----:B------:R-:W-:Y:S02]  /*66a0*/  PRMT R9, R9, 0x5410, R6 ;  /* 0x0000541009097816 */ /* 0x000fe40000000006 */
[----:B------:R-:W-:Y:S01]  /*66b0*/  PRMT R10, R10, 0x5410, R7 ;  /* 0x000054100a0a7816 */ /* 0x000fe20000000007 */
[----:B------:R-:W-:Y:S06]  /*66c0*/  @P1 BRA `(.L_x_475) ;  /* 0x00000004004c1947 */ /* 0x000fec0003800000 */
[----:B------:R-:W1:Y:S01]  /*66d0*/  LDC R5, c[0x0][0x3f4] ;  /* 0x0000fd00ff057b82 */ /* 0x000e620000000800 */
[----:B------:R-:W-:Y:S01]  /*66e0*/  BSSY B2, `(.L_x_476) ;  /* 0x000002a000027945 */ /* 0x000fe20003800000 */
[-C--:B-1----:R-:W-:Y:S02]  /*66f0*/  ISETP.GE.AND P0, PT, R22, R5.reuse, PT ;  /* 0x000000051600720c */ /* 0x082fe40003f06270 */
[----:B------:R-:W-:-:S11]  /*6700*/  ISETP.GE.AND P1, PT, R154, R5, PT ;  /* 0x000000059a00720c */ /* 0x000fd60003f26270 */
[----:B------:R-:W-:Y:S05]  /*6710*/  @P0 BRA `(.L_x_477) ;  /* 0x0000000000980947 */ /* 0x000fea0003800000 */
[----:B------:R-:W1:Y:S01]  /*6720*/  LDS.128 R4, [R11+0xc400] ;  /* 0x00c400000b047984 */ /* 0x000e620000000c00 */
[----:B0-----:R-:W-:Y:S01]  /*6730*/  IMAD.U32 R27, R34, 0x10000, RZ ;  /* 0x00010000221b7824 */ /* 0x001fe200078e00ff */
[C---:B------:R-:W-:Y:S01]  /*6740*/  LOP3.LUT R26, R14.reuse, 0xffff0000, RZ, 0xc0, !PT ;  /* 0xffff00000e1a7812 */ /* 0x040fe200078ec0ff */
[----:B------:R-:W-:Y:S01]  /*6750*/  IMAD.U32 R25, R14, 0x10000, RZ ;  /* 0x000100000e197824 */ /* 0x000fe200078e00ff */
[----:B------:R-:W-:Y:S01]  /*6760*/  LOP3.LUT R28, R34, 0xffff0000, RZ, 0xc0, !PT ;  /* 0xffff0000221c7812 */ /* 0x000fe200078ec0ff */
[C---:B-1----:R-:W-:Y:S01]  /*6770*/  IMAD.U32 R15, R4.reuse, 0x10000, RZ ;  /* 0x00010000040f7824 */ /* 0x042fe200078e00ff */
[----:B------:R-:W-:Y:S01]  /*6780*/  LOP3.LUT R4, R4, 0xffff0000, RZ, 0xc0, !PT ;  /* 0xffff000004047812 */ /* 0x000fe200078ec0ff */
[C---:B------:R-:W-:Y:S01]  /*6790*/  IMAD.U32 R20, R5.reuse, 0x10000, RZ ;  /* 0x0001000005147824 */ /* 0x040fe200078e00ff */
[----:B------:R-:W-:Y:S01]  /*67a0*/  LOP3.LUT R5, R5, 0xffff0000, RZ, 0xc0, !PT ;  /* 0xffff000005057812 */ /* 0x000fe200078ec0ff */
[----:B------:R-:W-:Y:S01]  /*67b0*/  IMAD.U32 R21, R6, 0x10000, RZ ;  /* 0x0001000006157824 */ /* 0x000fe200078e00ff */
[----:B------:R-:W-:Y:S01]  /*67c0*/  SHF.L.U32 R24, R7, 0x10, RZ ;  /* 0x0000001007187819 */ /* 0x000fe200000006ff */
[C---:B------:R-:W-:Y:S01]  /*67d0*/  FMUL.FTZ R30, R4.reuse, R27 ;  /* 0x0000001b041e7220 */ /* 0x040fe20000410000 */
[-C--:B------:R-:W-:Y:S01]  /*67e0*/  FMUL.FTZ R4, R4, R25.reuse ;  /* 0x0000001904047220 */ /* 0x080fe20000410000 */
[C---:B------:R-:W-:Y:S01]  /*67f0*/  FMUL.FTZ R31, R5.reuse, R28 ;  /* 0x0000001c051f7220 */ /* 0x040fe20000410000 */
[-C--:B------:R-:W-:Y:S01]  /*6800*/  FMUL.FTZ R33, R5, R26.reuse ;  /* 0x0000001a05217220 */ /* 0x080fe20000410000 */
[C---:B------:R-:W-:Y:S01]  /*6810*/  FFMA.FTZ R30, R15.reuse, R25, -R30 ;  /* 0x000000190f1e7223 */ /* 0x040fe2000001081e */
[----:B------:R-:W-:Y:S01]  /*6820*/  LOP3.LUT R6, R6, 0xffff0000, RZ, 0xc0, !PT ;  /* 0xffff000006067812 */ /* 0x000fe200078ec0ff */
[----:B------:R-:W-:Y:S01]  /*6830*/  FFMA.FTZ R27, R15, R27, R4 ;  /* 0x0000001b0f1b7223 */ /* 0x000fe20000010004 */
[----:B------:R-:W-:Y:S01]  /*6840*/  LOP3.LUT R7, R7, 0xffff0000, RZ, 0xc0, !PT ;  /* 0xffff000007077812 */ /* 0x000fe200078ec0ff */
[C---:B------:R-:W-:Y:S01]  /*6850*/  IMAD.U32 R15, R13.reuse, 0x10000, RZ ;  /* 0x000100000d0f7824 */ /* 0x040fe200078e00ff */
[----:B------:R-:W-:Y:S01]  /*6860*/  LOP3.LUT R25, R13, 0xffff0000, RZ, 0xc0, !PT ;  /* 0xffff00000d197812 */ /* 0x000fe200078ec0ff */
[C---:B------:R-:W-:Y:S01]  /*6870*/  IMAD.U32 R4, R12.reuse, 0x10000, RZ ;  /* 0x000100000c047824 */ /* 0x040fe200078e00ff */
[----:B------:R-:W-:Y:S01]  /*6880*/  LOP3.LUT R5, R12, 0xffff0000, RZ, 0xc0, !PT ;  /* 0xffff00000c057812 */ /* 0x000fe200078ec0ff */
[C---:B------:R-:W-:Y:S01]  /*6890*/  FFMA.FTZ R31, R20.reuse, R26, -R31 ;  /* 0x0000001a141f7223 */ /* 0x040fe2000001081f */
[----:B------:R-:W-:Y:S01]  /*68a0*/  FFMA.FTZ R20, R20, R28, R33 ;  /* 0x0000001c14147223 */ /* 0x000fe20000010021 */
[C---:B------:R-:W-:Y:S01]  /*68b0*/  FMUL.FTZ R26, R6.reuse, R15 ;  /* 0x0000000f061a7220 */ /* 0x040fe20000410000 */
[-C--:B------:R-:W-:Y:S01]  /*68c0*/  FMUL.FTZ R28, R6, R4.reuse ;  /* 0x00000004061c7220 */ /* 0x080fe20000410000 */
        /* <DEDUP_REMOVED lines=9> */
[----:B------:R-:W-:-:S05]  /*6960*/  F2FP.BF16.F32.PACK_AB R7, R32, R7 ;  /* 0x000000072007723e */ /* 0x000fca00000010ff */
[----:B------:R1:W-:Y:S02]  /*6970*/  STS.128 [R11+0xc400], R4 ;  /* 0x00c400040b007388 */ /* 0x0003e40000000c00 */
.L_x_477:
[----:B------:R-:W-:Y:S05]  /*6980*/  BSYNC B2 ;  /* 0x0000000000027941 */ /* 0x000fea0003800000 */
.L_x_476:
[----:B------:R-:W-:Y:S05]  /*6990*/  @P1 BRA `(.L_x_475) ;  /* 0x0000000000981947 */ /* 0x000fea0003800000 */
[----:B-1----:R-:W1:Y:S01]  /*69a0*/  LDS.128 R4, [R0] ;  /* 0x0000000000047984 */ /* 0x002e620000000c00 */
        /* <DEDUP_REMOVED lines=36> */
[----:B------:R2:W-:Y:S02]  /*6bf0*/  STS.128 [R0], R4 ;  /* 0x0000000400007388 */ /* 0x0005e40000000c00 */
.L_x_475:
[----:B------:R-:W-:Y:S05]  /*6c00*/  BSYNC B1 ;  /* 0x0000000000017941 */ /* 0x000fea0003800000 */
.L_x_474:
[----:B-12---:R-:W-:-:S05]  /*6c10*/  VIADD R4, R18, 0x60 ;  /* 0x0000006012047836 */ /* 0x006fca0000000000 */
[----:B------:R-:W-:-:S13]  /*6c20*/  ISETP.GE.AND P0, PT, R4, R35, PT ;  /* 0x000000230400720c */ /* 0x000fda0003f06270 */
[----:B------:R-:W-:Y:S05]  /*6c30*/  @P0 BRA `(.L_x_478) ;  /* 0x0000001400540947 */ /* 0x000fea0003800000 */
[----:B------:R-:W1:Y:S01]  /*6c40*/  LDC R5, c[0x0][0x3f4] ;  /* 0x0000fd00ff057b82 */ /* 0x000e620000000800 */
[----:B------:R-:W-:Y:S01]  /*6c50*/  BSSY B1, `(.L_x_479) ;  /* 0x000002a000017945 */ /* 0x000fe20003800000 */
[-C--:B-1----:R-:W-:Y:S02]  /*6c60*/  ISETP.GE.AND P0, PT, R22, R5.reuse, PT ;  /* 0x000000051600720c */ /* 0x082fe40003f06270 */
[----:B------:R-:W-:-:S11]  /*6c70*/  ISETP.GE.AND P1, PT, R154, R5, PT ;  /* 0x000000059a00720c */ /* 0x000fd60003f26270 */
[----:B------:R-:W-:Y:S05]  /*6c80*/  @P0 BRA `(.L_x_480) ;  /* 0x0000000000980947 */ /* 0x000fea0003800000 */
[----:B------:R-:W1:Y:S01]  /*6c90*/  LDS.128 R4, [R11+0xf400] ;  /* 0x00f400000b047984 */ /* 0x000e620000000c00 */
[C---:B------:R-:W-:Y:S01]  /*6ca0*/  IMAD.U32 R31, R34.reuse, 0x10000, RZ ;  /* 0x00010000221f7824 */ /* 0x040fe200078e00ff */
[----:B------:R-:W-:Y:S01]  /*6cb0*/  LOP3.LUT R34, R34, 0xffff0000, RZ, 0xc0, !PT ;  /* 0xffff000022227812 */ /* 0x000fe200078ec0ff */
[C---:B0-----:R-:W-:Y:S01]  /*6cc0*/  IMAD.U32 R27, R14.reuse, 0x10000, RZ ;  /* 0x000100000e1b7824 */ /* 0x041fe200078e00ff */
[----:B------:R-:W-:Y:S02]  /*6cd0*/  LOP3.LUT R28, R14, 0xffff0000, RZ, 0xc0, !PT ;  /* 0xffff00000e1c7812 */ /* 0x000fe400078ec0ff */
[----:B------:R-:W-:Y:S01]  /*6ce0*/  LOP3.LUT R33, R13, 0xffff0000, RZ, 0xc0, !PT ;  /* 0xffff00000d217812 */ /* 0x000fe200078ec0ff */
[C---:B-1----:R-:W-:Y:S01]  /*6cf0*/  IMAD.U32 R15, R4.reuse, 0x10000, RZ ;  /* 0x00010000040f7824 */ /* 0x042fe200078e00ff */
[----:B------:R-:W-:Y:S01]  /*6d00*/  LOP3.LUT R4, R4, 0xffff0000, RZ, 0xc0, !PT ;  /* 0xffff000004047812 */ /* 0x000fe200078ec0ff */
[C---:B------:R-:W-:Y:S01]  /*6d10*/  IMAD.U32 R20, R5.reuse, 0x10000, RZ ;  /* 0x0001000005147824 */ /* 0x040fe200078e00ff */
[----:B------:R-:W-:Y:S01]  /*6d20*/  LOP3.LUT R5, R5, 0xffff0000, RZ, 0xc0, !PT ;  /* 0xffff000005057812 */ /* 0x000fe200078ec0ff */
[----:B------:R-:W-:Y:S01]  /*6d30*/  IMAD.U32 R21, R7, 0x10000, RZ ;  /* 0x0001000007157824 */ /* 0x000fe200078e00ff */
[----:B------:R-:W-:Y:S01]  /*6d40*/  SHF.L.U32 R14, R6, 0x10, RZ ;  /* 0x00000010060e7819 */ /* 0x000fe200000006ff */
[-C--:B------:R-:W-:Y:S01]  /*6d50*/  FMUL.FTZ R24, R31, R4.reuse ;  /* 0x000000041f187220 */ /* 0x080fe20000410000 */
[C---:B------:R-:W-:Y:S01]  /*6d60*/  FMUL.FTZ R26, R27.reuse, R4 ;  /* 0x000000041b1a7220 */ /* 0x040fe20000410000 */
[----:B------:R-:W-:Y:S01]  /*6d70*/  FMUL.FTZ R25, R34, R5 ;  /* 0x0000000522197220 */ /* 0x000fe20000410000 */
[----:B------:R-:W-:Y:S01]  /*6d80*/  LOP3.LUT R6, R6, 0xffff0000, RZ, 0xc0, !PT ;  /* 0xffff000006067812 */ /* 0x000fe200078ec0ff */
[-C--:B------:R-:W-:Y:S01]  /*6d90*/  FFMA.FTZ R4, R27, R15.reuse, -R24 ;  /* 0x0000000f1b047223 */ /* 0x080fe20000010818 */
[----:B------:R-:W-:Y:S01]  /*6da0*/  FFMA.FTZ R15, R31, R15, R26 ;  /* 0x0000000f1f0f7223 */ /* 0x000fe2000001001a */
[C---:B------:R-:W-:Y:S01]  /*6db0*/  FMUL.FTZ R27, R28.reuse, R5 ;  /* 0x000000051c1b7220 */ /* 0x040fe20000410000 */
[----:B------:R-:W-:Y:S01]  /*6dc0*/  LOP3.LUT R7, R7, 0xffff0000, RZ, 0xc0, !PT ;  /* 0xffff000007077812 */ /* 0x000fe200078ec0ff */
[----:B------:R-:W-:Y:S01]  /*6dd0*/  FFMA.FTZ R5, R28, R20, -R25 ;  /* 0x000000141c057223 */ /* 0x000fe20000010819 */
[----:B------:R-:W-:Y:S01]  /*6de0*/  LOP3.LUT R31, R12, 0xffff0000, RZ, 0xc0, !PT ;  /* 0xffff00000c1f7812 */ /* 0x000fe200078ec0ff */
[----:B------:R-:W-:-:S02]  /*6df0*/  IMAD.U32 R28, R13, 0x10000, RZ ;  /* 0x000100000d1c7824 */ /* 0x000fc400078e00ff */
[----:B------:R-:W-:Y:S01]  /*6e00*/  FFMA.FTZ R20, R34, R20, R27 ;  /* 0x0000001422147223 */ /* 0x000fe2000001001b */
[----:B------:R-:W-:Y:S02]  /*6e10*/  IMAD.U32 R26, R12, 0x10000, RZ ;  /* 0x000100000c1a7824 */ /* 0x000fe400078e00ff */
[-C--:B------:R-:W-:Y:S01]  /*6e20*/  FMUL.FTZ R12, R33, R7.reuse ;  /* 0x00000007210c7220 */ /* 0x080fe20000410000 */
[-C--:B------:R-:W-:Y:S01]  /*6e30*/  FMUL.FTZ R13, R28, R6.reuse ;  /* 0x000000061c0d7220 */ /* 0x080fe20000410000 */
[C---:B------:R-:W-:Y:S01]  /*6e40*/  FMUL.FTZ R24, R31.reuse, R7 ;  /* 0x000000071f187220 */ /* 0x040fe20000410000 */
[C---:B------:R-:W-:Y:S01]  /*6e50*/  FMUL.FTZ R25, R26.reuse, R6 ;  /* 0x000000061a197220 */ /* 0x040fe20000410000 */
[-C--:B------:R-:W-:Y:S01]  /*6e60*/  FFMA.FTZ R7, R31, R21.reuse, -R12 ;  /* 0x000000151f077223 */ /* 0x080fe2000001080c */
[-C--:B------:R-:W-:Y:S01]  /*6e70*/  FFMA.FTZ R6, R26, R14.reuse, -R13 ;  /* 0x0000000e1a067223 */ /* 0x080fe2000001080d */
[----:B------:R-:W-:Y:S01]  /*6e80*/  FFMA.FTZ R24, R33, R21, R24 ;  /* 0x0000001521187223 */ /* 0x000fe20000010018 */
[----:B------:R-:W-:Y:S01]  /*6e90*/  FFMA.FTZ R25, R28, R14, R25 ;  /* 0x0000000e1c197223 */ /* 0x000fe20000010019 */
[----:B------:R-:W-:-:S02]  /*6ea0*/  F2FP.BF16.F32.PACK_AB R4, R15, R4 ;  /* 0x000000040f04723e */ /* 0x000fc400000010ff */
[----:B------:R-:W-:Y:S02]  /*6eb0*/  F2FP.BF16.F32.PACK_AB R5, R20, R5 ;  /* 0x000000051405723e */ /* 0x000fe400000010ff */
[----:B------:R-:W-:Y:S02]  /*6ec0*/  F2FP.BF16.F32.PACK_AB R6, R25, R6 ;  /* 0x000000061906723e */ /* 0x000fe400000010ff */
[----:B------:R-:W-:-:S05]  /*6ed0*/  F2FP.BF16.F32.PACK_AB R7, R24, R7 ;  /* 0x000000071807723e */ /* 0x000fca00000010ff */
[----:B------:R1:W-:Y:S02]  /*6ee0*/  STS.128 [R11+0xf400], R4 ;  /* 0x00f400040b007388 */ /* 0x0003e40000000c00 */
.L_x_480:
[----:B------:R-:W-:Y:S05]  /*6ef0*/  BSYNC B1 ;  /* 0x0000000000017941 */ /* 0x000fea0003800000 */
.L_x_479:
[----:B------:R-:W-:Y:S05]  /*6f00*/  @P1 BRA `(.L_x_478) ;  /* 0x0000001000a01947 */ /* 0x000fea0003800000 */
[----:B-1----:R-:W1:Y:S01]  /*6f10*/  LDS.128 R4, [R0+0x3000] ;  /* 0x0030000000047984 */ /* 0x002e620000000c00 */
[C---:B------:R-:W-:Y:S01]  /*6f20*/  IMAD.U32 R21, R9.reuse, 0x10000, RZ ;  /* 0x0001000009157824 */ /* 0x040fe200078e00ff */
[----:B------:R-:W-:Y:S01]  /*6f30*/  LOP3.LUT R26, R9, 0xffff0000, RZ, 0xc0, !PT ;  /* 0xffff0000091a7812 */ /* 0x000fe200078ec0ff */
[C---:B------:R-:W-:Y:S01]  /*6f40*/  IMAD.U32 R15, R3.reuse, 0x10000, RZ ;  /* 0x00010000030f7824 */ /* 0x040fe200078e00ff */
[----:B------:R-:W-:Y:S01]  /*6f50*/  LOP3.LUT R24, R3, 0xffff0000, RZ, 0xc0, !PT ;  /* 0xffff000003187812 */ /* 0x000fe200078ec0ff */
[C---:B------:R-:W-:Y:S01]  /*6f60*/  IMAD.U32 R25, R10.reuse, 0x10000, RZ ;  /* 0x000100000a197824 */ /* 0x040fe200078e00ff */
[----:B0-----:R-:W-:Y:S01]  /*6f70*/  LOP3.LUT R27, R10, 0xffff0000, RZ, 0xc0, !PT ;  /* 0xffff00000a1b7812 */ /* 0x001fe200078ec0ff */
        /* <DEDUP_REMOVED lines=15> */
[C---:B------:R-:W-:Y:S01]  /*7070*/  LOP3.LUT R21, R8.reuse, 0xffff0000, RZ, 0xc0, !PT ;  /* 0xffff000008157812 */ /* 0x040fe200078ec0ff */
[----:B------:R-:W-:-:S02]  /*7080*/  IMAD.U32 R13, R8, 0x10000, RZ ;  /* 0x00010000080d7824 */ /* 0x000fc400078e00ff */
[----:B------:R-:W-:Y:S01]  /*7090*/  FMUL.FTZ R8, R25, R6 ;  /* 0x0000000619087220 */ /* 0x000fe20000410000 */
[-C--:B------:R-:W-:Y:S01]  /*70a0*/  FMUL.FTZ R14, R27, R7.reuse ;  /* 0x000000071b0e7220 */ /* 0x080fe20000410000 */
[----:B------:R-:W-:Y:S01]  /*70b0*/  FFMA.FTZ R12, R26, R12, R15 ;  /* 0x0000000c1a0c7223 */ /* 0x000fe2000001000f */
[----:B------:R-:W-:Y:S01]  /*70c0*/  FMUL.FTZ R10, R13, R6 ;  /* 0x000000060d0a7220 */ /* 0x000fe20000410000 */
[----:B------:R-:W-:Y:S01]  /*70d0*/  FMUL.FTZ R20, R21, R7 ;  /* 0x0000000715147220 */ /* 0x000fe20000410000 */
[----:B------:R-:W-:Y:S01]  /*70e0*/  FFMA.FTZ R6, R13, R3, -R8 ;  /* 0x000000030d067223 */ /* 0x000fe20000010808 */
[----:B------:R-:W-:Y:S01]  /*70f0*/  FFMA.FTZ R7, R21, R9, -R14 ;  /* 0x0000000915077223 */ /* 0x000fe2000001080e */
[----:B------:R-:W-:Y:S01]  /*7100*/  FFMA.FTZ R3, R25, R3, R10 ;  /* 0x0000000319037223 */ /* 0x000fe2000001000a */
[----:B------:R-:W-:Y:S01]  /*7110*/  FFMA.FTZ R20, R27, R9, R20 ;  /* 0x000000091b147223 */ /* 0x000fe20000010014 */
[----:B------:R-:W-:Y:S02]  /*7120*/  F2FP.BF16.F32.PACK_AB R4, R11, R4 ;  /* 0x000000040b04723e */ /* 0x000fe400000010ff */
[----:B------:R-:W-:-:S02]  /*7130*/  F2FP.BF16.F32.PACK_AB R5, R12, R5 ;  /* 0x000000050c05723e */ /* 0x000fc400000010ff */
[----:B------:R-:W-:Y:S02]  /*7140*/  F2FP.BF16.F32.PACK_AB R6, R3, R6 ;  /* 0x000000060306723e */ /* 0x000fe400000010ff */
[----:B------:R-:W-:-:S05]  /*7150*/  F2FP.BF16.F32.PACK_AB R7, R20, R7 ;  /* 0x000000071407723e */ /* 0x000fca00000010ff */
[----:B------:R2:W-:Y:S01]  /*7160*/  STS.128 [R0+0x3000], R4 ;  /* 0x0030000400007388 */ /* 0x0005e20000000c00 */
[----:B------:R-:W-:Y:S05]  /*7170*/  BRA `(.L_x_478) ;  /* 0x0000001000047947 */ /* 0x000fea0003800000 */
.L_x_468:
[----:B------:R-:W-:-:S03]  /*7180*/  UMOV UR4, 0xffffffff ;  /* 0xffffffff00047882 */ /* 0x000fc60000000000 */
[----:B------:R-:W-:Y:S05]  /*7190*/  BRA.DIV UR4, `(.L_x_481) ;  /* 0x00000116049c7947 */ /* 0x000fea000b800000 */
[----:B------:R1:W2:Y:S04]  /*71a0*/  SHFL.IDX PT, R0, R26, RZ, 0x1c1f ;  /* 0x001c1fff1a007589 */ /* 0x0002a800000e0000 */
[----:B------:R1:W3:Y:S04]  /*71b0*/  SHFL.IDX PT, R3, R24, RZ, 0x1c1f ;  /* 0x001c1fff18037589 */ /* 0x0002e800000e0000 */
[----:B------:R1:W4:Y:S04]  /*71c0*/  SHFL.IDX PT, R20, R28, RZ, 0x1c1f ;  /* 0x001c1fff1c147589 */ /* 0x00032800000e0000 */
[----:B0-----:R1:W0:Y:S02]  /*71d0*/  SHFL.IDX PT, R14, R27, RZ, 0x1c1f ;  /* 0x001c1fff1b0e7589 */ /* 0x00122400000e0000 */
.L_x_677:
[----:B------:R-:W5:Y:S01]  /*71e0*/  LDL R6, [R1+0x98] ;  /* 0x0000980001067983 */ /* 0x000f620000100800 */
[----:B------:R-:W-:Y:S01]  /*71f0*/  ULDC UR4, c[0x0][0x448] ;  /* 0x0001120000047ab9 */ /* 0x000fe20000000800 */
[----:B------:R-:W0:Y:S01]  /*7200*/  LDC R13, c[0x0][0x3f4] ;  /* 0x0000fd00ff0d7b82 */ /* 0x000e220000000800 */
[----:B------:R-:W-:Y:S01]  /*7210*/  IMAD R12, R25, UR4, RZ ;  /* 0x00000004190c7c24 */ /* 0x000fe2000f8e02ff */
[----:B------:R-:W-:Y:S01]  /*7220*/  BSSY B1, `(.L_x_482) ;  /* 0x0000018000017945 */ /* 0x000fe20003800000 */
[----:B------:R-:W-:Y:S02]  /*7230*/  CS2R R8, SRZ ;  /* 0x0000000000087805 */ /* 0x000fe4000001ff00 */
[----:B------:R-:W-:Y:S02]  /*7240*/  CS2R R10, SRZ ;  /* 0x00000000000a7805 */ /* 0x000fe4000001ff00 */
[----:B------:R-:W-:Y:S02]  /*7250*/  ISETP.GE.AND P0, PT, R4, R12, PT ;  /* 0x0000000c0400720c */ /* 0x000fe40003f06270 */
[----:B-----5:R-:W-:-:S04]  /*7260*/  LEA.HI R5, R6, R6, RZ, 0x1 ;  /* 0x0000000606057211 */ /* 0x020fc800078f08ff */
[----:B------:R-:W-:-:S05]  /*7270*/  LOP3.LUT R5, R5, 0xfffffffe, RZ, 0xc0, !PT ;  /* 0xfffffffe05057812 */ /* 0x000fca00078ec0ff */
[----:B-1----:R-:W-:Y:S01]  /*7280*/  IMAD.IADD R27, R6, 0x1, -R5 ;  /* 0x00000001061b7824 */ /* 0x002fe200078e0a05 */
[----:B------:R-:W-:Y:S02]  /*7290*/  CS2R R4, SRZ ;  /* 0x0000000000047805 */ /* 0x000fe4000001ff00 */
[----:B------:R-:W-:Y:S02]  /*72a0*/  CS2R R6, SRZ ;  /* 0x0000000000067805 */ /* 0x000fe4000001ff00 */
[----:B------:R-:W-:Y:S01]  /*72b0*/  SHF.L.U32 R27, R27, 0x1f, RZ ;  /* 0x0000001f1b1b7819 */ /* 0x000fe200000006ff */
[----:B0-----:R-:W-:Y:S06]  /*72c0*/  @P0 BRA `(.L_x_483) ;  /* 0x0000000000340947 */ /* 0x001fec0003800000 */
[----:B------:R-:W-:Y:S01]  /*72d0*/  ULDC UR4, c[0x0][0x3f4] ;  /* 0x0000fd0000047ab9 */ /* 0x000fe20000000800 */
[C---:B------:R-:W-:Y:S01]  /*72e0*/  IMAD.SHL.U32 R15, R16.reuse, 0x2, RZ ;  /* 0x00000002100f7824 */ /* 0x040fe200078e00ff */
[C---:B------:R-:W-:Y:S02]  /*72f0*/  ISETP.GE.AND P2, PT, R16.reuse, UR4, PT ;  /* 0x0000000410007c0c */ /* 0x040fe4000bf46270 */
[----:B------:R-:W-:Y:S02]  /*7300*/  SHF.R.S32.HI R5, RZ, 0x1f, R16 ;  /* 0x0000001fff057819 */ /* 0x000fe40000011410 */
[----:B---3--:R-:W-:Y:S02]  /*7310*/  IADD3 R24, P0, R3, R15, RZ ;  /* 0x0000000f03187210 */ /* 0x008fe40007f1e0ff */
[----:B------:R-:W-:Y:S02]  /*7320*/  SHF.L.U64.HI R3, R16, 0x1, R5 ;  /* 0x0000000110037819 */ /* 0x000fe40000010205 */
[----:B------:R-:W-:-:S02]  /*7330*/  CS2R R4, SRZ ;  /* 0x0000000000047805 */ /* 0x000fc4000001ff00 */
[----:B------:R-:W-:Y:S01]  /*7340*/  IADD3 R14, P1, R14, R15, RZ ;  /* 0x0000000f0e0e7210 */ /* 0x000fe20007f3e0ff */
[----:B--2---:R-:W-:-:S04]  /*7350*/  IMAD.X R25, R0, 0x1, R3, P0 ;  /* 0x0000000100197824 */ /* 0x004fc800000e0603 */
[----:B----4-:R-:W-:Y:S01]  /*7360*/  IMAD.X R15, R20, 0x1, R3, P1 ;  /* 0x00000001140f7824 */ /* 0x010fe200008e0603 */
[----:B------:R-:W-:Y:S07]  /*7370*/  @P2 BRA `(.L_x_483) ;  /* 0x0000000000082947 */ /* 0x000fee0003800000 */
[----:B------:R0:W5:Y:S04]  /*7380*/  LD.E.128 R4, desc[UR56][R24.64] ;  /* 0x0000003818047980 */ /* 0x000168000c101d00 */
[----:B------:R0:W5:Y:S02]  /*7390*/  LD.E.128 R8, desc[UR56][R14.64] ;  /* 0x000000380e087980 */ /* 0x000164000c101d00 */
.L_x_483:
[----:B------:R-:W-:Y:S05]  /*73a0*/  BSYNC B1 ;  /* 0x0000000000017941 */ /* 0x000fea0003800000 */
.L_x_482:
[----:B------:R-:W1:Y:S01]  /*73b0*/  SYNCS.PHASECHK.TRANS64.TRYWAIT P1, [R2+URZ+0x30800], R27 ;  /* 0x0308001b020075a7 */ /* 0x000e62000802017f */
[----:B--2---:R-:W-:Y:S01]  /*73c0*/  IMAD R0, R33, -0xc0, R12 ;  /* 0xffffff4021007824 */ /* 0x004fe200078e020c */
[----:B-----5:R-:W-:Y:S01]  /*73d0*/  MOV R21, R4 ;  /* 0x0000000400157202 */ /* 0x020fe20000000f00 */
[----:B0-----:R-:W-:Y:S01]  /*73e0*/  IMAD.MOV.U32 R15, RZ, RZ, R9 ;  /* 0x000000ffff0f7224 */ /* 0x001fe200078e0009 */
[----:B------:R-:W-:Y:S01]  /*73f0*/  SHF.R.U64 R26, R4, 0x10, R5 ;  /* 0x00000010041a7819 */ /* 0x000fe20000001205 */
[----:B---3--:R-:W-:Y:S01]  /*7400*/  IMAD.MOV.U32 R3, RZ, RZ, R6 ;  /* 0x000000ffff037224 */ /* 0x008fe200078e0006 */
[----:B------:R-:W-:Y:S01]  /*7410*/  SHF.R.U64 R25, R8, 0x10, R9 ;  /* 0x0000001008197819 */ /* 0x000fe20000001209 */
[----:B------:R-:W-:Y:S01]  /*7420*/  IMAD.MOV.U32 R14, RZ, RZ, R5 ;  /* 0x000000ffff0e7224 */ /* 0x000fe200078e0005 */
[----:B------:R-:W-:Y:S01]  /*7430*/  SHF.R.U32.HI R4, RZ, 0x10, R9 ;  /* 0x00000010ff047819 */ /* 0x000fe20000011609 */
[----:B------:R-:W-:Y:S01]  /*7440*/  IMAD.MOV.U32 R24, RZ, RZ, R7 ;  /* 0x000000ffff187224 */ /* 0x000fe200078e0007 */
[----:B------:R-:W-:Y:S01]  /*7450*/  VIMNMX R9, R0, 0xc0, PT ;  /* 0x000000c000097848 */ /* 0x000fe20003fe0100 */
[----:B------:R-:W-:Y:S01]  /*7460*/  IMAD.MOV.U32 R12, RZ, RZ, R8 ;  /* 0x000000ffff0c7224 */ /* 0x000fe200078e0008 */
[----:B------:R-:W-:Y:S01]  /*7470*/  SHF.R.U32.HI R33, RZ, 0x10, R5 ;  /* 0x00000010ff217819 */ /* 0x000fe20000011605 */
[----:B----4-:R-:W-:Y:S01]  /*7480*/  IMAD.MOV.U32 R20, RZ, RZ, R10 ;  /* 0x000000ffff147224 */ /* 0x010fe200078e000a */
[----:B------:R-:W-:Y:S01]  /*7490*/  SHF.R.U64 R6, R6, 0x10, R7 ;  /* 0x0000001006067819 */ /* 0x000fe20000001207 */
[----:B------:R-:W-:Y:S01]  /*74a0*/  IMAD.MOV.U32 R0, RZ, RZ, R11 ;  /* 0x000000ffff007224 */ /* 0x000fe200078e000b */
[----:B------:R-:W-:Y:S01]  /*74b0*/  SHF.R.U32.HI R31, RZ, 0x10, R7 ;  /* 0x00000010ff1f7819 */ /* 0x000fe20000011607 */
[----:B------:R-:W-:Y:S01]  /*74c0*/  BSSY B1, `(.L_x_484) ;  /* 0x0000010000017945 */ /* 0x000fe20003800000 */
[----:B------:R-:W-:-:S02]  /*74d0*/  ISETP.GE.AND P0, PT, R16, R13, PT ;  /* 0x0000000d1000720c */ /* 0x000fc40003f06270 */
[--C-:B------:R-:W-:Y:S02]  /*74e0*/  SHF.R.U64 R7, R10, 0x10, R11.reuse ;  /* 0x000000100a077819 */ /* 0x100fe4000000120b */
[C---:B------:R-:W-:Y:S02]  /*74f0*/  IADD3 R28, R18.reuse, 0x60, RZ ;  /* 0x00000060121c7810 */ /* 0x040fe40007ffe0ff */
[----:B------:R-:W-:Y:S02]  /*7500*/  SHF.R.U32.HI R5, RZ, 0x10, R11 ;  /* 0x00000010ff057819 */ /* 0x000fe4000001160b */
[-C--:B------:R-:W-:Y:S02]  /*7510*/  ISETP.GE.OR P2, PT, R18, R9.reuse, P0 ;  /* 0x000000091200720c */ /* 0x080fe40000746670 */
[----:B------:R-:W-:Y:S02]  /*7520*/  PRMT R21, R21, 0x5410, R26 ;  /* 0x0000541015157816 */ /* 0x000fe4000000001a */
[----:B------:R-:W-:-:S02]  /*7530*/  ISETP.GE.OR P0, PT, R28, R9, P0 ;  /* 0x000000091c00720c */ /* 0x000fc40000706670 */
[----:B------:R-:W-:Y:S02]  /*7540*/  PRMT R14, R14, 0x5410, R33 ;  /* 0x000054100e0e7816 */ /* 0x000fe40000000021 */
[----:B------:R-:W-:Y:S02]  /*7550*/  PRMT R3, R3, 0x5410, R6 ;  /* 0x0000541003037816 */ /* 0x000fe40000000006 */
[----:B------:R-:W-:Y:S02]  /*7560*/  PRMT R24, R24, 0x5410, R31 ;  /* 0x0000541018187816 */ /* 0x000fe4000000001f */
[----:B------:R-:W-:Y:S02]  /*7570*/  PRMT R12, R12, 0x5410, R25 ;  /* 0x000054100c0c7816 */ /* 0x000fe40000000019 */
[----:B------:R-:W-:Y:S02]  /*7580*/  PRMT R15, R15, 0x5410, R4 ;  /* 0x000054100f0f7816 */ /* 0x000fe40000000004 */
[----:B------:R-:W-:-:S02]  /*7590*/  PRMT R20, R20, 0x5410, R7 ;  /* 0x0000541014147816 */ /* 0x000fc40000000007 */
[----:B------:R-:W-:Y:S01]  /*75a0*/  PRMT R0, R0, 0x5410, R5 ;  /* 0x0000541000007816 */ /* 0x000fe20000000005 */
[----:B-1----:R-:W-:Y:S06]  /*75b0*/  @!P1 BRA `(.L_x_485) ;  /* 0x0000011400049947 */ /* 0x002fec0003800000 */
.L_x_678:
[----:B------:R-:W-:Y:S05]  /*75c0*/  BSYNC B1 ;  /* 0x0000000000017941 */ /* 0x000fea0003800000 */
.L_x_484:
[----:B------:R-:W-:Y:S04]  /*75d0*/  BSSY B1, `(.L_x_486) ;  /* 0x0000060000017945 */ /* 0x000fe80003800000 */
[----:B------:R-:W-:Y:S05]  /*75e0*/  @P2 BRA `(.L_x_487) ;  /* 0x0000000400782947 */ /* 0x000fea0003800000 */
[----:B------:R-:W2:Y:S01]  /*75f0*/  LDL R4, [R1+0x70] ;  /* 0x0000700001047983 */ /* 0x000ea20000100800 */
[C---:B------:R-:W-:Y:S01]  /*7600*/  IMAD.U32 R36, R12.reuse, 0x10000, RZ ;  /* 0x000100000c247824 */ /* 0x040fe200078e00ff */
[----:B------:R-:W-:Y:S01]  /*7610*/  LOP3.LUT R37, R12, 0xffff0000, RZ, 0xc0, !PT ;  /* 0xffff00000c257812 */ /* 0x000fe200078ec0ff */
[C---:B------:R-:W-:Y:S01]  /*7620*/  IMAD.U32 R34, R21.reuse, 0x10000, RZ ;  /* 0x0001000015227824 */ /* 0x040fe200078e00ff */
[----:B------:R-:W1:Y:S01]  /*7630*/  S2R R5, SR_TID.X ;  /* 0x0000000000057919 */ /* 0x000e620000002100 */
[----:B------:R-:W-:Y:S01]  /*7640*/  LOP3.LUT R35, R21, 0xffff0000, RZ, 0xc0, !PT ;  /* 0xffff000015237812 */ /* 0x000fe200078ec0ff */
[----:B-1----:R-:W-:-:S05]  /*7650*/  VIADD R5, R5, 0xffffff80 ;  /* 0xffffff8005057836 */ /* 0x002fca0000000000 */
[----:B------:R-:W-:-:S04]  /*7660*/  SHF.R.S32.HI R8, RZ, 0x1f, R5 ;  /* 0x0000001fff087819 */ /* 0x000fc80000011405 */
[----:B------:R-:W-:Y:S01]  /*7670*/  LEA.HI R8, R8, R5, RZ, 0x5 ;  /* 0x0000000508087211 */ /* 0x000fe200078f28ff */
[----:B------:R-:W-:-:S03]  /*7680*/  IMAD.IADD R5, R16, 0x1, R13 ;  /* 0x0000000110057824 */ /* 0x000fc600078e020d */
[----:B------:R-:W-:Y:S01]  /*7690*/  SHF.R.S32.HI R8, RZ, 0x5, R8 ;  /* 0x00000005ff087819 */ /* 0x000fe20000011408 */
[----:B--2---:R-:W-:-:S05]  /*76a0*/  IMAD.SHL.U32 R4, R4, 0x40, RZ ;  /* 0x0000004004047824 */ /* 0x004fca00078e00ff */
[----:B------:R-:W-:-:S04]  /*76b0*/  LOP3.LUT R6, R4, 0x1c0, RZ, 0xc0, !PT ;  /* 0x000001c004067812 */ /* 0x000fc800078ec0ff */
[C---:B------:R-:W-:Y:S02]  /*76c0*/  LOP3.LUT R4, R6.reuse, 0x38, R16, 0xf8, !PT ;  /* 0x0000003806047812 */ /* 0x040fe400078ef810 */
[----:B------:R-:W-:Y:S02]  /*76d0*/  SHF.R.U32.HI R7, RZ, 0x3, R6 ;  /* 0x00000003ff077819 */ /* 0x000fe40000011606 */
[----:B------:R-:W-:Y:S02]  /*76e0*/  LOP3.LUT R6, R6, 0x38, R5, 0xf8, !PT ;  /* 0x0000003806067812 */ /* 0x000fe400078ef805 */
[-C--:B------:R-:W-:Y:S02]  /*76f0*/  LOP3.LUT R4, R4, R7.reuse, RZ, 0x3c, !PT ;  /* 0x0000000704047212 */ /* 0x080fe400078e3cff */
[----:B------:R-:W-:-:S03]  /*7700*/  LOP3.LUT R6, R6, R7, RZ, 0x3c, !PT ;  /* 0x0000000706067212 */ /* 0x000fc600078e3cff */
[C---:B------:R-:W-:Y:S02]  /*7710*/  IMAD R5, R8.reuse, 0x200, R4 ;  /* 0x0000020008057824 */ /* 0x040fe400078e0204 */
[----:B------:R-:W-:Y:S02]  /*7720*/  IMAD R9, R8, 0x200, R6 ;  /* 0x0000020008097824 */ /* 0x000fe400078e0206 */
[--C-:B------:R-:W-:Y:S02]  /*7730*/  IMAD R42, R5, 0x2, R2.reuse ;  /* 0x00000002052a7824 */ /* 0x100fe400078e0202 */
[----:B------:R-:W-:-:S03]  /*7740*/  IMAD R44, R9, 0x2, R2 ;  /* 0x00000002092c7824 */ /* 0x000fc600078e0202 */
[----:B------:R-:W1:Y:S04]  /*7750*/  LDS.128 R4, [R42+0xc400] ;  /* 0x00c400002a047984 */ /* 0x000e680000000c00 */
[----:B------:R-:W2:Y:S01]  /*7760*/  LDS.128 R8, [R44+0xc400] ;  /* 0x00c400002c087984 */ /* 0x000ea20000000c00 */
[----:B-1----:R-:W-:Y:S01]  /*7770*/  SHF.L.U32 R25, R4, 0x10, RZ ;  /* 0x0000001004197819 */ /* 0x002fe200000006ff */
[----:B0-----:R-:W-:Y:S01]  /*7780*/  IMAD.U32 R27, R6, 0x10000, RZ ;  /* 0x00010000061b7824 */ /* 0x001fe200078e00ff */
[----:B------:R-:W-:Y:S01]  /*7790*/  LOP3.LUT R4, R4, 0xffff0000, RZ, 0xc0, !PT ;  /* 0xffff000004047812 */ /* 0x000fe200078ec0ff */
[----:B------:R-:W-:Y:S01]  /*77a0*/  IMAD.U32 R26, R5, 0x10000, RZ ;  /* 0x00010000051a7824 */ /* 0x000fe200078e00ff */
[----:B--2---:R-:W-:Y:S01]  /*77b0*/  SHF.L.U32 R32, R10, 0x10, RZ ;  /* 0x000000100a207819 */ /* 0x004fe200000006ff */
[C---:B------:R-:W-:Y:S01]  /*77c0*/  IMAD.U32 R30, R8.reuse, 0x10000, RZ ;  /* 0x00010000081e7824 */ /* 0x040fe200078e00ff */
[----:B------:R-:W-:Y:S01]  /*77d0*/  LOP3.LUT R8, R8, 0xffff0000, RZ, 0xc0, !PT ;  /* 0xffff000008087812 */ /* 0x000fe200078ec0ff */
[----:B------:R-:W-:Y:S01]  /*77e0*/  IMAD.U32 R31, R9, 0x10000, RZ ;  /* 0x00010000091f7824 */ /* 0x000fe200078e00ff */
[----:B------:R-:W-:Y:S01]  /*77f0*/  LOP3.LUT R10, R10, 0xffff0000, RZ, 0xc0, !PT ;  /* 0xffff00000a0a7812 */ /* 0x000fe200078ec0ff */
[C---:B------:R-:W-:Y:S01]  /*7800*/  FMUL.FTZ R38, R30.reuse, R36 ;  /* 0x000000241e267220 */ /* 0x040fe20000410000 */
[----:B------:R-:W-:Y:S01]  /*7810*/  FMUL.FTZ R40, R30, R34 ;  /* 0x000000221e287220 */ /* 0x000fe20000410000 */
[----:B------:R-:W-:-:S02]  /*7820*/  IMAD.U32 R30, R20, 0x10000, RZ ;  /* 0x00010000141e7824 */ /* 0x000fc400078e00ff */
[C---:B------:R-:W-:Y:S01]  /*7830*/  FMUL.FTZ R39, R8.reuse, R37 ;  /* 0x0000002508277220 */ /* 0x040fe20000410000 */
[C---:B------:R-:W-:Y:S01]  /*7840*/  FFMA.FTZ R38, R25.reuse, R34, -R38 ;  /* 0x0000002219267223 */ /* 0x040fe20000010826 */
[----:B------:R-:W-:Y:S01]  /*7850*/  FFMA.FTZ R40, R25, R36, R40 ;  /* 0x0000002419287223 */ /* 0x000fe20000010028 */
[----:B------:R-:W-:Y:S02]  /*7860*/  IMAD.U32 R25, R3, 0x10000, RZ ;  /* 0x0001000003197824 */ /* 0x000fe400078e00ff */
[-C--:B------:R-:W-:Y:S01]  /*7870*/  FMUL.FTZ R41, R8, R35.reuse ;  /* 0x0000002308297220 */ /* 0x080fe20000410000 */
[-C--:B------:R-:W-:Y:S01]  /*7880*/  FMUL.FTZ R8, R32, R30.reuse ;  /* 0x0000001e20087220 */ /* 0x080fe20000410000 */
[----:B------:R-:W-:Y:S01]  /*7890*/  FFMA.FTZ R39, R4, R35, -R39 ;  /* 0x0000002304277223 */ /* 0x000fe20000010827 */
[-C--:B------:R-:W-:Y:S01]  /*78a0*/  FMUL.FTZ R43, R32, R25.reuse ;  /* 0x00000019202b7220 */ /* 0x080fe20000410000 */
[----:B------:R-:W-:Y:S01]  /*78b0*/  LOP3.LUT R35, R20, 0xffff0000, RZ, 0xc0, !PT ;  /* 0xffff000014237812 */ /* 0x000fe200078ec0ff */
[----:B------:R-:W-:Y:S01]  /*78c0*/  FFMA.FTZ R32, R27, R25, -R8 ;  /* 0x000000191b207223 */ /* 0x000fe20000010808 */
[----:B------:R-:W-:Y:S01]  /*78d0*/  LOP3.LUT R25, R3, 0xffff0000, RZ, 0xc0, !PT ;  /* 0xffff000003197812 */ /* 0x000fe200078ec0ff */
[----:B------:R-:W-:Y:S01]  /*78e0*/  FFMA.FTZ R41, R4, R37, R41 ;  /* 0x0000002504297223 */ /* 0x000fe20000010029 */
[----:B------:R-:W-:Y:S01]  /*78f0*/  LOP3.LUT R6, R6, 0xffff0000, RZ, 0xc0, !PT ;  /* 0xffff000006067812 */ /* 0x000fe200078ec0ff */
[----:B------:R-:W-:Y:S01]  /*7900*/  FFMA.FTZ R43, R27, R30, R43 ;  /* 0x0000001e1b2b7223 */ /* 0x000fe2000001002b */
[----:B------:R-:W-:Y:S01]  /*7910*/  FMUL.FTZ R37, R10, R35 ;  /* 0x000000230a257220 */ /* 0x000fe20000410000 */
[----:B------:R-:W-:-:S02]  /*7920*/  IMAD.U32 R4, R14, 0x10000, RZ ;  /* 0x000100000e047824 */ /* 0x000fc400078e00ff */
[-C--:B------:R-:W-:Y:S01]  /*7930*/  FMUL.FTZ R45, R10, R25.reuse ;  /* 0x000000190a2d7220 */ /* 0x080fe20000410000 */
[----:B------:R-:W-:Y:S02]  /*7940*/  IMAD.U32 R27, R15, 0x10000, RZ ;  /* 0x000100000f1b7824 */ /* 0x000fe400078e00ff */
[----:B------:R-:W-:Y:S01]  /*7950*/  FFMA.FTZ R37, R6, R25, -R37 ;  /* 0x0000001906257223 */ /* 0x000fe20000010825 */
[----:B------:R-:W-:Y:S02]  /*7960*/  IMAD.U32 R33, R11, 0x10000, RZ ;  /* 0x000100000b217824 */ /* 0x000fe400078e00ff */
[C---:B------:R-:W-:Y:S01]  /*7970*/  FMUL.FTZ R30, R31.reuse, R4 ;  /* 0x000000041f1e7220 */ /* 0x040fe20000410000 */
[----:B------:R-:W-:Y:S02]  /*7980*/  IMAD.U32 R10, R0, 0x10000, RZ ;  /* 0x00010000000a7824 */ /* 0x000fe400078e00ff */
[----:B------:R-:W-:Y:S01]  /*7990*/  FMUL.FTZ R25, R31, R27 ;  /* 0x0000001b1f197220 */ /* 0x000fe20000410000 */
[----:B------:R-:W-:-:S02]  /*79a0*/  IMAD.U32 R28, R7, 0x10000, RZ ;  /* 0x00010000071c7824 */ /* 0x000fc400078e00ff */
[----:B------:R-:W-:Y:S01]  /*79b0*/  FFMA.FTZ R30, R26, R27, R30 ;  /* 0x0000001b1a1e7223 */ /* 0x000fe2000001001e */
[----:B------:R-:W-:Y:S02]  /*79c0*/  IMAD.U32 R8, R24, 0x10000, RZ ;  /* 0x0001000018087824 */ /* 0x000fe400078e00ff */
[----:B------:R-:W-:Y:S01]  /*79d0*/  FMUL.FTZ R31, R33, R10 ;  /* 0x0000000a211f7220 */ /* 0x000fe20000410000 */
[----:B------:R-:W-:Y:S01]  /*79e0*/  FFMA.FTZ R25, R26, R4, -R25 ;  /* 0x000000041a197223 */ /* 0x000fe20000010819 */
[----:B------:R-:W-:Y:S01]  /*79f0*/  LOP3.LUT R9, R9, 0xffff0000, RZ, 0xc0, !PT ;  /* 0xffff000009097812 */ /* 0x000fe200078ec0ff */
[-C--:B------:R-:W-:Y:S01]  /*7a00*/  FMUL.FTZ R33, R33, R8.reuse ;  /* 0x0000000821217220 */ /* 0x080fe20000410000 */
[----:B------:R-:W-:Y:S01]  /*7a10*/  FFMA.FTZ R31, R28, R8, -R31 ;  /* 0x000000081c1f7223 */ /* 0x000fe2000001081f */
[----:B------:R-:W-:Y:S01]  /*7a20*/  LOP3.LUT R11, R11, 0xffff0000, RZ, 0xc0, !PT ;  /* 0xffff00000b0b7812 */ /* 0x000fe200078ec0ff */
[----:B------:R-:W-:Y:S01]  /*7a30*/  FFMA.FTZ R34, R6, R35, R45 ;  /* 0x0000002306227223 */ /* 0x000fe2000001002d */
[----:B------:R-:W-:Y:S01]  /*7a40*/  LOP3.LUT R8, R15, 0xffff0000, RZ, 0xc0, !PT ;  /* 0xffff00000f087812 */ /* 0x000fe200078ec0ff */
[----:B------:R-:W-:Y:S01]  /*7a50*/  FFMA.FTZ R33, R28, R10, R33 ;  /* 0x0000000a1c217223 */ /* 0x000fe20000010021 */
[----:B------:R-:W-:-:S02]  /*7a60*/  LOP3.LUT R26, R0, 0xffff0000, RZ, 0xc0, !PT ;  /* 0xffff0000001a7812 */ /* 0x000fc400078ec0ff */
[----:B------:R-:W-:Y:S01]  /*7a70*/  LOP3.LUT R4, R14, 0xffff0000, RZ, 0xc0, !PT ;  /* 0xffff00000e047812 */ /* 0x000fe200078ec0ff */
[----:B------:R-:W-:Y:S01]  /*7a80*/  FMUL.FTZ R10, R9, R8 ;  /* 0x00000008090a7220 */ /* 0x000fe20000410000 */
[----:B------:R-:W-:Y:S01]  /*7a90*/  LOP3.LUT R6, R24, 0xffff0000, RZ, 0xc0, !PT ;  /* 0xffff000018067812 */ /* 0x000fe200078ec0ff */
[----:B------:R-:W-:Y:S01]  /*7aa0*/  FMUL.FTZ R36, R11, R26 ;  /* 0x0000001a0b247220 */ /* 0x000fe20000410000 */
[----:B------:R-:W-:Y:S01]  /*7ab0*/  LOP3.LUT R5, R5, 0xffff0000, RZ, 0xc0, !PT ;  /* 0xffff000005057812 */ /* 0x000fe200078ec0ff */
[----:B------:R-:W-:Y:S01]  /*7ac0*/  FMUL.FTZ R9, R9, R4 ;  /* 0x0000000409097220 */ /* 0x000fe20000410000 */
[----:B------:R-:W-:Y:S01]  /*7ad0*/  LOP3.LUT R7, R7, 0xffff0000, RZ, 0xc0, !PT ;  /* 0xffff000007077812 */ /* 0x000fe200078ec0ff */
[----:B------:R-:W-:Y:S02]  /*7ae0*/  FMUL.FTZ R11, R11, R6 ;  /* 0x000000060b0b7220 */ /* 0x000fe40000410000 */
[C---:B------:R-:W-:Y:S01]  /*7af0*/  FFMA.FTZ R28, R5.reuse, R4, -R10 ;  /* 0x00000004051c7223 */ /* 0x040fe2000001080a */
[----:B------:R-:W-:Y:S01]  /*7b00*/  FFMA.FTZ R9, R5, R8, R9 ;  /* 0x0000000805097223 */ /* 0x000fe20000010009 */
[C---:B------:R-:W-:Y:S01]  /*7b10*/  FFMA.FTZ R36, R7.reuse, R6, -R36 ;  /* 0x0000000607247223 */ /* 0x040fe20000010824 */
[----:B------:R-:W-:Y:S01]  /*7b20*/  FFMA.FTZ R26, R7, R26, R11 ;  /* 0x0000001a071a7223 */ /* 0x000fe2000001000b */
[----:B------:R-:W-:-:S02]  /*7b30*/  F2FP.BF16.F32.PACK_AB R4, R39, R38 ;  /* 0x000000262704723e */ /* 0x000fc400000010ff */
[----:B------:R-:W-:Y:S02]  /*7b40*/  F2FP.BF16.F32.PACK_AB R6, R37, R32 ;  /* 0x000000202506723e */ /* 0x000fe400000010ff */
[----:B------:R-:W-:Y:S02]  /*7b50*/  F2FP.BF16.F32.PACK_AB R5, R28, R25 ;  /* 0x000000191c05723e */ /* 0x000fe400000010ff */
[----:B------:R-:W-:Y:S02]  /*7b60*/  F2FP.BF16.F32.PACK_AB R7, R36, R31 ;  /* 0x0000001f2407723e */ /* 0x000fe400000010ff */
[----:B------:R-:W-:Y:S02]  /*7b70*/  F2FP.BF16.F32.PACK_AB R8, R41, R40 ;  /* 0x000000282908723e */ /* 0x000fe400000010ff */
[----:B------:R-:W-:Y:S01]  /*7b80*/  F2FP.BF16.F32.PACK_AB R10, R34, R43 ;  /* 0x0000002b220a723e */ /* 0x000fe200000010ff */
[----:B------:R1:W-:Y:S01]  /*7b90*/  STS.128 [R42+0xc400], R4 ;  /* 0x00c400042a007388 */ /* 0x0003e20000000c00 */
[----:B------:R-:W-:-:S02]  /*7ba0*/  F2FP.BF16.F32.PACK_AB R9, R9, R30 ;  /* 0x0000001e0909723e */ /* 0x000fc400000010ff */
[----:B------:R-:W-:-:S05]  /*7bb0*/  F2FP.BF16.F32.PACK_AB R11, R26, R33 ;  /* 0x000000211a0b723e */ /* 0x000fca00000010ff */
[----:B------:R1:W-:Y:S02]  /*7bc0*/  STS.128 [R44+0xc400], R8 ;  /* 0x00c400082c007388 */ /* 0x0003e40000000c00 */
.L_x_487:
[----:B------:R-:W-:Y:S05]  /*7bd0*/  BSYNC B1 ;  /* 0x0000000000017941 */ /* 0x000fea0003800000 */
.L_x_486:
[----:B------:R-:W-:Y:S05]  /*7be0*/  @P0 BRA `(.L_x_478) ;  /* 0x0000000400680947 */ /* 0x000fea0003800000 */
[----:B-1----:R-:W2:Y:S01]  /*7bf0*/  LDL R5, [R1+0x80] ;  /* 0x0000800001057983 */ /* 0x002ea20000100800 */
[C---:B------:R-:W-:Y:S01]  /*7c00*/  IADD3 R6, R18.reuse, 0x60, RZ ;  /* 0x0000006012067810 */ /* 0x040fe20007ffe0ff */
[----:B------:R-:W-:Y:S02]  /*7c10*/  VIADD R7, R18, 0x60 ;  /* 0x0000006012077836 */ /* 0x000fe40000000000 */
[----:B------:R-:W3:Y:S02]  /*7c20*/  LDL R42, [R1+0xa0] ;  /* 0x0000a000012a7983 */ /* 0x000ee40000100800 */
[----:B------:R-:W-:Y:S02]  /*7c30*/  IMAD.SHL.U32 R6, R6, 0x40, RZ ;  /* 0x0000004006067824 */ /* 0x000fe400078e00ff */
[----:B------:R-:W-:Y:S02]  /*7c40*/  IMAD.SHL.U32 R7, R7, 0x40, RZ ;  /* 0x0000004007077824 */ /* 0x000fe400078e00ff */
[----:B------:R-:W-:Y:S01]  /*7c50*/  IMAD.IADD R4, R16, 0x1, R13 ;  /* 0x0000000110047824 */ /* 0x000fe200078e020d */
[----:B------:R-:W-:-:S02]  /*7c60*/  LOP3.LUT R6, R6, 0x1c0, RZ, 0xc0, !PT ;  /* 0x000001c006067812 */ /* 0x000fc400078ec0ff */
[----:B------:R-:W-:Y:S02]  /*7c70*/  LOP3.LUT R7, R7, 0x1c0, RZ, 0xc0, !PT ;  /* 0x000001c007077812 */ /* 0x000fe400078ec0ff */
[----:B------:R-:W-:Y:S02]  /*7c80*/  SHF.R.U32.HI R6, RZ, 0x3, R6 ;  /* 0x00000003ff067819 */ /* 0x000fe40000011606 */
[----:B------:R-:W-:-:S04]  /*7c90*/  LOP3.LUT R4, R7, 0x38, R4, 0xf8, !PT ;  /* 0x0000003807047812 */ /* 0x000fc800078ef804 */
[----:B------:R-:W-:Y:S01]  /*7ca0*/  LOP3.LUT R4, R4, R6, RZ, 0x3c, !PT ;  /* 0x0000000604047212 */ /* 0x000fe200078e3cff */
[C---:B------:R-:W-:Y:S02]  /*7cb0*/  IMAD.U32 R37, R12.reuse, 0x10000, RZ ;  /* 0x000100000c257824 */ /* 0x040fe400078e00ff */
[C---:B------:R-:W-:Y:S01]  /*7cc0*/  IMAD.U32 R35, R21.reuse, 0x10000, RZ ;  /* 0x0001000015237824 */ /* 0x040fe200078e00ff */
[----:B------:R-:W-:Y:S02]  /*7cd0*/  LOP3.LUT R38, R12, 0xffff0000, RZ, 0xc0, !PT ;  /* 0xffff00000c267812 */ /* 0x000fe400078ec0ff */
[----:B------:R-:W-:Y:S01]  /*7ce0*/  LOP3.LUT R12, R21, 0xffff0000, RZ, 0xc0, !PT ;  /* 0xffff0000150c7812 */ /* 0x000fe200078ec0ff */
[C---:B------:R-:W-:Y:S01]  /*7cf0*/  IMAD.U32 R41, R20.reuse, 0x10000, RZ ;  /* 0x0001000014297824 */ /* 0x040fe200078e00ff */
[----:B------:R-:W-:Y:S01]  /*7d00*/  LOP3.LUT R20, R20, 0xffff0000, RZ, 0xc0, !PT ;  /* 0xffff000014147812 */ /* 0x000fe200078ec0ff */
[----:B------:R-:W-:Y:S01]  /*7d10*/  IMAD.U32 R40, R15, 0x10000, RZ ;  /* 0x000100000f287824 */ /* 0x000fe200078e00ff */
[----:B------:R-:W-:Y:S01]  /*7d20*/  LOP3.LUT R43, R0, 0xffff0000, RZ, 0xc0, !PT ;  /* 0xffff0000002b7812 */ /* 0x000fe200078ec0ff */
[----:B------:R-:W-:-:S02]  /*7d30*/  IMAD.U32 R36, R14, 0x10000, RZ ;  /* 0x000100000e247824 */ /* 0x000fc400078e00ff */
[----:B--2---:R-:W-:-:S04]  /*7d40*/  IMAD.IADD R9, R5, 0x1, R4 ;  /* 0x0000000105097824 */ /* 0x004fc800078e0204 */
[----:B------:R-:W-:Y:S01]  /*7d50*/  IMAD R13, R9, 0x2, R2 ;  /* 0x00000002090d7824 */ /* 0x000fe200078e0202 */
[----:B---3--:R-:W-:Y:S04]  /*7d60*/  LDS.128 R4, [R42+0xc400] ;  /* 0x00c400002a047984 */ /* 0x008fe80000000c00 */
[----:B------:R-:W1:Y:S02]  /*7d70*/  LDS.128 R8, [R13+0xc400] ;  /* 0x00c400000d087984 */ /* 0x000e640000000c00 */
[C---:B-1----:R-:W-:Y:S01]  /*7d80*/  IMAD.U32 R30, R8.reuse, 0x10000, RZ ;  /* 0x00010000081e7824 */ /* 0x042fe200078e00ff */
[----:B------:R-:W-:Y:S01]  /*7d90*/  LOP3.LUT R8, R8, 0xffff0000, RZ, 0xc0, !PT ;  /* 0xffff000008087812 */ /* 0x000fe200078ec0ff */
[C---:B------:R-:W-:Y:S02]  /*7da0*/  IMAD.U32 R25, R4.reuse, 0x10000, RZ ;  /* 0x0001000004197824 */ /* 0x040fe400078e00ff */
[-C--:B------:R-:W-:Y:S01]  /*7db0*/  FMUL.FTZ R34, R37, R30.reuse ;  /* 0x0000001e25227220 */ /* 0x080fe20000410000 */
[C---:B------:R-:W-:Y:S01]  /*7dc0*/  FMUL.FTZ R30, R35.reuse, R30 ;  /* 0x0000001e231e7220 */ /* 0x040fe20000410000 */
[----:B------:R-:W-:Y:S01]  /*7dd0*/  LOP3.LUT R4, R4, 0xffff0000, RZ, 0xc0, !PT ;  /* 0xffff000004047812 */ /* 0x000fe200078ec0ff */
[-C--:B------:R-:W-:Y:S01]  /*7de0*/  FMUL.FTZ R21, R38, R8.reuse ;  /* 0x0000000826157220 */ /* 0x080fe20000410000 */
[-C--:B------:R-:W-:Y:S01]  /*7df0*/  FFMA.FTZ R34, R35, R25.reuse, -R34 ;  /* 0x0000001923227223 */ /* 0x080fe20000010822 */
[----:B------:R-:W-:Y:S01]  /*7e00*/  FFMA.FTZ R30, R37, R25, R30 ;  /* 0x00000019251e7223 */ /* 0x000fe2000001001e */
[----:B------:R-:W-:Y:S01]  /*7e10*/  FMUL.FTZ R25, R12, R8 ;  /* 0x000000080c197220 */ /* 0x000fe20000410000 */
[----:B------:R-:W-:-:S02]  /*7e20*/  IMAD.U32 R32, R10, 0x10000, RZ ;  /* 0x000100000a207824 */ /* 0x000fc400078e00ff */
[-C--:B------:R-:W-:Y:S01]  /*7e30*/  FFMA.FTZ R21, R12, R4.reuse, -R21 ;  /* 0x000000040c157223 */ /* 0x080fe20000010815 */
[----:B0-----:R-:W-:Y:S02]  /*7e40*/  IMAD.U32 R27, R6, 0x10000, RZ ;  /* 0x00010000061b7824 */ /* 0x001fe400078e00ff */
[----:B------:R-:W-:Y:S01]  /*7e50*/  FFMA.FTZ R25, R38, R4, R25 ;  /* 0x0000000426197223 */ /* 0x000fe20000010019 */
[----:B------:R-:W-:Y:S01]  /*7e60*/  LOP3.LUT R10, R10, 0xffff0000, RZ, 0xc0, !PT ;  /* 0xffff00000a0a7812 */ /* 0x000fe200078ec0ff */
[----:B------:R-:W-:Y:S02]  /*7e70*/  IMAD.U32 R37, R3, 0x10000, RZ ;  /* 0x0001000003257824 */ /* 0x000fe400078e00ff */
[-C--:B------:R-:W-:Y:S01]  /*7e80*/  FMUL.FTZ R4, R41, R32.reuse ;  /* 0x0000002029047220 */ /* 0x080fe20000410000 */
[----:B------:R-:W-:Y:S02]  /*7e90*/  LOP3.LUT R8, R3, 0xffff0000, RZ, 0xc0, !PT ;  /* 0xffff000003087812 */ /* 0x000fe400078ec0ff */
[----:B------:R-:W-:Y:S01]  /*7ea0*/  LOP3.LUT R6, R6, 0xffff0000, RZ, 0xc0, !PT ;  /* 0xffff000006067812 */ /* 0x000fe200078ec0ff */
[C---:B------:R-:W-:Y:S01]  /*7eb0*/  FMUL.FTZ R32, R37.reuse, R32 ;  /* 0x0000002025207220 */ /* 0x040fe20000410000 */
[----:B------:R-:W-:Y:S01]  /*7ec0*/  FFMA.FTZ R3, R37, R27, -R4 ;  /* 0x0000001b25037223 */ /* 0x000fe20000010804 */
[----:B------:R-:W-:Y:S01]  /*7ed0*/  SHF.L.U32 R33, R11, 0x10, RZ ;  /* 0x000000100b217819 */ /* 0x000fe200000006ff */
[----:B------:R-:W-:Y:S01]  /*7ee0*/  FMUL.FTZ R37, R20, R10 ;  /* 0x0000000a14257220 */ /* 0x000fe20000410000 */
[----:B------:R-:W-:-:S02]  /*7ef0*/  IMAD.U32 R12, R0, 0x10000, RZ ;  /* 0x00010000000c7824 */ /* 0x000fc400078e00ff */
[C---:B------:R-:W-:Y:S01]  /*7f00*/  FMUL.FTZ R39, R8.reuse, R10 ;  /* 0x0000000a08277220 */ /* 0x040fe20000410000 */
[----:B------:R-:W-:Y:S02]  /*7f10*/  IMAD.U32 R31, R9, 0x10000, RZ ;  /* 0x00010000091f7824 */ /* 0x000fe400078e00ff */
[----:B------:R-:W-:Y:S01]  /*7f20*/  FFMA.FTZ R10, R41, R27, R32 ;  /* 0x0000001b290a7223 */ /* 0x000fe20000010020 */
[----:B------:R-:W-:Y:S01]  /*7f30*/  LOP3.LUT R9, R9, 0xffff0000, RZ, 0xc0, !PT ;  /* 0xffff000009097812 */ /* 0x000fe200078ec0ff */
[----:B------:R-:W-:Y:S01]  /*7f40*/  FFMA.FTZ R8, R8, R6, -R37 ;  /* 0x0000000608087223 */ /* 0x000fe20000010825 */
[----:B------:R-:W-:Y:S01]  /*7f50*/  LOP3.LUT R11, R11, 0xffff0000, RZ, 0xc0, !PT ;  /* 0xffff00000b0b7812 */ /* 0x000fe200078ec0ff */
[----:B------:R-:W-:Y:S01]  /*7f60*/  IMAD.U32 R28, R7, 0x10000, RZ ;  /* 0x00010000071c7824 */ /* 0x000fe200078e00ff */
[----:B------:R-:W-:Y:S01]  /*7f70*/  LOP3.LUT R41, R15, 0xffff0000, RZ, 0xc0, !PT ;  /* 0xffff00000f297812 */ /* 0x000fe200078ec0ff */
[----:B------:R-:W-:Y:S02]  /*7f80*/  IMAD.U32 R4, R24, 0x10000, RZ ;  /* 0x0001000018047824 */ /* 0x000fe400078e00ff */
[----:B------:R-:W-:Y:S01]  /*7f90*/  FMUL.FTZ R27, R12, R33 ;  /* 0x000000210c1b7220 */ /* 0x000fe20000410000 */
[----:B------:R-:W-:-:S02]  /*7fa0*/  LOP3.LUT R15, R14, 0xffff0000, RZ, 0xc0, !PT ;  /* 0xffff00000e0f7812 */ /* 0x000fc400078ec0ff */
[----:B------:R-:W-:Y:S01]  /*7fb0*/  LOP3.LUT R37, R24, 0xffff0000, RZ, 0xc0, !PT ;  /* 0xffff000018257812 */ /* 0x000fe200078ec0ff */
[----:B------:R-:W-:Y:S01]  /*7fc0*/  FFMA.FTZ R39, R20, R6, R39 ;  /* 0x0000000614277223 */ /* 0x000fe20000010027 */
[C---:B------:R-:W-:Y:S01]  /*7fd0*/  SHF.L.U32 R26, R5.reuse, 0x10, RZ ;  /* 0x00000010051a7819 */ /* 0x040fe200000006ff */
[----:B------:R-:W-:Y:S01]  /*7fe0*/  FMUL.FTZ R35, R40, R31 ;  /* 0x0000001f28237220 */ /* 0x000fe20000410000 */
[----:B------:R-:W-:Y:S01]  /*7ff0*/  LOP3.LUT R5, R5, 0xffff0000, RZ, 0xc0, !PT ;  /* 0xffff000005057812 */ /* 0x000fe200078ec0ff */
[C---:B------:R-:W-:Y:S01]  /*8000*/  FMUL.FTZ R33, R4.reuse, R33 ;  /* 0x0000002104217220 */ /* 0x040fe20000410000 */
[----:B------:R-:W-:Y:S01]  /*8010*/  LOP3.LUT R7, R7, 0xffff0000, RZ, 0xc0, !PT ;  /* 0xffff000007077812 */ /* 0x000fe200078ec0ff */
[----:B------:R-:W-:Y:S01]  /*8020*/  FFMA.FTZ R27, R4, R28, -R27 ;  /* 0x0000001c041b7223 */ /* 0x000fe2000001081b */
[----:B------:R-:W-:Y:S01]  /*8030*/  FMUL.FTZ R0, R41, R9 ;  /* 0x0000000929007220 */ /* 0x000fe20000410000 */
[----:B------:R-:W-:Y:S01]  /*8040*/  FMUL.FTZ R6, R43, R11 ;  /* 0x0000000b2b067220 */ /* 0x000fe20000410000 */
[C---:B------:R-:W-:Y:S01]  /*8050*/  FMUL.FTZ R31, R36.reuse, R31 ;  /* 0x0000001f241f7220 */ /* 0x040fe20000410000 */
[----:B------:R-:W-:Y:S01]  /*8060*/  FMUL.FTZ R4, R15, R9 ;  /* 0x000000090f047220 */ /* 0x000fe20000410000 */
[----:B------:R-:W-:Y:S01]  /*8070*/  FMUL.FTZ R20, R37, R11 ;  /* 0x0000000b25147220 */ /* 0x000fe20000410000 */
[----:B------:R-:W-:Y:S01]  /*8080*/  FFMA.FTZ R35, R36, R26, -R35 ;  /* 0x0000001a24237223 */ /* 0x000fe20000010823 */
[----:B------:R-:W-:Y:S01]  /*8090*/  FFMA.FTZ R33, R12, R28, R33 ;  /* 0x0000001c0c217223 */ /* 0x000fe20000010021 */
[----:B------:R-:W-:Y:S01]  /*80a0*/  FFMA.FTZ R0, R15, R5, -R0 ;  /* 0x000000050f007223 */ /* 0x000fe20000010800 */
[----:B------:R-:W-:Y:S01]  /*80b0*/  FFMA.FTZ R14, R37, R7, -R6 ;  /* 0x00000007250e7223 */ /* 0x000fe20000010806 */
[----:B------:R-:W-:Y:S01]  /*80c0*/  FFMA.FTZ R31, R40, R26, R31 ;  /* 0x0000001a281f7223 */ /* 0x000fe2000001001f */
[----:B------:R-:W-:Y:S01]  /*80d0*/  FFMA.FTZ R12, R41, R5, R4 ;  /* 0x00000005290c7223 */ /* 0x000fe20000010004 */
[----:B------:R-:W-:Y:S01]  /*80e0*/  FFMA.FTZ R20, R43, R7, R20 ;  /* 0x000000072b147223 */ /* 0x000fe20000010014 */
        /* <DEDUP_REMOVED lines=8> */
[----:B------:R3:W-:Y:S04]  /*8170*/  STS.128 [R42+0xc400], R4 ;  /* 0x00c400042a007388 */ /* 0x0007e80000000c00 */
[----:B------:R3:W-:Y:S02]  /*8180*/  STS.128 [R13+0xc400], R8 ;  /* 0x00c400080d007388 */ /* 0x0007e40000000c00 */
.L_x_478:
[----:B------:R-:W-:Y:S05]  /*8190*/  BSYNC B0 ;  /* 0x0000000000007941 */ /* 0x000fea0003800000 */
.L_x_467:
[----:B------:R-:W-:Y:S01]  /*81a0*/  @!PT LDS RZ, [RZ] ;  /* 0x00000000fffff984 */ /* 0x000fe20000000800 */
[----:B------:R-:W-:Y:S01]  /*81b0*/  @!PT LDS RZ, [RZ] ;  /* 0x00000000fffff984 */ /* 0x000fe20000000800 */
[----:B------:R-:W-:Y:S01]  /*81c0*/  @!PT LDS RZ, [RZ] ;  /* 0x00000000fffff984 */ /* 0x000fe20000000800 */
[----:B------:R-:W-:Y:S01]  /*81d0*/  @!PT LDS RZ, [RZ] ;  /* 0x00000000fffff984 */ /* 0x000fe20000000800 */
[----:B------:R4:W-:Y:S06]  /*81e0*/  MEMBAR.ALL.CTA ;  /* 0x0000000000007992 */ /* 0x0009ec0000008000 */
[----:B----4-:R-:W4:Y:S01]  /*81f0*/  FENCE.VIEW.ASYNC.S ;  /* 0x00000000000073c6 */ /* 0x010f220000000000 */
[----:B------:R-:W-:Y:S05]  /*8200*/  WARPSYNC.ALL ;  /* 0x0000000000007948 */ /* 0x000fea0003800000 */
[----:B----4-:R-:W-:Y:S06]  /*8210*/  BAR.SYNC.DEFER_BLOCKING 0xd, 0x180 ;  /* 0x0346000000007b1d */ /* 0x010fec0000010000 */
.L_x_464:
[----:B--2---:R-:W2:Y:S02]  /*8220*/  LDL R0, [R1+0x14] ;  /* 0x0000140001007983 */ /* 0x004ea40000100800 */
[----:B--2---:R-:W-:-:S13]  /*8230*/  ISETP.NE.AND P0, PT, R0, 0x3, PT ;  /* 0x000000030000780c */ /* 0x004fda0003f05270 */
[----:B------:R-:W-:Y:S05]  /*8240*/  @!P0 BRA `(.L_x_488) ;  /* 0x0000000000048947 */ /* 0x000fea0003800000 */
[----:B------:R-:W-:Y:S01]  /*8250*/  BPT.TRAP 0x1 ;  /* 0x000000040000795c */ /* 0x000fe20000300000 */
.L_x_488:
[----:B-1----:R-:W3:Y:S01]  /*8260*/  LDL R3, [R1+0x30] ;  /* 0x0000300001037983 */ /* 0x002ee20000100800 */
[----:B------:R-:W-:Y:S01]  /*8270*/  IMAD R0, R152, 0x8, R2 ;  /* 0x0000000898007824 */ /* 0x000fe200078e0202 */
[----:B---3--:R-:W-:-:S04]  /*8280*/  SHF.L.U32 R5, R3, 0x1f, RZ ;  /* 0x0000001f03057819 */ /* 0x008fc800000006ff */
[----:B------:R1:W2:Y:S01]  /*8290*/  SYNCS.PHASECHK.TRANS64.TRYWAIT P1, [R0+URZ+0x30830], R5 ;  /* 0x03083005000075a7 */ /* 0x0002a2000802017f */
[----:B------:R-:W-:Y:S05]  /*82a0*/  @!P0 BRA `(.L_x_489) ;  /* 0x0000000000048947 */ /* 0x000fea0003800000 */
[----:B------:R-:W-:Y:S01]  /*82b0*/  BPT.TRAP 0x1 ;  /* 0x000000040000795c */ /* 0x000fe20000300000 */
.L_x_489:
[----:B------:R-:W-:Y:S01]  /*82c0*/  IADD3 R3, R2, 0x12400, RZ ;  /* 0x0001240002037810 */ /* 0x000fe20007ffe0ff */
[----:B------:R-:W-:-:S03]  /*82d0*/  IMAD R4, R29, 0x2000, R2 ;  /* 0x000020001d047824 */ /* 0x000fc600078e0202 */
[----:B------:R-:W-:Y:S02]  /*82e0*/  SHF.R.U32.HI R3, RZ, 0x4, R3 ;  /* 0x00000004ff037819 */ /* 0x000fe40000011603 */
[----:B------:R3:W-:Y:S02]  /*82f0*/  STL [R1+0x74], R4 ;  /* 0x0000740401007387 */ /* 0x0007e40000100800 */
[----:B------:R-:W-:-:S04]  /*8300*/  LOP3.LUT R3, R3, 0x3fff, RZ, 0xc0, !PT ;  /* 0x00003fff03037812 */ /* 0x000fc800078ec0ff */
[----:B------:R-:W-:Y:S01]  /*8310*/  LOP3.LUT R3, R3, 0x10000, RZ, 0xfc, !PT ;  /* 0x0001000003037812 */ /* 0x000fe200078efcff */
[----:B---3--:R-:W-:-:S04]  /*8320*/  VIADD R4, R4, 0xc400 ;  /* 0x0000c40004047836 */ /* 0x008fc80000000000 */
[----:B------:R3:W-:Y:S01]  /*8330*/  STL [R1+0x7c], R3 ;  /* 0x00007c0301007387 */ /* 0x0007e20000100800 */
[----:B------:R-:W-:-:S04]  /*8340*/  SHF.R.U32.HI R4, RZ, 0x4, R4 ;  /* 0x00000004ff047819 */ /* 0x000fc80000011604 */
[----:B------:R-:W-:Y:S01]  /*8350*/  LOP3.LUT R4, R4, 0x3fff, RZ, 0xc0, !PT ;  /* 0x00003fff04047812 */ /* 0x000fe200078ec0ff */
[----:B--2---:R-:W-:Y:S06]  /*8360*/  @P1 BRA `(.L_x_490) ;  /* 0x0000000000081947 */ /* 0x004fec0003800000 */
[----:B------:R-:W2:Y:S02]  /*8370*/  SYNCS.PHASECHK.TRANS64.TRYWAIT P1, [R0+URZ+0x30830], R5 ;  /* 0x03083005000075a7 */ /* 0x000ea4000802017f */
[----:B--2---:R-:W-:Y:S05]  /*8380*/  @!P1 BRA `(.L_x_491) ;  /* 0x0000010400a49947 */ /* 0x004fea0003800000 */
.L_x_490:
[----:B---3--:R-:W3:Y:S01]  /*8390*/  LDL R3, [R1+0x7c] ;  /* 0x00007c0001037983 */ /* 0x008ee20000100800 */
[----:B------:R-:W-:Y:S01]  /*83a0*/  LOP3.LUT R8, R4, 0x10000, RZ, 0xfc, !PT ;  /* 0x0001000004087812 */ /* 0x000fe200078efcff */
[----:B-12---:R-:W-:Y:S01]  /*83b0*/  IMAD.MOV.U32 R5, RZ, RZ, 0x40000040 ;  /* 0x40000040ff057424 */ /* 0x006fe200078e00ff */
[----:B------:R-:W-:Y:S05]  /*83c0*/  WARPSYNC.ALL ;  /* 0x0000000000007948 */ /* 0x000fea0003800000 */
[----:B------:R-:W-:Y:S01]  /*83d0*/  IMAD.MOV.U32 R9, RZ, RZ, 0x40000040 ;  /* 0x40000040ff097424 */ /* 0x000fe200078e00ff */
[----:B------:R-:W-:Y:S01]  /*83e0*/  R2UR UR7, R5 ;  /* 0x00000000050772ca */ /* 0x000fe200000e0000 */
[----:B0----5:R-:W-:Y:S01]  /*83f0*/  WARPGROUP.ARRIVE ;  /* 0x00000000000079c5 */ /* 0x021fe20000000000 */
[C---:B------:R-:W-:Y:S01]  /*8400*/  R2UR UR4, R8.reuse ;  /* 0x00000000080472ca */ /* 0x040fe200000e0000 */
[----:B------:R-:W-:Y:S01]  /*8410*/  IMAD.MOV.U32 R7, RZ, RZ, 0x40000040 ;  /* 0x40000040ff077424 */ /* 0x000fe200078e00ff */
[----:B------:R-:W-:Y:S01]  /*8420*/  R2UR UR5, R9 ;  /* 0x00000000090572ca */ /* 0x000fe200000e0000 */
[C---:B------:R-:W-:Y:S01]  /*8430*/  VIADD R12, R8.reuse, 0x2 ;  /* 0x00000002080c7836 */ /* 0x040fe20000000000 */
[----:B------:R-:W-:Y:S01]  /*8440*/  MOV R13, 0x40000040 ;  /* 0x40000040000d7802 */ /* 0x000fe20000000f00 */
[----:B------:R-:W-:Y:S01]  /*8450*/  VIADD R10, R8, 0x4 ;  /* 0x00000004080a7836 */ /* 0x000fe20000000000 */
[----:B------:R-:W-:Y:S01]  /*8460*/  STL.64 [R1+0x50], R8 ;  /* 0x0000500801007387 */ /* 0x000fe20000100a00 */
[----:B------:R-:W-:-:S02]  /*8470*/  IMAD.MOV.U32 R11, RZ, RZ, 0x40000040 ;  /* 0x40000040ff0b7424 */ /* 0x000fc400078e00ff */
[----:B------:R-:W-:Y:S01]  /*8480*/  IMAD.MOV.U32 R5, RZ, RZ, 0x40000040 ;  /* 0x40000040ff057424 */ /* 0x000fe200078e00ff */
[----:B------:R0:W-:Y:S04]  /*8490*/  STL.64 [R1+0x68], R12 ;  /* 0x0000680c01007387 */ /* 0x0001e80000100a00 */
[----:B------:R-:W-:Y:S01]  /*84a0*/  STL.64 [R1+0x60], R10 ;  /* 0x0000600a01007387 */ /* 0x000fe20000100a00 */
[----:B---3--:R-:W-:-:S04]  /*84b0*/  IMAD R4, R152, 0x600, R3 ;  /* 0x0000060098047824 */ /* 0x008fc800078e0203 */
[C---:B------:R-:W-:Y:S01]  /*84c0*/  VIADD R6, R4.reuse, 0x2 ;  /* 0x0000000204067836 */ /* 0x040fe20000000000 */
[----:B------:R-:W-:-:S13]  /*84d0*/  R2UR UR6, R4 ;  /* 0x00000000040672ca */ /* 0x000fda00000e0000 */
[----:B------:R-:W-:Y:S01]  /*84e0*/  HGMMA.64x192x16.F32.BF16 R24, gdesc[UR4], RZ, !UPT, gsb0 ;  /* 0x02e00000041879f0 */ /* 0x000fe2000c0018ff */
[----:B------:R-:W-:Y:S01]  /*84f0*/  R2UR UR6, R6 ;  /* 0x00000000060672ca */ /* 0x000fe200000e0000 */
[----:B------:R-:W-:Y:S01]  /*8500*/  VIADD R6, R4, 0x4 ;  /* 0x0000000404067836 */ /* 0x000fe20000000000 */
[----:B------:R-:W-:Y:S01]  /*8510*/  R2UR UR7, R7 ;  /* 0x00000000070772ca */ /* 0x000fe200000e0000 */
[----:B------:R-:W-:Y:S01]  /*8520*/  IMAD.MOV.U32 R7, RZ, RZ, 0x40000040 ;  /* 0x40000040ff077424 */ /* 0x000fe200078e00ff */
[----:B------:R-:W-:Y:S01]  /*8530*/  R2UR UR4, R12 ;  /* 0x000000000c0472ca */ /* 0x000fe200000e0000 */
[----:B------:R-:W-:Y:S01]  /*8540*/  VIADD R4, R4, 0x6 ;  /* 0x0000000604047836 */ /* 0x000fe20000000000 */
[----:B------:R-:W-:Y:S01]  /*8550*/  R2UR UR5, R13 ;  /* 0x000000000d0572ca */ /* 0x000fe200000e0000 */
[----:B------:R-:W-:Y:S02]  /*8560*/  WARPGROUP.DEPBAR.LE gsb0, 0x0 ;  /* 0x00008000000079c5 */ /* 0x000fe40000010000 */
[----:B------:R-:W-:-:S10]  /*8570*/  WARPGROUP.ARRIVE ;  /* 0x00000000000079c5 */ /* 0x000fd40000000000 */
[----:B------:R-:W-:Y:S01]  /*8580*/  HGMMA.64x192x16.F32.BF16 R24, gdesc[UR4], R24, gsb0 ;  /* 0x02e00000041879f0 */ /* 0x000fe20008001818 */
[----:B------:R-:W-:Y:S01]  /*8590*/  R2UR UR6, R6 ;  /* 0x00000000060672ca */ /* 0x000fe200000e0000 */
[----:B------:R-:W-:Y:S01]  /*85a0*/  VIADD R6, R8, 0x6 ;  /* 0x0000000608067836 */ /* 0x000fe20000000000 */
[----:B------:R-:W-:Y:S02]  /*85b0*/  R2UR UR7, R7 ;  /* 0x00000000070772ca */ /* 0x000fe400000e0000 */
[----:B------:R-:W-:Y:S02]  /*85c0*/  R2UR UR4, R10 ;  /* 0x000000000a0472ca */ /* 0x000fe400000e0000 */
[----:B------:R-:W-:Y:S02]  /*85d0*/  R2UR UR5, R11 ;  /* 0x000000000b0572ca */ /* 0x000fe400000e0000 */
[----:B------:R-:W-:-:S05]  /*85e0*/  MOV R7, 0x40000040 ;  /* 0x4000004000077802 */ /* 0x000fca0000000f00 */
[----:B------:R1:W-:Y:S01]  /*85f0*/  STL.64 [R1+0x58], R6 ;  /* 0x0000580601007387 */ /* 0x0003e20000100a00 */
[----:B------:R-:W-:Y:S02]  /*8600*/  WARPGROUP.DEPBAR.LE gsb0, 0x0 ;  /* 0x00008000000079c5 */ /* 0x000fe40000010000 */
[----:B------:R-:W-:-:S06]  /*8610*/  WARPGROUP.ARRIVE ;  /* 0x00000000000079c5 */ /* 0x000fcc0000000000 */
[----:B------:R-:W-:Y:S01]  /*8620*/  HGMMA.64x192x16.F32.BF16 R24, gdesc[UR4], R24, gsb0 ;  /* 0x02e00000041879f0 */ /* 0x000fe20008001818 */
[----:B------:R-:W-:Y:S02]  /*8630*/  R2UR UR7, R5 ;  /* 0x00000000050772ca */ /* 0x000fe400000e0000 */
[----:B------:R-:W2:Y:S01]  /*8640*/  LDL R5, [R1+0xa8] ;  /* 0x0000a80001057983 */ /* 0x000ea20000100800 */
[----:B------:R-:W-:Y:S02]  /*8650*/  R2UR UR6, R4 ;  /* 0x00000000040672ca */ /* 0x000fe400000e0000 */
[----:B------:R-:W-:Y:S02]  /*8660*/  R2UR UR4, R6 ;  /* 0x00000000060472ca */ /* 0x000fe400000e0000 */
[----:B------:R-:W-:Y:S01]  /*8670*/  R2UR UR5, R7 ;  /* 0x00000000070572ca */ /* 0x000fe200000e0000 */
[----:B------:R-:W-:Y:S02]  /*8680*/  WARPGROUP.DEPBAR.LE gsb0, 0x0 ;  /* 0x00008000000079c5 */ /* 0x000fe40000010000 */
[----:B------:R-:W-:-:S10]  /*8690*/  WARPGROUP.ARRIVE ;  /* 0x00000000000079c5 */ /* 0x000fd40000000000 */
[----:B------:R-:W-:Y:S01]  /*86a0*/  HGMMA.64x192x16.F32.BF16 R24, gdesc[UR4], R24, gsb0 ;  /* 0x02e00000041879f0 */ /* 0x000fe20008001818 */
[----:B------:R-:W-:Y:S01]  /*86b0*/  ULDC UR4, c[0x0][0x9d8] ;  /* 0x0002760000047ab9 */ /* 0x000fe20000000800 */
[----:B------:R-:W-:Y:S01]  /*86c0*/  ULDC UR5, c[0x0][0x988] ;  /* 0x0002620000057ab9 */ /* 0x000fe20000000800 */
[----:B------:R-:W-:Y:S02]  /*86d0*/  WARPGROUP.DEPBAR.LE gsb0, 0x0 ;  /* 0x00008000000079c5 */ /* 0x000fe40000010000 */
[----:B------:R-:W-:Y:S01]  /*86e0*/  FMUL.FTZ R126, R24, UR4 ;  /* 0x00000004187e7c20 */ /* 0x000fe20008410000 */
[----:B0-----:R-:W-:Y:S01]  /*86f0*/  FMUL.FTZ R12, R26, UR4 ;  /* 0x000000041a0c7c20 */ /* 0x001fe20008410000 */
[----:B------:R-:W-:Y:S01]  /*8700*/  FMUL.FTZ R124, R25, UR4 ;  /* 0x00000004197c7c20 */ /* 0x000fe20008410000 */
[----:B------:R-:W-:Y:S01]  /*8710*/  FMUL.FTZ R120, R33, UR4 ;  /* 0x0000000421787c20 */ /* 0x000fe20008410000 */
[----:B------:R-:W-:Y:S01]  /*8720*/  FMUL.FTZ R25, R35, UR4 ;  /* 0x0000000423197c20 */ /* 0x000fe20008410000 */
[----:B-1----:R-:W-:Y:S01]  /*8730*/  FMUL.FTZ R7, R48, UR4 ;  /* 0x0000000430077c20 */ /* 0x002fe20008410000 */
[----:B------:R-:W-:Y:S01]  /*8740*/  MUFU.TANH R126, R126 ;  /* 0x0000007e007e7308 */ /* 0x000fe20000002400 */
[----:B------:R-:W-:Y:S01]  /*8750*/  FMUL.FTZ R48, R51, UR4 ;  /* 0x0000000433307c20 */ /* 0x000fe20008410000 */
[----:B------:R-:W-:Y:S01]  /*8760*/  FMUL.FTZ R51, R55, UR4 ;  /* 0x0000000437337c20 */ /* 0x000fe20008410000 */
[----:B------:R-:W-:Y:S01]  /*8770*/  FMUL.FTZ R122, R29, UR4 ;  /* 0x000000041d7a7c20 */ /* 0x000fe20008410000 */
[----:B------:R-:W-:Y:S01]  /*8780*/  FMUL.FTZ R15, R31, UR4 ;  /* 0x000000041f0f7c20 */ /* 0x000fe20008410000 */
[----:B------:R-:W-:-:S03]  /*8790*/  FMUL.FTZ R55, R66, UR4 ;  /* 0x0000000442377c20 */ /* 0x000fc60008410000 */
[----:B------:R-:W0:Y:S01]  /*87a0*/  MUFU.TANH R12, R12 ;  /* 0x0000000c000c7308 */ /* 0x000e220000002400 */
[----:B------:R-:W-:Y:S01]  /*87b0*/  FMUL.FTZ R4, R44, UR4 ;  /* 0x000000042c047c20 */ /* 0x000fe20008410000 */
[----:B--2---:R-:W-:Y:S02]  /*87c0*/  IMAD.IADD R66, R5, 0x1, R127 ;  /* 0x0000000105427824 */ /* 0x004fe400078e027f */
[----:B------:R-:W-:Y:S01]  /*87d0*/  FMUL.FTZ R125, R28, UR4 ;  /* 0x000000041c7d7c20 */ /* 0x000fe20008410000 */
[----:B------:R-:W-:-:S03]  /*87e0*/  FMUL.FTZ R3, R40, UR4 ;  /* 0x0000000428037c20 */ /* 0x000fc60008410000 */
[----:B------:R-:W-:Y:S01]  /*87f0*/  MUFU.TANH R120, R120 ;  /* 0x0000007800787308 */ /* 0x000fe20000002400 */
[----:B------:R-:W-:-:S07]  /*8800*/  IMAD R5, R155, -0xc0, R66 ;  /* 0xffffff409b057824 */ /* 0x000fce00078e0242 */
[----:B------:R-:W1:Y:S01]  /*8810*/  MUFU.TANH R25, R25 ;  /* 0x0000001900197308 */ /* 0x000e620000002400 */
[----:B------:R-:W-:Y:S01]  /*8820*/  FMUL.FTZ R123, R32, UR4 ;  /* 0x00000004207b7c20 */ /* 0x000fe20008410000 */
[----:B------:R-:W-:-:S06]  /*8830*/  ISETP.GT.AND P3, PT, R5, RZ, PT ;  /* 0x000000ff0500720c */ /* 0x000fcc0003f64270 */
[----:B------:R-:W2:Y:S01]  /*8840*/  MUFU.TANH R124, R124 ;  /* 0x0000007c007c7308 */ /* 0x000ea20000002400 */
[----:B------:R-:W-:-:S07]  /*8850*/  FMUL.FTZ R13, R27, UR4 ;  /* 0x000000041b0d7c20 */ /* 0x000fce0008410000 */
[----:B------:R-:W-:Y:S08]  /*8860*/  MUFU.TANH R122, R122 ;  /* 0x0000007a007a7308 */ /* 0x000ff00000002400 */
[----:B------:R-:W3:Y:S01]  /*8870*/  MUFU.TANH R15, R15 ;  /* 0x0000000f000f7308 */ /* 0x000ee20000002400 */
[----:B0-----:R-:W-:-:S07]  /*8880*/  FSEL R12, R12, -INF , P3 ;  /* 0xff8000000c0c7808 */ /* 0x001fce0001800000 */
[----:B------:R-:W0:Y:S01]  /*8890*/  MUFU.TANH R4, R4 ;  /* 0x0000000400047308 */ /* 0x000e220000002400 */
[----:B------:R-:W-:-:S07]  /*88a0*/  FSEL R126, R126, -INF , P3 ;  /* 0xff8000007e7e7808 */ /* 0x000fce0001800000 */
[----:B------:R-:W4:Y:S01]  /*88b0*/  MUFU.TANH R125, R125 ;  /* 0x0000007d007d7308 */ /* 0x000f220000002400 */
[----:B------:R-:W-:Y:S01]  /*88c0*/  ISETP.GT.AND P3, PT, R5, 0x11, PT ;  /* 0x000000110500780c */ /* 0x000fe20003f64270 */
[----:B------:R-:W-:-:S06]  /*88d0*/  FMUL.FTZ R14, R30, UR4 ;  /* 0x000000041e0e7c20 */ /* 0x000fcc0008410000 */
[----:B------:R-:W4:Y:S01]  /*88e0*/  MUFU.TANH R3, R3 ;  /* 0x0000000300037308 */ /* 0x000f220000002400 */
[C---:B------:R-:W-:Y:S01]  /*88f0*/  ISETP.GT.AND P4, PT, R5.reuse, 0x1, PT ;  /* 0x000000010500780c */ /* 0x040fe20003f84270 */
[----:B------:R-:W-:Y:S01]  /*8900*/  FMUL.FTZ R121, R36, UR4 ;  /* 0x0000000424797c20 */ /* 0x000fe20008410000 */
[----:B------:R-:W-:Y:S01]  /*8910*/  ISETP.GT.AND P1, PT, R5, 0x9, PT ;  /* 0x000000090500780c */ /* 0x000fe20003f24270 */
[----:B------:R-:W-:Y:S01]  /*8920*/  FMUL.FTZ R30, R46, UR4 ;  /* 0x000000042e1e7c20 */ /* 0x000fe20008410000 */
[----:B-1----:R-:W-:-:S03]  /*8930*/  FSEL R25, R25, -INF , P3 ;  /* 0xff80000019197808 */ /* 0x002fc60001800000 */
[----:B------:R-:W1:Y:S01]  /*8940*/  MUFU.TANH R123, R123 ;  /* 0x0000007b007b7308 */ /* 0x000e620000002400 */
[----:B------:R-:W-:Y:S01]  /*8950*/  FSEL R120, R120, -INF , P3 ;  /* 0xff80000078787808 */ /* 0x000fe20001800000 */
[----:B------:R-:W-:Y:S01]  /*8960*/  FMUL.FTZ R46, R68, UR4 ;  /* 0x00000004442e7c20 */ /* 0x000fe20008410000 */
[----:B------:R-:W-:Y:S01]  /*8970*/  ISETP.GT.AND P3, PT, R5, 0x28, PT ;  /* 0x000000280500780c */ /* 0x000fe20003f64270 */
[----:B------:R-:W-:Y:S01]  /*8980*/  FMUL.FTZ R6, R37, UR4 ;  /* 0x0000000425067c20 */ /* 0x000fe20008410000 */
[----:B------:R-:W-:-:S03]  /*8990*/  ISETP.GT.AND P5, PT, R5, 0x8, PT ;  /* 0x000000080500780c */ /* 0x000fc60003fa4270 */
[----:B------:R-:W1:Y:S01]  /*89a0*/  MUFU.TANH R13, R13 ;  /* 0x0000000d000d7308 */ /* 0x000e620000002400 */
[----:B--2---:R-:W-:Y:S01]  /*89b0*/  FSEL R124, R124, -INF , P4 ;  /* 0xff8000007c7c7808 */ /* 0x004fe20002000000 */
[----:B------:R-:W-:Y:S01]  /*89c0*/  FMUL.FTZ R68, R79, UR4 ;  /* 0x000000044f447c20 */ /* 0x000fe20008410000 */
[----:B------:R-:W-:Y:S01]  /*89d0*/  FMUL.FTZ R79, R91, UR4 ;  /* 0x000000045b4f7c20 */ /* 0x000fe20008410000 */
[----:B---3--:R-:W-:Y:S02]  /*89e0*/  FSEL R15, R15, -INF , P1 ;  /* 0xff8000000f0f7808 */ /* 0x008fe40000800000 */
[----:B------:R-:W-:Y:S02]  /*89f0*/  FSEL R122, R122, -INF , P1 ;  /* 0xff8000007a7a7808 */ /* 0x000fe40000800000 */
[----:B------:R-:W2:Y:S01]  /*8a00*/  MUFU.TANH R14, R14 ;  /* 0x0000000e000e7308 */ /* 0x000ea20000002400 */
[----:B------:R-:W-:Y:S01]  /*8a10*/  ISETP.GT.AND P1, PT, R5, 0x20, PT ;  /* 0x000000200500780c */ /* 0x000fe20003f24270 */
[----:B------:R-:W-:Y:S01]  /*8a20*/  FMUL.FTZ R24, R34, UR4 ;  /* 0x0000000422187c20 */ /* 0x000fe20008410000 */
[----:B0-----:R-:W-:-:S02]  /*8a30*/  FSEL R91, R4, -INF , P3 ;  /* 0xff800000045b7808 */ /* 0x001fc40001800000 */
[----:B----4-:R-:W-:Y:S02]  /*8a40*/  FSEL R125, R125, -INF , P5 ;  /* 0xff8000007d7d7808 */ /* 0x010fe40002800000 */
[----:B------:R-:W-:Y:S01]  /*8a50*/  FMNMX.FTZ R4, R126, R124, !PT ;  /* 0x0000007c7e047209 */ /* 0x000fe20007810000 */
[----:B------:R-:W0:Y:S01]  /*8a60*/  MUFU.TANH R121, R121 ;  /* 0x0000007900797308 */ /* 0x000e220000002400 */
[----:B------:R-:W-:Y:S01]  /*8a70*/  FMUL.FTZ R35, R93, UR4 ;  /* 0x000000045d237c20 */ /* 0x000fe20008410000 */
[----:B------:R-:W-:Y:S01]  /*8a80*/  FSEL R93, R3, -INF , P1 ;  /* 0xff800000035d7808 */ /* 0x000fe20000800000 */
[----:B------:R-:W-:Y:S01]  /*8a90*/  FMUL.FTZ R8, R41, UR4 ;  /* 0x0000000429087c20 */ /* 0x000fe20008410000 */
[----:B------:R-:W-:Y:S02]  /*8aa0*/  ISETP.GT.AND P2, PT, R5, 0x10, PT ;  /* 0x000000100500780c */ /* 0x000fe40003f44270 */
[----:B------:R-:W-:Y:S02]  /*8ab0*/  FMNMX.FTZ R3, R125, R4, !PT ;  /* 0x000000047d037209 */ /* 0x000fe40007810000 */
[----:B------:R-:W3:Y:S01]  /*8ac0*/  MUFU.TANH R6, R6 ;  /* 0x0000000600067308 */ /* 0x000ee20000002400 */
[----:B------:R-:W-:Y:S01]  /*8ad0*/  FMUL.FTZ R26, R38, UR4 ;  /* 0x00000004261a7c20 */ /* 0x000fe20008410000 */
[----:B-1----:R-:W-:-:S02]  /*8ae0*/  FSEL R123, R123, -INF , P2 ;  /* 0xff8000007b7b7808 */ /* 0x002fc40001000000 */
[----:B------:R-:W-:-:S04]  /*8af0*/  FMNMX.FTZ R4, R122, R3, !PT ;  /* 0x000000037a047209 */ /* 0x000fc80007810000 */
[----:B------:R-:W1:Y:S01]  /*8b00*/  MUFU.TANH R24, R24 ;  /* 0x0000001800187308 */ /* 0x000e620000002400 */
[----:B------:R-:W-:Y:S01]  /*8b10*/  FSEL R13, R13, -INF , P4 ;  /* 0xff8000000d0d7808 */ /* 0x000fe20002000000 */
[----:B------:R-:W-:Y:S01]  /*8b20*/  FMUL.FTZ R27, R39, UR4 ;  /* 0x00000004271b7c20 */ /* 0x000fe20008410000 */
[----:B------:R-:W-:Y:S01]  /*8b30*/  ISETP.GT.AND P4, PT, R5, 0x18, PT ;  /* 0x000000180500780c */ /* 0x000fe20003f84270 */
[----:B------:R-:W-:Y:S01]  /*8b40*/  FMUL.FTZ R10, R45, UR4 ;  /* 0x000000042d0a7c20 */ /* 0x000fe20008410000 */
[----:B------:R-:W-:-:S03]  /*8b50*/  FMNMX.FTZ R3, R123, R4, !PT ;  /* 0x000000047b037209 */ /* 0x000fc60007810000 */
[----:B------:R-:W4:Y:S01]  /*8b60*/  MUFU.TANH R8, R8 ;  /* 0x0000000800087308 */ /* 0x000f220000002400 */
[----:B--2---:R-:W-:Y:S01]  /*8b70*/  FSEL R14, R14, -INF , P5 ;  /* 0xff8000000e0e7808 */ /* 0x004fe20002800000 */
[----:B------:R-:W-:Y:S01]  /*8b80*/  FMUL.FTZ R28, R42, UR4 ;  /* 0x000000042a1c7c20 */ /* 0x000fe20008410000 */
[----:B------:R-:W-:Y:S02]  /*8b90*/  ISETP.GT.AND P5, PT, R5, 0x19, PT ;  /* 0x000000190500780c */ /* 0x000fe40003fa4270 */
[----:B0-----:R-:W-:-:S03]  /*8ba0*/  FSEL R121, R121, -INF , P4 ;  /* 0xff80000079797808 */ /* 0x001fc60002000000 */
[----:B------:R-:W0:Y:S01]  /*8bb0*/  MUFU.TANH R26, R26 ;  /* 0x0000001a001a7308 */ /* 0x000e220000002400 */
[----:B------:R-:W-:Y:S01]  /*8bc0*/  FMNMX.FTZ R4, R120, R3, !PT ;  /* 0x0000000378047209 */ /* 0x000fe20007810000 */
[----:B------:R-:W-:Y:S01]  /*8bd0*/  FMUL.FTZ R33, R92, UR4 ;  /* 0x000000045c217c20 */ /* 0x000fe20008410000 */
[----:B------:R-:W-:Y:S01]  /*8be0*/  FMUL.FTZ R29, R43, UR4 ;  /* 0x000000042b1d7c20 */ /* 0x000fe20008410000 */
[----:B---3--:R-:W-:Y:S01]  /*8bf0*/  FSEL R92, R6, -INF , P5 ;  /* 0xff800000065c7808 */ /* 0x008fe20002800000 */
[----:B------:R-:W-:Y:S01]  /*8c00*/  FMUL.FTZ R32, R49, UR4 ;  /* 0x0000000431207c20 */ /* 0x000fe20008410000 */
[----:B------:R-:W-:Y:S02]  /*8c10*/  FMNMX.FTZ R3, R121, R4, !PT ;  /* 0x0000000479037209 */ /* 0x000fe40007810000 */
[----:B------:R-:W2:Y:S01]  /*8c20*/  MUFU.TANH R27, R27 ;  /* 0x0000001b001b7308 */ /* 0x000ea20000002400 */
[----:B-1----:R-:W-:Y:S01]  /*8c30*/  FSEL R24, R24, -INF , P2 ;  /* 0xff80000018187808 */ /* 0x002fe20001000000 */
[----:B------:R-:W-:Y:S01]  /*8c40*/  FMUL.FTZ R9, R52, UR4 ;  /* 0x0000000434097c20 */ /* 0x000fe20008410000 */
[----:B------:R-:W-:-:S05]  /*8c50*/  ISETP.GT.AND P2, PT, R5, 0x21, PT ;  /* 0x000000210500780c */ /* 0x000fca0003f44270 */
[----:B------:R-:W1:Y:S01]  /*8c60*/  MUFU.TANH R10, R10 ;  /* 0x0000000a000a7308 */ /* 0x000e620000002400 */
[----:B------:R-:W-:Y:S01]  /*8c70*/  FMNMX.FTZ R4, R92, R3, !PT ;  /* 0x000000035c047209 */ /* 0x000fe20007810000 */
[----:B------:R-:W-:Y:S01]  /*8c80*/  FMUL.FTZ R52, R58, UR4 ;  /* 0x000000043a347c20 */ /* 0x000fe20008410000 */
[----:B------:R-:W-:-:S05]  /*8c90*/  FMUL.FTZ R58, R67, UR4 ;  /* 0x00000004433a7c20 */ /* 0x000fca0008410000 */
[----:B------:R-:W3:Y:S01]  /*8ca0*/  MUFU.TANH R28, R28 ;  /* 0x0000001c001c7308 */ /* 0x000ee20000002400 */
[----:B------:R-:W-:Y:S01]  /*8cb0*/  FMUL.FTZ R67, R82, UR4 ;  /* 0x0000000452437c20 */ /* 0x000fe20008410000 */
[----:B------:R-:W-:Y:S01]  /*8cc0*/  FMUL.FTZ R31, R47, UR4 ;  /* 0x000000042f1f7c20 */ /* 0x000fe20008410000 */
[----:B----4-:R-:W-:-:S05]  /*8cd0*/  FSEL R82, R8, -INF , P2 ;  /* 0xff80000008527808 */ /* 0x010fca0001000000 */
[----:B------:R-:W4:Y:S01]  /*8ce0*/  MUFU.TANH R7, R7 ;  /* 0x0000000700077308 */ /* 0x000f220000002400 */
[----:B------:R-:W-:Y:S01]  /*8cf0*/  FMNMX.FTZ R3, R93, R4, !PT ;  /* 0x000000045d037209 */ /* 0x000fe20007810000 */
[----:B------:R-:W-:Y:S01]  /*8d00*/  FMUL.FTZ R34, R53, UR4 ;  /* 0x0000000435227c20 */ /* 0x000fe20008410000 */
[----:B0-----:R-:W-:-:S05]  /*8d10*/  FSEL R26, R26, -INF , P4 ;  /* 0xff8000001a1a7808 */ /* 0x001fca0002000000 */
[----:B------:R-:W0:Y:S01]  /*8d20*/  MUFU.TANH R29, R29 ;  /* 0x0000001d001d7308 */ /* 0x000e220000002400 */
[----:B------:R-:W-:Y:S01]  /*8d30*/  FMUL.FTZ R49, R50, UR4 ;  /* 0x0000000432317c20 */ /* 0x000fe20008410000 */
[----:B------:R-:W-:-:S06]  /*8d40*/  ISETP.GT.AND P4, PT, R5, 0x29, PT ;  /* 0x000000290500780c */ /* 0x000fcc0003f84270 */
[----:B------:R-:W0:Y:S01]  /*8d50*/  MUFU.TANH R32, R32 ;  /* 0x0000002000207308 */ /* 0x000e220000002400 */
[----:B------:R-:W-:Y:S01]  /*8d60*/  FMNMX.FTZ R4, R82, R3, !PT ;  /* 0x0000000352047209 */ /* 0x000fe20007810000 */
[----:B------:R-:W-:Y:S01]  /*8d70*/  FMUL.FTZ R20, R56, UR4 ;  /* 0x0000000438147c20 */ /* 0x000fe20008410000 */
[----:B------:R-:W-:Y:S01]  /*8d80*/  FMUL.FTZ R37, R61, UR4 ;  /* 0x000000043d257c20 */ /* 0x000fe20008410000 */
[----:B------:R-:W-:-:S04]  /*8d90*/  FMUL.FTZ R61, R64, UR4 ;  /* 0x00000004403d7c20 */ /* 0x000fc80008410000 */
[----:B------:R-:W0:Y:S01]  /*8da0*/  MUFU.TANH R30, R30 ;  /* 0x0000001e001e7308 */ /* 0x000e220000002400 */
[----:B------:R-:W-:Y:S01]  /*8db0*/  FMUL.FTZ R64, R78, UR4 ;  /* 0x000000044e407c20 */ /* 0x000fe20008410000 */
[----:B--2---:R-:W-:-:S06]  /*8dc0*/  FSEL R27, R27, -INF , P5 ;  /* 0xff8000001b1b7808 */ /* 0x004fcc0002800000 */
[----:B------:R-:W2:Y:S01]  /*8dd0*/  MUFU.TANH R9, R9 ;  /* 0x0000000900097308 */ /* 0x000ea20000002400 */
[----:B------:R-:W-:Y:S01]  /*8de0*/  ISETP.GT.AND P5, PT, R5, 0x30, PT ;  /* 0x000000300500780c */ /* 0x000fe20003fa4270 */
[----:B------:R-:W-:Y:S01]  /*8df0*/  FMUL.FTZ R36, R57, UR4 ;  /* 0x0000000439247c20 */ /* 0x000fe20008410000 */
[----:B-1----:R-:W-:Y:S02]  /*8e00*/  FSEL R78, R10, -INF , P4 ;  /* 0xff8000000a4e7808 */ /* 0x002fe40002000000 */
[----:B------:R-:W-:-:S03]  /*8e10*/  FMNMX.FTZ R3, R91, R4, !PT ;  /* 0x000000045b037209 */ /* 0x000fc60007810000 */
[----:B------:R-:W1:Y:S01]  /*8e20*/  MUFU.TANH R31, R31 ;  /* 0x0000001f001f7308 */ /* 0x000e620000002400 */
[----:B------:R-:W-:Y:S01]  /*8e30*/  FMUL.FTZ R41, R81, UR4 ;  /* 0x0000000451297c20 */ /* 0x000fe20008410000 */
[----:B---3--:R-:W-:Y:S01]  /*8e40*/  FSEL R28, R28, -INF , P1 ;  /* 0xff8000001c1c7808 */ /* 0x008fe20000800000 */
[----:B------:R-:W-:-:S05]  /*8e50*/  FMUL.FTZ R50, R54, UR4 ;  /* 0x0000000436327c20 */ /* 0x000fca0008410000 */
[----:B------:R-:W3:Y:S01]  /*8e60*/  MUFU.TANH R34, R34 ;  /* 0x0000002200227308 */ /* 0x000ee20000002400 */
[----:B------:R-:W-:Y:S01]  /*8e70*/  FMUL.FTZ R11, R60, UR4 ;  /* 0x000000043c0b7c20 */ /* 0x000fe20008410000 */
[----:B------:R-:W-:Y:S02]  /*8e80*/  ISETP.GT.AND P1, PT, R5, 0x31, PT ;  /* 0x000000310500780c */ /* 0x000fe40003f24270 */
[----:B----4-:R-:W-:Y:S02]  /*8e90*/  FSEL R81, R7, -INF , P5 ;  /* 0xff80000007517808 */ /* 0x010fe40002800000 */
[----:B------:R-:W-:Y:S02]  /*8ea0*/  FMNMX.FTZ R4, R78, R3, !PT ;  /* 0x000000034e047209 */ /* 0x000fe40007810000 */
[----:B------:R-:W4:Y:S01]  /*8eb0*/  MUFU.TANH R49, R49 ;  /* 0x0000003100317308 */ /* 0x000f220000002400 */
[----:B------:R-:W-:Y:S01]  /*8ec0*/  FMUL.FTZ R60, R74, UR4 ;  /* 0x000000044a3c7c20 */ /* 0x000fe20008410000 */
[----:B0-----:R-:W-:-:S06]  /*8ed0*/  FSEL R29, R29, -INF , P2 ;  /* 0xff8000001d1d7808 */ /* 0x001fcc0001000000 */
[----:B------:R-:W0:Y:S01]  /*8ee0*/  MUFU.TANH R20, R20 ;  /* 0x0000001400147308 */ /* 0x000e220000002400 */
[----:B------:R-:W-:Y:S02]  /*8ef0*/  ISETP.GT.AND P2, PT, R5, 0x38, PT ;  /* 0x000000380500780c */ /* 0x000fe40003f44270 */
[----:B------:R-:W-:Y:S02]  /*8f00*/  FSEL R74, R32, -INF , P1 ;  /* 0xff800000204a7808 */ /* 0x000fe40000800000 */
[----:B------:R-:W-:-:S03]  /*8f10*/  FMNMX.FTZ R7, R81, R4, !PT ;  /* 0x0000000451077209 */ /* 0x000fc60007810000 */
[----:B------:R-:W0:Y:S01]  /*8f20*/  MUFU.TANH R48, R48 ;  /* 0x0000003000307308 */ /* 0x000e220000002400 */
[----:B------:R-:W-:Y:S01]  /*8f30*/  FMUL.FTZ R43, R77, UR4 ;  /* 0x000000044d2b7c20 */ /* 0x000fe20008410000 */
[----:B------:R-:W-:-:S06]  /*8f40*/  FSEL R30, R30, -INF , P3 ;  /* 0xff8000001e1e7808 */ /* 0x000fcc0001800000 */
[----:B------:R-:W0:Y:S01]  /*8f50*/  MUFU.TANH R36, R36 ;  /* 0x0000002400247308 */ /* 0x000e220000002400 */
[----:B------:R-:W-:Y:S02]  /*8f60*/  ISETP.GT.AND P3, PT, R5, 0x39, PT ;  /* 0x000000390500780c */ /* 0x000fe40003f64270 */
[----:B--2---:R-:W-:Y:S02]  /*8f70*/  FSEL R77, R9, -INF , P2 ;  /* 0xff800000094d7808 */ /* 0x004fe40001000000 */
[----:B------:R-:W-:-:S03]  /*8f80*/  FMNMX.FTZ R4, R74, R7, !PT ;  /* 0x000000074a047209 */ /* 0x000fc60007810000 */
[----:B------:R-:W2:Y:S01]  /*8f90*/  MUFU.TANH R50, R50 ;  /* 0x0000003200327308 */ /* 0x000ea20000002400 */
[----:B------:R-:W-:Y:S01]  /*8fa0*/  FMUL.FTZ R47, R69, UR4 ;  /* 0x00000004452f7c20 */ /* 0x000fe20008410000 */
[----:B-1----:R-:W-:-:S06]  /*8fb0*/  FSEL R31, R31, -INF , P4 ;  /* 0xff8000001f1f7808 */ /* 0x002fcc0002000000 */
[----:B------:R-:W1:Y:S01]  /*8fc0*/  MUFU.TANH R11, R11 ;  /* 0x0000000b000b7308 */ /* 0x000e620000002400 */
[----:B------:R-:W-:Y:S01]  /*8fd0*/  FMUL.FTZ R53, R59, UR4 ;  /* 0x000000043b357c20 */ /* 0x000fe20008410000 */
[----:B------:R-:W-:Y:S01]  /*8fe0*/  FMUL.FTZ R54, R62, UR4 ;  /* 0x000000043e367c20 */ /* 0x000fe20008410000 */
[----:B------:R-:W-:Y:S01]  /*8ff0*/  ISETP.GT.AND P4, PT, R5, 0x40, PT ;  /* 0x000000400500780c */ /* 0x000fe20003f84270 */
[----:B------:R-:W-:Y:S01]  /*9000*/  FMUL.FTZ R62, R65, UR4 ;  /* 0x00000004413e7c20 */ /* 0x000fe20008410000 */
[----:B---3--:R-:W-:-:S03]  /*9010*/  FSEL R69, R34, -INF , P3 ;  /* 0xff80000022457808 */ /* 0x008fc60001800000 */
[----:B------:R-:W3:Y:S01]  /*9020*/  MUFU.TANH R51, R51 ;  /* 0x0000003300337308 */ /* 0x000ee20000002400 */
[----:B------:R-:W-:Y:S01]  /*9030*/  FMNMX.FTZ R4, R77, R4, !PT ;  /* 0x000000044d047209 */ /* 0x000fe20007810000 */
[----:B------:R-:W-:Y:S01]  /*9040*/  FMUL.FTZ R45, R73, UR4 ;  /* 0x00000004492d7c20 */ /* 0x000fe20008410000 */
[----:B----4-:R-:W-:-:S05]  /*9050*/  FSEL R49, R49, -INF , P5 ;  /* 0xff80000031317808 */ /* 0x010fca0002800000 */
[----:B------:R-:W4:Y:S01]  /*9060*/  MUFU.TANH R37, R37 ;  /* 0x0000002500257308 */ /* 0x000f220000002400 */
[----:B------:R-:W-:Y:S02]  /*9070*/  ISETP.GT.AND P5, PT, R5, 0x41, PT ;  /* 0x000000410500780c */ /* 0x000fe40003fa4270 */
[----:B0-----:R-:W-:Y:S02]  /*9080*/  FSEL R73, R20, -INF , P4 ;  /* 0xff80000014497808 */ /* 0x001fe40002000000 */
[----:B------:R-:W-:-:S03]  /*9090*/  FMNMX.FTZ R4, R69, R4, !PT ;  /* 0x0000000445047209 */ /* 0x000fc60007810000 */
[----:B------:R-:W0:Y:S01]  /*90a0*/  MUFU.TANH R52, R52 ;  /* 0x0000003400347308 */ /* 0x000e220000002400 */
[----:B------:R-:W-:Y:S01]  /*90b0*/  FSEL R48, R48, -INF , P1 ;  /* 0xff80000030307808 */ /* 0x000fe20000800000 */
[----:B------:R-:W-:Y:S01]  /*90c0*/  FMUL.FTZ R56, R63, UR4 ;  /* 0x000000043f387c20 */ /* 0x000fe20008410000 */
[----:B------:R-:W-:-:S05]  /*90d0*/  ISETP.GT.AND P1, PT, R5, 0x48, PT ;  /* 0x000000480500780c */ /* 0x000fca0003f24270 */
[----:B------:R-:W0:Y:S01]  /*90e0*/  MUFU.TANH R61, R61 ;  /* 0x0000003d003d7308 */ /* 0x000e220000002400 */
[----:B------:R-:W-:Y:S02]  /*90f0*/  FSEL R65, R36, -INF , P5 ;  /* 0xff80000024417808 */ /* 0x000fe40002800000 */
[----:B------:R-:W-:-:S05]  /*9100*/  FMNMX.FTZ R4, R73, R4, !PT ;  /* 0x0000000449047209 */ /* 0x000fca0007810000 */
[----:B------:R-:W0:Y:S01]  /*9110*/  MUFU.TANH R53, R53 ;  /* 0x0000003500357308 */ /* 0x000e220000002400 */
[----:B--2---:R-:W-:Y:S02]  /*9120*/  FSEL R50, R50, -INF , P2 ;  /* 0xff80000032327808 */ /* 0x004fe40001000000 */
[----:B-1----:R-:W-:-:S05]  /*9130*/  FSEL R66, R11, -INF , P1 ;  /* 0xff8000000b427808 */ /* 0x002fca0000800000 */
[----:B------:R-:W1:Y:S01]  /*9140*/  MUFU.TANH R62, R62 ;  /* 0x0000003e003e7308 */ /* 0x000e620000002400 */
[----:B------:R-:W-:Y:S01]  /*9150*/  ISETP.GT.AND P2, PT, R5, 0x49, PT ;  /* 0x000000490500780c */ /* 0x000fe20003f44270 */
[----:B------:R-:W-:Y:S01]  /*9160*/  FMUL.FTZ R44, R72, UR4 ;  /* 0x00000004482c7c20 */ /* 0x000fe20008410000 */
[----:B------:R-:W-:-:S05]  /*9170*/  FMNMX.FTZ R11, R65, R4, !PT ;  /* 0x00000004410b7209 */ /* 0x000fca0007810000 */
[----:B------:R-:W2:Y:S01]  /*9180*/  MUFU.TANH R54, R54 ;  /* 0x0000003600367308 */ /* 0x000ea20000002400 */
[----:B------:R-:W-:Y:S01]  /*9190*/  FMUL.FTZ R57, R70, UR4 ;  /* 0x0000000446397c20 */ /* 0x000fe20008410000 */
[----:B---3--:R-:W-:-:S06]  /*91a0*/  FSEL R51, R51, -INF , P3 ;  /* 0xff80000033337808 */ /* 0x008fcc0001800000 */
[----:B------:R-:W3:Y:S01]  /*91b0*/  MUFU.TANH R46, R46 ;  /* 0x0000002e002e7308 */ /* 0x000ee20000002400 */
[----:B------:R-:W-:Y:S02]  /*91c0*/  ISETP.GT.AND P3, PT, R5, 0x50, PT ;  /* 0x000000500500780c */ /* 0x000fe40003f64270 */
[----:B----4-:R-:W-:Y:S02]  /*91d0*/  FSEL R70, R37, -INF , P2 ;  /* 0xff80000025467808 */ /* 0x010fe40001000000 */
[----:B------:R-:W-:-:S03]  /*91e0*/  FMNMX.FTZ R11, R66, R11, !PT ;  /* 0x0000000b420b7209 */ /* 0x000fc60007810000 */
[----:B------:R-:W4:Y:S01]  /*91f0*/  MUFU.TANH R56, R56 ;  /* 0x0000003800387308 */ /* 0x000f220000002400 */
[----:B0-----:R-:W-:Y:S01]  /*9200*/  FSEL R52, R52, -INF , P4 ;  /* 0xff80000034347808 */ /* 0x001fe20002000000 */
[----:B------:R-:W-:Y:S01]  /*9210*/  FMUL.FTZ R42, R76, UR4 ;  /* 0x000000044c2a7c20 */ /* 0x000fe20008410000 */
[----:B------:R-:W-:-:S05]  /*9220*/  ISETP.GT.AND P4, PT, R5, 0x51, PT ;  /* 0x000000510500780c */ /* 0x000fca0003f84270 */
[----:B------:R-:W0:Y:S01]  /*9230*/  MUFU.TANH R47, R47 ;  /* 0x0000002f002f7308 */ /* 0x000e220000002400 */
[----:B------:R-:W-:Y:S02]  /*9240*/  FSEL R61, R61, -INF , P3 ;  /* 0xff8000003d3d7808 */ /* 0x000fe40001800000 */
[----:B------:R-:W-:-:S05]  /*9250*/  FMNMX.FTZ R6, R70, R11, !PT ;  /* 0x0000000b46067209 */ /* 0x000fca0007810000 */
[----:B------:R-:W0:Y:S01]  /*9260*/  MUFU.TANH R55, R55 ;  /* 0x0000003700377308 */ /* 0x000e220000002400 */
[----:B------:R-:W-:Y:S01]  /*9270*/  FSEL R53, R53, -INF , P5 ;  /* 0xff80000035357808 */ /* 0x000fe20002800000 */
[----:B------:R-:W-:Y:S01]  /*9280*/  FMUL.FTZ R59, R71, UR4 ;  /* 0x00000004473b7c20 */ /* 0x000fe20008410000 */
[----:B------:R-:W-:-:S05]  /*9290*/  ISETP.GT.AND P5, PT, R5, 0x58, PT ;  /* 0x000000580500780c */ /* 0x000fca0003fa4270 */
[----:B------:R-:W0:Y:S01]  /*92a0*/  MUFU.TANH R44, R44 ;  /* 0x0000002c002c7308 */ /* 0x000e220000002400 */
[----:B-1----:R-:W-:Y:S01]  /*92b0*/  FSEL R62, R62, -INF , P4 ;  /* 0xff8000003e3e7808 */ /* 0x002fe20002000000 */
[----:B------:R-:W-:Y:S01]  /*92c0*/  FMUL.FTZ R63, R75, UR4 ;  /* 0x000000044b3f7c20 */ /* 0x000fe20008410000 */
[----:B------:R-:W-:-:S05]  /*92d0*/  FMNMX.FTZ R11, R61, R6, !PT ;  /* 0x000000063d0b7209 */ /* 0x000fca0007810000 */
[----:B------:R-:W1:Y:S01]  /*92e0*/  MUFU.TANH R58, R58 ;  /* 0x0000003a003a7308 */ /* 0x000e620000002400 */
[----:B--2---:R-:W-:Y:S01]  /*92f0*/  FSEL R54, R54, -INF , P1 ;  /* 0xff80000036367808 */ /* 0x004fe20000800000 */
[----:B------:R-:W-:Y:S01]  /*9300*/  FMUL.FTZ R40, R80, UR4 ;  /* 0x0000000450287c20 */ /* 0x000fe20008410000 */
[----:B------:R-:W-:-:S05]  /*9310*/  ISETP.GT.AND P1, PT, R5, 0x59, PT ;  /* 0x000000590500780c */ /* 0x000fca0003f24270 */
[----:B------:R-:W2:Y:S01]  /*9320*/  MUFU.TANH R45, R45 ;  /* 0x0000002d002d7308 */ /* 0x000ea20000002400 */
[----:B---3--:R-:W-:Y:S02]  /*9330*/  FSEL R46, R46, -INF , P5 ;  /* 0xff8000002e2e7808 */ /* 0x008fe40002800000 */
[----:B------:R-:W-:Y:S01]  /*9340*/  FMNMX.FTZ R11, R62, R11, !PT ;  /* 0x0000000b3e0b7209 */ /* 0x000fe20007810000 */
[----:B------:R-:W-:-:S04]  /*9350*/  FMUL.FTZ R38, R84, UR4 ;  /* 0x0000000454267c20 */ /* 0x000fc80008410000 */
[----:B------:R-:W3:Y:S01]  /*9360*/  MUFU.TANH R57, R57 ;  /* 0x0000003900397308 */ /* 0x000ee20000002400 */
[----:B------:R-:W-:Y:S01]  /*9370*/  FMUL.FTZ R72, R86, UR4 ;  /* 0x0000000456487c20 */ /* 0x000fe20008410000 */
[----:B----4-:R-:W-:-:S06]  /*9380*/  FSEL R56, R56, -INF , P2 ;  /* 0xff80000038387808 */ /* 0x010fcc0001000000 */
[----:B------:R-:W4:Y:S01]  /*9390*/  MUFU.TANH R42, R42 ;  /* 0x0000002a002a7308 */ /* 0x000f220000002400 */
[----:B------:R-:W-:Y:S02]  /*93a0*/  ISETP.GT.AND P2, PT, R5, 0x60, PT ;  /* 0x000000600500780c */ /* 0x000fe40003f44270 */
[----:B0-----:R-:W-:Y:S02]  /*93b0*/  FSEL R47, R47, -INF , P1 ;  /* 0xff8000002f2f7808 */ /* 0x001fe40000800000 */
[----:B------:R-:W-:-:S03]  /*93c0*/  FMNMX.FTZ R10, R46, R11, !PT ;  /* 0x0000000b2e0a7209 */ /* 0x000fc60007810000 */
[----:B------:R-:W0:Y:S01]  /*93d0*/  MUFU.TANH R59, R59 ;  /* 0x0000003b003b7308 */ /* 0x000e220000002400 */
[----:B------:R-:W-:Y:S01]  /*93e0*/  FMUL.FTZ R71, R83, UR4 ;  /* 0x0000000453477c20 */ /* 0x000fe20008410000 */
[----:B------:R-:W-:Y:S01]  /*93f0*/  FMUL.FTZ R83, R95, UR4 ;  /* 0x000000045f537c20 */ /* 0x000fe20008410000 */
[----:B------:R-:W-:-:S05]  /*9400*/  FSEL R55, R55, -INF , P3 ;  /* 0xff80000037377808 */ /* 0x000fca0001800000 */
[----:B------:R-:W0:Y:S01]  /*9410*/  MUFU.TANH R63, R63 ;  /* 0x0000003f003f7308 */ /* 0x000e220000002400 */
[----:B------:R-:W-:Y:S02]  /*9420*/  ISETP.GT.AND P3, PT, R5, 0x61, PT ;  /* 0x000000610500780c */ /* 0x000fe40003f64270 */
[----:B------:R-:W-:-:S05]  /*9430*/  FSEL R44, R44, -INF , P2 ;  /* 0xff8000002c2c7808 */ /* 0x000fca0001000000 */
[----:B------:R-:W0:Y:S01]  /*9440*/  MUFU.TANH R43, R43 ;  /* 0x0000002b002b7308 */ /* 0x000e220000002400 */
[----:B------:R-:W-:Y:S01]  /*9450*/  FMNMX.FTZ R11, R47, R10, !PT ;  /* 0x0000000a2f0b7209 */ /* 0x000fe20007810000 */
[----:B------:R-:W-:Y:S01]  /*9460*/  FMUL.FTZ R88, R88, UR4 ;  /* 0x0000000458587c20 */ /* 0x000fe20008410000 */
[----:B------:R-:W-:-:S05]  /*9470*/  FMUL.FTZ R76, R90, UR4 ;  /* 0x000000045a4c7c20 */ /* 0x000fca0008410000 */
[----:B------:R-:W0:Y:S01]  /*9480*/  MUFU.TANH R60, R60 ;  /* 0x0000003c003c7308 */ /* 0x000e220000002400 */
[----:B-1----:R-:W-:Y:S01]  /*9490*/  FSEL R58, R58, -INF , P4 ;  /* 0xff8000003a3a7808 */ /* 0x002fe20002000000 */
[----:B------:R-:W-:Y:S01]  /*94a0*/  FMUL.FTZ R4, R106, UR4 ;  /* 0x000000046a047c20 */ /* 0x000fe20008410000 */
[----:B------:R-:W-:-:S05]  /*94b0*/  ISETP.GT.AND P4, PT, R5, 0x68, PT ;  /* 0x000000680500780c */ /* 0x000fca0003f84270 */
[----:B------:R-:W1:Y:S01]  /*94c0*/  MUFU.TANH R40, R40 ;  /* 0x0000002800287308 */ /* 0x000e620000002400 */
[----:B--2---:R-:W-:Y:S01]  /*94d0*/  FSEL R45, R45, -INF , P3 ;  /* 0xff8000002d2d7808 */ /* 0x004fe20001800000 */
[----:B------:R-:W-:Y:S01]  /*94e0*/  FMUL.FTZ R39, R85, UR4 ;  /* 0x0000000455277c20 */ /* 0x000fe20008410000 */
[----:B------:R-:W-:-:S05]  /*94f0*/  FMNMX.FTZ R10, R44, R11, !PT ;  /* 0x0000000b2c0a7209 */ /* 0x000fca0007810000 */
[----:B------:R-:W-:Y:S01]  /*9500*/  MUFU.TANH R38, R38 ;  /* 0x0000002600267308 */ /* 0x000fe20000002400 */
[----:B------:R-:W-:-:S07]  /*9510*/  FMUL.FTZ R32, R97, UR4 ;  /* 0x0000000461207c20 */ /* 0x000fce0008410000 */
[----:B------:R-:W2:Y:S01]  /*9520*/  MUFU.TANH R72, R72 ;  /* 0x0000004800487308 */ /* 0x000ea20000002400 */
[----:B------:R-:W-:Y:S01]  /*9530*/  FMUL.FTZ R85, R99, UR4 ;  /* 0x0000000463557c20 */ /* 0x000fe20008410000 */
[----:B---3--:R-:W-:-:S06]  /*9540*/  FSEL R57, R57, -INF , P5 ;  /* 0xff80000039397808 */ /* 0x008fcc0002800000 */
[----:B------:R-:W3:Y:S01]  /*9550*/  MUFU.TANH R68, R68 ;  /* 0x0000004400447308 */ /* 0x000ee20000002400 */
[----:B------:R-:W-:Y:S01]  /*9560*/  ISETP.GT.AND P5, PT, R5, 0x69, PT ;  /* 0x000000690500780c */ /* 0x000fe20003fa4270 */
[----:B------:R-:W-:Y:S01]  /*9570*/  FMUL.FTZ R89, R89, UR4 ;  /* 0x0000000459597c20 */ /* 0x000fe20008410000 */
[----:B----4-:R-:W-:-:S05]  /*9580*/  FSEL R42, R42, -INF , P4 ;  /* 0xff8000002a2a7808 */ /* 0x010fca0002000000 */
[----:B------:R-:W4:Y:S01]  /*9590*/  MUFU.TANH R41, R41 ;  /* 0x0000002900297308 */ /* 0x000f220000002400 */
[----:B------:R-:W-:-:S07]  /*95a0*/  FMNMX.FTZ R11, R45, R10, !PT ;  /* 0x0000000a2d0b7209 */ /* 0x000fce0007810000 */
[----:B------:R-:W-:Y:S01]  /*95b0*/  MUFU.TANH R35, R35 ;  /* 0x0000002300237308 */ /* 0x000fe20000002400 */
[----:B0-----:R-:W-:-:S07]  /*95c0*/  FSEL R59, R59, -INF , P1 ;  /* 0xff8000003b3b7808 */ /* 0x001fce0000800000 */
[----:B------:R-:W0:Y:S01]  /*95d0*/  MUFU.TANH R83, R83 ;  /* 0x0000005300537308 */ /* 0x000e220000002400 */
[----:B------:R-:W-:Y:S01]  /*95e0*/  ISETP.GT.AND P1, PT, R5, 0x70, PT ;  /* 0x000000700500780c */ /* 0x000fe20003f24270 */
[----:B------:R-:W-:-:S06]  /*95f0*/  FMUL.FTZ R6, R108, UR4 ;  /* 0x000000046c067c20 */ /* 0x000fcc0008410000 */
[----:B------:R-:W0:Y:S01]  /*9600*/  MUFU.TANH R64, R64 ;  /* 0x0000004000407308 */ /* 0x000e220000002400 */
[----:B------:R-:W-:Y:S02]  /*9610*/  FSEL R63, R63, -INF , P3 ;  /* 0xff8000003f3f7808 */ /* 0x000fe40001800000 */
[----:B------:R-:W-:-:S05]  /*9620*/  FSEL R43, R43, -INF , P5 ;  /* 0xff8000002b2b7808 */ /* 0x000fca0002800000 */
[----:B------:R-:W-:Y:S01]  /*9630*/  MUFU.TANH R88, R88 ;  /* 0x0000005800587308 */ /* 0x000fe20000002400 */
[----:B------:R-:W-:Y:S02]  /*9640*/  FMNMX.FTZ R10, R42, R11, !PT ;  /* 0x0000000b2a0a7209 */ /* 0x000fe40007810000 */
[----:B------:R-:W-:-:S05]  /*9650*/  ISETP.GT.AND P3, PT, R5, 0x78, PT ;  /* 0x000000780500780c */ /* 0x000fca0003f64270 */
[----:B------:R-:W0:Y:S01]  /*9660*/  MUFU.TANH R76, R76 ;  /* 0x0000004c004c7308 */ /* 0x000e220000002400 */
[----:B------:R-:W-:-:S07]  /*9670*/  FSEL R60, R60, -INF , P2 ;  /* 0xff8000003c3c7808 */ /* 0x000fce0001000000 */
[----:B------:R-:W0:Y:S01]  /*9680*/  MUFU.TANH R67, R67 ;  /* 0x0000004300437308 */ /* 0x000e220000002400 */
[----:B------:R-:W-:-:S07]  /*9690*/  ISETP.GT.AND P2, PT, R5, 0x71, PT ;  /* 0x000000710500780c */ /* 0x000fce0003f44270 */
[----:B------:R-:W0:Y:S01]  /*96a0*/  MUFU.TANH R4, R4 ;  /* 0x0000000400047308 */ /* 0x000e220000002400 */
[----:B-1----:R-:W-:Y:S01]  /*96b0*/  FSEL R40, R40, -INF , P1 ;  /* 0xff80000028287808 */ /* 0x002fe20000800000 */
[----:B------:R-:W-:Y:S01]  /*96c0*/  FMUL.FTZ R75, R87, UR4 ;  /* 0x00000004574b7c20 */ /* 0x000fe20008410000 */
[----:B------:R-:W-:-:S05]  /*96d0*/  FMNMX.FTZ R11, R43, R10, !PT ;  /* 0x0000000a2b0b7209 */ /* 0x000fca0007810000 */
[----:B------:R-:W1:Y:S01]  /*96e0*/  MUFU.TANH R39, R39 ;  /* 0x0000002700277308 */ /* 0x000e620000002400 */
[----:B--2---:R-:W-:Y:S02]  /*96f0*/  FSEL R72, R72, -INF , P3 ;  /* 0xff80000048487808 */ /* 0x004fe40001800000 */
[----:B------:R-:W-:-:S05]  /*9700*/  FSEL R38, R38, -INF , P3 ;  /* 0xff80000026267808 */ /* 0x000fca0001800000 */
[----:B------:R-:W2:Y:S01]  /*9710*/  MUFU.TANH R32, R32 ;  /* 0x0000002000207308 */ /* 0x000ea20000002400 */
[----:B------:R-:W-:-:S07]  /*9720*/  ISETP.GT.AND P3, PT, R5, 0x89, PT ;  /* 0x000000890500780c */ /* 0x000fce0003f64270 */
[----:B------:R-:W2:Y:S01]  /*9730*/  MUFU.TANH R85, R85 ;  /* 0x0000005500557308 */ /* 0x000ea20000002400 */
[----:B---3--:R-:W-:Y:S02]  /*9740*/  FSEL R68, R68, -INF , P5 ;  /* 0xff80000044447808 */ /* 0x008fe40002800000 */
[----:B----4-:R-:W-:-:S05]  /*9750*/  FSEL R41, R41, -INF , P2 ;  /* 0xff80000029297808 */ /* 0x010fca0001000000 */
[----:B------:R-:W3:Y:S01]  /*9760*/  MUFU.TANH R89, R89 ;  /* 0x0000005900597308 */ /* 0x000ee20000002400 */
[----:B------:R-:W-:Y:S01]  /*9770*/  FMNMX.FTZ R10, R40, R11, !PT ;  /* 0x0000000b280a7209 */ /* 0x000fe20007810000 */
[----:B------:R-:W-:Y:S01]  /*9780*/  FMUL.FTZ R80, R94, UR4 ;  /* 0x000000045e507c20 */ /* 0x000fe20008410000 */
[----:B------:R-:W-:Y:S01]  /*9790*/  ISETP.GT.AND P5, PT, R5, 0x80, PT ;  /* 0x000000800500780c */ /* 0x000fe20003fa4270 */
[----:B------:R-:W-:-:S04]  /*97a0*/  FMUL.FTZ R21, R96, UR4 ;  /* 0x0000000460157c20 */ /* 0x000fc80008410000 */
[----:B------:R-:W4:Y:S01]  /*97b0*/  MUFU.TANH R71, R71 ;  /* 0x0000004700477308 */ /* 0x000f220000002400 */
[----:B------:R-:W-:Y:S01]  /*97c0*/  FMUL.FTZ R84, R98, UR4 ;  /* 0x0000000462547c20 */ /* 0x000fe20008410000 */
[----:B0-----:R-:W-:Y:S02]  /*97d0*/  FSEL R83, R83, -INF , P3 ;  /* 0xff80000053537808 */ /* 0x001fe40001800000 */
[----:B------:R-:W-:-:S04]  /*97e0*/  FSEL R35, R35, -INF , P3 ;  /* 0xff80000023237808 */ /* 0x000fc80001800000 */
[----:B------:R-:W0:Y:S01]  /*97f0*/  MUFU.TANH R6, R6 ;  /* 0x0000000600067308 */ /* 0x000e220000002400 */
[----:B------:R-:W-:Y:S02]  /*9800*/  FSEL R64, R64, -INF , P4 ;  /* 0xff80000040407808 */ /* 0x000fe40002000000 */
[C---:B------:R-:W-:Y:S02]  /*9810*/  ISETP.GT.AND P3, PT, R5.reuse, 0xa0, PT ;  /* 0x000000a00500780c */ /* 0x040fe40003f64270 */
[----:B------:R-:W-:Y:S02]  /*9820*/  ISETP.GT.AND P4, PT, R5, 0x79, PT ;  /* 0x000000790500780c */ /* 0x000fe40003f84270 */
[----:B------:R-:W-:Y:S01]  /*9830*/  FMNMX.FTZ R11, R41, R10, !PT ;  /* 0x0000000a290b7209 */ /* 0x000fe20007810000 */
[----:B------:R-:W0:Y:S01]  /*9840*/  MUFU.TANH R75, R75 ;  /* 0x0000004b004b7308 */ /* 0x000e220000002400 */
[----:B------:R-:W-:Y:S02]  /*9850*/  FSEL R76, R76, -INF , P5 ;  /* 0xff8000004c4c7808 */ /* 0x000fe40002800000 */
[----:B------:R-:W-:Y:S01]  /*9860*/  FSEL R36, R88, -INF , P5 ;  /* 0xff80000058247808 */ /* 0x000fe20002800000 */
[----:B------:R-:W-:Y:S01]  /*9870*/  FMUL.FTZ R9, R100, UR4 ;  /* 0x0000000464097c20 */ /* 0x000fe20008410000 */
[----:B------:R-:W-:-:S03]  /*9880*/  ISETP.GT.AND P5, PT, R5, 0x91, PT ;  /* 0x000000910500780c */ /* 0x000fc60003fa4270 */
[----:B------:R-:W0:Y:S01]  /*9890*/  MUFU.TANH R33, R33 ;  /* 0x0000002100217308 */ /* 0x000e220000002400 */
[----:B------:R-:W-:Y:S01]  /*98a0*/  FMUL.FTZ R8, R101, UR4 ;  /* 0x0000000465087c20 */ /* 0x000fe20008410000 */
[----:B------:R-:W-:Y:S01]  /*98b0*/  FMUL.FTZ R86, R102, UR4 ;  /* 0x0000000466567c20 */ /* 0x000fe20008410000 */
[----:B------:R-:W-:Y:S01]  /*98c0*/  FMUL.FTZ R87, R103, UR4 ;  /* 0x0000000467577c20 */ /* 0x000fe20008410000 */
[----:B------:R-:W-:Y:S01]  /*98d0*/  FMUL.FTZ R3, R104, UR4 ;  /* 0x0000000468037c20 */ /* 0x000fe20008410000 */
[----:B------:R-:W-:Y:S01]  /*98e0*/  FSEL R67, R67, -INF , P1 ;  /* 0xff80000043437808 */ /* 0x000fe20000800000 */
[----:B------:R-:W-:Y:S01]  /*98f0*/  FMUL.FTZ R7, R105, UR4 ;  /* 0x0000000469077c20 */ /* 0x000fe20008410000 */
[----:B------:R-:W-:Y:S01]  /*9900*/  FMUL.FTZ R90, R110, UR4 ;  /* 0x000000046e5a7c20 */ /* 0x000fe20008410000 */
[----:B------:R-:W-:Y:S01]  /*9910*/  FSEL R88, R4, -INF , P3 ;  /* 0xff80000004587808 */ /* 0x000fe20001800000 */
[----:B------:R-:W0:Y:S01]  /*9920*/  MUFU.TANH R79, R79 ;  /* 0x0000004f004f7308 */ /* 0x000e220000002400 */
[----:B------:R-:W-:Y:S01]  /*9930*/  ISETP.GT.AND P1, PT, R5, 0x81, PT ;  /* 0x000000810500780c */ /* 0x000fe20003f24270 */
[----:B------:R-:W-:Y:S01]  /*9940*/  FMUL.FTZ R107, R107, UR4 ;  /* 0x000000046b6b7c20 */ /* 0x000fe20008410000 */
[----:B-1----:R-:W-:-:S02]  /*9950*/  FSEL R39, R39, -INF , P4 ;  /* 0xff80000027277808 */ /* 0x002fc40002000000 */
[----:B------:R-:W-:-:S03]  /*9960*/  FMNMX.FTZ R4, R38, R11, !PT ;  /* 0x0000000b26047209 */ /* 0x000fc60007810000 */
[----:B------:R-:W1:Y:S01]  /*9970*/  MUFU.TANH R80, R80 ;  /* 0x0000005000507308 */ /* 0x000e620000002400 */
[----:B--2---:R-:W-:Y:S02]  /*9980*/  FSEL R32, R32, -INF , P5 ;  /* 0xff80000020207808 */ /* 0x004fe40002800000 */
[----:B------:R-:W-:Y:S02]  /*9990*/  FSEL R85, R85, -INF , P5 ;  /* 0xff80000055557808 */ /* 0x000fe40002800000 */
[----:B------:R-:W-:-:S03]  /*99a0*/  ISETP.GT.AND P5, PT, R5, 0xa8, PT ;  /* 0x000000a80500780c */ /* 0x000fc60003fa4270 */
[----:B------:R-:W-:Y:S01]  /*99b0*/  MUFU.TANH R21, R21 ;  /* 0x0000001500157308 */ /* 0x000fe20000002400 */
[----:B---3--:R-:W-:Y:S02]  /*99c0*/  FSEL R37, R89, -INF , P1 ;  /* 0xff80000059257808 */ /* 0x008fe40000800000 */
[----:B------:R-:W-:-:S05]  /*99d0*/  FMNMX.FTZ R11, R39, R4, !PT ;  /* 0x00000004270b7209 */ /* 0x000fca0007810000 */
[----:B------:R-:W2:Y:S01]  /*99e0*/  MUFU.TANH R84, R84 ;  /* 0x0000005400547308 */ /* 0x000ea20000002400 */
[----:B----4-:R-:W-:Y:S02]  /*99f0*/  FSEL R71, R71, -INF , P2 ;  /* 0xff80000047477808 */ /* 0x010fe40001000000 */
[----:B0-----:R-:W-:Y:S02]  /*9a00*/  FSEL R4, R6, -INF , P5 ;  /* 0xff80000006047808 */ /* 0x001fe40002800000 */
[----:B------:R-:W-:-:S03]  /*9a10*/  ISETP.GT.AND P2, PT, R5, 0x88, PT ;  /* 0x000000880500780c */ /* 0x000fc60003f44270 */
[----:B------:R-:W0:Y:S01]  /*9a20*/  MUFU.TANH R9, R9 ;  /* 0x0000000900097308 */ /* 0x000e220000002400 */
[----:B------:R-:W-:-:S07]  /*9a30*/  FMNMX.FTZ R6, R36, R11, !PT ;  /* 0x0000000b24067209 */ /* 0x000fce0007810000 */
[----:B------:R-:W-:Y:S01]  /*9a40*/  MUFU.TANH R8, R8 ;  /* 0x0000000800087308 */ /* 0x000fe20000002400 */
[----:B------:R-:W-:-:S07]  /*9a50*/  FSEL R75, R75, -INF , P4 ;  /* 0xff8000004b4b7808 */ /* 0x000fce0002000000 */
[----:B------:R-:W3:Y:S01]  /*9a60*/  MUFU.TANH R86, R86 ;  /* 0x0000005600567308 */ /* 0x000ee20000002400 */
[----:B------:R-:W-:-:S07]  /*9a70*/  FSEL R33, R33, -INF , P2 ;  /* 0xff80000021217808 */ /* 0x000fce0001000000 */
[----:B------:R-:W4:Y:S01]  /*9a80*/  MUFU.TANH R87, R87 ;  /* 0x0000005700577308 */ /* 0x000f220000002400 */
[----:B------:R-:W-:-:S07]  /*9a90*/  FMNMX.FTZ R6, R37, R6, !PT ;  /* 0x0000000625067209 */ /* 0x000fce0007810000 */
[----:B------:R-:W4:Y:S08]  /*9aa0*/  MUFU.TANH R3, R3 ;  /* 0x0000000300037308 */ /* 0x000f300000002400 */
[----:B------:R-:W4:Y:S08]  /*9ab0*/  MUFU.TANH R7, R7 ;  /* 0x0000000700077308 */ /* 0x000f300000002400 */
[----:B------:R-:W4:Y:S08]  /*9ac0*/  MUFU.TANH R89, R107 ;  /* 0x0000006b00597308 */ /* 0x000f300000002400 */
[----:B------:R-:W4:Y:S01]  /*9ad0*/  MUFU.TANH R90, R90 ;  /* 0x0000005a005a7308 */ /* 0x000f220000002400 */
[----:B------:R-:W-:-:S02]  /*9ae0*/  ISETP.GT.AND P4, PT, R5, 0x90, PT ;  /* 0x000000900500780c */ /* 0x000fc40003f84270 */
[----:B------:R-:W-:Y:S02]  /*9af0*/  FMNMX.FTZ R6, R33, R6, !PT ;  /* 0x0000000621067209 */ /* 0x000fe40007810000 */
[----:B------:R-:W-:Y:S02]  /*9b00*/  FSEL R79, R79, -INF , P1 ;  /* 0xff8000004f4f7808 */ /* 0x000fe40000800000 */
[----:B-1----:R-:W-:Y:S02]  /*9b10*/  FSEL R80, R80, -INF , P2 ;  /* 0xff80000050507808 */ /* 0x002fe40001000000 */
[----:B--2---:R-:W-:Y:S02]  /*9b20*/  FSEL R84, R84, -INF , P4 ;  /* 0xff80000054547808 */ /* 0x004fe40002000000 */
[----:B------:R-:W-:Y:S02]  /*9b30*/  FSEL R21, R21, -INF , P4 ;  /* 0xff80000015157808 */ /* 0x000fe40002000000 */
[----:B------:R-:W-:-:S02]  /*9b40*/  ISETP.GT.AND P1, PT, R5, 0x98, PT ;  /* 0x000000980500780c */ /* 0x000fc40003f24270 */
[C---:B------:R-:W-:Y:S02]  /*9b50*/  ISETP.GT.AND P2, PT, R5.reuse, 0x99, PT ;  /* 0x000000990500780c */ /* 0x040fe40003f44270 */
[----:B------:R-:W-:Y:S02]  /*9b60*/  ISETP.GT.AND P4, PT, R5, 0xa1, PT ;  /* 0x000000a10500780c */ /* 0x000fe40003f84270 */
[----:B------:R-:W-:Y:S02]  /*9b70*/  FMNMX.FTZ R6, R35, R6, !PT ;  /* 0x0000000623067209 */ /* 0x000fe40007810000 */
[----:B0-----:R-:W-:Y:S02]  /*9b80*/  FSEL R9, R9, -INF , P1 ;  /* 0xff80000009097808 */ /* 0x001fe40000800000 */
[----:B---3--:R-:W-:Y:S02]  /*9b90*/  FSEL R86, R86, -INF , P1 ;  /* 0xff80000056567808 */ /* 0x008fe40000800000 */
[----:B------:R-:W-:-:S02]  /*9ba0*/  FSEL R8, R8, -INF , P2 ;  /* 0xff80000008087808 */ /* 0x000fc40001000000 */
[----:B----4-:R-:W-:Y:S02]  /*9bb0*/  FSEL R87, R87, -INF , P2 ;  /* 0xff80000057577808 */ /* 0x010fe40001000000 */
[----:B------:R-:W-:Y:S02]  /*9bc0*/  FSEL R3, R3, -INF , P3 ;  /* 0xff80000003037808 */ /* 0x000fe40001800000 */
[----:B------:R-:W-:Y:S02]  /*9bd0*/  FSEL R7, R7, -INF , P4 ;  /* 0xff80000007077808 */ /* 0x000fe40002000000 */
[----:B------:R-:W-:Y:S02]  /*9be0*/  FSEL R89, R89, -INF , P4 ;  /* 0xff80000059597808 */ /* 0x000fe40002000000 */
[----:B------:R-:W-:Y:S02]  /*9bf0*/  FSEL R90, R90, -INF , P5 ;  /* 0xff8000005a5a7808 */ /* 0x000fe40002800000 */
[----:B------:R-:W-:-:S02]  /*9c00*/  ISETP.GT.AND P1, PT, R5, 0xa9, PT ;  /* 0x000000a90500780c */ /* 0x000fc40003f24270 */
[C---:B------:R-:W-:Y:S02]  /*9c10*/  ISETP.GT.AND P2, PT, R5.reuse, 0xb0, PT ;  /* 0x000000b00500780c */ /* 0x040fe40003f44270 */
[C---:B------:R-:W-:Y:S02]  /*9c20*/  ISETP.GT.AND P3, PT, R5.reuse, 0xb1, PT ;  /* 0x000000b10500780c */ /* 0x040fe40003f64270 */
[C---:B------:R-:W-:Y:S02]  /*9c30*/  ISETP.GT.AND P4, PT, R5.reuse, 0xb8, PT ;  /* 0x000000b80500780c */ /* 0x040fe40003f84270 */
[----:B------:R-:W-:Y:S01]  /*9c40*/  ISETP.GT.AND P5, PT, R5, 0xb9, PT ;  /* 0x000000b90500780c */ /* 0x000fe20003fa4270 */
[----:B------:R-:W-:Y:S01]  /*9c50*/  FMUL.FTZ R34, R109, UR4 ;  /* 0x000000046d227c20 */ /* 0x000fe20008410000 */
[----:B------:R-:W-:Y:S01]  /*9c60*/  FMNMX.FTZ R5, R21, R6, !PT ;  /* 0x0000000615057209 */ /* 0x000fe20007810000 */
[----:B------:R-:W-:-:S03]  /*9c70*/  FMUL.FTZ R10, R112, UR4 ;  /* 0x00000004700a7c20 */ /* 0x000fc60008410000 */
[----:B------:R-:W-:Y:S01]  /*9c80*/  FMNMX.FTZ R6, R32, R5, !PT ;  /* 0x0000000520067209 */ /* 0x000fe20007810000 */
[----:B------:R-:W0:Y:S01]  /*9c90*/  MUFU.TANH R34, R34 ;  /* 0x0000002200227308 */ /* 0x000e220000002400 */
[----:B------:R-:W-:Y:S02]  /*9ca0*/  FMUL.FTZ R11, R113, UR4 ;  /* 0x00000004710b7c20 */ /* 0x000fe40008410000 */
[----:B------:R-:W-:Y:S01]  /*9cb0*/  FMNMX.FTZ R5, R9, R6, !PT ;  /* 0x0000000609057209 */ /* 0x000fe20007810000 */
[----:B------:R-:W-:Y:S01]  /*9cc0*/  FMUL.FTZ R20, R116, UR4 ;  /* 0x0000000474147c20 */ /* 0x000fe20008410000 */
[----:B------:R-:W-:Y:S01]  /*9cd0*/  FMUL.FTZ R117, R117, UR4 ;  /* 0x0000000475757c20 */ /* 0x000fe20008410000 */
[----:B------:R-:W-:Y:S01]  /*9ce0*/  FMUL.FTZ R105, R111, UR4 ;  /* 0x000000046f697c20 */ /* 0x000fe20008410000 */
[----:B------:R-:W-:Y:S01]  /*9cf0*/  FMNMX.FTZ R6, R8, R5, !PT ;  /* 0x0000000508067209 */ /* 0x000fe20007810000 */
[----:B------:R-:W1:Y:S01]  /*9d00*/  MUFU.TANH R10, R10 ;  /* 0x0000000a000a7308 */ /* 0x000e620000002400 */
[----:B------:R-:W2:Y:S02]  /*9d10*/  LDL R116, [R1+0x44] ;  /* 0x0000440001747983 */ /* 0x000ea40000100800 */
[----:B------:R-:W-:-:S05]  /*9d20*/  FMNMX.FTZ R6, R3, R6, !PT ;  /* 0x0000000603067209 */ /* 0x000fca0007810000 */
[----:B------:R-:W3:Y:S01]  /*9d30*/  MUFU.TANH R11, R11 ;  /* 0x0000000b000b7308 */ /* 0x000ee20000002400 */
[----:B------:R-:W-:Y:S02]  /*9d40*/  FMNMX.FTZ R5, R7, R6, !PT ;  /* 0x0000000607057209 */ /* 0x000fe40007810000 */
[----:B0-----:R-:W-:-:S05]  /*9d50*/  FSEL R34, R34, -INF , P1 ;  /* 0xff80000022227808 */ /* 0x001fca0000800000 */
[----:B------:R-:W0:Y:S01]  /*9d60*/  MUFU.TANH R20, R20 ;  /* 0x0000001400147308 */ /* 0x000e220000002400 */
[----:B------:R-:W-:Y:S02]  /*9d70*/  FMNMX.FTZ R5, R4, R5, !PT ;  /* 0x0000000504057209 */ /* 0x000fe40007810000 */
[----:B-1----:R-:W-:-:S05]  /*9d80*/  FSEL R10, R10, -INF , P2 ;  /* 0xff8000000a0a7808 */ /* 0x002fca0001000000 */
[----:B------:R1:W4:Y:S01]  /*9d90*/  MUFU.TANH R95, R117 ;  /* 0x00000075005f7308 */ /* 0x0003220000002400 */
[----:B------:R-:W-:Y:S02]  /*9da0*/  FMNMX.FTZ R5, R34, R5, !PT ;  /* 0x0000000522057209 */ /* 0x000fe40007810000 */
[----:B---3--:R-:W-:Y:S02]  /*9db0*/  FSEL R11, R11, -INF , P3 ;  /* 0xff8000000b0b7808 */ /* 0x008fe40001800000 */
[----:B------:R-:W-:Y:S02]  /*9dc0*/  FMNMX.FTZ R6, R10, R5, !PT ;  /* 0x000000050a067209 */ /* 0x000fe40007810000 */
[----:B0-----:R-:W-:Y:S01]  /*9dd0*/  FSEL R20, R20, -INF , P4 ;  /* 0xff80000014147808 */ /* 0x001fe20002000000 */
[----:B------:R-:W-:Y:S01]  /*9de0*/  FMUL.FTZ R107, R115, UR4 ;  /* 0x00000004736b7c20 */ /* 0x000fe20008410000 */
[----:B------:R-:W-:Y:S01]  /*9df0*/  FMNMX.FTZ R5, R11, R6, !PT ;  /* 0x000000060b057209 */ /* 0x000fe20007810000 */
[----:B-1----:R-:W3:Y:S03]  /*9e00*/  LDL R117, [R1+0x84] ;  /* 0x0000840001757983 */ /* 0x002ee60000100800 */
[----:B------:R-:W-:Y:S01]  /*9e10*/  FMNMX.FTZ R6, R20, R5, !PT ;  /* 0x0000000514067209 */ /* 0x000fe20007810000 */
[----:B------:R-:W3:Y:S01]  /*9e20*/  LDL R115, [R1+0x4c] ;  /* 0x00004c0001737983 */ /* 0x000ee20000100800 */
[----:B----4-:R-:W-:-:S04]  /*9e30*/  FSEL R95, R95, -INF , P5 ;  /* 0xff8000005f5f7808 */ /* 0x010fc80002800000 */
[----:B------:R-:W-:-:S05]  /*9e40*/  FMNMX.FTZ R94, R95, R6, !PT ;  /* 0x000000065f5e7209 */ /* 0x000fca0007810000 */
[----:B------:R-:W0:Y:S02]  /*9e50*/  SHFL.BFLY PT, R5, R94, 0x2, 0x1f ;  /* 0x0c401f005e057f89 */ /* 0x000e2400000e0000 */
[----:B0-----:R-:W-:-:S05]  /*9e60*/  FMNMX.FTZ R96, R94, R5, !PT ;  /* 0x000000055e607209 */ /* 0x001fca0007810000 */
[----:B------:R-:W0:Y:S01]  /*9e70*/  SHFL.BFLY PT, R5, R96, 0x1, 0x1f ;  /* 0x0c201f0060057f89 */ /* 0x000e2200000e0000 */
[----:B------:R-:W-:Y:S01]  /*9e80*/  IMAD.U32 R6, RZ, RZ, UR5 ;  /* 0x00000005ff067e24 */ /* 0x000fe2000f8e00ff */
[----:B------:R-:W-:Y:S02]  /*9e90*/  FMNMX.FTZ R111, R12, R13, !PT ;  /* 0x0000000d0c6f7209 */ /* 0x000fe40007810000 */
[----:B0-----:R-:W-:-:S04]  /*9ea0*/  FMNMX.FTZ R5, R96, R5, !PT ;  /* 0x0000000560057209 */ /* 0x001fc80007810000 */
[C---:B------:R-:W-:Y:S01]  /*9eb0*/  FSETP.NEU.FTZ.AND P6, PT, R5.reuse, -INF , PT ;  /* 0xff8000000500780b */ /* 0x040fe20003fdd000 */
[----:B------:R-:W-:-:S05]  /*9ec0*/  FMUL.FTZ R97, R5, R6 ;  /* 0x0000000605617220 */ /* 0x000fca0000410000 */
[----:B------:R-:W-:-:S05]  /*9ed0*/  FSEL R97, R97, RZ, P6 ;  /* 0x000000ff61617208 */ /* 0x000fca0003000000 */
[-CC-:B------:R-:W-:Y:S01]  /*9ee0*/  FFMA.FTZ R94, R82, R6.reuse, -R97.reuse ;  /* 0x00000006525e7223 */ /* 0x180fe20000010861 */
[----:B------:R-:W-:Y:S01]  /*9ef0*/  FFMA.FTZ R82, R74, R6, -R97 ;  /* 0x000000064a527223 */ /* 0x000fe20000010861 */
[----:B------:R-:W-:-:S04]  /*9f00*/  FMNMX.FTZ R74, R14, R111, !PT ;  /* 0x0000006f0e4a7209 */ /* 0x000fc80007810000 */
[----:B------:R-:W-:-:S04]  /*9f10*/  FMNMX.FTZ R111, R15, R74, !PT ;  /* 0x0000004a0f6f7209 */ /* 0x000fc80007810000 */
[----:B------:R-:W-:-:S04]  /*9f20*/  FMNMX.FTZ R74, R24, R111, !PT ;  /* 0x0000006f184a7209 */ /* 0x000fc80007810000 */
[----:B------:R-:W-:Y:S01]  /*9f30*/  FMNMX.FTZ R111, R25, R74, !PT ;  /* 0x0000004a196f7209 */ /* 0x000fe20007810000 */
[-CC-:B------:R-:W-:Y:S01]  /*9f40*/  FFMA.FTZ R98, R92, R6.reuse, -R97.reuse ;  /* 0x000000065c627223 */ /* 0x180fe20000010861 */
[-CC-:B------:R-:W-:Y:S02]  /*9f50*/  FFMA.FTZ R92, R78, R6.reuse, -R97.reuse ;  /* 0x000000064e5c7223 */ /* 0x180fe40000010861 */
[----:B------:R-:W-:Y:S01]  /*9f60*/  FMNMX.FTZ R74, R26, R111, !PT ;  /* 0x0000006f1a4a7209 */ /* 0x000fe20007810000 */
[----:B------:R-:W-:-:S03]  /*9f70*/  FFMA.FTZ R78, R69, R6, -R97 ;  /* 0x00000006454e7223 */ /* 0x000fc60000010861 */
[----:B------:R-:W-:-:S04]  /*9f80*/  FMNMX.FTZ R69, R27, R74, !PT ;  /* 0x0000004a1b457209 */ /* 0x000fc80007810000 */
[----:B------:R-:W-:-:S04]  /*9f90*/  FMNMX.FTZ R74, R28, R69, !PT ;  /* 0x000000451c4a7209 */ /* 0x000fc80007810000 */
[----:B------:R-:W-:-:S04]  /*9fa0*/  FMNMX.FTZ R69, R29, R74, !PT ;  /* 0x0000004a1d457209 */ /* 0x000fc80007810000 */
[----:B------:R-:W-:Y:S01]  /*9fb0*/  FMNMX.FTZ R110, R30, R69, !PT ;  /* 0x000000451e6e7209 */ /* 0x000fe20007810000 */
[----:B------:R-:W-:-:S03]  /*9fc0*/  FFMA.FTZ R74, R65, R6, -R97 ;  /* 0x00000006414a7223 */ /* 0x000fc60000010861 */
[----:B------:R-:W-:-:S04]  /*9fd0*/  FMNMX.FTZ R110, R31, R110, !PT ;  /* 0x0000006e1f6e7209 */ /* 0x000fc80007810000 */
[----:B------:R-:W-:Y:S01]  /*9fe0*/  FMNMX.FTZ R65, R49, R110, !PT ;  /* 0x0000006e31417209 */ /* 0x000fe20007810000 */
[----:B------:R-:W-:-:S03]  /*9ff0*/  FFMA.FTZ R69, R66, R6, -R97 ;  /* 0x0000000642457223 */ /* 0x000fc60000010861 */
        /* <DEDUP_REMOVED lines=16> */
[----:B------:R-:W-:Y:S01]  /*a100*/  FMNMX.FTZ R44, R60, R47, !PT ;  /* 0x0000002f3c2c7209 */ /* 0x000fe20007810000 */
[----:B------:R0:W-:Y:S03]  /*a110*/  MUFU.EX2 R65, R110 ;  /* 0x0000006e00417308 */ /* 0x0001e60000000800 */
[----:B------:R-:W-:Y:S01]  /*a120*/  FMNMX.FTZ R47, R63, R44, !PT ;  /* 0x0000002c3f2f7209 */ /* 0x000fe20007810000 */
[----:B0-----:R-:W-:-:S03]  /*a130*/  FFMA.FTZ R110, R45, R6, -R97 ;  /* 0x000000062d6e7223 */ /* 0x001fc60000010861 */
        /* <DEDUP_REMOVED lines=11> */
[----:B------:R0:W-:Y:S03]  /*a1f0*/  MUFU.EX2 R47, R110 ;  /* 0x0000006e002f7308 */ /* 0x0001e60000000800 */
[----:B------:R-:W-:Y:S01]  /*a200*/  FMNMX.FTZ R40, R80, R43, !PT ;  /* 0x0000002b50287209 */ /* 0x000fe20007810000 */
[----:B0-----:R-:W-:-:S03]  /*a210*/  FFMA.FTZ R110, R41, R6, -R97 ;  /* 0x00000006296e7223 */ /* 0x001fc60000010861 */
[----:B------:R-:W-:Y:S01]  /*a220*/  FMNMX.FTZ R41, R83, R40, !PT ;  /* 0x0000002853297209 */ /* 0x000fe20007810000 */
[----:B------:R-:W-:-:S03]  /*a230*/  FFMA.FTZ R40, R38, R6, -R97 ;  /* 0x0000000626287223 */ /* 0x000fc60000010861 */
[----:B------:R-:W-:Y:S01]  /*a240*/  FMNMX.FTZ R38, R84, R41, !PT ;  /* 0x0000002954267209 */ /* 0x000fe20007810000 */
[----:B------:R-:W-:-:S03]  /*a250*/  FMUL.FTZ R106, R114, UR4 ;  /* 0x00000004726a7c20 */ /* 0x000fc60008410000 */
[----:B------:R-:W-:Y:S01]  /*a260*/  FMNMX.FTZ R41, R85, R38, !PT ;  /* 0x0000002655297209 */ /* 0x000fe20007810000 */
[----:B------:R-:W0:Y:S03]  /*a270*/  MUFU.TANH R105, R105 ;  /* 0x0000006900697308 */ /* 0x000e260000002400 */
[----:B------:R-:W-:Y:S01]  /*a280*/  FMNMX.FTZ R38, R86, R41, !PT ;  /* 0x0000002956267209 */ /* 0x000fe20007810000 */
[----:B------:R-:W-:-:S04]  /*a290*/  FMUL.FTZ R108, R118, UR4 ;  /* 0x00000004766c7c20 */ /* 0x000fc80008410000 */
[----:B------:R1:W-:Y:S01]  /*a2a0*/  MUFU.EX2 R44, R111 ;  /* 0x0000006f002c7308 */ /* 0x0003e20000000800 */
[----:B------:R-:W-:-:S07]  /*a2b0*/  FMUL.FTZ R109, R119, UR4 ;  /* 0x00000004776d7c20 */ /* 0x000fce0008410000 */
[----:B------:R-:W4:Y:S01]  /*a2c0*/  MUFU.TANH R106, R106 ;  /* 0x0000006a006a7308 */ /* 0x000f220000002400 */
[--C-:B-1----:R-:W-:Y:S01]  /*a2d0*/  FFMA.FTZ R111, R39, R6, -R97.reuse ;  /* 0x00000006276f7223 */ /* 0x102fe20000010861 */
[----:B------:R-:W-:Y:S01]  /*a2e0*/  FMNMX.FTZ R39, R87, R38, !PT ;  /* 0x0000002657277209 */ /* 0x000fe20007810000 */
[----:B------:R-:W-:-:S03]  /*a2f0*/  FFMA.FTZ R38, R36, R6, -R97 ;  /* 0x0000000624267223 */ /* 0x000fc60000010861 */
[----:B------:R-:W-:Y:S02]  /*a300*/  FMNMX.FTZ R36, R88, R39, !PT ;  /* 0x0000002758247209 */ /* 0x000fe40007810000 */
[----:B------:R-:W1:Y:S02]  /*a310*/  MUFU.TANH R107, R107 ;  /* 0x0000006b006b7308 */ /* 0x000e640000002400 */
[----:B------:R-:W-:-:S06]  /*a320*/  FMNMX.FTZ R39, R89, R36, !PT ;  /* 0x0000002459277209 */ /* 0x000fcc0007810000 */
[----:B------:R-:W2:Y:S01]  /*a330*/  MUFU.TANH R108, R108 ;  /* 0x0000006c006c7308 */ /* 0x000ea20000002400 */
[----:B0-----:R-:W-:Y:S02]  /*a340*/  FSEL R105, R105, -INF , P1 ;  /* 0xff80000069697808 */ /* 0x001fe40000800000 */
[----:B------:R-:W-:-:S05]  /*a350*/  FMNMX.FTZ R36, R90, R39, !PT ;  /* 0x000000275a247209 */ /* 0x000fca0007810000 */
[----:B------:R-:W0:Y:S01]  /*a360*/  MUFU.TANH R109, R109 ;  /* 0x0000006d006d7308 */ /* 0x000e220000002400 */
[----:B----4-:R-:W-:-:S07]  /*a370*/  FSEL R106, R106, -INF , P2 ;  /* 0xff8000006a6a7808 */ /* 0x010fce0001000000 */
[----:B------:R4:W-:Y:S01]  /*a380*/  MUFU.EX2 R45, R112 ;  /* 0x00000070002d7308 */ /* 0x0009e20000000800 */
[----:B-1----:R-:W-:Y:S01]  /*a390*/  FSEL R107, R107, -INF , P3 ;  /* 0xff8000006b6b7808 */ /* 0x002fe20001800000 */
[----:B----4-:R-:W-:Y:S01]  /*a3a0*/  FFMA.FTZ R112, R37, R6, -R97 ;  /* 0x0000000625707223 */ /* 0x010fe20000010861 */
[----:B------:R-:W-:-:S05]  /*a3b0*/  FMNMX.FTZ R37, R105, R36, !PT ;  /* 0x0000002469257209 */ /* 0x000fca0007810000 */
[----:B------:R1:W-:Y:S01]  /*a3c0*/  MUFU.EX2 R43, R110 ;  /* 0x0000006e002b7308 */ /* 0x0003e20000000800 */
[----:B------:R-:W-:Y:S01]  /*a3d0*/  FFMA.FTZ R36, R33, R6, -R97 ;  /* 0x0000000621247223 */ /* 0x000fe20000010861 */
[----:B--2---:R-:W-:Y:S02]  /*a3e0*/  FSEL R108, R108, -INF , P4 ;  /* 0xff8000006c6c7808 */ /* 0x004fe40002000000 */
[----:B-1----:R-:W-:-:S04]  /*a3f0*/  FMNMX.FTZ R110, R106, R37, !PT ;  /* 0x000000256a6e7209 */ /* 0x002fc80007810000 */
[----:B------:R-:W-:Y:S02]  /*a400*/  FMNMX.FTZ R33, R107, R110, !PT ;  /* 0x0000006e6b217209 */ /* 0x000fe40007810000 */
[----:B0-----:R-:W-:Y:S02]  /*a410*/  FSEL R109, R109, -INF , P5 ;  /* 0xff8000006d6d7808 */ /* 0x001fe40002800000 */
[----:B------:R-:W-:-:S04]  /*a420*/  FMNMX.FTZ R110, R108, R33, !PT ;  /* 0x000000216c6e7209 */ /* 0x000fc80007810000 */
[----:B------:R-:W-:Y:S01]  /*a430*/  FMNMX.FTZ R110, R109, R110, !PT ;  /* 0x0000006e6d6e7209 */ /* 0x000fe20007810000 */
[----:B------:R0:W-:Y:S04]  /*a440*/  MUFU.EX2 R41, R111 ;  /* 0x0000006f00297308 */ /* 0x0001e80000000800 */
[----:B0-----:R-:W0:Y:S01]  /*a450*/  SHFL.BFLY PT, R111, R110, 0x2, 0x1f ;  /* 0x0c401f006e6f7f89 */ /* 0x001e2200000e0000 */
[----:B------:R-:W1:Y:S01]  /*a460*/  S2R R128, SR_TID.X ;  /* 0x0000000000807919 */ /* 0x000e620000002100 */
[----:B0-----:R-:W-:-:S05]  /*a470*/  FMNMX.FTZ R110, R110, R111, !PT ;  /* 0x0000006f6e6e7209 */ /* 0x001fca0007810000 */
[----:B------:R-:W0:Y:S01]  /*a480*/  SHFL.BFLY PT, R111, R110, 0x1, 0x1f ;  /* 0x0c201f006e6f7f89 */ /* 0x000e2200000e0000 */
[-CC-:B------:R-:W-:Y:S01]  /*a490*/  FFMA.FTZ R33, R21, R6.reuse, -R97.reuse ;  /* 0x0000000615217223 */ /* 0x180fe20000010861 */
[-CC-:B------:R-:W-:Y:S01]  /*a4a0*/  FFMA.FTZ R21, R9, R6.reuse, -R97.reuse ;  /* 0x0000000609157223 */ /* 0x180fe20000010861 */
[-CC-:B------:R-:W-:Y:S01]  /*a4b0*/  FFMA.FTZ R9, R34, R6.reuse, -R97.reuse ;  /* 0x0000000622097223 */ /* 0x180fe20000010861 */
[-CC-:B------:R-:W-:Y:S01]  /*a4c0*/  FFMA.FTZ R103, R126, R6.reuse, -R97.reuse ;  /* 0x000000067e677223 */ /* 0x180fe20000010861 */
[-CC-:B------:R-:W-:Y:S01]  /*a4d0*/  FFMA.FTZ R104, R124, R6.reuse, -R97.reuse ;  /* 0x000000067c687223 */ /* 0x180fe20000010861 */
[-CC-:B------:R-:W-:Y:S01]  /*a4e0*/  FFMA.FTZ R37, R35, R6.reuse, -R97.reuse ;  /* 0x0000000623257223 */ /* 0x180fe20000010861 */
[----:B-1----:R-:W-:Y:S01]  /*a4f0*/  LOP3.LUT R128, R128, 0x7f, RZ, 0xc0, !PT ;  /* 0x0000007f80807812 */ /* 0x002fe200078ec0ff */
[-CC-:B------:R-:W-:Y:S01]  /*a500*/  FFMA.FTZ R35, R32, R6.reuse, -R97.reuse ;  /* 0x0000000620237223 */ /* 0x180fe20000010861 */
[-CC-:B------:R-:W-:Y:S01]  /*a510*/  FFMA.FTZ R32, R8, R6.reuse, -R97.reuse ;  /* 0x0000000608207223 */ /* 0x180fe20000010861 */
[----:B------:R-:W-:Y:S01]  /*a520*/  FFMA.FTZ R8, R4, R6, -R97 ;  /* 0x0000000604087223 */ /* 0x000fe20000010861 */
[----:B0-----:R-:W-:-:S04]  /*a530*/  FMNMX.FTZ R34, R110, R111, !PT ;  /* 0x0000006f6e227209 */ /* 0x001fc80007810000 */
[C---:B------:R-:W-:Y:S01]  /*a540*/  FSETP.NEU.FTZ.AND P1, PT, R34.reuse, -INF , PT ;  /* 0xff8000002200780b */ /* 0x040fe20003f3d000 */
[-C--:B------:R-:W-:Y:S01]  /*a550*/  FMUL.FTZ R113, R34, R6.reuse ;  /* 0x0000000622717220 */ /* 0x080fe20000410000 */
[----:B------:R-:W-:-:S04]  /*a560*/  FFMA.FTZ R101, R125, R6, -R97 ;  /* 0x000000067d657223 */ /* 0x000fc80000010861 */
[----:B------:R-:W-:Y:S01]  /*a570*/  FSEL R113, R113, RZ, P1 ;  /* 0x000000ff71717208 */ /* 0x000fe20000800000 */
[-C--:B------:R-:W-:Y:S01]  /*a580*/  FFMA.FTZ R4, R95, R6.reuse, -R97 ;  /* 0x000000065f047223 */ /* 0x080fe20000010861 */
[----:B------:R-:W-:Y:S01]  /*a590*/  ISETP.NE.AND P1, PT, R128, RZ, PT ;  /* 0x000000ff8000720c */ /* 0x000fe20003f25270 */
[----:B------:R-:W-:Y:S02]  /*a5a0*/  MUFU.EX2 R103, R103 ;  /* 0x0000006700677308 */ /* 0x000fe40000000800 */
[-CC-:B------:R-:W-:Y:S01]  /*a5b0*/  FFMA.FTZ R95, R12, R6.reuse, -R113.reuse ;  /* 0x000000060c5f7223 */ /* 0x180fe20000010871 */
[-C--:B------:R-:W-:Y:S01]  /*a5c0*/  FFMA.FTZ R13, R13, R6.reuse, -R113 ;  /* 0x000000060d0d7223 */ /* 0x080fe20000010871 */
[-CC-:B------:R-:W-:Y:S01]  /*a5d0*/  FFMA.FTZ R102, R122, R6.reuse, -R97.reuse ;  /* 0x000000067a667223 */ /* 0x180fe20000010861 */
[-CC-:B------:R-:W-:Y:S01]  /*a5e0*/  FFMA.FTZ R99, R123, R6.reuse, -R97.reuse ;  /* 0x000000067b637223 */ /* 0x180fe20000010861 */
[-CC-:B------:R-:W-:Y:S02]  /*a5f0*/  FFMA.FTZ R100, R120, R6.reuse, -R97.reuse ;  /* 0x0000000678647223 */ /* 0x180fe40000010861 */
[----:B------:R-:W0:Y:S01]  /*a600*/  MUFU.EX2 R104, R104 ;  /* 0x0000006800687308 */ /* 0x000e220000000800 */
[-CC-:B------:R-:W-:Y:S01]  /*a610*/  FFMA.FTZ R96, R121, R6.reuse, -R97.reuse ;  /* 0x0000000679607223 */ /* 0x180fe20000010861 */
        /* <DEDUP_REMOVED lines=10> */
[-C--:B------:R-:W-:Y:S01]  /*a6c0*/  FFMA.FTZ R20, R20, R6.reuse, -R97 ;  /* 0x0000000614147223 */ /* 0x080fe20000010861 */
[-CC-:B------:R-:W-:Y:S01]  /*a6d0*/  FFMA.FTZ R97, R14, R6.reuse, -R113.reuse ;  /* 0x000000060e617223 */ /* 0x180fe20000010871 */
[----:B------:R-:W1:Y:S01]  /*a6e0*/  MUFU.EX2 R101, R101 ;  /* 0x0000006500657308 */ /* 0x000e620000000800 */
[----:B------:R-:W-:Y:S01]  /*a6f0*/  FFMA.FTZ R15, R15, R6, -R113 ;  /* 0x000000060f0f7223 */ /* 0x000fe20000010871 */
[----:B------:R-:W-:-:S06]  /*a700*/  @!P1 VIADD R0, R0, 0x30840 ;  /* 0x0003084000009836 */ /* 0x000fcc0000000000 */
[----:B------:R-:W-:Y:S01]  /*a710*/  MUFU.EX2 R95, R95 ;  /* 0x0000005f005f7308 */ /* 0x000fe20000000800 */
[----:B------:R-:W-:-:S07]  /*a720*/  FFMA.FTZ R110, R24, R6, -R113 ;  /* 0x00000006186e7223 */ /* 0x000fce0000010871 */
[----:B------:R-:W2:Y:S01]  /*a730*/  MUFU.EX2 R13, R13 ;  /* 0x0000000d000d7308 */ /* 0x000ea20000000800 */
[-CC-:B------:R-:W-:Y:S01]  /*a740*/  FFMA.FTZ R14, R57, R6.reuse, -R113.reuse ;  /* 0x00000006390e7223 */ /* 0x180fe20000010871 */
[----:B------:R-:W-:-:S06]  /*a750*/  FFMA.FTZ R25, R25, R6, -R113 ;  /* 0x0000000619197223 */ /* 0x000fcc0000010871 */
[----:B------:R-:W-:Y:S01]  /*a760*/  MUFU.EX2 R97, R97 ;  /* 0x0000006100617308 */ /* 0x000fe20000000800 */
[----:B------:R-:W-:Y:S01]  /*a770*/  @!P1 PRMT R12, RZ, 0x654, R0 ;  /* 0x00000654ff0c9816 */ /* 0x000fe20000000000 */
[----:B------:R-:W-:-:S03]  /*a780*/  FFMA.FTZ R111, R26, R6, -R113 ;  /* 0x000000061a6f7223 */ /* 0x000fc60000010871 */
[----:B------:R0:W-:Y:S03]  /*a790*/  @!P1 SYNCS.ARRIVE.TRANS64.RED.A1T0 RZ, [R12+URZ], RZ ;  /* 0x000000ff0cff99a7 */ /* 0x0001e6000810043f */
[----:B------:R-:W4:Y:S08]  /*a7a0*/  MUFU.EX2 R102, R102 ;  /* 0x0000006600667308 */ /* 0x000f300000000800 */
[----:B------:R-:W3:Y:S01]  /*a7b0*/  MUFU.EX2 R15, R15 ;  /* 0x0000000f000f7308 */ /* 0x000ee20000000800 */
[----:B0-----:R-:W-:-:S07]  /*a7c0*/  F2FP.BF16.F32.PACK_AB R12, R104, R103 ;  /* 0x00000067680c723e */ /* 0x001fce00000010ff */
[----:B------:R-:W0:Y:S01]  /*a7d0*/  MUFU.EX2 R99, R99 ;  /* 0x0000006300637308 */ /* 0x000e220000000800 */
[----:B------:R-:W-:-:S07]  /*a7e0*/  FFMA.FTZ R27, R27, R6, -R113 ;  /* 0x000000061b1b7223 */ /* 0x000fce0000010871 */
[----:B------:R1:W-:Y:S08]  /*a7f0*/  MUFU.EX2 R0, R14 ;  /* 0x0000000e00007308 */ /* 0x0003f00000000800 */
[----:B------:R-:W0:Y:S01]  /*a800*/  MUFU.EX2 R110, R110 ;  /* 0x0000006e006e7308 */ /* 0x000e220000000800 */
[----:B-1----:R-:W-:-:S04]  /*a810*/  FADD.FTZ R14, R103, R104 ;  /* 0x00000068670e7221 */ /* 0x002fc80000010000 */
[----:B------:R-:W-:-:S03]  /*a820*/  FADD.FTZ R103, R101, R14 ;  /* 0x0000000e65677221 */ /* 0x000fc60000010000 */
[----:B------:R-:W1:Y:S01]  /*a830*/  MUFU.EX2 R100, R100 ;  /* 0x0000006400647308 */ /* 0x000e620000000800 */
[----:B--2---:R-:W-:Y:S01]  /*a840*/  FADD.FTZ R14, R95, R13 ;  /* 0x0000000d5f0e7221 */ /* 0x004fe20000010000 */
[----:B----4-:R-:W-:-:S06]  /*a850*/  FADD.FTZ R26, R102, R103 ;  /* 0x00000067661a7221 */ /* 0x010fcc0000010000 */
[----:B------:R-:W2:Y:S01]  /*a860*/  MUFU.EX2 R25, R25 ;  /* 0x0000001900197308 */ /* 0x000ea20000000800 */
[----:B------:R-:W-:-:S07]  /*a870*/  FADD.FTZ R24, R97, R14 ;  /* 0x0000000e61187221 */ /* 0x000fce0000010000 */
[----:B------:R-:W4:Y:S01]  /*a880*/  MUFU.EX2 R96, R96 ;  /* 0x0000006000607308 */ /* 0x000f220000000800 */
[----:B------:R-:W-:Y:S01]  /*a890*/  F2FP.BF16.F32.PACK_AB R14, R102, R101 ;  /* 0x00000065660e723e */ /* 0x000fe200000010ff */
[----:B---3--:R-:W-:-:S06]  /*a8a0*/  FADD.FTZ R101, R15, R24 ;  /* 0x000000180f657221 */ /* 0x008fcc0000010000 */
[----:B------:R-:W3:Y:S01]  /*a8b0*/  MUFU.EX2 R111, R111 ;  /* 0x0000006f006f7308 */ /* 0x000ee20000000800 */
[----:B------:R-:W-:Y:S01]  /*a8c0*/  FFMA.FTZ R29, R29, R6, -R113 ;  /* 0x000000061d1d7223 */ /* 0x000fe20000010871 */
[----:B0-----:R-:W-:-:S06]  /*a8d0*/  FADD.FTZ R103, R99, R26 ;  /* 0x0000001a63677221 */ /* 0x001fcc0000010000 */
[----:B------:R-:W0:Y:S08]  /*a8e0*/  MUFU.EX2 R98, R98 ;  /* 0x0000006200627308 */ /* 0x000e300000000800 */
[----:B------:R1:W-:Y:S01]  /*a8f0*/  MUFU.EX2 R39, R112 ;  /* 0x0000007000277308 */ /* 0x0003e20000000800 */
[----:B------:R-:W-:Y:S01]  /*a900*/  FADD.FTZ R26, R110, R101 ;  /* 0x000000656e1a7221 */ /* 0x000fe20000010000 */
[----:B-1----:R-:W-:-:S06]  /*a910*/  FFMA.FTZ R112, R28, R6, -R113 ;  /* 0x000000061c707223 */ /* 0x002fcc0000010871 */
[----:B------:R-:W1:Y:S01]  /*a920*/  MUFU.EX2 R27, R27 ;  /* 0x0000001b001b7308 */ /* 0x000e620000000800 */
[----:B------:R-:W-:Y:S01]  /*a930*/  FFMA.FTZ R114, R30, R6, -R113 ;  /* 0x000000061e727223 */ /* 0x000fe20000010871 */
[----:B------:R-:W-:-:S06]  /*a940*/  FADD.FTZ R103, R100, R103 ;  /* 0x0000006764677221 */ /* 0x000fcc0000010000 */
[----:B------:R-:W1:Y:S01]  /*a950*/  MUFU.EX2 R93, R93 ;  /* 0x0000005d005d7308 */ /* 0x000e620000000800 */
[----:B--2---:R-:W-:Y:S01]  /*a960*/  FADD.FTZ R26, R25, R26 ;  /* 0x0000001a191a7221 */ /* 0x004fe20000010000 */
[----:B------:R-:W-:-:S06]  /*a970*/  FFMA.FTZ R31, R31, R6, -R113 ;  /* 0x000000061f1f7223 */ /* 0x000fcc0000010871 */
[----:B------:R-:W2:Y:S01]  /*a980*/  MUFU.EX2 R112, R112 ;  /* 0x0000007000707308 */ /* 0x000ea20000000800 */
[----:B----4-:R-:W-:-:S07]  /*a990*/  FADD.FTZ R103, R96, R103 ;  /* 0x0000006760677221 */ /* 0x010fce0000010000 */
[----:B------:R-:W4:Y:S01]  /*a9a0*/  MUFU.EX2 R94, R94 ;  /* 0x0000005e005e7308 */ /* 0x000f220000000800 */
[----:B---3--:R-:W-:Y:S01]  /*a9b0*/  FADD.FTZ R28, R111, R26 ;  /* 0x0000001a6f1c7221 */ /* 0x008fe20000010000 */
[----:B------:R-:W-:-:S06]  /*a9c0*/  FFMA.FTZ R49, R49, R6, -R113 ;  /* 0x0000000631317223 */ /* 0x000fcc0000010871 */
[----:B------:R-:W3:Y:S01]  /*a9d0*/  MUFU.EX2 R29, R29 ;  /* 0x0000001d001d7308 */ /* 0x000ee20000000800 */
[----:B0-----:R-:W-:Y:S01]  /*a9e0*/  FADD.FTZ R30, R98, R103 ;  /* 0x00000067621e7221 */ /* 0x001fe20000010000 */
[----:B------:R-:W-:-:S06]  /*a9f0*/  FFMA.FTZ R57, R59, R6, -R113 ;  /* 0x000000063b397223 */ /* 0x000fcc0000010871 */
[----:B------:R-:W0:Y:S01]  /*aa00*/  MUFU.EX2 R91, R91 ;  /* 0x0000005b005b7308 */ /* 0x000e220000000800 */
[-CC-:B------:R-:W-:Y:S01]  /*aa10*/  FFMA.FTZ R59, R60, R6.reuse, -R113.reuse ;  /* 0x000000063c3b7223 */ /* 0x180fe20000010871 */
[----:B------:R-:W-:Y:S01]  /*aa20*/  F2FP.BF16.F32.PACK_AB R24, R100, R99 ;  /* 0x000000636418723e */ /* 0x000fe200000010ff */
[----:B------:R-:W-:-:S05]  /*aa30*/  FFMA.FTZ R60, R63, R6, -R113 ;  /* 0x000000063f3c7223 */ /* 0x000fca0000010871 */
[----:B------:R-:W0:Y:S01]  /*aa40*/  MUFU.EX2 R114, R114 ;  /* 0x0000007200727308 */ /* 0x000e220000000800 */
[----:B-1----:R-:W-:Y:S01]  /*aa50*/  FADD.FTZ R99, R27, R28 ;  /* 0x0000001c1b637221 */ /* 0x002fe20000010000 */
[-CC-:B------:R-:W-:Y:S01]  /*aa60*/  FFMA.FTZ R48, R48, R6.reuse, -R113.reuse ;  /* 0x0000000630307223 */ /* 0x180fe20000010871 */
[----:B------:R-:W-:-:S05]  /*aa70*/  FFMA.FTZ R63, R64, R6, -R113 ;  /* 0x00000006403f7223 */ /* 0x000fca0000010871 */
[----:B------:R-:W1:Y:S01]  /*aa80*/  MUFU.EX2 R92, R92 ;  /* 0x0000005c005c7308 */ /* 0x000e620000000800 */
[----:B------:R-:W-:Y:S01]  /*aa90*/  FADD.FTZ R101, R93, R30 ;  /* 0x0000001e5d657221 */ /* 0x000fe20000010000 */
[-CC-:B------:R-:W-:Y:S01]  /*aaa0*/  FFMA.FTZ R64, R68, R6.reuse, -R113.reuse ;  /* 0x0000000644407223 */ /* 0x180fe20000010871 */
[----:B------:R-:W-:-:S05]  /*aab0*/  FFMA.FTZ R68, R71, R6, -R113 ;  /* 0x0000000647447223 */ /* 0x000fca0000010871 */
[----:B------:R-:W1:Y:S01]  /*aac0*/  MUFU.EX2 R31, R31 ;  /* 0x0000001f001f7308 */ /* 0x000e620000000800 */
[-C--:B------:R-:W-:Y:S01]  /*aad0*/  FFMA.FTZ R71, R76, R6.reuse, -R113 ;  /* 0x000000064c477223 */ /* 0x080fe20000010871 */
[----:B--2---:R-:W-:Y:S01]  /*aae0*/  FADD.FTZ R30, R112, R99 ;  /* 0x00000063701e7221 */ /* 0x004fe20000010000 */
[----:B------:R-:W-:-:S05]  /*aaf0*/  FFMA.FTZ R50, R50, R6, -R113 ;  /* 0x0000000632327223 */ /* 0x000fca0000010871 */
[----:B------:R-:W2:Y:S01]  /*ab00*/  MUFU.EX2 R81, R81 ;  /* 0x0000005100517308 */ /* 0x000ea20000000800 */
[C---:B----4-:R-:W-:Y:S01]  /*ab10*/  FADD.FTZ R76, R94.reuse, R101 ;  /* 0x000000655e4c7221 */ /* 0x050fe20000010000 */
[----:B------:R-:W-:Y:S01]  /*ab20*/  F2FP.BF16.F32.PACK_AB R28, R94, R93 ;  /* 0x0000005d5e1c723e */ /* 0x000fe200000010ff */
[----:B---3--:R-:W-:-:S05]  /*ab30*/  FADD.FTZ R93, R29, R30 ;  /* 0x0000001e1d5d7221 */ /* 0x008fca0000010000 */
[----:B------:R-:W3:Y:S01]  /*ab40*/  MUFU.EX2 R49, R49 ;  /* 0x0000003100317308 */ /* 0x000ee20000000800 */
[----:B------:R-:W-:Y:S01]  /*ab50*/  FFMA.FTZ R51, R51, R6, -R113 ;  /* 0x0000000633337223 */ /* 0x000fe20000010871 */
[----:B0-----:R-:W-:-:S06]  /*ab60*/  FADD.FTZ R99, R91, R76 ;  /* 0x0000004c5b637221 */ /* 0x001fcc0000010000 */
[----:B------:R-:W0:Y:S01]  /*ab70*/  MUFU.EX2 R82, R82 ;  /* 0x0000005200527308 */ /* 0x000e220000000800 */
[----:B------:R-:W-:Y:S01]  /*ab80*/  FADD.FTZ R76, R114, R93 ;  /* 0x0000005d724c7221 */ /* 0x000fe20000010000 */
[----:B------:R-:W-:-:S06]  /*ab90*/  FFMA.FTZ R52, R52, R6, -R113 ;  /* 0x0000000634347223 */ /* 0x000fcc0000010871 */
[----:B------:R-:W4:Y:S01]  /*aba0*/  MUFU.EX2 R48, R48 ;  /* 0x0000003000307308 */ /* 0x000f220000000800 */
[----:B-1----:R-:W-:-:S07]  /*abb0*/  FADD.FTZ R94, R92, R99 ;  /* 0x000000635c5e7221 */ /* 0x002fce0000010000 */
[----:B------:R-:W1:Y:S01]  /*abc0*/  MUFU.EX2 R77, R77 ;  /* 0x0000004d004d7308 */ /* 0x000e620000000800 */
[----:B------:R-:W-:Y:S01]  /*abd0*/  F2FP.BF16.F32.PACK_AB R30, R92, R91 ;  /* 0x0000005b5c1e723e */ /* 0x000fe200000010ff */
[----:B------:R-:W-:-:S06]  /*abe0*/  FADD.FTZ R76, R31, R76 ;  /* 0x0000004c1f4c7221 */ /* 0x000fcc0000010000 */
[----:B------:R-:W1:Y:S01]  /*abf0*/  MUFU.EX2 R50, R50 ;  /* 0x0000003200327308 */ /* 0x000e620000000800 */
[----:B------:R-:W-:Y:S01]  /*ac00*/  FFMA.FTZ R53, R53, R6, -R113 ;  /* 0x0000000635357223 */ /* 0x000fe20000010871 */
[----:B--2---:R-:W-:-:S06]  /*ac10*/  FADD.FTZ R91, R81, R94 ;  /* 0x0000005e515b7221 */ /* 0x004fcc0000010000 */
[----:B------:R-:W2:Y:S01]  /*ac20*/  MUFU.EX2 R78, R78 ;  /* 0x0000004e004e7308 */ /* 0x000ea20000000800 */
[----:B---3--:R-:W-:Y:S01]  /*ac30*/  FADD.FTZ R93, R49, R76 ;  /* 0x0000004c315d7221 */ /* 0x008fe20000010000 */
[----:B------:R-:W-:-:S06]  /*ac40*/  FFMA.FTZ R54, R54, R6, -R113 ;  /* 0x0000000636367223 */ /* 0x000fcc0000010871 */
[----:B------:R-:W3:Y:S01]  /*ac50*/  MUFU.EX2 R51, R51 ;  /* 0x0000003300337308 */ /* 0x000ee20000000800 */
[----:B0-----:R-:W-:-:S07]  /*ac60*/  FADD.FTZ R76, R82, R91 ;  /* 0x0000005b524c7221 */ /* 0x001fce0000010000 */
[----:B------:R-:W0:Y:S01]  /*ac70*/  MUFU.EX2 R73, R73 ;  /* 0x0000004900497308 */ /* 0x000e220000000800 */
[----:B----4-:R-:W-:Y:S01]  /*ac80*/  FADD.FTZ R93, R48, R93 ;  /* 0x0000005d305d7221 */ /* 0x010fe20000010000 */
[----:B------:R-:W-:-:S06]  /*ac90*/  FFMA.FTZ R56, R56, R6, -R113 ;  /* 0x0000000638387223 */ /* 0x000fcc0000010871 */
[----:B------:R-:W4:Y:S01]  /*aca0*/  MUFU.EX2 R52, R52 ;  /* 0x0000003400347308 */ /* 0x000f220000000800 */
[----:B-1----:R-:W-:-:S07]  /*acb0*/  FADD.FTZ R91, R77, R76 ;  /* 0x0000004c4d5b7221 */ /* 0x002fce0000010000 */
[----:B------:R-:W1:Y:S01]  /*acc0*/  MUFU.EX2 R74, R74 ;  /* 0x0000004a004a7308 */ /* 0x000e620000000800 */
[----:B------:R-:W-:Y:S01]  /*acd0*/  FADD.FTZ R76, R50, R93 ;  /* 0x0000005d324c7221 */ /* 0x000fe20000010000 */
[----:B--2---:R-:W-:Y:S01]  /*ace0*/  FADD.FTZ R92, R78, R91 ;  /* 0x0000005b4e5c7221 */ /* 0x004fe20000010000 */
[----:B------:R-:W2:Y:S05]  /*acf0*/  LDL R94, [R1+0x48] ;  /* 0x00004800015e7983 */ /* 0x000eaa0000100800 */
[----:B------:R-:W1:Y:S08]  /*ad00*/  MUFU.EX2 R53, R53 ;  /* 0x0000003500357308 */ /* 0x000e700000000800 */
[----:B------:R-:W1:Y:S01]  /*ad10*/  MUFU.EX2 R69, R69 ;  /* 0x0000004500457308 */ /* 0x000e620000000800 */
[----:B---3--:R-:W-:Y:S01]  /*ad20*/  FADD.FTZ R91, R51, R76 ;  /* 0x0000004c335b7221 */ /* 0x008fe20000010000 */
[----:B0-----:R-:W-:-:S06]  /*ad30*/  FADD.FTZ R93, R73, R92 ;  /* 0x0000005c495d7221 */ /* 0x001fcc0000010000 */
[----:B------:R-:W0:Y:S08]  /*ad40*/  MUFU.EX2 R54, R54 ;  /* 0x0000003600367308 */ /* 0x000e300000000800 */
[----:B------:R-:W3:Y:S01]  /*ad50*/  MUFU.EX2 R70, R70 ;  /* 0x0000004600467308 */ /* 0x000ee20000000800 */
[----:B----4-:R-:W-:Y:S01]  /*ad60*/  FADD.FTZ R76, R52, R91 ;  /* 0x0000005b344c7221 */ /* 0x010fe20000010000 */
[----:B-1----:R-:W-:-:S06]  /*ad70*/  FADD.FTZ R92, R74, R93 ;  /* 0x0000005d4a5c7221 */ /* 0x002fcc0000010000 */
[----:B------:R-:W1:Y:S01]  /*ad80*/  MUFU.EX2 R56, R56 ;  /* 0x0000003800387308 */ /* 0x000e620000000800 */
[----:B------:R-:W-:Y:S01]  /*ad90*/  F2FP.BF16.F32.PACK_AB R13, R13, R95 ;  /* 0x0000005f0d0d723e */ /* 0x000fe200000010ff */
[----:B------:R-:W-:Y:S01]  /*ada0*/  FADD.FTZ R91, R53, R76 ;  /* 0x0000004c355b7221 */ /* 0x000fe20000010000 */
[----:B------:R-:W4:Y:S05]  /*adb0*/  LDL R95, [R1+0x8c] ;  /* 0x00008c00015f7983 */ /* 0x000f2a0000100800 */
[----:B------:R-:W1:Y:S01]  /*adc0*/  MUFU.EX2 R66, R66 ;  /* 0x0000004200427308 */ /* 0x000e620000000800 */
[----:B------:R-:W-:Y:S01]  /*add0*/  FADD.FTZ R93, R69, R92 ;  /* 0x0000005c455d7221 */ /* 0x000fe20000010000 */
[----:B0-----:R-:W-:-:S06]  /*ade0*/  FADD.FTZ R91, R54, R91 ;  /* 0x0000005b365b7221 */ /* 0x001fcc0000010000 */
[----:B------:R-:W0:Y:S01]  /*adf0*/  MUFU.EX2 R61, R61 ;  /* 0x0000003d003d7308 */ /* 0x000e220000000800 */
[----:B---3--:R-:W-:Y:S01]  /*ae00*/  FADD.FTZ R76, R70, R93 ;  /* 0x0000005d464c7221 */ /* 0x008fe20000010000 */
[----:B-1----:R-:W-:-:S06]  /*ae10*/  FADD.FTZ R92, R56, R91 ;  /* 0x0000005b385c7221 */ /* 0x002fcc0000010000 */
[----:B------:R-:W1:Y:S01]  /*ae20*/  MUFU.EX2 R62, R62 ;  /* 0x0000003e003e7308 */ /* 0x000e620000000800 */
[----:B------:R-:W-:Y:S01]  /*ae30*/  FADD.FTZ R91, R65, R76 ;  /* 0x0000004c415b7221 */ /* 0x000fe20000010000 */
[----:B------:R-:W-:-:S06]  /*ae40*/  F2FP.BF16.F32.PACK_AB R15, R15, R97 ;  /* 0x000000610f0f723e */ /* 0x000fcc00000010ff */
[----:B------:R-:W3:Y:S01]  /*ae50*/  MUFU.EX2 R46, R46 ;  /* 0x0000002e002e7308 */ /* 0x000ee20000000800 */
[----:B------:R-:W-:Y:S01]  /*ae60*/  FADD.FTZ R76, R66, R91 ;  /* 0x0000005b424c7221 */ /* 0x000fe20000010000 */
[----:B------:R0:W-:Y:S01]  /*ae70*/  STSM.16.M88.4 [R116+0x1e800], R12 ;  /* 0x01e8000c74007844 */ /* 0x0001e20000000200 */
[----:B------:R-:W-:Y:S02]  /*ae80*/  F2FP.BF16.F32.PACK_AB R26, R98, R96 ;  /* 0x00000060621a723e */ /* 0x000fe400000010ff */
[----:B------:R-:W-:Y:S02]  /*ae90*/  F2FP.BF16.F32.PACK_AB R25, R25, R110 ;  /* 0x0000006e1919723e */ /* 0x000fe400000010ff */
[----:B------:R-:W-:Y:S02]  /*aea0*/  F2FP.BF16.F32.PACK_AB R27, R27, R111 ;  /* 0x0000006f1b1b723e */ /* 0x000fe400000010ff */
[----:B------:R-:W-:Y:S02]  /*aeb0*/  F2FP.BF16.F32.PACK_AB R29, R29, R112 ;  /* 0x000000701d1d723e */ /* 0x000fe400000010ff */
[----:B------:R-:W-:Y:S01]  /*aec0*/  F2FP.BF16.F32.PACK_AB R31, R31, R114 ;  /* 0x000000721f1f723e */ /* 0x000fe200000010ff */
[----:B------:R-:W-:Y:S01]  /*aed0*/  STSM.16.M88.4 [R117], R24 ;  /* 0x0000001875007844 */ /* 0x000fe20000000200 */
[----:B0-----:R-:W-:-:S03]  /*aee0*/  FADD.FTZ R13, R61, R76 ;  /* 0x0000004c3d0d7221 */ /* 0x001fc60000010000 */
[----:B------:R0:W-:Y:S01]  /*aef0*/  STSM.16.M88.4 [R115], R28 ;  /* 0x0000001c73007844 */ /* 0x0001e20000000200 */
[----:B-1----:R-:W-:Y:S01]  /*af00*/  FADD.FTZ R13, R62, R13 ;  /* 0x0000000d3e0d7221 */ /* 0x002fe20000010000 */
[----:B------:R-:W1:Y:S01]  /*af10*/  MUFU.EX2 R42, R42 ;  /* 0x0000002a002a7308 */ /* 0x000e620000000800 */
[----:B------:R-:W-:Y:S02]  /*af20*/  F2FP.BF16.F32.PACK_AB R15, R51, R50 ;  /* 0x00000032330f723e */ /* 0x000fe400000010ff */
[----:B0-----:R-:W-:Y:S01]  /*af30*/  F2FP.BF16.F32.PACK_AB R28, R66, R65 ;  /* 0x00000041421c723e */ /* 0x001fe200000010ff */
[----:B---3--:R-:W-:-:S04]  /*af40*/  FADD.FTZ R66, R46, R13 ;  /* 0x0000000d2e427221 */ /* 0x008fc80000010000 */
[----:B------:R-:W-:Y:S01]  /*af50*/  FADD.FTZ R27, R47, R66 ;  /* 0x000000422f1b7221 */ /* 0x000fe20000010000 */
[----:B------:R-:W-:-:S03]  /*af60*/  F2FP.BF16.F32.PACK_AB R13, R48, R49 ;  /* 0x00000031300d723e */ /* 0x000fc600000010ff */
[----:B------:R-:W-:-:S04]  /*af70*/  FADD.FTZ R50, R44, R27 ;  /* 0x0000001b2c327221 */ /* 0x000fc80000010000 */
[----:B------:R-:W-:-:S04]  /*af80*/  FADD.FTZ R49, R45, R50 ;  /* 0x000000322d317221 */ /* 0x000fc80000010000 */
[----:B-1----:R-:W-:-:S04]  /*af90*/  FADD.FTZ R50, R42, R49 ;  /* 0x000000312a327221 */ /* 0x002fc80000010000 */
[----:B------:R-:W-:Y:S02]  /*afa0*/  FADD.FTZ R51, R43, R50 ;  /* 0x000000322b337221 */ /* 0x000fe40000010000 */
[----:B------:R-:W3:Y:S01]  /*afb0*/  LDL R50, [R1+0x88] ;  /* 0x0000880001327983 */ /* 0x000ee20000100800 */
[-CC-:B------:R-:W-:Y:S01]  /*afc0*/  FFMA.FTZ R55, R55, R6.reuse, -R113.reuse ;  /* 0x0000000637377223 */ /* 0x180fe20000010871 */
[----:B------:R-:W-:-:S05]  /*afd0*/  FFMA.FTZ R58, R58, R6, -R113 ;  /* 0x000000063a3a7223 */ /* 0x000fca0000010871 */
[----:B------:R-:W0:Y:S08]  /*afe0*/  MUFU.EX2 R55, R55 ;  /* 0x0000003700377308 */ /* 0x000e300000000800 */
[----:B------:R-:W1:Y:S08]  /*aff0*/  MUFU.EX2 R58, R58 ;  /* 0x0000003a003a7308 */ /* 0x000e700000000800 */
[----:B------:R-:W1:Y:S01]  /*b000*/  MUFU.EX2 R57, R57 ;  /* 0x0000003900397308 */ /* 0x000e620000000800 */
[----:B0-----:R-:W-:-:S07]  /*b010*/  FADD.FTZ R93, R55, R92 ;  /* 0x0000005c375d7221 */ /* 0x001fce0000010000 */
[----:B------:R-:W0:Y:S01]  /*b020*/  MUFU.EX2 R59, R59 ;  /* 0x0000003b003b7308 */ /* 0x000e220000000800 */
[----:B-1----:R-:W-:Y:S01]  /*b030*/  FADD.FTZ R93, R58, R93 ;  /* 0x0000005d3a5d7221 */ /* 0x002fe20000010000 */
[----:B------:R-:W-:-:S06]  /*b040*/  F2FP.BF16.F32.PACK_AB R24, R74, R73 ;  /* 0x000000494a18723e */ /* 0x000fcc00000010ff */
[----:B------:R-:W1:Y:S01]  /*b050*/  MUFU.EX2 R60, R60 ;  /* 0x0000003c003c7308 */ /* 0x000e620000000800 */
[----:B------:R-:W-:Y:S01]  /*b060*/  FADD.FTZ R74, R0, R93 ;  /* 0x0000005d004a7221 */ /* 0x000fe20000010000 */
[----:B------:R-:W-:-:S06]  /*b070*/  FFMA.FTZ R67, R67, R6, -R113 ;  /* 0x0000000643437223 */ /* 0x000fcc0000010871 */
[----:B------:R-:W1:Y:S01]  /*b080*/  MUFU.EX2 R63, R63 ;  /* 0x0000003f003f7308 */ /* 0x000e620000000800 */
[----:B------:R-:W-:Y:S01]  /*b090*/  FADD.FTZ R74, R57, R74 ;  /* 0x0000004a394a7221 */ /* 0x000fe20000010000 */
[----:B------:R-:W-:-:S06]  /*b0a0*/  FFMA.FTZ R72, R72, R6, -R113 ;  /* 0x0000000648487223 */ /* 0x000fcc0000010871 */
[----:B------:R-:W1:Y:S01]  /*b0b0*/  MUFU.EX2 R64, R64 ;  /* 0x0000004000407308 */ /* 0x000e620000000800 */
[----:B0-----:R-:W-:Y:S01]  /*b0c0*/  FADD.FTZ R25, R59, R74 ;  /* 0x0000004a3b197221 */ /* 0x001fe20000010000 */
[----:B------:R-:W-:-:S06]  /*b0d0*/  FFMA.FTZ R75, R75, R6, -R113 ;  /* 0x000000064b4b7223 */ /* 0x000fcc0000010871 */
[----:B------:R-:W0:Y:S01]  /*b0e0*/  MUFU.EX2 R67, R67 ;  /* 0x0000004300437308 */ /* 0x000e220000000800 */
[----:B-1----:R-:W-:-:S07]  /*b0f0*/  FADD.FTZ R48, R60, R25 ;  /* 0x000000193c307221 */ /* 0x002fce0000010000 */
[----:B------:R-:W1:Y:S01]  /*b100*/  MUFU.EX2 R68, R68 ;  /* 0x0000004400447308 */ /* 0x000e620000000800 */
[----:B------:R-:W-:-:S07]  /*b110*/  FADD.FTZ R31, R63, R48 ;  /* 0x000000303f1f7221 */ /* 0x000fce0000010000 */
        /* <DEDUP_REMOVED lines=9> */
[----:B------:R-:W-:-:S07]  /*b1b0*/  FFMA.FTZ R83, R83, R6, -R113 ;  /* 0x0000000653537223 */ /* 0x000fce0000010871 */
[----:B------:R-:W1:Y:S01]  /*b1c0*/  MUFU.EX2 R71, R71 ;  /* 0x0000004700477308 */ /* 0x000e620000000800 */
[----:B------:R-:W-:Y:S01]  /*b1d0*/  F2FP.BF16.F32.PACK_AB R31, R57, R0 ;  /* 0x00000000391f723e */ /* 0x000fe200000010ff */
[----:B------:R-:W-:Y:S01]  /*b1e0*/  FADD.FTZ R0, R40, R51 ;  /* 0x0000003328007221 */ /* 0x000fe20000010000 */
[----:B------:R-:W-:-:S05]  /*b1f0*/  FADD.FTZ R48, R72, R49 ;  /* 0x0000003148307221 */ /* 0x000fca0000010000 */
[----:B------:R-:W2:Y:S01]  /*b200*/  MUFU.EX2 R79, R79 ;  /* 0x0000004f004f7308 */ /* 0x000ea20000000800 */
[----:B------:R-:W-:Y:S01]  /*b210*/  FFMA.FTZ R84, R84, R6, -R113 ;  /* 0x0000000654547223 */ /* 0x000fe20000010871 */
[----:B------:R-:W-:-:S06]  /*b220*/  FADD.FTZ R49, R41, R0 ;  /* 0x0000000029317221 */ /* 0x000fcc0000010000 */
[----:B------:R-:W2:Y:S01]  /*b230*/  MUFU.EX2 R36, R36 ;  /* 0x0000002400247308 */ /* 0x000ea20000000800 */
[----:B0-----:R-:W-:Y:S01]  /*b240*/  FADD.FTZ R48, R75, R48 ;  /* 0x000000304b307221 */ /* 0x001fe20000010000 */
[----:B------:R-:W-:-:S06]  /*b250*/  FFMA.FTZ R85, R85, R6, -R113 ;  /* 0x0000000655557223 */ /* 0x000fcc0000010871 */
[----:B------:R-:W-:Y:S01]  /*b260*/  MUFU.EX2 R80, R80 ;  /* 0x0000005000507308 */ /* 0x000fe20000000800 */
[----:B------:R-:W-:Y:S02]  /*b270*/  F2FP.BF16.F32.PACK_AB R12, R82, R81 ;  /* 0x00000051520c723e */ /* 0x000fe400000010ff */
[----:B------:R-:W-:-:S05]  /*b280*/  F2FP.BF16.F32.PACK_AB R14, R78, R77 ;  /* 0x0000004d4e0e723e */ /* 0x000fca00000010ff */
[----:B------:R-:W0:Y:S01]  /*b290*/  MUFU.EX2 R37, R37 ;  /* 0x0000002500257308 */ /* 0x000e220000000800 */
[----:B------:R-:W-:Y:S01]  /*b2a0*/  F2FP.BF16.F32.PACK_AB R26, R70, R69 ;  /* 0x00000045461a723e */ /* 0x000fe200000010ff */
[----:B-1----:R-:W-:Y:S01]  /*b2b0*/  FADD.FTZ R0, R38, R49 ;  /* 0x0000003126007221 */ /* 0x002fe20000010000 */
[----:B------:R-:W-:Y:S02]  /*b2c0*/  F2FP.BF16.F32.PACK_AB R25, R53, R52 ;  /* 0x000000343519723e */ /* 0x000fe400000010ff */
[----:B------:R-:W-:-:S03]  /*b2d0*/  F2FP.BF16.F32.PACK_AB R27, R56, R54 ;  /* 0x00000036381b723e */ /* 0x000fc600000010ff */
[----:B------:R-:W-:Y:S01]  /*b2e0*/  MUFU.EX2 R83, R83 ;  /* 0x0000005300537308 */ /* 0x000fe20000000800 */
[----:B------:R-:W-:Y:S01]  /*b2f0*/  FADD.FTZ R48, R71, R48 ;  /* 0x0000003047307221 */ /* 0x000fe20000010000 */
[----:B------:R-:W-:Y:S01]  /*b300*/  FFMA.FTZ R86, R86, R6, -R113 ;  /* 0x0000000656567223 */ /* 0x000fe20000010871 */
[----:B------:R-:W-:-:S05]  /*b310*/  F2FP.BF16.F32.PACK_AB R30, R62, R61 ;  /* 0x0000003d3e1e723e */ /* 0x000fca00000010ff */
[----:B------:R-:W1:Y:S01]  /*b320*/  MUFU.EX2 R33, R33 ;  /* 0x0000002100217308 */ /* 0x000e620000000800 */
[----:B------:R-:W-:Y:S01]  /*b330*/  F2FP.BF16.F32.PACK_AB R29, R58, R55 ;  /* 0x000000373a1d723e */ /* 0x000fe200000010ff */
[----:B------:R-:W-:-:S06]  /*b340*/  FFMA.FTZ R87, R87, R6, -R113 ;  /* 0x0000000657577223 */ /* 0x000fcc0000010871 */
[----:B------:R-:W1:Y:S01]  /*b350*/  MUFU.EX2 R84, R84 ;  /* 0x0000005400547308 */ /* 0x000e620000000800 */
[----:B--2---:R2:W-:Y:S07]  /*b360*/  STSM.16.M88.4 [R94], R12 ;  /* 0x0000000c5e007844 */ /* 0x0045ee0000000200 */
[----:B------:R-:W1:Y:S01]  /*b370*/  MUFU.EX2 R35, R35 ;  /* 0x0000002300237308 */ /* 0x000e620000000800 */
[----:B------:R0:W-:Y:S07]  /*b380*/  STSM.16.M88.4 [R116+0x24800], R24 ;  /* 0x0248001874007844 */ /* 0x0001ee0000000200 */
[----:B------:R-:W1:Y:S01]  /*b390*/  MUFU.EX2 R85, R85 ;  /* 0x0000005500557308 */ /* 0x000e620000000800 */
[----:B--2---:R-:W-:-:S07]  /*b3a0*/  FADD.FTZ R15, R39, R0 ;  /* 0x00000000270f7221 */ /* 0x004fce0000010000 */
[----:B------:R-:W2:Y:S01]  /*b3b0*/  MUFU.EX2 R21, R21 ;  /* 0x0000001500157308 */ /* 0x000ea20000000800 */
[----:B0-----:R-:W-:Y:S01]  /*b3c0*/  FADD.FTZ R25, R79, R48 ;  /* 0x000000304f197221 */ /* 0x001fe20000010000 */
[----:B------:R-:W-:Y:S01]  /*b3d0*/  FADD.FTZ R0, R36, R15 ;  /* 0x0000000f24007221 */ /* 0x000fe20000010000 */
[----:B------:R-:W-:-:S05]  /*b3e0*/  FFMA.FTZ R88, R88, R6, -R113 ;  /* 0x0000000658587223 */ /* 0x000fca0000010871 */
[----:B------:R-:W0:Y:S01]  /*b3f0*/  MUFU.EX2 R86, R86 ;  /* 0x0000005600567308 */ /* 0x000e220000000800 */
[----:B------:R-:W-:Y:S01]  /*b400*/  FADD.FTZ R0, R37, R0 ;  /* 0x0000000025007221 */ /* 0x000fe20000010000 */
[----:B------:R-:W-:-:S06]  /*b410*/  FFMA.FTZ R89, R89, R6, -R113 ;  /* 0x0000000659597223 */ /* 0x000fcc0000010871 */
[----:B------:R-:W0:Y:S01]  /*b420*/  MUFU.EX2 R32, R32 ;  /* 0x0000002000207308 */ /* 0x000e220000000800 */
[----:B----4-:R4:W-:Y:S07]  /*b430*/  STSM.16.M88.4 [R95], R28 ;  /* 0x0000001c5f007844 */ /* 0x0109ee0000000200 */
[----:B------:R-:W0:Y:S01]  /*b440*/  MUFU.EX2 R87, R87 ;  /* 0x0000005700577308 */ /* 0x000e220000000800 */
[----:B-1----:R-:W-:Y:S01]  /*b450*/  FADD.FTZ R0, R33, R0 ;  /* 0x0000000021007221 */ /* 0x002fe20000010000 */
[----:B------:R-:W-:Y:S01]  /*b460*/  F2FP.BF16.F32.PACK_AB R12, R47, R46 ;  /* 0x0000002e2f0c723e */ /* 0x000fe200000010ff */
[----:B------:R-:W-:Y:S01]  /*b470*/  FFMA.FTZ R90, R90, R6, -R113 ;  /* 0x000000065a5a7223 */ /* 0x000fe20000010871 */
[----:B------:R-:W-:-:S02]  /*b480*/  F2FP.BF16.F32.PACK_AB R14, R45, R44 ;  /* 0x0000002c2d0e723e */ /* 0x000fc400000010ff */
[----:B------:R-:W-:Y:S02]  /*b490*/  F2FP.BF16.F32.PACK_AB R13, R60, R59 ;  /* 0x0000003b3c0d723e */ /* 0x000fe400000010ff */
[----:B------:R-:W1:Y:S01]  /*b4a0*/  MUFU.EX2 R3, R3 ;  /* 0x0000000300037308 */ /* 0x000e620000000800 */
[----:B----4-:R-:W-:-:S04]  /*b4b0*/  FADD.FTZ R28, R80, R25 ;  /* 0x00000019501c7221 */ /* 0x010fc80000010000 */
[----:B------:R-:W-:-:S03]  /*b4c0*/  FADD.FTZ R29, R83, R28 ;  /* 0x0000001c531d7221 */ /* 0x000fc60000010000 */
[----:B------:R-:W4:Y:S01]  /*b4d0*/  MUFU.EX2 R88, R88 ;  /* 0x0000005800587308 */ /* 0x000f220000000800 */
[----:B------:R-:W-:Y:S01]  /*b4e0*/  F2FP.BF16.F32.PACK_AB R15, R64, R63 ;  /* 0x0000003f400f723e */ /* 0x000fe200000010ff */
[----:B------:R-:W-:Y:S01]  /*b4f0*/  FADD.FTZ R28, R84, R29 ;  /* 0x0000001d541c7221 */ /* 0x000fe20000010000 */
[----:B------:R-:W-:-:S05]  /*b500*/  FADD.FTZ R0, R35, R0 ;  /* 0x0000000023007221 */ /* 0x000fca0000010000 */
[----:B------:R-:W-:Y:S01]  /*b510*/  MUFU.EX2 R7, R7 ;  /* 0x0000000700077308 */ /* 0x000fe20000000800 */
[----:B------:R-:W-:Y:S01]  /*b520*/  FADD.FTZ R29, R85, R28 ;  /* 0x0000001c551d7221 */ /* 0x000fe20000010000 */
[----:B------:R2:W-:Y:S01]  /*b530*/  STSM.16.M88.4 [R115+0x6000], R12 ;  /* 0x0060000c73007844 */ /* 0x0005e20000000200 */
[----:B------:R-:W-:-:S05]  /*b540*/  FFMA.FTZ R105, R105, R6, -R113 ;  /* 0x0000000669697223 */ /* 0x000fca0000010871 */
[----:B------:R-:W4:Y:S01]  /*b550*/  MUFU.EX2 R89, R89 ;  /* 0x0000005900597308 */ /* 0x000f220000000800 */
[----:B------:R-:W-:Y:S01]  /*b560*/  FFMA.FTZ R106, R106, R6, -R113 ;  /* 0x000000066a6a7223 */ /* 0x000fe20000010871 */
[----:B------:R-:W-:-:S06]  /*b570*/  F2FP.BF16.F32.PACK_AB R24, R43, R42 ;  /* 0x0000002a2b18723e */ /* 0x000fcc00000010ff */
[----:B------:R-:W3:Y:S01]  /*b580*/  MUFU.EX2 R8, R8 ;  /* 0x0000000800087308 */ /* 0x000ee20000000800 */
[----:B--2---:R-:W-:Y:S01]  /*b590*/  F2FP.BF16.F32.PACK_AB R12, R39, R38 ;  /* 0x00000026270c723e */ /* 0x004fe200000010ff */
[----:B------:R-:W-:Y:S01]  /*b5a0*/  FADD.FTZ R39, R21, R0 ;  /* 0x0000000015277221 */ /* 0x000fe20000010000 */
[----:B0-----:R-:W-:-:S05]  /*b5b0*/  FADD.FTZ R0, R86, R29 ;  /* 0x0000001d56007221 */ /* 0x001fca0000010000 */
[----:B------:R-:W0:Y:S01]  /*b5c0*/  MUFU.EX2 R90, R90 ;  /* 0x0000005a005a7308 */ /* 0x000e220000000800 */
[----:B------:R-:W-:Y:S01]  /*b5d0*/  FADD.FTZ R28, R32, R39 ;  /* 0x00000027201c7221 */ /* 0x000fe20000010000 */
[----:B------:R-:W-:Y:S01]  /*b5e0*/  F2FP.BF16.F32.PACK_AB R26, R41, R40 ;  /* 0x00000028291a723e */ /* 0x000fe200000010ff */
[----:B------:R-:W-:Y:S01]  /*b5f0*/  FADD.FTZ R15, R87, R0 ;  /* 0x00000000570f7221 */ /* 0x000fe20000010000 */
[----:B------:R-:W-:Y:S01]  /*b600*/  F2FP.BF16.F32.PACK_AB R25, R68, R67 ;  /* 0x000000434419723e */ /* 0x000fe200000010ff */
[--C-:B------:R-:W-:Y:S01]  /*b610*/  FFMA.FTZ R107, R107, R6, -R113.reuse ;  /* 0x000000066b6b7223 */ /* 0x100fe20000010871 */
[----:B------:R-:W-:Y:S02]  /*b620*/  F2FP.BF16.F32.PACK_AB R27, R75, R72 ;  /* 0x000000484b1b723e */ /* 0x000fe400000010ff */
[----:B------:R-:W2:Y:S01]  /*b630*/  MUFU.EX2 R9, R9 ;  /* 0x0000000900097308 */ /* 0x000ea20000000800 */
[-CC-:B------:R-:W-:Y:S01]  /*b640*/  FFMA.FTZ R108, R108, R6.reuse, -R113.reuse ;  /* 0x000000066c6c7223 */ /* 0x180fe20000010871 */
[----:B------:R-:W-:Y:S01]  /*b650*/  FFMA.FTZ R109, R109, R6, -R113 ;  /* 0x000000066d6d7223 */ /* 0x000fe20000010871 */
[----:B-1----:R-:W-:-:S05]  /*b660*/  FADD.FTZ R28, R3, R28 ;  /* 0x0000001c031c7221 */ /* 0x002fca0000010000 */
[----:B------:R-:W1:Y:S01]  /*b670*/  MUFU.EX2 R31, R105 ;  /* 0x00000069001f7308 */ /* 0x000e620000000800 */
[----:B----4-:R-:W-:Y:S01]  /*b680*/  FADD.FTZ R0, R88, R15 ;  /* 0x0000000f58007221 */ /* 0x010fe20000010000 */
[----:B------:R4:W-:Y:S06]  /*b690*/  STSM.16.M88.4 [R94+0x6000], R24 ;  /* 0x006000185e007844 */ /* 0x0009ec0000000200 */
[----:B------:R-:W1:Y:S01]  /*b6a0*/  MUFU.EX2 R10, R10 ;  /* 0x0000000a000a7308 */ /* 0x000e620000000800 */
[----:B------:R-:W-:-:S07]  /*b6b0*/  FADD.FTZ R29, R89, R0 ;  /* 0x00000000591d7221 */ /* 0x000fce0000010000 */
[----:B------:R-:W1:Y:S01]  /*b6c0*/  MUFU.EX2 R106, R106 ;  /* 0x0000006a006a7308 */ /* 0x000e620000000800 */
[----:B----4-:R-:W-:Y:S01]  /*b6d0*/  F2FP.BF16.F32.PACK_AB R26, R32, R21 ;  /* 0x00000015201a723e */ /* 0x010fe200000010ff */
[----:B------:R-:W-:-:S06]  /*b6e0*/  FADD.FTZ R21, R7, R28 ;  /* 0x0000001c07157221 */ /* 0x000fcc0000010000 */
[----:B------:R-:W4:Y:S01]  /*b6f0*/  MUFU.EX2 R11, R11 ;  /* 0x0000000b000b7308 */ /* 0x000f220000000800 */
[----:B---3--:R-:W-:Y:S01]  /*b700*/  FADD.FTZ R0, R8, R21 ;  /* 0x0000001508007221 */ /* 0x008fe20000010000 */
[----:B0-----:R-:W-:-:S06]  /*b710*/  FADD.FTZ R28, R90, R29 ;  /* 0x0000001d5a1c7221 */ /* 0x001fcc0000010000 */
[----:B------:R-:W-:Y:S08]  /*b720*/  MUFU.EX2 R20, R20 ;  /* 0x0000001400147308 */ /* 0x000ff00000000800 */
[----:B------:R-:W-:Y:S08]  /*b730*/  MUFU.EX2 R4, R4 ;  /* 0x0000000400047308 */ /* 0x000ff00000000800 */
[----:B------:R-:W0:Y:S08]  /*b740*/  MUFU.EX2 R107, R107 ;  /* 0x0000006b006b7308 */ /* 0x000e300000000800 */
[----:B------:R-:W-:Y:S08]  /*b750*/  MUFU.EX2 R108, R108 ;  /* 0x0000006c006c7308 */ /* 0x000ff00000000800 */
[----:B------:R-:W3:Y:S01]  /*b760*/  MUFU.EX2 R109, R109 ;  /* 0x0000006d006d7308 */ /* 0x000ee20000000800 */
[----:B--2---:R-:W-:Y:S01]  /*b770*/  FADD.FTZ R21, R9, R0 ;  /* 0x0000000009157221 */ /* 0x004fe20000010000 */
[----:B-1----:R-:W-:Y:S01]  /*b780*/  FADD.FTZ R29, R31, R28 ;  /* 0x0000001c1f1d7221 */ /* 0x002fe20000010000 */
[----:B------:R-:W-:-:S02]  /*b790*/  F2FP.BF16.F32.PACK_AB R14, R37, R36 ;  /* 0x00000024250e723e */ /* 0x000fc400000010ff */
[----:B------:R-:W-:Y:S01]  /*b7a0*/  FADD.FTZ R0, R10, R21 ;  /* 0x000000150a007221 */ /* 0x000fe20000010000 */
[----:B------:R-:W-:Y:S01]  /*b7b0*/  FADD.FTZ R32, R106, R29 ;  /* 0x0000001d6a207221 */ /* 0x000fe20000010000 */
[----:B------:R-:W-:Y:S02]  /*b7c0*/  F2FP.BF16.F32.PACK_AB R13, R79, R71 ;  /* 0x000000474f0d723e */ /* 0x000fe400000010ff */
[----:B------:R-:W-:Y:S02]  /*b7d0*/  F2FP.BF16.F32.PACK_AB R15, R83, R80 ;  /* 0x00000050530f723e */ /* 0x000fe400000010ff */
[----:B------:R-:W-:Y:S02]  /*b7e0*/  F2FP.BF16.F32.PACK_AB R24, R35, R33 ;  /* 0x000000212318723e */ /* 0x000fe400000010ff */
[----:B------:R-:W-:Y:S02]  /*b7f0*/  F2FP.BF16.F32.PACK_AB R25, R85, R84 ;  /* 0x000000545519723e */ /* 0x000fe400000010ff */
[----:B------:R-:W-:-:S02]  /*b800*/  F2FP.BF16.F32.PACK_AB R27, R87, R86 ;  /* 0x00000056571b723e */ /* 0x000fc400000010ff */
[----:B------:R-:W-:Y:S01]  /*b810*/  F2FP.BF16.F32.PACK_AB R28, R7, R3 ;  /* 0x00000003071c723e */ /* 0x000fe200000010ff */
[----:B----4-:R-:W-:Y:S01]  /*b820*/  FADD.FTZ R3, R11, R0 ;  /* 0x000000000b037221 */ /* 0x010fe20000010000 */
[----:B------:R-:W-:Y:S01]  /*b830*/  F2FP.BF16.F32.PACK_AB R30, R9, R8 ;  /* 0x00000008091e723e */ /* 0x000fe200000010ff */
[----:B0-----:R-:W-:Y:S01]  /*b840*/  FADD.FTZ R7, R107, R32 ;  /* 0x000000206b077221 */ /* 0x001fe20000010000 */
[----:B------:R-:W-:Y:S02]  /*b850*/  F2FP.BF16.F32.PACK_AB R8, R11, R10 ;  /* 0x0000000a0b08723e */ /* 0x000fe400000010ff */
[----:B------:R-:W-:Y:S02]  /*b860*/  F2FP.BF16.F32.PACK_AB R29, R89, R88 ;  /* 0x00000058591d723e */ /* 0x000fe400000010ff */
[----:B------:R-:W-:Y:S02]  /*b870*/  F2FP.BF16.F32.PACK_AB R31, R31, R90 ;  /* 0x0000005a1f1f723e */ /* 0x000fe400000010ff */
[----:B------:R-:W-:-:S02]  /*b880*/  F2FP.BF16.F32.PACK_AB R9, R107, R106 ;  /* 0x0000006a6b09723e */ /* 0x000fc400000010ff */
[----:B------:R-:W-:Y:S02]  /*b890*/  F2FP.BF16.F32.PACK_AB R10, R4, R20 ;  /* 0x00000014040a723e */ /* 0x000fe400000010ff */
[----:B---3--:R-:W-:Y:S01]  /*b8a0*/  F2FP.BF16.F32.PACK_AB R11, R109, R108 ;  /* 0x0000006c6d0b723e */ /* 0x008fe200000010ff */
[----:B------:R0:W-:Y:S01]  /*b8b0*/  STSM.16.M88.4 [R116+0x2a800], R12 ;  /* 0x02a8000c74007844 */ /* 0x0001e20000000200 */
[----:B------:R-:W-:-:S03]  /*b8c0*/  FADD.FTZ R108, R108, R7 ;  /* 0x000000076c6c7221 */ /* 0x000fc60000010000 */
[----:B------:R0:W-:Y:S04]  /*b8d0*/  STSM.16.M88.4 [R50], R24 ;  /* 0x0000001832007844 */ /* 0x0001e80000000200 */
[----:B------:R0:W-:Y:S01]  /*b8e0*/  STSM.16.M88.4 [R115+0xc000], R28 ;  /* 0x00c0001c73007844 */ /* 0x0001e20000000200 */
[----:B------:R-:W-:-:S03]  /*b8f0*/  FADD.FTZ R0, R109, R108 ;  /* 0x0000006c6d007221 */ /* 0x000fc60000010000 */
[----:B------:R0:W-:Y:S01]  /*b900*/  STSM.16.M88.4 [R94+0xc000], R8 ;  /* 0x00c000085e007844 */ /* 0x0001e20000000200 */
[----:B------:R1:W-:Y:S06]  /*b910*/  MEMBAR.ALL.CTA ;  /* 0x0000000000007992 */ /* 0x0003ec0000008000 */
[----:B-1----:R-:W1:Y:S04]  /*b920*/  FENCE.VIEW.ASYNC.S ;  /* 0x00000000000073c6 */ /* 0x002e680000000000 */
[----:B------:R0:W-:Y:S01]  /*b930*/  STL [R1+0x2c], R0 ;  /* 0x00002c0001007387 */ /* 0x0001e20000100800 */
[----:B------:R-:W-:Y:S01]  /*b940*/  ISETP.GE.AND P2, PT, R127, 0xc1, PT ;  /* 0x000000c17f00780c */ /* 0x000fe20003f46270 */
[----:B------:R-:W-:-:S02]  /*b950*/  IMAD.MOV.U32 R151, RZ, RZ, RZ ;  /* 0x000000ffff977224 */ /* 0x000fc400078e00ff */
[----:B------:R-:W-:Y:S02]  /*b960*/  FADD.FTZ R3, R20, R3 ;  /* 0x0000000314037221 */ /* 0x000fe40000010000 */
[----:B------:R-:W-:Y:S02]  /*b970*/  IMAD.MOV.U32 R150, RZ, RZ, R151 ;  /* 0x000000ffff967224 */ /* 0x000fe400078e0097 */
[----:B------:R-:W-:Y:S01]  /*b980*/  FADD.FTZ R4, R4, R3 ;  /* 0x0000000304047221 */ /* 0x000fe20000010000 */
        /* <DEDUP_REMOVED lines=30> */
[----:B-1----:R-:W-:Y:S01]  /*bb70*/  NOP ;  /* 0x0000000000007918 */ /* 0x002fe20000000000 */
[----:B0-----:R-:W-:Y:S05]  /*bb80*/  @!P2 BRA `(.L_x_492) ;  /* 0x0000003c00b4a947 */ /* 0x001fea0003800000 */
[----:B------:R-:W-:Y:S02]  /*bb90*/  VIADD R0, R155, 0xfffffffe ;  /* 0xfffffffe9b007836 */ /* 0x000fe40000000000 */
[----:B------:R-:W-:Y:S02]  /*bba0*/  IMAD.MOV.U32 R3, RZ, RZ, R34 ;  /* 0x000000ffff037224 */ /* 0x000fe400078e0022 */
[----:B------:R-:W-:Y:S01]  /*bbb0*/  IMAD.MOV.U32 R7, RZ, RZ, R5 ;  /* 0x000000ffff077224 */ /* 0x000fe200078e0005 */
[----:B------:R0:W-:Y:S04]  /*bbc0*/  STL [R1+0x28], R0 ;  /* 0x0000280001007387 */ /* 0x0001e80000100800 */
[----:B------:R1:W5:Y:S01]  /*bbd0*/  LDL.LU R8, [R1+0x30] ;  /* 0x0000300001087983 */ /* 0x0003620000300800 */
[----:B------:R-:W-:-:S02]  /*bbe0*/  CS2R R150, SRZ ;  /* 0x0000000000967805 */ /* 0x000fc4000001ff00 */
[----:B------:R-:W-:Y:S02]  /*bbf0*/  CS2R R148, SRZ ;  /* 0x0000000000947805 */ /* 0x000fe4000001ff00 */
[----:B------:R-:W-:Y:S02]  /*bc00*/  CS2R R146, SRZ ;  /* 0x0000000000927805 */ /* 0x000fe4000001ff00 */
[----:B------:R-:W-:Y:S02]  /*bc10*/  CS2R R144, SRZ ;  /* 0x0000000000907805 */ /* 0x000fe4000001ff00 */
[----:B------:R-:W-:Y:S01]  /*bc20*/  CS2R R142, SRZ ;  /* 0x00000000008e7805 */ /* 0x000fe2000001ff00 */
[----:B0-----:R-:W-:Y:S01]  /*bc30*/  IMAD.MOV.U32 R0, RZ, RZ, R152 ;  /* 0x000000ffff007224 */ /* 0x001fe200078e0098 */
        /* <DEDUP_REMOVED lines=10> */
[----:B-1----:R-:W-:-:S07]  /*bce0*/  CS2R R120, SRZ ;  /* 0x0000000000787805 */ /* 0x002fce000001ff00 */
.L_x_502:
[----:B------:R-:W2:Y:S01]  /*bcf0*/  LDL R6, [R1+0x78] ;  /* 0x0000780001067983 */ /* 0x000ea20000100800 */
[----:B------:R-:W-:Y:S01]  /*bd00*/  IADD3 R152, R0, 0x1, RZ ;  /* 0x0000000100987810 */ /* 0x000fe20007ffe0ff */
[----:B------:R-:W-:Y:S05]  /*bd10*/  YIELD ;  /* 0x0000000000007946 */ /* 0x000fea0003800000 */
[----:B------:R-:W-:-:S04]  /*bd20*/  ISETP.NE.AND P3, PT, R152, 0x2, PT ;  /* 0x000000029800780c */ /* 0x000fc80003f65270 */
[----:B------:R-:W-:Y:S02]  /*bd30*/  SEL R5, RZ, 0x1, P3 ;  /* 0x00000001ff057807 */ /* 0x000fe40001800000 */
[----:B------:R-:W-:Y:S02]  /*bd40*/  SEL R152, R152, RZ, P3 ;  /* 0x000000ff98987207 */ /* 0x000fe40001800000 */
[----:B--2---:R-:W-:Y:S02]  /*bd50*/  ISETP.NE.AND P2, PT, R6, RZ, PT ;  /* 0x000000ff0600720c */ /* 0x004fe40003f45270 */
[----:B-----5:R-:W-:-:S05]  /*bd60*/  LOP3.LUT R6, R8, R5, RZ, 0x3c, !PT ;  /* 0x0000000508067212 */ /* 0x020fca00078e3cff */
[----:B------:R0:W-:Y:S06]  /*bd70*/  STL [R1+0x30], R6 ;  /* 0x0000300601007387 */ /* 0x0001ec0000100800 */
[----:B------:R-:W-:Y:S05]  /*bd80*/  @P2 BRA `(.L_x_493) ;  /* 0x0000000000302947 */ /* 0x000fea0003800000 */
[----:B------:R-:W-:Y:S05]  /*bd90*/  @!P0 BRA `(.L_x_494) ;  /* 0x0000000000048947 */ /* 0x000fea0003800000 */
[----:B------:R-:W-:Y:S01]  /*bda0*/  BPT.TRAP 0x1 ;  /* 0x000000040000795c */ /* 0x000fe20000300000 */
.L_x_494:
[----:B------:R-:W-:Y:S01]  /*bdb0*/  IMAD R5, R152, 0x8, R2 ;  /* 0x0000000898057824 */ /* 0x000fe200078e0202 */
[----:B0-----:R-:W-:-:S04]  /*bdc0*/  SHF.L.U32 R6, R6, 0x1f, RZ ;  /* 0x0000001f06067819 */ /* 0x001fc800000006ff */
[----:B------:R0:W1:Y:S01]  /*bdd0*/  SYNCS.PHASECHK.TRANS64.TRYWAIT P3, [R5+URZ+0x30830], R6 ;  /* 0x03083006050075a7 */ /* 0x000062000806017f */
[----:B------:R-:W-:Y:S05]  /*bde0*/  @!P0 BRA `(.L_x_495) ;  /* 0x0000000000048947 */ /* 0x000fea0003800000 */
[----:B------:R-:W-:Y:S01]  /*bdf0*/  BPT.TRAP 0x1 ;  /* 0x000000040000795c */ /* 0x000fe20000300000 */
.L_x_495:
[----:B------:R-:W-:Y:S04]  /*be00*/  BSSY B0, `(.L_x_493) ;  /* 0x0000004000007945 */ /* 0x000fe80003800000 */
[----:B-1----:R-:W-:Y:S05]  /*be10*/  @P3 BRA `(.L_x_496) ;  /* 0x0000000000083947 */ /* 0x002fea0003800000 */
[----:B------:R-:W1:Y:S02]  /*be20*/  SYNCS.PHASECHK.TRANS64.TRYWAIT P3, [R5+URZ+0x30830], R6 ;  /* 0x03083006050075a7 */ /* 0x000e64000806017f */
[----:B-1----:R-:W-:Y:S05]  /*be30*/  @!P3 BRA `(.L_x_497) ;  /* 0x000000cc000cb947 */ /* 0x002fea0003800000 */
.L_x_496:
[----:B------:R-:W-:Y:S05]  /*be40*/  BSYNC B0 ;  /* 0x0000000000007941 */ /* 0x000fea0003800000 */
.L_x_493:
[----:B01----:R-:W2:Y:S04]  /*be50*/  LDL R6, [R1+0x7c] ;  /* 0x00007c0001067983 */ /* 0x003ea80000100800 */
[----:B------:R-:W3:Y:S01]  /*be60*/  LDL.64 R20, [R1+0x50] ;  /* 0x0000500001147983 */ /* 0x000ee20000100a00 */
[----:B------:R-:W-:Y:S01]  /*be70*/  MOV R15, 0x40000040 ;  /* 0x40000040000f7802 */ /* 0x000fe20000000f00 */
[----:B------:R-:W-:Y:S05]  /*be80*/  WARPSYNC.ALL ;  /* 0x0000000000007948 */ /* 0x000fea0003800000 */
[----:B------:R-:W-:Y:S01]  /*be90*/  R2UR UR15, R15 ;  /* 0x000000000f0f72ca */ /* 0x000fe200000e0000 */
[----:B------:R-:W0:Y:S01]  /*bea0*/  S2R R5, SR_TID.X ;  /* 0x0000000000057919 */ /* 0x000e220000002100 */
[----:B------:R-:W-:-:S02]  /*beb0*/  IMAD.MOV.U32 R13, RZ, RZ, 0x40000040 ;  /* 0x40000040ff0d7424 */ /* 0x000fc400078e00ff */
[----:B------:R-:W-:-:S03]  /*bec0*/  IMAD.MOV.U32 R11, RZ, RZ, 0x40000040 ;  /* 0x40000040ff0b7424 */ /* 0x000fc600078e00ff */
[----:B------:R-:W-:Y:S02]  /*bed0*/  R2UR UR11, R13 ;  /* 0x000000000d0b72ca */ /* 0x000fe400000e0000 */
[----:B0-----:R-:W-:-:S05]  /*bee0*/  SHF.R.U32.HI R5, RZ, 0x7, R5 ;  /* 0x00000007ff057819 */ /* 0x001fca0000011605 */
[----:B------:R-:W-:-:S05]  /*bef0*/  VIADD R5, R5, 0x8 ;  /* 0x0000000805057836 */ /* 0x000fca0000000000 */
[----:B------:R0:W-:Y:S01]  /*bf00*/  BAR.SYNC.DEFER_BLOCKING R5, 0x100 ;  /* 0x000400050000751d */ /* 0x0001e20000010000 */
[----:B------:R-:W-:-:S05]  /*bf10*/  R2UR UR7, R11 ;  /* 0x000000000b0772ca */ /* 0x000fca00000e0000 */
[----:B------:R-:W-:Y:S01]  /*bf20*/  WARPGROUP.ARRIVE ;  /* 0x00000000000079c5 */ /* 0x000fe20000000000 */
[----:B--2---:R-:W-:-:S04]  /*bf30*/  IMAD R10, R152, 0x600, R6 ;  /* 0x00000600980a7824 */ /* 0x004fc800078e0206 */
[----:B------:R-:W-:-:S05]  /*bf40*/  VIADD R14, R10, 0x4 ;  /* 0x000000040a0e7836 */ /* 0x000fca0000000000 */
[----:B------:R-:W-:Y:S02]  /*bf50*/  R2UR UR14, R14 ;  /* 0x000000000e0e72ca */ /* 0x000fe400000e0000 */
[----:B------:R-:W2:Y:S01]  /*bf60*/  LDL.64 R14, [R1+0x68] ;  /* 0x00006800010e7983 */ /* 0x000ea20000100a00 */
[----:B------:R-:W-:-:S05]  /*bf70*/  VIADD R12, R10, 0x2 ;  /* 0x000000020a0c7836 */ /* 0x000fca0000000000 */
[----:B------:R-:W-:Y:S02]  /*bf80*/  R2UR UR10, R12 ;  /* 0x000000000c0a72ca */ /* 0x000fe400000e0000 */
[----:B------:R-:W4:Y:S01]  /*bf90*/  LDL.64 R12, [R1+0x60] ;  /* 0x00006000010c7983 */ /* 0x000f220000100a00 */
[----:B---3--:R-:W-:Y:S02]  /*bfa0*/  R2UR UR4, R20 ;  /* 0x00000000140472ca */ /* 0x008fe400000e0000 */
[----:B------:R-:W-:Y:S02]  /*bfb0*/  R2UR UR5, R21 ;  /* 0x00000000150572ca */ /* 0x000fe400000e0000 */
[----:B------:R-:W-:Y:S01]  /*bfc0*/  R2UR UR6, R10 ;  /* 0x000000000a0672ca */ /* 0x000fe200000e0000 */
[----:B------:R-:W3:-:S12]  /*bfd0*/  LDL.64 R20, [R1+0x58] ;  /* 0x0000580001147983 */ /* 0x000ed80000100a00 */
[----:B------:R-:W-:Y:S03]  /*bfe0*/  HGMMA.64x192x16.F32.BF16 R24, gdesc[UR4], RZ, !UPT, gsb0 ;  /* 0x02e00000041879f0 */ /* 0x000fe6000c0018ff */
[----:B------:R-:W-:Y:S02]  /*bff0*/  WARPGROUP.DEPBAR.LE gsb0, 0x0 ;  /* 0x00008000000079c5 */ /* 0x000fe40000010000 */
[----:B------:R-:W-:Y:S01]  /*c000*/  WARPGROUP.ARRIVE ;  /* 0x00000000000079c5 */ /* 0x000fe20000000000 */
[----:B--2---:R-:W-:Y:S02]  /*c010*/  R2UR UR8, R14 ;  /* 0x000000000e0872ca */ /* 0x004fe400000e0000 */
[----:B------:R-:W-:-:S13]  /*c020*/  R2UR UR9, R15 ;  /* 0x000000000f0972ca */ /* 0x000fda00000e0000 */
[----:B------:R-:W-:Y:S01]  /*c030*/  HGMMA.64x192x16.F32.BF16 R24, gdesc[UR8], R24, gsb0 ;  /* 0x02e00000081879f0 */ /* 0x000fe20008001818 */
[----:B----4-:R-:W-:Y:S02]  /*c040*/  R2UR UR12, R12 ;  /* 0x000000000c0c72ca */ /* 0x010fe400000e0000 */
[----:B------:R-:W-:Y:S01]  /*c050*/  R2UR UR13, R13 ;  /* 0x000000000d0d72ca */ /* 0x000fe200000e0000 */
[----:B------:R-:W-:Y:S01]  /*c060*/  VIADD R10, R10, 0x6 ;  /* 0x000000060a0a7836 */ /* 0x000fe20000000000 */
[----:B------:R-:W-:Y:S02]  /*c070*/  R2UR UR19, R11 ;  /* 0x000000000b1372ca */ /* 0x000fe400000e0000 */
[----:B---3--:R-:W-:Y:S02]  /*c080*/  R2UR UR16, R20 ;  /* 0x00000000141072ca */ /* 0x008fe400000e0000 */
[----:B------:R-:W-:Y:S02]  /*c090*/  R2UR UR18, R10 ;  /* 0x000000000a1272ca */ /* 0x000fe400000e0000 */
[----:B------:R-:W-:Y:S01]  /*c0a0*/  R2UR UR17, R21 ;  /* 0x00000000151172ca */ /* 0x000fe200000e0000 */
[----:B------:R-:W-:-:S02]  /*c0b0*/  WARPGROUP.DEPBAR.LE gsb0, 0x0 ;  /* 0x00008000000079c5 */ /* 0x000fc40000010000 */
[----:B------:R-:W-:-:S06]  /*c0c0*/  WARPGROUP.ARRIVE ;  /* 0x00000000000079c5 */ /* 0x000fcc0000000000 */
        /* <DEDUP_REMOVED lines=8> */
.L_x_499:
[----:B------:R-:W-:Y:S01]  /*c150*/  SHF.L.U32 R5, R8, 0x1f, RZ ;  /* 0x0000001f08057819 */ /* 0x000fe200000006ff */
[----:B------:R-:W-:-:S04]  /*c160*/  IMAD R6, R0, 0x8, R2 ;  /* 0x0000000800067824 */ /* 0x000fc800078e0202 */
[----:B------:R0:W1:Y:S01]  /*c170*/  SYNCS.PHASECHK.TRANS64.TRYWAIT P2, [R6+URZ+0x30850], R5 ;  /* 0x03085005060075a7 */ /* 0x000062000804017f */
[----:B------:R-:W-:Y:S05]  /*c180*/  @!P0 BRA `(.L_x_500) ;  /* 0x0000000000048947 */ /* 0x000fea0003800000 */
[----:B------:R-:W-:Y:S01]  /*c190*/  BPT.TRAP 0x1 ;  /* 0x000000040000795c */ /* 0x000fe20000300000 */
.L_x_500:
[----:B-1----:R-:W-:Y:S05]  /*c1a0*/  @P2 BRA `(.L_x_498) ;  /* 0x0000000000082947 */ /* 0x002fea0003800000 */
[----:B------:R-:W1:Y:S02]  /*c1b0*/  SYNCS.PHASECHK.TRANS64.TRYWAIT P2, [R6+URZ+0x30850], R5 ;  /* 0x03085005060075a7 */ /* 0x000e64000804017f */
[----:B-1----:R-:W-:Y:S05]  /*c1c0*/  @!P2 BRA `(.L_x_501) ;  /* 0x000000c8003ca947 */ /* 0x002fea0003800000 */
.L_x_498:
[----:B------:R-:W-:Y:S05]  /*c1d0*/  WARPSYNC.ALL ;  /* 0x0000000000007948 */ /* 0x000fea0003800000 */
[----:B------:R-:W-:Y:S01]  /*c1e0*/  ULDC UR4, c[0x0][0x9d8] ;  /* 0x0002760000047ab9 */ /* 0x000fe20000000800 */
[----:B------:R2:W-:Y:S01]  /*c1f0*/  STL [R1+0xc0], R19 ;  /* 0x0000c01301007387 */ /* 0x0005e20000100800 */
[----:B------:R-:W-:Y:S01]  /*c200*/  FMUL.FTZ R25, R25, UR4 ;  /* 0x0000000419197c20 */ /* 0x000fe20008410000 */
[----:B------:R-:W-:Y:S01]  /*c210*/  FMUL.FTZ R35, R35, UR4 ;  /* 0x0000000423237c20 */ /* 0x000fe20008410000 */
[----:B------:R-:W-:Y:S01]  /*c220*/  FMUL.FTZ R24, R24, UR4 ;  /* 0x0000000418187c20 */ /* 0x000fe20008410000 */
[----:B------:R-:W-:Y:S01]  /*c230*/  FMUL.FTZ R28, R28, UR4 ;  /* 0x000000041c1c7c20 */ /* 0x000fe20008410000 */
[----:B------:R-:W3:Y:S01]  /*c240*/  MUFU.TANH R9, R25 ;  /* 0x0000001900097308 */ /* 0x000ee20000002400 */
[----:B------:R-:W-:Y:S01]  /*c250*/  FMUL.FTZ R26, R26, UR4 ;  /* 0x000000041a1a7c20 */ /* 0x000fe20008410000 */
[----:B------:R-:W-:Y:S01]  /*c260*/  FMUL.FTZ R29, R29, UR4 ;  /* 0x000000041d1d7c20 */ /* 0x000fe20008410000 */
[----:B------:R-:W-:Y:S01]  /*c270*/  FMUL.FTZ R36, R36, UR4 ;  /* 0x0000000424247c20 */ /* 0x000fe20008410000 */
[----:B------:R-:W-:Y:S01]  /*c280*/  FMUL.FTZ R30, R30, UR4 ;  /* 0x000000041e1e7c20 */ /* 0x000fe20008410000 */
[----:B------:R-:W-:Y:S01]  /*c290*/  FMUL.FTZ R33, R33, UR4 ;  /* 0x0000000421217c20 */ /* 0x000fe20008410000 */
[----:B------:R-:W-:Y:S01]  /*c2a0*/  FMUL.FTZ R32, R32, UR4 ;  /* 0x0000000420207c20 */ /* 0x000fe20008410000 */
[----:B------:R-:W-:Y:S01]  /*c2b0*/  STL [R1+0xbc], R18 ;  /* 0x0000bc1201007387 */ /* 0x000fe20000100800 */
[----:B01----:R3:W0:Y:S01]  /*c2c0*/  MUFU.TANH R5, R35 ;  /* 0x0000002300057308 */ /* 0x0036220000002400 */
[----:B------:R-:W-:Y:S01]  /*c2d0*/  FMUL.FTZ R34, R34, UR4 ;  /* 0x0000000422227c20 */ /* 0x000fe20008410000 */
[----:B------:R-:W-:Y:S01]  /*c2e0*/  FMUL.FTZ R10, R53, UR4 ;  /* 0x00000004350a7c20 */ /* 0x000fe20008410000 */
[----:B------:R1:W-:Y:S01]  /*c2f0*/  STL [R1+0xb8], R17 ;  /* 0x0000b81101007387 */ /* 0x0003e20000100800 */
[----:B------:R-:W-:Y:S01]  /*c300*/  FMUL.FTZ R37, R37, UR4 ;  /* 0x0000000425257c20 */ /* 0x000fe20008410000 */
[----:B------:R-:W-:Y:S01]  /*c310*/  FMUL.FTZ R157, R40, UR4 ;  /* 0x00000004289d7c20 */ /* 0x000fe20008410000 */
[----:B------:R-:W-:Y:S01]  /*c320*/  FMUL.FTZ R13, R60, UR4 ;  /* 0x000000043c0d7c20 */ /* 0x000fe20008410000 */
[----:B------:R-:W-:Y:S01]  /*c330*/  FMUL.FTZ R156, R41, UR4 ;  /* 0x00000004299c7c20 */ /* 0x000fe20008410000 */
[----:B------:R-:W4:Y:S01]  /*c340*/  MUFU.TANH R6, R24 ;  /* 0x0000001800067308 */ /* 0x000f220000002400 */
[----:B---3--:R-:W-:-:S02]  /*c350*/  IMAD.MOV.U32 R35, RZ, RZ, R9 ;  /* 0x000000ffff237224 */ /* 0x008fc400078e0009 */
[----:B------:R-:W-:Y:S01]  /*c360*/  FMUL.FTZ R31, R31, UR4 ;  /* 0x000000041f1f7c20 */ /* 0x000fe20008410000 */
[----:B------:R-:W-:Y:S01]  /*c370*/  FMUL.FTZ R155, R44, UR4 ;  /* 0x000000042c9b7c20 */ /* 0x000fe20008410000 */
[----:B------:R3:W-:Y:S01]  /*c380*/  STL [R1+0xb4], R16 ;  /* 0x0000b41001007387 */ /* 0x0007e20000100800 */
[----:B------:R-:W-:Y:S01]  /*c390*/  FMUL.FTZ R45, R45, UR4 ;  /* 0x000000042d2d7c20 */ /* 0x000fe20008410000 */
[----:B------:R-:W-:Y:S01]  /*c3a0*/  FMUL.FTZ R44, R48, UR4 ;  /* 0x00000004302c7c20 */ /* 0x000fe20008410000 */
[----:B------:R-:W-:Y:S01]  /*c3b0*/  FMUL.FTZ R9, R52, UR4 ;  /* 0x0000000434097c20 */ /* 0x000fe20008410000 */
[----:B------:R1:W-:Y:S01]  /*c3c0*/  MUFU.TANH R8, R28 ;  /* 0x0000001c00087308 */ /* 0x0003e20000002400 */
[----:B0-----:R-:W-:Y:S01]  /*c3d0*/  MOV R53, R5 ;  /* 0x0000000500357202 */ /* 0x001fe20000000f00 */
[----:B------:R-:W-:Y:S01]  /*c3e0*/  FMUL.FTZ R11, R56, UR4 ;  /* 0x00000004380b7c20 */ /* 0x000fe20008410000 */
[----:B------:R-:W-:Y:S01]  /*c3f0*/  FMUL.FTZ R12, R57, UR4 ;  /* 0x00000004390c7c20 */ /* 0x000fe20008410000 */
[----:B------:R-:W-:Y:S01]  /*c400*/  FMUL.FTZ R38, R38, UR4 ;  /* 0x0000000426267c20 */ /* 0x000fe20008410000 */
[----:B------:R-:W-:Y:S01]  /*c410*/  FMUL.FTZ R20, R65, UR4 ;  /* 0x0000000441147c20 */ /* 0x000fe20008410000 */
[----:B------:R-:W-:Y:S01]  /*c420*/  FMUL.FTZ R27, R27, UR4 ;  /* 0x000000041b1b7c20 */ /* 0x000fe20008410000 */
[----:B------:R-:W-:Y:S01]  /*c430*/  FMUL.FTZ R40, R100, UR4 ;  /* 0x0000000464287c20 */ /* 0x000fe20008410000 */
[----:B--2---:R-:W-:Y:S01]  /*c440*/  MUFU.TANH R19, R26 ;  /* 0x0000001a00137308 */ /* 0x004fe20000002400 */
[----:B----4-:R-:W-:Y:S01]  /*c450*/  FMNMX.FTZ R5, R6, R7, !PT ;  /* 0x0000000706057209 */ /* 0x010fe20007810000 */
[----:B-1----:R-:W-:Y:S01]  /*c460*/  FMUL.FTZ R28, R72, UR4 ;  /* 0x00000004481c7c20 */ /* 0x002fe20008410000 */
[----:B------:R-:W-:Y:S01]  /*c470*/  FMUL.FTZ R41, R101, UR4 ;  /* 0x0000000465297c20 */ /* 0x000fe20008410000 */
[----:B------:R-:W-:Y:S01]  /*c480*/  FMUL.FTZ R100, R105, UR4 ;  /* 0x0000000469647c20 */ /* 0x000fe20008410000 */
[----:B------:R-:W-:Y:S01]  /*c490*/  FMNMX.FTZ R5, R35, R5, !PT ;  /* 0x0000000523057209 */ /* 0x000fe20007810000 */
[----:B------:R-:W-:Y:S01]  /*c4a0*/  FMUL.FTZ R101, R108, UR4 ;  /* 0x000000046c657c20 */ /* 0x000fe20008410000 */
[----:B------:R-:W-:Y:S01]  /*c4b0*/  FMUL.FTZ R108, R112, UR4 ;  /* 0x00000004706c7c20 */ /* 0x000fe20008410000 */
[----:B------:R0:W-:Y:S01]  /*c4c0*/  MUFU.TANH R26, R29 ;  /* 0x0000001d001a7308 */ /* 0x0001e20000002400 */
[----:B------:R-:W-:Y:S01]  /*c4d0*/  FMUL.FTZ R112, R116, UR4 ;  /* 0x0000000474707c20 */ /* 0x000fe20008410000 */
[----:B------:R-:W-:Y:S01]  /*c4e0*/  ULDC UR5, c[0x0][0x988] ;  /* 0x0002620000057ab9 */ /* 0x000fe20000000800 */
[----:B------:R-:W-:Y:S01]  /*c4f0*/  FMUL.FTZ R47, R47, UR4 ;  /* 0x000000042f2f7c20 */ /* 0x000fe20008410000 */
[----:B------:R-:W-:Y:S01]  /*c500*/  FMUL.FTZ R43, R43, UR4 ;  /* 0x000000042b2b7c20 */ /* 0x000fe20008410000 */
[----:B------:R-:W-:Y:S01]  /*c510*/  FMUL.FTZ R46, R46, UR4 ;  /* 0x000000042e2e7c20 */ /* 0x000fe20008410000 */
[----:B------:R-:W-:Y:S01]  /*c520*/  FMUL.FTZ R39, R39, UR4 ;  /* 0x0000000427277c20 */ /* 0x000fe20008410000 */
[----:B------:R-:W-:Y:S01]  /*c530*/  FMUL.FTZ R42, R42, UR4 ;  /* 0x000000042a2a7c20 */ /* 0x000fe20008410000 */
[----:B------:R1:W2:Y:S01]  /*c540*/  MUFU.TANH R14, R36 ;  /* 0x00000024000e7308 */ /* 0x0002a20000002400 */
[----:B0-----:R-:W-:Y:S01]  /*c550*/  FMUL.FTZ R29, R76, UR4 ;  /* 0x000000044c1d7c20 */ /* 0x001fe20008410000 */
[----:B------:R-:W-:Y:S01]  /*c560*/  FMUL.FTZ R54, R54, UR4 ;  /* 0x0000000436367c20 */ /* 0x000fe20008410000 */
[----:B------:R-:W-:Y:S01]  /*c570*/  FMUL.FTZ R58, R58, UR4 ;  /* 0x000000043a3a7c20 */ /* 0x000fe20008410000 */
[----:B------:R-:W-:Y:S01]  /*c580*/  FMUL.FTZ R48, R62, UR4 ;  /* 0x000000043e307c20 */ /* 0x000fe20008410000 */
[----:B------:R-:W-:Y:S01]  /*c590*/  FMUL.FTZ R50, R50, UR4 ;  /* 0x0000000432327c20 */ /* 0x000fe20008410000 */
[----:B------:R-:W-:Y:S01]  /*c5a0*/  FMUL.FTZ R55, R55, UR4 ;  /* 0x0000000437377c20 */ /* 0x000fe20008410000 */
[----:B------:R-:W-:Y:S01]  /*c5b0*/  FMUL.FTZ R51, R51, UR4 ;  /* 0x0000000433337c20 */ /* 0x000fe20008410000 */
[----:B------:R-:W-:Y:S01]  /*c5c0*/  MUFU.TANH R17, R30 ;  /* 0x0000001e00117308 */ /* 0x000fe20000002400 */
[----:B-1----:R-:W-:-:S07]  /*c5d0*/  FMUL.FTZ R36, R93, UR4 ;  /* 0x000000045d247c20 */ /* 0x002fce0008410000 */
[----:B------:R0:W1:Y:S01]  /*c5e0*/  MUFU.TANH R15, R33 ;  /* 0x00000021000f7308 */ /* 0x0000620000002400 */
[----:B--2---:R-:W-:Y:S02]  /*c5f0*/  IMAD.MOV.U32 R60, RZ, RZ, R14 ;  /* 0x000000ffff3c7224 */ /* 0x004fe400078e000e */
[----:B------:R-:W-:-:S05]  /*c600*/  FMUL.FTZ R14, R61, UR4 ;  /* 0x000000043d0e7c20 */ /* 0x000fca0008410000 */
[----:B------:R2:W-:Y:S01]  /*c610*/  MUFU.TANH R30, R32 ;  /* 0x00000020001e7308 */ /* 0x0005e20000002400 */
[----:B0-----:R-:W-:-:S07]  /*c620*/  FMUL.FTZ R33, R73, UR4 ;  /* 0x0000000449217c20 */ /* 0x001fce0008410000 */
[----:B------:R0:W4:Y:S01]  /*c630*/  MUFU.TANH R21, R34 ;  /* 0x0000002200157308 */ /* 0x0001220000002400 */
[----:B-1----:R-:W-:Y:S02]  /*c640*/  IMAD.MOV.U32 R61, RZ, RZ, R15 ;  /* 0x000000ffff3d7224 */ /* 0x002fe400078e000f */
[----:B------:R-:W-:Y:S01]  /*c650*/  FMUL.FTZ R15, R64, UR4 ;  /* 0x00000004400f7c20 */ /* 0x000fe20008410000 */
[----:B--2---:R-:W-:Y:S01]  /*c660*/  FMUL.FTZ R32, R77, UR4 ;  /* 0x000000044d207c20 */ /* 0x004fe20008410000 */
[----:B------:R-:W-:-:S03]  /*c670*/  FMUL.FTZ R64, R59, UR4 ;  /* 0x000000043b407c20 */ /* 0x000fc60008410000 */
[----:B------:R1:W2:Y:S01]  /*c680*/  MUFU.TANH R25, R37 ;  /* 0x0000002500197308 */ /* 0x0002a20000002400 */
[----:B0-----:R-:W-:Y:S02]  /*c690*/  IMAD.MOV.U32 R34, RZ, RZ, R8 ;  /* 0x000000ffff227224 */ /* 0x001fe400078e0008 */
[----:B------:R-:W-:Y:S01]  /*c6a0*/  FMUL.FTZ R8, R49, UR4 ;  /* 0x0000000431087c20 */ /* 0x000fe20008410000 */
[----:B------:R-:W-:Y:S02]  /*c6b0*/  FMUL.FTZ R49, R63, UR4 ;  /* 0x000000043f317c20 */ /* 0x000fe40008410000 */
[----:B------:R-:W-:Y:S02]  /*c6c0*/  FMNMX.FTZ R5, R34, R5, !PT ;  /* 0x0000000522057209 */ /* 0x000fe40007810000 */
[----:B------:R-:W0:Y:S01]  /*c6d0*/  MUFU.TANH R157, R157 ;  /* 0x0000009d009d7308 */ /* 0x000e220000002400 */
[----:B----4-:R-:W-:Y:S01]  /*c6e0*/  IMAD.MOV.U32 R56, RZ, RZ, R21 ;  /* 0x000000ffff387224 */ /* 0x010fe200078e0015 */
[----:B------:R-:W-:Y:S01]  /*c6f0*/  FMNMX.FTZ R5, R26, R5, !PT ;  /* 0x000000051a057209 */ /* 0x000fe20007810000 */
[----:B------:R-:W-:Y:S01]  /*c700*/  FMUL.FTZ R21, R68, UR4 ;  /* 0x0000000444157c20 */ /* 0x000fe20008410000 */
[----:B-1----:R-:W-:-:S02]  /*c710*/  FMUL.FTZ R37, R96, UR4 ;  /* 0x0000000460257c20 */ /* 0x002fc40008410000 */
[----:B------:R-:W-:Y:S02]  /*c720*/  FMNMX.FTZ R5, R30, R5, !PT ;  /* 0x000000051e057209 */ /* 0x000fe40007810000 */
[----:B------:R-:W1:Y:S02]  /*c730*/  MUFU.TANH R156, R156 ;  /* 0x0000009c009c7308 */ /* 0x000e640000002400 */
[----:B------:R-:W-:-:S04]  /*c740*/  FMNMX.FTZ R5, R61, R5, !PT ;  /* 0x000000053d057209 */ /* 0x000fc80007810000 */
[----:B------:R-:W-:Y:S02]  /*c750*/  FMNMX.FTZ R5, R60, R5, !PT ;  /* 0x000000053c057209 */ /* 0x000fe40007810000 */
[----:B---3--:R3:W-:Y:S08]  /*c760*/  MUFU.TANH R16, R31 ;  /* 0x0000001f00107308 */ /* 0x0087f00000002400 */
[----:B------:R-:W4:Y:S01]  /*c770*/  MUFU.TANH R155, R155 ;  /* 0x0000009b009b7308 */ /* 0x000f220000002400 */
[----:B---3--:R-:W-:Y:S01]  /*c780*/  FMUL.FTZ R31, R81, UR4 ;  /* 0x00000004511f7c20 */ /* 0x008fe20008410000 */
[----:B--2---:R-:W-:-:S02]  /*c790*/  IMAD.MOV.U32 R81, RZ, RZ, R25 ;  /* 0x000000ffff517224 */ /* 0x004fc400078e0019 */
[----:B------:R-:W-:Y:S01]  /*c7a0*/  FMUL.FTZ R25, R84, UR4 ;  /* 0x0000000454197c20 */ /* 0x000fe20008410000 */
[----:B------:R-:W-:Y:S02]  /*c7b0*/  IMAD.MOV.U32 R84, RZ, RZ, R30 ;  /* 0x000000ffff547224 */ /* 0x000fe400078e001e */
[----:B------:R-:W-:Y:S01]  /*c7c0*/  FMUL.FTZ R30, R85, UR4 ;  /* 0x00000004551e7c20 */ /* 0x000fe20008410000 */
[----:B------:R-:W-:Y:S01]  /*c7d0*/  IMAD.MOV.U32 R85, RZ, RZ, R26 ;  /* 0x000000ffff557224 */ /* 0x000fe200078e001a */
[----:B------:R-:W-:Y:S01]  /*c7e0*/  FMNMX.FTZ R5, R81, R5, !PT ;  /* 0x0000000551057209 */ /* 0x000fe20007810000 */
[----:B------:R-:W2:Y:S01]  /*c7f0*/  MUFU.TANH R45, R45 ;  /* 0x0000002d002d7308 */ /* 0x000ea20000002400 */
[----:B------:R-:W-:Y:S01]  /*c800*/  FMUL.FTZ R26, R88, UR4 ;  /* 0x00000004581a7c20 */ /* 0x000fe20008410000 */
[----:B------:R-:W-:Y:S01]  /*c810*/  IMAD.MOV.U32 R88, RZ, RZ, R34 ;  /* 0x000000ffff587224 */ /* 0x000fe200078e0022 */
[----:B0-----:R-:W-:Y:S01]  /*c820*/  FMNMX.FTZ R5, R157, R5, !PT ;  /* 0x000000059d057209 */ /* 0x001fe20007810000 */
[----:B------:R-:W-:Y:S01]  /*c830*/  FMUL.FTZ R34, R89, UR4 ;  /* 0x0000000459227c20 */ /* 0x000fe20008410000 */
[----:B------:R-:W-:-:S02]  /*c840*/  IMAD.MOV.U32 R89, RZ, RZ, R35 ;  /* 0x000000ffff597224 */ /* 0x000fc400078e0023 */
[----:B------:R-:W-:Y:S01]  /*c850*/  FMUL.FTZ R35, R92, UR4 ;  /* 0x000000045c237c20 */ /* 0x000fe20008410000 */
[----:B-1----:R-:W-:Y:S01]  /*c860*/  FMNMX.FTZ R5, R156, R5, !PT ;  /* 0x000000059c057209 */ /* 0x002fe20007810000 */
[----:B------:R-:W0:Y:S01]  /*c870*/  MUFU.TANH R44, R44 ;  /* 0x0000002c002c7308 */ /* 0x000e220000002400 */
[----:B------:R-:W-:Y:S02]  /*c880*/  IMAD.MOV.U32 R92, RZ, RZ, R6 ;  /* 0x000000ffff5c7224 */ /* 0x000fe400078e0006 */
[----:B----4-:R-:W-:-:S05]  /*c890*/  FMNMX.FTZ R5, R155, R5, !PT ;  /* 0x000000059b057209 */ /* 0x010fca0007810000 */
        /* <DEDUP_REMOVED lines=8> */
[----:B------:R2:W3:Y:S01]  /*c920*/  MUFU.TANH R24, R38 ;  /* 0x0000002600187308 */ /* 0x0004e20000002400 */
[----:B0-----:R-:W-:-:S07]  /*c930*/  FMNMX.FTZ R5, R10, R5, !PT ;  /* 0x000000050a057209 */ /* 0x001fce0007810000 */
[----:B------:R-:W0:Y:S01]  /*c940*/  MUFU.TANH R12, R12 ;  /* 0x0000000c000c7308 */ /* 0x000e220000002400 */
[----:B-1----:R-:W-:Y:S01]  /*c950*/  FMNMX.FTZ R5, R11, R5, !PT ;  /* 0x000000050b057209 */ /* 0x002fe20007810000 */
[----:B--2---:R-:W-:Y:S01]  /*c960*/  FMUL.FTZ R38, R97, UR4 ;  /* 0x0000000461267c20 */ /* 0x004fe20008410000 */
[----:B------:R-:W-:Y:S01]  /*c970*/  FMUL.FTZ R97, R104, UR4 ;  /* 0x0000000468617c20 */ /* 0x000fe20008410000 */
[----:B------:R-:W-:Y:S01]  /*c980*/  FMUL.FTZ R104, R109, UR4 ;  /* 0x000000046d687c20 */ /* 0x000fe20008410000 */
[----:B------:R-:W-:Y:S01]  /*c990*/  FMUL.FTZ R109, R113, UR4 ;  /* 0x00000004716d7c20 */ /* 0x000fe20008410000 */
[----:B------:R-:W-:Y:S02]  /*c9a0*/  FMUL.FTZ R113, R117, UR4 ;  /* 0x0000000475717c20 */ /* 0x000fe40008410000 */
[----:B------:R-:W1:Y:S01]  /*c9b0*/  MUFU.TANH R13, R13 ;  /* 0x0000000d000d7308 */ /* 0x000e620000002400 */
[----:B---3--:R-:W-:Y:S02]  /*c9c0*/  IMAD.MOV.U32 R65, RZ, RZ, R24 ;  /* 0x000000ffff417224 */ /* 0x008fe400078e0018 */
        /* <DEDUP_REMOVED lines=17> */
[----:B------:R1:W-:Y:S01]  /*cae0*/  MUFU.TANH R18, R27 ;  /* 0x0000001b00127308 */ /* 0x0003e20000002400 */
[----:B--2---:R-:W-:-:S07]  /*caf0*/  FMNMX.FTZ R5, R33, R5, !PT ;  /* 0x0000000521057209 */ /* 0x004fce0007810000 */
[----:B------:R-:W2:Y:S01]  /*cb00*/  MUFU.TANH R32, R32 ;  /* 0x0000002000207308 */ /* 0x000ea20000002400 */
[----:B-1----:R-:W-:Y:S01]  /*cb10*/  FMUL.FTZ R27, R80, UR4 ;  /* 0x00000004501b7c20 */ /* 0x002fe20008410000 */
[----:B0-----:R-:W-:-:S06]  /*cb20*/  FMNMX.FTZ R5, R29, R5, !PT ;  /* 0x000000051d057209 */ /* 0x001fcc0007810000 */
[----:B------:R-:W0:Y:S08]  /*cb30*/  MUFU.TANH R27, R27 ;  /* 0x0000001b001b7308 */ /* 0x000e300000002400 */
        /* <DEDUP_REMOVED lines=38> */
[----:B------:R-:W-:Y:S01]  /*cda0*/  MUFU.TANH R57, R47 ;  /* 0x0000002f00397308 */ /* 0x000fe20000002400 */
[----:B0-----:R-:W-:-:S07]  /*cdb0*/  FMNMX.FTZ R5, R112, R5, !PT ;  /* 0x0000000570057209 */ /* 0x001fce0007810000 */
[----:B------:R-:W-:Y:S01]  /*cdc0*/  MUFU.TANH R52, R43 ;  /* 0x0000002b00347308 */ /* 0x000fe20000002400 */
[----:B-1----:R-:W-:-:S05]  /*cdd0*/  FMNMX.FTZ R5, R113, R5, !PT ;  /* 0x0000000571057209 */ /* 0x002fca0007810000 */
[----:B------:R-:W0:Y:S02]  /*cde0*/  SHFL.BFLY PT, R6, R5, 0x2, 0x1f ;  /* 0x0c401f0005067f89 */ /* 0x000e2400000e0000 */
[----:B------:R-:W-:Y:S08]  /*cdf0*/  MUFU.TANH R76, R46 ;  /* 0x0000002e004c7308 */ /* 0x000ff00000002400 */
[----:B------:R-:W-:Y:S08]  /*ce00*/  MUFU.TANH R105, R39 ;  /* 0x0000002700697308 */ /* 0x000ff00000002400 */
[----:B------:R-:W1:Y:S01]  /*ce10*/  MUFU.TANH R80, R42 ;  /* 0x0000002a00507308 */ /* 0x000e620000002400 */
[----:B0-----:R-:W-:-:S07]  /*ce20*/  FMNMX.FTZ R5, R5, R6, !PT ;  /* 0x0000000605057209 */ /* 0x001fce0007810000 */
[----:B------:R1:W-:Y:S01]  /*ce30*/  MUFU.TANH R72, R54 ;  /* 0x0000003600487308 */ /* 0x0003e20000002400 */
[----:B------:R-:W0:Y:S07]  /*ce40*/  SHFL.BFLY PT, R6, R5, 0x1, 0x1f ;  /* 0x0c201f0005067f89 */ /* 0x000e2e00000e0000 */
[----:B------:R-:W-:Y:S01]  /*ce50*/  MUFU.TANH R69, R58 ;  /* 0x0000003a00457308 */ /* 0x000fe20000002400 */
[----:B-1----:R-:W-:-:S07]  /*ce60*/  MOV R54, R80 ;  /* 0x0000005000367202 */ /* 0x002fce0000000f00 */
[----:B------:R1:W-:Y:S08]  /*ce70*/  MUFU.TANH R73, R50 ;  /* 0x0000003200497308 */ /* 0x0003f00000002400 */
[----:B------:R2:W-:Y:S01]  /*ce80*/  MUFU.TANH R68, R55 ;  /* 0x0000003700447308 */ /* 0x0005e20000002400 */
[----:B-1----:R-:W-:Y:S01]  /*ce90*/  FMUL.FTZ R50, R66, UR4 ;  /* 0x0000000442327c20 */ /* 0x002fe20008410000 */
[----:B------:R-:W-:Y:S01]  /*cea0*/  FMUL.FTZ R66, R90, UR4 ;  /* 0x000000045a427c20 */ /* 0x000fe20008410000 */
[----:B0-----:R-:W-:Y:S01]  /*ceb0*/  FMNMX.FTZ R5, R5, R6, !PT ;  /* 0x0000000605057209 */ /* 0x001fe20007810000 */
[----:B------:R-:W-:-:S04]  /*cec0*/  IMAD.U32 R6, RZ, RZ, UR5 ;  /* 0x00000005ff067e24 */ /* 0x000fc8000f8e00ff */
[C---:B------:R-:W-:Y:S01]  /*ced0*/  FADD.FTZ R7, -R5.reuse, R7 ;  /* 0x0000000705077221 */ /* 0x040fe20000010100 */
[-C--:B------:R-:W-:Y:S01]  /*cee0*/  FMUL.FTZ R47, R5, R6.reuse ;  /* 0x00000006052f7220 */ /* 0x080fe20000410000 */
[----:B--2---:R-:W-:Y:S01]  /*cef0*/  IMAD.MOV.U32 R55, RZ, RZ, R52 ;  /* 0x000000ffff377224 */ /* 0x004fe200078e0034 */
[----:B------:R-:W-:Y:S01]  /*cf00*/  MUFU.TANH R77, R51 ;  /* 0x00000033004d7308 */ /* 0x000fe20000002400 */
[-C--:B------:R-:W-:Y:S01]  /*cf10*/  FMUL.FTZ R7, R7, R6.reuse ;  /* 0x0000000607077220 */ /* 0x080fe20000410000 */
[-CC-:B------:R-:W-:Y:S01]  /*cf20*/  FFMA.FTZ R43, R92, R6.reuse, -R47.reuse ;  /* 0x000000065c2b7223 */ /* 0x180fe2000001082f */
[-CC-:B------:R-:W-:Y:S01]  /*cf30*/  FFMA.FTZ R46, R89, R6.reuse, -R47.reuse ;  /* 0x00000006592e7223 */ /* 0x180fe2000001082f */
[-CC-:B------:R-:W-:Y:S01]  /*cf40*/  FFMA.FTZ R92, R12, R6.reuse, -R47.reuse ;  /* 0x000000060c5c7223 */ /* 0x180fe2000001082f */
[-CC-:B------:R-:W-:Y:S01]  /*cf50*/  FFMA.FTZ R39, R88, R6.reuse, -R47.reuse ;  /* 0x0000000658277223 */ /* 0x180fe2000001082f */
[-CC-:B------:R-:W-:Y:S01]  /*cf60*/  FFMA.FTZ R42, R85, R6.reuse, -R47.reuse ;  /* 0x00000006552a7223 */ /* 0x180fe2000001082f */
[-CC-:B------:R-:W-:Y:S01]  /*cf70*/  FFMA.FTZ R88, R14, R6.reuse, -R47.reuse ;  /* 0x000000060e587223 */ /* 0x180fe2000001082f */
[----:B------:R-:W-:Y:S01]  /*cf80*/  MUFU.EX2 R7, R7 ;  /* 0x0000000700077308 */ /* 0x000fe20000000800 */
[-CC-:B------:R-:W-:Y:S01]  /*cf90*/  FFMA.FTZ R62, R84, R6.reuse, -R47.reuse ;  /* 0x00000006543e7223 */ /* 0x180fe2000001082f */
[-CC-:B------:R-:W-:Y:S01]  /*cfa0*/  FFMA.FTZ R59, R81, R6.reuse, -R47.reuse ;  /* 0x00000006513b7223 */ /* 0x180fe2000001082f */
[-CC-:B------:R-:W-:Y:S01]  /*cfb0*/  FFMA.FTZ R58, R157, R6.reuse, -R47.reuse ;  /* 0x000000069d3a7223 */ /* 0x180fe2000001082f */
[-CC-:B------:R-:W-:Y:S01]  /*cfc0*/  FFMA.FTZ R117, R8, R6.reuse, -R47.reuse ;  /* 0x0000000608757223 */ /* 0x180fe2000001082f */
[-CC-:B------:R-:W-:Y:S01]  /*cfd0*/  FFMA.FTZ R84, R20, R6.reuse, -R47.reuse ;  /* 0x0000000614547223 */ /* 0x180fe2000001082f */
[-CC-:B------:R-:W-:Y:S01]  /*cfe0*/  FFMA.FTZ R63, R156, R6.reuse, -R47.reuse ;  /* 0x000000069c3f7223 */ /* 0x180fe2000001082f */
[-CC-:B------:R-:W-:Y:S01]  /*cff0*/  FFMA.FTZ R157, R155, R6.reuse, -R47.reuse ;  /* 0x000000069b9d7223 */ /* 0x180fe2000001082f */
        /* <DEDUP_REMOVED lines=8> */
[----:B------:R-:W1:Y:S01]  /*d080*/  MUFU.EX2 R46, R46 ;  /* 0x0000002e002e7308 */ /* 0x000e620000000800 */
[-CC-:B------:R-:W-:Y:S01]  /*d090*/  FFMA.FTZ R61, R61, R6.reuse, -R47.reuse ;  /* 0x000000063d3d7223 */ /* 0x180fe2000001082f */
[-CC-:B------:R-:W-:Y:S01]  /*d0a0*/  FFMA.FTZ R60, R60, R6.reuse, -R47.reuse ;  /* 0x000000063c3c7223 */ /* 0x180fe2000001082f */
[-CC-:B------:R-:W-:Y:S01]  /*d0b0*/  FFMA.FTZ R156, R45, R6.reuse, -R47.reuse ;  /* 0x000000062d9c7223 */ /* 0x180fe2000001082f */
[-CC-:B------:R-:W-:Y:S01]  /*d0c0*/  FFMA.FTZ R155, R44, R6.reuse, -R47.reuse ;  /* 0x000000062c9b7223 */ /* 0x180fe2000001082f */
[-CC-:B------:R-:W-:Y:S01]  /*d0d0*/  FFMA.FTZ R89, R13, R6.reuse, -R47.reuse ;  /* 0x000000060d597223 */ /* 0x180fe2000001082f */
[-CC-:B------:R-:W-:Y:S01]  /*d0e0*/  FFMA.FTZ R85, R15, R6.reuse, -R47.reuse ;  /* 0x000000060f557223 */ /* 0x180fe2000001082f */
[--C-:B------:R-:W-:Y:S01]  /*d0f0*/  FFMA.FTZ R28, R28, R6, -R47.reuse ;  /* 0x000000061c1c7223 */ /* 0x100fe2000001082f */
[----:B------:R-:W2:Y:S01]  /*d100*/  MUFU.EX2 R14, R39 ;  /* 0x00000027000e7308 */ /* 0x000ea20000000800 */
[----:B0-----:R-:W-:Y:S01]  /*d110*/  FFMA.FTZ R4, R7, R4, R12 ;  /* 0x0000000407047223 */ /* 0x001fe2000001000c */
[-CC-:B------:R-:W-:Y:S01]  /*d120*/  FFMA.FTZ R33, R33, R6.reuse, -R47.reuse ;  /* 0x0000000621217223 */ /* 0x180fe2000001082f */
[-CC-:B------:R-:W-:Y:S01]  /*d130*/  FFMA.FTZ R29, R29, R6.reuse, -R47.reuse ;  /* 0x000000061d1d7223 */ /* 0x180fe2000001082f */
[-CC-:B------:R-:W-:Y:S01]  /*d140*/  FFMA.FTZ R32, R32, R6.reuse, -R47.reuse ;  /* 0x0000000620207223 */ /* 0x180fe2000001082f */
[-CC-:B------:R-:W-:Y:S01]  /*d150*/  FFMA.FTZ R27, R27, R6.reuse, -R47.reuse ;  /* 0x000000061b1b7223 */ /* 0x180fe2000001082f */
[-CC-:B------:R-:W-:Y:S01]  /*d160*/  FFMA.FTZ R31, R31, R6.reuse, -R47.reuse ;  /* 0x000000061f1f7223 */ /* 0x180fe2000001082f */
[-CC-:B------:R-:W-:Y:S01]  /*d170*/  FFMA.FTZ R30, R30, R6.reuse, -R47.reuse ;  /* 0x000000061e1e7223 */ /* 0x180fe2000001082f */
[----:B------:R-:W0:Y:S01]  /*d180*/  MUFU.EX2 R42, R42 ;  /* 0x0000002a002a7308 */ /* 0x000e220000000800 */
[----:B-1----:R-:W-:Y:S01]  /*d190*/  FADD.FTZ R4, R46, R4 ;  /* 0x000000042e047221 */ /* 0x002fe20000010000 */
[-CC-:B------:R-:W-:Y:S01]  /*d1a0*/  FFMA.FTZ R26, R34, R6.reuse, -R47.reuse ;  /* 0x00000006221a7223 */ /* 0x180fe2000001082f */
[-CC-:B------:R-:W-:Y:S01]  /*d1b0*/  FFMA.FTZ R11, R35, R6.reuse, -R47.reuse ;  /* 0x00000006230b7223 */ /* 0x180fe2000001082f */
[-CC-:B------:R-:W-:Y:S01]  /*d1c0*/  FFMA.FTZ R25, R36, R6.reuse, -R47.reuse ;  /* 0x0000000624197223 */ /* 0x180fe2000001082f */
[-CC-:B------:R-:W-:Y:S01]  /*d1d0*/  FFMA.FTZ R9, R37, R6.reuse, -R47.reuse ;  /* 0x0000000625097223 */ /* 0x180fe2000001082f */
[-CC-:B------:R-:W-:Y:S01]  /*d1e0*/  FFMA.FTZ R24, R38, R6.reuse, -R47.reuse ;  /* 0x0000000626187223 */ /* 0x180fe2000001082f */
[-CC-:B------:R-:W-:Y:S01]  /*d1f0*/  FFMA.FTZ R10, R40, R6.reuse, -R47.reuse ;  /* 0x00000006280a7223 */ /* 0x180fe2000001082f */
[-CC-:B------:R-:W-:Y:S01]  /*d200*/  FFMA.FTZ R21, R41, R6.reuse, -R47.reuse ;  /* 0x0000000629157223 */ /* 0x180fe2000001082f */
[----:B--2---:R-:W-:Y:S01]  /*d210*/  FADD.FTZ R4, R14, R4 ;  /* 0x000000040e047221 */ /* 0x004fe20000010000 */
[-CC-:B------:R-:W-:Y:S01]  /*d220*/  FFMA.FTZ R97, R97, R6.reuse, -R47.reuse ;  /* 0x0000000661617223 */ /* 0x180fe2000001082f */
[-CC-:B------:R-:W-:Y:S01]  /*d230*/  FFMA.FTZ R100, R100, R6.reuse, -R47.reuse ;  /* 0x0000000664647223 */ /* 0x180fe2000001082f */
[-CC-:B------:R-:W-:Y:S01]  /*d240*/  FFMA.FTZ R101, R101, R6.reuse, -R47.reuse ;  /* 0x0000000665657223 */ /* 0x180fe2000001082f */
[-CC-:B------:R-:W-:Y:S01]  /*d250*/  FFMA.FTZ R104, R104, R6.reuse, -R47.reuse ;  /* 0x0000000668687223 */ /* 0x180fe2000001082f */
[-CC-:B------:R-:W-:Y:S01]  /*d260*/  FFMA.FTZ R108, R108, R6.reuse, -R47.reuse ;  /* 0x000000066c6c7223 */ /* 0x180fe2000001082f */
[-CC-:B------:R-:W-:Y:S01]  /*d270*/  FFMA.FTZ R109, R109, R6.reuse, -R47.reuse ;  /* 0x000000066d6d7223 */ /* 0x180fe2000001082f */
[-CC-:B------:R-:W-:Y:S01]  /*d280*/  FFMA.FTZ R112, R112, R6.reuse, -R47.reuse ;  /* 0x0000000670707223 */ /* 0x180fe2000001082f */
[----:B------:R-:W-:Y:S01]  /*d290*/  FFMA.FTZ R113, R113, R6, -R47 ;  /* 0x0000000671717223 */ /* 0x000fe2000001082f */
[C---:B0-----:R-:W-:Y:S01]  /*d2a0*/  FADD.FTZ R47, R42.reuse, R4 ;  /* 0x000000042a2f7221 */ /* 0x041fe20000010000 */
[----:B------:R-:W-:Y:S01]  /*d2b0*/  FMNMX.FTZ R4, R19, R3, !PT ;  /* 0x0000000313047209 */ /* 0x000fe20007810000 */
[----:B------:R-:W-:Y:S01]  /*d2c0*/  IMAD.MOV.U32 R36, RZ, RZ, R65 ;  /* 0x000000ffff247224 */ /* 0x000fe200078e0041 */
[----:B------:R-:W-:Y:S01]  /*d2d0*/  F2FP.BF16.F32.PACK_AB R14, R42, R14 ;  /* 0x0000000e2a0e723e */ /* 0x000fe200000010ff */
[----:B------:R-:W-:Y:S01]  /*d2e0*/  IMAD.MOV.U32 R65, RZ, RZ, R56 ;  /* 0x000000ffff417224 */ /* 0x000fe200078e0038 */
[----:B------:R-:W-:Y:S01]  /*d2f0*/  FMNMX.FTZ R4, R18, R4, !PT ;  /* 0x0000000412047209 */ /* 0x000fe20007810000 */
[----:B------:R-:W-:Y:S01]  /*d300*/  IMAD.MOV.U32 R35, RZ, RZ, R53 ;  /* 0x000000ffff237224 */ /* 0x000fe200078e0035 */
[----:B------:R-:W0:Y:S01]  /*d310*/  MUFU.TANH R64, R64 ;  /* 0x0000004000407308 */ /* 0x000e220000002400 */
[----:B------:R-:W-:Y:S01]  /*d320*/  IMAD.MOV.U32 R37, RZ, RZ, R105 ;  /* 0x000000ffff257224 */ /* 0x000fe200078e0069 */
[----:B------:R-:W-:Y:S01]  /*d330*/  FMNMX.FTZ R4, R17, R4, !PT ;  /* 0x0000000411047209 */ /* 0x000fe20007810000 */
[----:B------:R-:W-:Y:S01]  /*d340*/  IMAD.MOV.U32 R38, RZ, RZ, R54 ;  /* 0x000000ffff267224 */ /* 0x000fe200078e0036 */
[----:B------:R-:W-:Y:S01]  /*d350*/  MOV R45, R68 ;  /* 0x00000044002d7202 */ /* 0x000fe20000000f00 */
[----:B------:R-:W-:Y:S01]  /*d360*/  IMAD.MOV.U32 R39, RZ, RZ, R55 ;  /* 0x000000ffff277224 */ /* 0x000fe200078e0037 */
[----:B------:R-:W-:Y:S01]  /*d370*/  FMNMX.FTZ R4, R16, R4, !PT ;  /* 0x0000000410047209 */ /* 0x000fe20007810000 */
[----:B------:R-:W-:Y:S01]  /*d380*/  IMAD.MOV.U32 R40, RZ, RZ, R76 ;  /* 0x000000ffff287224 */ /* 0x000fe200078e004c */
[----:B------:R-:W1:Y:S01]  /*d390*/  MUFU.TANH R48, R48 ;  /* 0x0000003000307308 */ /* 0x000e620000002400 */
[----:B------:R-:W-:Y:S01]  /*d3a0*/  IMAD.MOV.U32 R41, RZ, RZ, R57 ;  /* 0x000000ffff297224 */ /* 0x000fe200078e0039 */
[----:B------:R-:W-:Y:S01]  /*d3b0*/  FMNMX.FTZ R4, R65, R4, !PT ;  /* 0x0000000441047209 */ /* 0x000fe20007810000 */
[----:B------:R-:W-:Y:S01]  /*d3c0*/  IMAD.MOV.U32 R42, RZ, RZ, R73 ;  /* 0x000000ffff2a7224 */ /* 0x000fe200078e0049 */
[----:B------:R-:W-:Y:S01]  /*d3d0*/  F2FP.BF16.F32.PACK_AB R12, R46, R12 ;  /* 0x0000000c2e0c723e */ /* 0x000fe200000010ff */
[----:B------:R-:W-:Y:S01]  /*d3e0*/  IMAD.MOV.U32 R43, RZ, RZ, R77 ;  /* 0x000000ffff2b7224 */ /* 0x000fe200078e004d */
[----:B------:R-:W-:Y:S01]  /*d3f0*/  FMNMX.FTZ R4, R35, R4, !PT ;  /* 0x0000000423047209 */ /* 0x000fe20007810000 */
[----:B------:R-:W-:Y:S01]  /*d400*/  IMAD.MOV.U32 R44, RZ, RZ, R72 ;  /* 0x000000ffff2c7224 */ /* 0x000fe200078e0048 */
[----:B------:R-:W2:Y:S01]  /*d410*/  MUFU.TANH R49, R49 ;  /* 0x0000003100317308 */ /* 0x000ea20000002400 */
[----:B------:R-:W-:Y:S01]  /*d420*/  IMAD.MOV.U32 R46, RZ, RZ, R69 ;  /* 0x000000ffff2e7224 */ /* 0x000fe200078e0045 */
[----:B------:R-:W-:Y:S01]  /*d430*/  FMNMX.FTZ R4, R36, R4, !PT ;  /* 0x0000000424047209 */ /* 0x000fe20007810000 */
[----:B------:R-:W-:Y:S01]  /*d440*/  FMUL.FTZ R51, R67, UR4 ;  /* 0x0000000443337c20 */ /* 0x000fe20008410000 */
[----:B------:R-:W-:Y:S01]  /*d450*/  FMUL.FTZ R52, R70, UR4 ;  /* 0x0000000446347c20 */ /* 0x000fe20008410000 */
[----:B------:R-:W-:Y:S01]  /*d460*/  FMUL.FTZ R53, R71, UR4 ;  /* 0x0000000447357c20 */ /* 0x000fe20008410000 */
[----:B------:R-:W-:Y:S01]  /*d470*/  FMNMX.FTZ R4, R37, R4, !PT ;  /* 0x0000000425047209 */ /* 0x000fe20007810000 */
[----:B------:R-:W-:Y:S01]  /*d480*/  FMUL.FTZ R54, R74, UR4 ;  /* 0x000000044a367c20 */ /* 0x000fe20008410000 */
[----:B------:R-:W3:Y:S01]  /*d490*/  MUFU.TANH R50, R50 ;  /* 0x0000003200327308 */ /* 0x000ee20000002400 */
[----:B------:R-:W-:Y:S01]  /*d4a0*/  FMUL.FTZ R55, R75, UR4 ;  /* 0x000000044b377c20 */ /* 0x000fe20008410000 */
[----:B------:R-:W-:Y:S01]  /*d4b0*/  FMNMX.FTZ R4, R38, R4, !PT ;  /* 0x0000000426047209 */ /* 0x000fe20007810000 */
[----:B------:R-:W-:Y:S01]  /*d4c0*/  FMUL.FTZ R56, R78, UR4 ;  /* 0x000000044e387c20 */ /* 0x000fe20008410000 */
[----:B------:R-:W-:Y:S01]  /*d4d0*/  FMUL.FTZ R57, R79, UR4 ;  /* 0x000000044f397c20 */ /* 0x000fe20008410000 */
[----:B------:R-:W-:Y:S01]  /*d4e0*/  IMAD.MOV.U32 R79, RZ, RZ, R58 ;  /* 0x000000ffff4f7224 */ /* 0x000fe200078e003a */
[----:B------:R-:W-:Y:S01]  /*d4f0*/  FMNMX.FTZ R4, R39, R4, !PT ;  /* 0x0000000427047209 */ /* 0x000fe20007810000 */
[----:B------:R-:W-:Y:S01]  /*d500*/  FMUL.FTZ R58, R82, UR4 ;  /* 0x00000004523a7c20 */ /* 0x000fe20008410000 */
[----:B------:R-:W4:Y:S01]  /*d510*/  MUFU.TANH R51, R51 ;  /* 0x0000003300337308 */ /* 0x000f220000002400 */
[----:B------:R-:W-:Y:S01]  /*d520*/  IMAD.MOV.U32 R82, RZ, RZ, R59 ;  /* 0x000000ffff527224 */ /* 0x000fe200078e003b */
[----:B------:R-:W-:Y:S01]  /*d530*/  FMNMX.FTZ R4, R40, R4, !PT ;  /* 0x0000000428047209 */ /* 0x000fe20007810000 */
[----:B------:R-:W-:Y:S01]  /*d540*/  FMUL.FTZ R59, R83, UR4 ;  /* 0x00000004533b7c20 */ /* 0x000fe20008410000 */
[----:B------:R-:W-:-:S02]  /*d550*/  IMAD.MOV.U32 R83, RZ, RZ, R60 ;  /* 0x000000ffff537224 */ /* 0x000fc400078e003c */
[----:B------:R-:W-:Y:S01]  /*d560*/  FMUL.FTZ R60, R86, UR4 ;  /* 0x00000004563c7c20 */ /* 0x000fe20008410000 */
[----:B------:R-:W-:Y:S01]  /*d570*/  FMNMX.FTZ R4, R41, R4, !PT ;  /* 0x0000000429047209 */ /* 0x000fe20007810000 */
[----:B------:R-:W-:Y:S01]  /*d580*/  IMAD.MOV.U32 R86, RZ, RZ, R61 ;  /* 0x000000ffff567224 */ /* 0x000fe200078e003d */
[----:B------:R-:W4:Y:S01]  /*d590*/  MUFU.TANH R52, R52 ;  /* 0x0000003400347308 */ /* 0x000f220000002400 */
[----:B------:R-:W-:Y:S01]  /*d5a0*/  FMUL.FTZ R61, R87, UR4 ;  /* 0x00000004573d7c20 */ /* 0x000fe20008410000 */
[----:B------:R-:W-:Y:S01]  /*d5b0*/  FMNMX.FTZ R4, R42, R4, !PT ;  /* 0x000000042a047209 */ /* 0x000fe20007810000 */
[----:B------:R-:W-:Y:S01]  /*d5c0*/  FMUL.FTZ R67, R91, UR4 ;  /* 0x000000045b437c20 */ /* 0x000fe20008410000 */
[----:B------:R-:W-:Y:S01]  /*d5d0*/  FMUL.FTZ R68, R94, UR4 ;  /* 0x000000045e447c20 */ /* 0x000fe20008410000 */
[----:B------:R-:W-:Y:S01]  /*d5e0*/  FMUL.FTZ R69, R95, UR4 ;  /* 0x000000045f457c20 */ /* 0x000fe20008410000 */
[----:B------:R-:W-:Y:S01]  /*d5f0*/  FMNMX.FTZ R4, R43, R4, !PT ;  /* 0x000000042b047209 */ /* 0x000fe20007810000 */
[----:B------:R-:W-:Y:S01]  /*d600*/  FMUL.FTZ R70, R98, UR4 ;  /* 0x0000000462467c20 */ /* 0x000fe20008410000 */
        /* <DEDUP_REMOVED lines=12> */
[----:B------:R-:W-:-:S02]  /*d6d0*/  IMAD.MOV.U32 R87, RZ, RZ, R62 ;  /* 0x000000ffff577224 */ /* 0x000fc400078e003e */
[----:B------:R-:W-:Y:S01]  /*d6e0*/  FMUL.FTZ R62, R114, UR4 ;  /* 0x00000004723e7c20 */ /* 0x000fe20008410000 */
[----:B0-----:R-:W-:Y:S01]  /*d6f0*/  FMNMX.FTZ R4, R64, R4, !PT ;  /* 0x0000000440047209 */ /* 0x001fe20007810000 */
[----:B------:R-:W-:Y:S01]  /*d700*/  FMUL.FTZ R107, R115, UR4 ;  /* 0x00000004736b7c20 */ /* 0x000fe20008410000 */
[----:B------:R-:W0:Y:S01]  /*d710*/  MUFU.TANH R55, R55 ;  /* 0x0000003700377308 */ /* 0x000e220000002400 */
[----:B------:R-:W-:Y:S01]  /*d720*/  MOV R78, R63 ;  /* 0x0000003f004e7202 */ /* 0x000fe20000000f00 */
[----:B------:R-:W-:Y:S01]  /*d730*/  FMUL.FTZ R63, R118, UR4 ;  /* 0x00000004763f7c20 */ /* 0x000fe20008410000 */
[----:B-1----:R-:W-:Y:S01]  /*d740*/  FMNMX.FTZ R4, R48, R4, !PT ;  /* 0x0000000430047209 */ /* 0x002fe20007810000 */
[----:B------:R-:W-:Y:S01]  /*d750*/  FMUL.FTZ R110, R119, UR4 ;  /* 0x00000004776e7c20 */ /* 0x000fe20008410000 */
[----:B------:R-:W-:Y:S02]  /*d760*/  IMAD.MOV.U32 R90, RZ, RZ, R65 ;  /* 0x000000ffff5a7224 */ /* 0x000fe400078e0041 */
[----:B--2---:R-:W-:Y:S01]  /*d770*/  FMNMX.FTZ R4, R49, R4, !PT ;  /* 0x0000000431047209 */ /* 0x004fe20007810000 */
[----:B------:R-:W1:Y:S03]  /*d780*/  MUFU.TANH R56, R56 ;  /* 0x0000003800387308 */ /* 0x000e660000002400 */
[----:B---3--:R-:W-:-:S04]  /*d790*/  FMNMX.FTZ R4, R50, R4, !PT ;  /* 0x0000000432047209 */ /* 0x008fc80007810000 */
[----:B----4-:R-:W-:Y:S01]  /*d7a0*/  FMNMX.FTZ R4, R51, R4, !PT ;  /* 0x0000000433047209 */ /* 0x010fe20007810000 */
[----:B------:R-:W2:Y:S03]  /*d7b0*/  MUFU.TANH R57, R57 ;  /* 0x0000003900397308 */ /* 0x000ea60000002400 */
[----:B------:R-:W-:-:S04]  /*d7c0*/  FMNMX.FTZ R4, R52, R4, !PT ;  /* 0x0000000434047209 */ /* 0x000fc80007810000 */
[----:B------:R-:W-:Y:S01]  /*d7d0*/  FMNMX.FTZ R4, R53, R4, !PT ;  /* 0x0000000435047209 */ /* 0x000fe20007810000 */
[----:B------:R-:W3:Y:S03]  /*d7e0*/  MUFU.TANH R58, R58 ;  /* 0x0000003a003a7308 */ /* 0x000ee60000002400 */
[----:B------:R-:W-:-:S04]  /*d7f0*/  FMNMX.FTZ R4, R54, R4, !PT ;  /* 0x0000000436047209 */ /* 0x000fc80007810000 */
[----:B0-----:R-:W-:Y:S01]  /*d800*/  FMNMX.FTZ R4, R55, R4, !PT ;  /* 0x0000000437047209 */ /* 0x001fe20007810000 */
[----:B------:R-:W0:Y:S03]  /*d810*/  MUFU.TANH R59, R59 ;  /* 0x0000003b003b7308 */ /* 0x000e260000002400 */
[----:B-1----:R-:W-:-:S04]  /*d820*/  FMNMX.FTZ R4, R56, R4, !PT ;  /* 0x0000000438047209 */ /* 0x002fc80007810000 */
[----:B--2---:R-:W-:Y:S01]  /*d830*/  FMNMX.FTZ R4, R57, R4, !PT ;  /* 0x0000000439047209 */ /* 0x004fe20007810000 */
[----:B------:R-:W1:Y:S03]  /*d840*/  MUFU.TANH R60, R60 ;  /* 0x0000003c003c7308 */ /* 0x000e660000002400 */
[----:B---3--:R-:W-:-:S05]  /*d850*/  FMNMX.FTZ R4, R58, R4, !PT ;  /* 0x000000043a047209 */ /* 0x008fca0007810000 */
        /* <DEDUP_REMOVED lines=33> */
[----:B-1----:R-:W-:-:S04]  /*da70*/  FMNMX.FTZ R4, R107, R4, !PT ;  /* 0x000000046b047209 */ /* 0x002fc80007810000 */
[----:B--2---:R-:W-:-:S04]  /*da80*/  FMNMX.FTZ R4, R63, R4, !PT ;  /* 0x000000043f047209 */ /* 0x004fc80007810000 */
[----:B0-----:R-:W-:-:S05]  /*da90*/  FMNMX.FTZ R4, R110, R4, !PT ;  /* 0x000000046e047209 */ /* 0x001fca0007810000 */
[----:B------:R-:W0:Y:S02]  /*daa0*/  SHFL.BFLY PT, R13, R4, 0x2, 0x1f ;  /* 0x0c401f00040d7f89 */ /* 0x000e2400000e0000 */
[----:B0-----:R-:W-:-:S05]  /*dab0*/  FMNMX.FTZ R13, R4, R13, !PT ;  /* 0x0000000d040d7209 */ /* 0x001fca0007810000 */
[----:B------:R-:W0:Y:S02]  /*dac0*/  SHFL.BFLY PT, R34, R13, 0x1, 0x1f ;  /* 0x0c201f000d227f89 */ /* 0x000e2400000e0000 */
[----:B0-----:R-:W-:-:S05]  /*dad0*/  FMNMX.FTZ R34, R13, R34, !PT ;  /* 0x000000220d227209 */ /* 0x001fca0007810000 */
[----:B------:R-:W-:-:S04]  /*dae0*/  FMUL.FTZ R65, R34, R6 ;  /* 0x0000000622417220 */ /* 0x000fc80000410000 */
[-CC-:B------:R-:W-:Y:S01]  /*daf0*/  FFMA.FTZ R13, R19, R6.reuse, -R65.reuse ;  /* 0x00000006130d7223 */ /* 0x180fe20000010841 */
[-CC-:B------:R-:W-:Y:S01]  /*db00*/  FFMA.FTZ R15, R18, R6.reuse, -R65.reuse ;  /* 0x00000006120f7223 */ /* 0x180fe20000010841 */
[----:B------:R0:W5:Y:S01]  /*db10*/  LDL.LU R19, [R1+0xc0] ;  /* 0x0000c00001137983 */ /* 0x0001620000300800 */
[-CC-:B------:R-:W-:Y:S01]  /*db20*/  FFMA.FTZ R76, R17, R6.reuse, -R65.reuse ;  /* 0x00000006114c7223 */ /* 0x180fe20000010841 */
[-CC-:B------:R-:W-:Y:S02]  /*db30*/  FFMA.FTZ R77, R16, R6.reuse, -R65.reuse ;  /* 0x00000006104d7223 */ /* 0x180fe40000010841 */
[----:B------:R0:W5:Y:S04]  /*db40*/  LDL.LU R18, [R1+0xbc] ;  /* 0x0000bc0001127983 */ /* 0x0001680000300800 */
[----:B------:R0:W5:Y:S04]  /*db50*/  LDL.LU R17, [R1+0xb8] ;  /* 0x0000b80001117983 */ /* 0x0001680000300800 */
[----:B------:R0:W5:Y:S01]  /*db60*/  LDL.LU R16, [R1+0xb4] ;  /* 0x0000b40001107983 */ /* 0x0001620000300800 */
[-CC-:B------:R-:W-:Y:S01]  /*db70*/  FFMA.FTZ R111, R62, R6.reuse, -R65.reuse ;  /* 0x000000063e6f7223 */ /* 0x180fe20000010841 */
[-CC-:B------:R-:W-:Y:S01]  /*db80*/  FFMA.FTZ R4, R90, R6.reuse, -R65.reuse ;  /* 0x000000065a047223 */ /* 0x180fe20000010841 */
[----:B------:R-:W-:Y:S01]  /*db90*/  FFMA.FTZ R114, R63, R6, -R65 ;  /* 0x000000063f727223 */ /* 0x000fe20000010841 */
[----:B------:R-:W2:Y:S01]  /*dba0*/  LDL R91, [R1+0x74] ;  /* 0x00007400015b7983 */ /* 0x000ea20000100800 */
[----:B------:R-:W-:Y:S01]  /*dbb0*/  VIADD R62, R2, 0x400 ;  /* 0x00000400023e7836 */ /* 0x000fe20000000000 */
[----:B------:R-:W-:Y:S01]  /*dbc0*/  WARPGROUP.ARRIVE ;  /* 0x00000000000079c5 */ /* 0x000fe20000000000 */
[----:B------:R-:W-:-:S02]  /*dbd0*/  IMAD.MOV.U32 R90, RZ, RZ, R87 ;  /* 0x000000ffff5a7224 */ /* 0x000fc400078e0057 */
[-CC-:B------:R-:W-:Y:S01]  /*dbe0*/  FFMA.FTZ R35, R35, R6.reuse, -R65.reuse ;  /* 0x0000000623237223 */ /* 0x180fe20000010841 */
[----:B------:R-:W-:Y:S01]  /*dbf0*/  IMAD.MOV.U32 R87, RZ, RZ, R86 ;  /* 0x000000ffff577224 */ /* 0x000fe200078e0056 */
[----:B------:R-:W-:Y:S01]  /*dc00*/  SHF.R.U32.HI R62, RZ, 0x4, R62 ;  /* 0x00000004ff3e7819 */ /* 0x000fe2000001163e */
[-C--:B------:R-:W-:Y:S01]  /*dc10*/  FFMA.FTZ R36, R36, R6.reuse, -R65 ;  /* 0x0000000624247223 */ /* 0x080fe20000010841 */
[----:B------:R-:W-:Y:S01]  /*dc20*/  MOV R86, R83 ;  /* 0x0000005300567202 */ /* 0x000fe20000000f00 */
[----:B------:R-:W-:Y:S01]  /*dc30*/  IMAD.MOV.U32 R83, RZ, RZ, R82 ;  /* 0x000000ffff537224 */ /* 0x000fe200078e0052 */
[----:B------:R-:W-:Y:S01]  /*dc40*/  LOP3.LUT R62, R62, 0x3fff, RZ, 0xc0, !PT ;  /* 0x00003fff3e3e7812 */ /* 0x000fe200078ec0ff */
[----:B------:R-:W-:Y:S02]  /*dc50*/  IMAD.MOV.U32 R82, RZ, RZ, R79 ;  /* 0x000000ffff527224 */ /* 0x000fe400078e004f */
[----:B------:R-:W-:Y:S01]  /*dc60*/  FFMA.FTZ R37, R37, R6, -R65 ;  /* 0x0000000625257223 */ /* 0x000fe20000010841 */
[----:B------:R-:W-:-:S02]  /*dc70*/  IMAD.MOV.U32 R79, RZ, RZ, R78 ;  /* 0x000000ffff4f7224 */ /* 0x000fc400078e004e */
[-CC-:B------:R-:W-:Y:S01]  /*dc80*/  FFMA.FTZ R38, R38, R6.reuse, -R65.reuse ;  /* 0x0000000626267223 */ /* 0x180fe20000010841 */
[----:B------:R-:W-:Y:S02]  /*dc90*/  IMAD R62, R0, 0x600, R62 ;  /* 0x00000600003e7824 */ /* 0x000fe400078e023e */
[-C--:B------:R-:W-:Y:S01]  /*dca0*/  FFMA.FTZ R39, R39, R6.reuse, -R65 ;  /* 0x0000000627277223 */ /* 0x080fe20000010841 */
[----:B------:R-:W-:Y:S02]  /*dcb0*/  IMAD.MOV.U32 R78, RZ, RZ, R47 ;  /* 0x000000ffff4e7224 */ /* 0x000fe400078e002f */
[-CC-:B------:R-:W-:Y:S01]  /*dcc0*/  FFMA.FTZ R47, R64, R6.reuse, -R65.reuse ;  /* 0x00000006402f7223 */ /* 0x180fe20000010841 */
[----:B------:R-:W-:Y:S02]  /*dcd0*/  VIADD R64, R62, 0x80 ;  /* 0x000000803e407836 */ /* 0x000fe40000000000 */
[-CC-:B------:R-:W-:Y:S01]  /*dce0*/  FFMA.FTZ R40, R40, R6.reuse, -R65.reuse ;  /* 0x0000000628287223 */ /* 0x180fe20000010841 */
[-CC-:B------:R-:W-:Y:S01]  /*dcf0*/  FFMA.FTZ R41, R41, R6.reuse, -R65.reuse ;  /* 0x0000000629297223 */ /* 0x180fe20000010841 */
[-CC-:B------:R-:W-:Y:S01]  /*dd00*/  FFMA.FTZ R42, R42, R6.reuse, -R65.reuse ;  /* 0x000000062a2a7223 */ /* 0x180fe20000010841 */
[----:B------:R-:W-:Y:S01]  /*dd10*/  FFMA.FTZ R43, R43, R6, -R65 ;  /* 0x000000062b2b7223 */ /* 0x000fe20000010841 */
[----:B------:R-:W-:Y:S01]  /*dd20*/  R2UR UR10, R64 ;  /* 0x00000000400a72ca */ /* 0x000fe200000e0000 */
[----:B------:R-:W-:-:S02]  /*dd30*/  VIADD R64, R62, 0x100 ;  /* 0x000001003e407836 */ /* 0x000fc40000000000 */
[-CC-:B------:R-:W-:Y:S01]  /*dd40*/  FFMA.FTZ R44, R44, R6.reuse, -R65.reuse ;  /* 0x000000062c2c7223 */ /* 0x180fe20000010841 */
[-CC-:B------:R-:W-:Y:S01]  /*dd50*/  FFMA.FTZ R45, R45, R6.reuse, -R65.reuse ;  /* 0x000000062d2d7223 */ /* 0x180fe20000010841 */
[----:B------:R-:W-:Y:S01]  /*dd60*/  FFMA.FTZ R46, R46, R6, -R65 ;  /* 0x000000062e2e7223 */ /* 0x000fe20000010841 */
[----:B------:R-:W-:Y:S01]  /*dd70*/  R2UR UR14, R64 ;  /* 0x00000000400e72ca */ /* 0x000fe200000e0000 */
[----:B------:R-:W-:-:S05]  /*dd80*/  VIADD R64, R62, 0x180 ;  /* 0x000001803e407836 */ /* 0x000fca0000000000 */
        /* <DEDUP_REMOVED lines=10> */
[----:B------:R-:W-:Y:S02]  /*de30*/  R2UR UR42, R64 ;  /* 0x00000000402a72ca */ /* 0x000fe400000e0000 */
[C---:B------:R-:W-:Y:S02]  /*de40*/  IADD3 R64, R62.reuse, 0x480, RZ ;  /* 0x000004803e407810 */ /* 0x040fe40007ffe0ff */
[----:B------:R-:W-:Y:S02]  /*de50*/  R2UR UR6, R62 ;  /* 0x000000003e0672ca */ /* 0x000fe400000e0000 */
[----:B------:R-:W-:Y:S01]  /*de60*/  R2UR UR46, R64 ;  /* 0x00000000402e72ca */ /* 0x000fe200000e0000 */
[C---:B------:R-:W-:Y:S02]  /*de70*/  VIADD R64, R62.reuse, 0x500 ;  /* 0x000005003e407836 */ /* 0x040fe40000000000 */
[----:B------:R-:W-:-:S05]  /*de80*/  VIADD R62, R62, 0x580 ;  /* 0x000005803e3e7836 */ /* 0x000fca0000000000 */
[----:B------:R-:W-:Y:S01]  /*de90*/  R2UR UR54, R62 ;  /* 0x000000003e3672ca */ /* 0x000fe200000e0000 */
[----:B------:R-:W-:-:S05]  /*dea0*/  IMAD.MOV.U32 R63, RZ, RZ, 0x40000040 ;  /* 0x40000040ff3f7424 */ /* 0x000fca00078e00ff */
[C---:B------:R-:W-:Y:S02]  /*deb0*/  R2UR UR7, R63.reuse ;  /* 0x000000003f0772ca */ /* 0x040fe400000e0000 */
[----:B------:R-:W-:Y:S01]  /*dec0*/  R2UR UR5, R63 ;  /* 0x000000003f0572ca */ /* 0x000fe200000e0000 */
        /* <DEDUP_REMOVED lines=28> */
[----:B------:R-:W-:-:S02]  /*e090*/  MOV R65, 0x40000040 ;  /* 0x4000004000417802 */ /* 0x000fc40000000f00 */
[----:B------:R-:W-:Y:S02]  /*e0a0*/  R2UR UR50, R64 ;  /* 0x00000000403272ca */ /* 0x000fe400000e0000 */
[C---:B------:R-:W-:Y:S02]  /*e0b0*/  R2UR UR11, R65.reuse ;  /* 0x00000000410b72ca */ /* 0x040fe400000e0000 */
[C---:B------:R-:W-:Y:S02]  /*e0c0*/  R2UR UR15, R65.reuse ;  /* 0x00000000410f72ca */ /* 0x040fe400000e0000 */
[C---:B------:R-:W-:Y:S02]  /*e0d0*/  R2UR UR19, R65.reuse ;  /* 0x00000000411372ca */ /* 0x040fe400000e0000 */
[C---:B------:R-:W-:Y:S02]  /*e0e0*/  R2UR UR23, R65.reuse ;  /* 0x00000000411772ca */ /* 0x040fe400000e0000 */
[----:B------:R-:W-:-:S02]  /*e0f0*/  R2UR UR27, R65 ;  /* 0x00000000411b72ca */ /* 0x000fc400000e0000 */
[C---:B------:R-:W-:Y:S02]  /*e100*/  R2UR UR31, R65.reuse ;  /* 0x00000000411f72ca */ /* 0x040fe400000e0000 */
[C---:B------:R-:W-:Y:S02]  /*e110*/  R2UR UR35, R65.reuse ;  /* 0x00000000412372ca */ /* 0x040fe400000e0000 */
[C---:B------:R-:W-:Y:S02]  /*e120*/  R2UR UR43, R65.reuse ;  /* 0x00000000412b72ca */ /* 0x040fe400000e0000 */
[C---:B------:R-:W-:Y:S02]  /*e130*/  R2UR UR47, R65.reuse ;  /* 0x00000000412f72ca */ /* 0x040fe400000e0000 */
[----:B------:R-:W-:Y:S01]  /*e140*/  R2UR UR51, R65 ;  /* 0x00000000413372ca */ /* 0x000fe200000e0000 */
[----:B------:R-:W-:-:S05]  /*e150*/  IMAD.MOV.U32 R65, RZ, RZ, 0x40000040 ;  /* 0x40000040ff417424 */ /* 0x000fca00078e00ff */
[----:B------:R-:W-:Y:S01]  /*e160*/  R2UR UR9, R65 ;  /* 0x00000000410972ca */ /* 0x000fe200000e0000 */
[----:B--2---:R-:W-:Y:S02]  /*e170*/  VIADD R62, R91, 0x1e800 ;  /* 0x0001e8005b3e7836 */ /* 0x004fe40000000000 */
[----:B------:R-:W-:Y:S01]  /*e180*/  IMAD.MOV.U32 R65, RZ, RZ, 0x40000040 ;  /* 0x40000040ff417424 */ /* 0x000fe200078e00ff */
[----:B------:R-:W2:Y:S02]  /*e190*/  LDL.LU R91, [R1+0x2c] ;  /* 0x00002c00015b7983 */ /* 0x000ea40000300800 */
[----:B------:R-:W-:Y:S02]  /*e1a0*/  SHF.R.U32.HI R62, RZ, 0x4, R62 ;  /* 0x00000004ff3e7819 */ /* 0x000fe4000001163e */
[----:B------:R-:W-:Y:S01]  /*e1b0*/  R2UR UR13, R65 ;  /* 0x00000000410d72ca */ /* 0x000fe200000e0000 */
[----:B------:R-:W1:Y:S01]  /*e1c0*/  S2R R95, SR_TID.X ;  /* 0x00000000005f7919 */ /* 0x000e620000002100 */
[----:B------:R-:W-:-:S02]  /*e1d0*/  LOP3.LUT R62, R62, 0x3fff, RZ, 0xc0, !PT ;  /* 0x00003fff3e3e7812 */ /* 0x000fc400078ec0ff */
[----:B------:R-:W-:Y:S01]  /*e1e0*/  R2UR UR55, R63 ;  /* 0x000000003f3772ca */ /* 0x000fe200000e0000 */
[----:B------:R-:W3:Y:S01]  /*e1f0*/  LDL R115, [R1+0x44] ;  /* 0x0000440001737983 */ /* 0x000ee20000100800 */
[----:B------:R-:W-:-:S04]  /*e200*/  LOP3.LUT R62, R62, 0x10000, RZ, 0xfc, !PT ;  /* 0x000100003e3e7812 */ /* 0x000fc800078efcff */
[----:B------:R-:W-:-:S13]  /*e210*/  R2UR UR4, R62 ;  /* 0x000000003e0472ca */ /* 0x000fda00000e0000 */
[----:B------:R-:W-:Y:S01]  /*e220*/  HGMMA.64x64x16.F32.BF16 R120, gdesc[UR4].tnspB, R120, gsb0 ;  /* 0x40e00000047879f0 */ /* 0x000fe20008001878 */
[----:B------:R-:W-:-:S05]  /*e230*/  VIADD R64, R62, 0x2 ;  /* 0x000000023e407836 */ /* 0x000fca0000000000 */
[----:B------:R-:W-:Y:S01]  /*e240*/  R2UR UR8, R64 ;  /* 0x00000000400872ca */ /* 0x000fe200000e0000 */
[----:B------:R-:W-:Y:S02]  /*e250*/  WARPGROUP.DEPBAR.LE gsb0, 0x0 ;  /* 0x00008000000079c5 */ /* 0x000fe40000010000 */
[----:B------:R-:W-:-:S10]  /*e260*/  WARPGROUP.ARRIVE ;  /* 0x00000000000079c5 */ /* 0x000fd40000000000 */
[----:B------:R-:W-:Y:S01]  /*e270*/  HGMMA.64x64x16.F32.BF16 R120, gdesc[UR8].tnspB, R120, gsb0 ;  /* 0x40e00000087879f0 */ /* 0x000fe20008001878 */
[----:B------:R-:W-:-:S05]  /*e280*/  VIADD R64, R62, 0x4 ;  /* 0x000000043e407836 */ /* 0x000fca0000000000 */
[----:B------:R-:W-:Y:S01]  /*e290*/  R2UR UR12, R64 ;  /* 0x00000000400c72ca */ /* 0x000fe200000e0000 */
[----:B------:R-:W-:Y:S02]  /*e2a0*/  WARPGROUP.DEPBAR.LE gsb0, 0x0 ;  /* 0x00008000000079c5 */ /* 0x000fe40000010000 */
[----:B------:R-:W-:-:S10]  /*e2b0*/  WARPGROUP.ARRIVE ;  /* 0x00000000000079c5 */ /* 0x000fd40000000000 */
[----:B------:R-:W-:Y:S01]  /*e2c0*/  HGMMA.64x64x16.F32.BF16 R120, gdesc[UR12].tnspB, R120, gsb0 ;  /* 0x40e000000c7879f0 */ /* 0x000fe20008001878 */
[----:B------:R-:W-:Y:S01]  /*e2d0*/  IMAD.MOV.U32 R65, RZ, RZ, 0x40000040 ;  /* 0x40000040ff417424 */ /* 0x000fe200078e00ff */
[----:B------:R-:W-:-:S04]  /*e2e0*/  IADD3 R64, R62, 0x6, RZ ;  /* 0x000000063e407810 */ /* 0x000fc80007ffe0ff */
[----:B------:R-:W-:Y:S02]  /*e2f0*/  R2UR UR16, R64 ;  /* 0x00000000401072ca */ /* 0x000fe400000e0000 */
[----:B------:R-:W-:Y:S01]  /*e300*/  R2UR UR17, R65 ;  /* 0x00000000411172ca */ /* 0x000fe200000e0000 */
[----:B------:R-:W-:Y:S02]  /*e310*/  WARPGROUP.DEPBAR.LE gsb0, 0x0 ;  /* 0x00008000000079c5 */ /* 0x000fe40000010000 */
[----:B------:R-:W-:-:S10]  /*e320*/  WARPGROUP.ARRIVE ;  /* 0x00000000000079c5 */ /* 0x000fd40000000000 */
[----:B------:R-:W-:Y:S01]  /*e330*/  HGMMA.64x64x16.F32.BF16 R120, gdesc[UR16].tnspB, R120, gsb0 ;  /* 0x40e00000107879f0 */ /* 0x000fe20008001878 */
[----:B------:R-:W-:Y:S02]  /*e340*/  VIADD R64, R62, 0x600 ;  /* 0x000006003e407836 */ /* 0x000fe40000000000 */
[----:B------:R-:W-:-:S03]  /*e350*/  IMAD.MOV.U32 R65, RZ, RZ, 0x40000040 ;  /* 0x40000040ff417424 */ /* 0x000fc600078e00ff */
        /* <DEDUP_REMOVED lines=51> */
[----:B------:R-:W-:-:S04]  /*e690*/  FADD.FTZ R3, -R34, R3 ;  /* 0x0000000322037221 */ /* 0x000fc80000010100 */
[----:B------:R-:W-:Y:S01]  /*e6a0*/  FMUL.FTZ R3, R3, R6 ;  /* 0x0000000603037220 */ /* 0x000fe20000410000 */
[----:B------:R-:W-:Y:S02]  /*e6b0*/  WARPGROUP.DEPBAR.LE gsb0, 0x0 ;  /* 0x00008000000079c5 */ /* 0x000fe40000010000 */
[----:B------:R-:W-:-:S06]  /*e6c0*/  WARPGROUP.ARRIVE ;  /* 0x00000000000079c5 */ /* 0x000fcc0000000000 */
[----:B------:R-:W-:Y:S01]  /*e6d0*/  HGMMA.64x64x16.F32.BF16 R120, gdesc[UR52].tnspB, R120, gsb0 ;  /* 0x40e00000347879f0 */ /* 0x000fe20008001878 */
[----:B------:R-:W-:Y:S01]  /*e6e0*/  MUFU.EX2 R3, R3 ;  /* 0x0000000300037308 */ /* 0x000fe20000000800 */
[----:B-1----:R-:W-:-:S07]  /*e6f0*/  SHF.R.U32.HI R94, RZ, 0x7, R95 ;  /* 0x00000007ff5e7819 */ /* 0x002fce000001165f */
[----:B------:R-:W2:Y:S01]  /*e700*/  MUFU.EX2 R13, R13 ;  /* 0x0000000d000d7308 */ /* 0x000ea20000000800 */
[----:B------:R-:W-:-:S07]  /*e710*/  VIADD R63, R94, 0x9 ;  /* 0x000000095e3f7836 */ /* 0x000fce0000000000 */
[----:B------:R-:W1:Y:S01]  /*e720*/  MUFU.EX2 R62, R15 ;  /* 0x0000000f003e7308 */ /* 0x000e620000000800 */
[----:B------:R-:W-:-:S04]  /*e730*/  ISETP.GE.U32.AND P2, PT, R95, 0x180, PT ;  /* 0x000001805f00780c */ /* 0x000fc80003f46070 */
[----:B------:R-:W-:Y:S01]  /*e740*/  SEL R63, R63, 0x9, !P2 ;  /* 0x000000093f3f7807 */ /* 0x000fe20005000000 */
[----:B--2---:R-:W-:Y:S02]  /*e750*/  FFMA.FTZ R64, R3, R91, R13 ;  /* 0x0000005b03407223 */ /* 0x004fe4000001000d */
[----:B------:R-:W2:Y:S08]  /*e760*/  MUFU.EX2 R15, R76 ;  /* 0x0000004c000f7308 */ /* 0x000eb00000000800 */
[----:B------:R-:W-:Y:S08]  /*e770*/  MUFU.EX2 R94, R90 ;  /* 0x0000005a005e7308 */ /* 0x000ff00000000800 */
[----:B------:R-:W4:Y:S08]  /*e780*/  MUFU.EX2 R77, R77 ;  /* 0x0000004d004d7308 */ /* 0x000f300000000800 */
[----:B------:R-:W0:Y:S08]  /*e790*/  MUFU.EX2 R95, R87 ;  /* 0x00000057005f7308 */ /* 0x000e300000000800 */
[----:B------:R-:W-:Y:S01]  /*e7a0*/  MUFU.EX2 R4, R4 ;  /* 0x0000000400047308 */ /* 0x000fe20000000800 */
[----:B------:R-:W-:-:S02]  /*e7b0*/  WARPGROUP.DEPBAR.LE gsb0, 0x0 ;  /* 0x00008000000079c5 */ /* 0x000fc40000010000 */
[----:B------:R1:W-:Y:S06]  /*e7c0*/  BAR.ARV R63, 0x100 ;  /* 0x0004003f0000751d */ /* 0x0003ec0000002000 */
[----:B-1----:R-:W-:Y:S01]  /*e7d0*/  FADD.FTZ R63, R62, R64 ;  /* 0x000000403e3f7221 */ /* 0x002fe20000010000 */
[----:B------:R-:W-:-:S04]  /*e7e0*/  @!P1 IMAD R64, R152, 0x8, R2 ;  /* 0x0000000898409824 */ /* 0x000fc800078e0202 */
[----:B------:R-:W-:Y:S01]  /*e7f0*/  @!P1 VIADD R64, R64, 0x30840 ;  /* 0x0003084040409836 */ /* 0x000fe20000000000 */
[----:B------:R-:W-:Y:S04]  /*e800*/  MUFU.EX2 R87, R83 ;  /* 0x0000005300577308 */ /* 0x000fe80000000800 */
[----:B------:R-:W-:-:S04]  /*e810*/  @!P1 PRMT R64, RZ, 0x654, R64 ;  /* 0x00000654ff409816 */ /* 0x000fc80000000040 */
[----:B------:R-:W1:Y:S01]  /*e820*/  MUFU.EX2 R86, R86 ;  /* 0x0000005600567308 */ /* 0x000e620000000800 */
[----:B------:R3:W-:Y:S01]  /*e830*/  @!P1 SYNCS.ARRIVE.TRANS64.RED.A1T0 RZ, [R64+URZ], RZ ;  /* 0x000000ff40ff99a7 */ /* 0x0007e2000810043f */
[----:B------:R-:W-:Y:S01]  /*e840*/  F2FP.BF16.F32.PACK_AB R13, R62, R13 ;  /* 0x0000000d3e0d723e */ /* 0x000fe200000010ff */
[----:B------:R-:W-:-:S05]  /*e850*/  IMAD.MOV.U32 R118, RZ, RZ, R78 ;  /* 0x000000ffff767224 */ /* 0x000fca00078e004e */
[----:B------:R-:W-:Y:S01]  /*e860*/  MUFU.EX2 R83, R9 ;  /* 0x0000000900537308 */ /* 0x000fe20000000800 */
[----:B--2---:R-:W-:-:S07]  /*e870*/  FADD.FTZ R62, R15, R63 ;  /* 0x0000003f0f3e7221 */ /* 0x004fce0000010000 */
[----:B------:R-:W2:Y:S01]  /*e880*/  MUFU.EX2 R9, R35 ;  /* 0x0000002300097308 */ /* 0x000ea20000000800 */
[----:B----4-:R-:W-:-:S07]  /*e890*/  FADD.FTZ R62, R77, R62 ;  /* 0x0000003e4d3e7221 */ /* 0x010fce0000010000 */
[----:B---3--:R-:W-:Y:S08]  /*e8a0*/  MUFU.EX2 R64, R79 ;  /* 0x0000004f00407308 */ /* 0x008ff00000000800 */
[----:B------:R-:W-:Y:S08]  /*e8b0*/  MUFU.EX2 R79, R11 ;  /* 0x0000000b004f7308 */ /* 0x000ff00000000800 */
[----:B------:R3:W4:Y:S08]  /*e8c0*/  MUFU.EX2 R11, R36 ;  /* 0x00000024000b7308 */ /* 0x0007300000000800 */
[----:B------:R-:W4:Y:S01]  /*e8d0*/  MUFU.EX2 R63, R82 ;  /* 0x00000052003f7308 */ /* 0x000f220000000800 */
[----:B---3--:R-:W3:Y:S07]  /*e8e0*/  LDL R36, [R1+0x48] ;  /* 0x0000480001247983 */ /* 0x008eee0000100800 */
[----:B------:R0:W-:Y:S08]  /*e8f0*/  MUFU.EX2 R76, R8 ;  /* 0x00000008004c7308 */ /* 0x0001f00000000800 */
[----:B------:R-:W4:Y:S01]  /*e900*/  MUFU.EX2 R37, R37 ;  /* 0x0000002500257308 */ /* 0x000f220000000800 */
[----:B0-----:R-:W-:-:S07]  /*e910*/  FADD.FTZ R8, R94, R118 ;  /* 0x000000765e087221 */ /* 0x001fce0000010000 */
[----:B------:R0:W-:Y:S08]  /*e920*/  MUFU.EX2 R91, R10 ;  /* 0x0000000a005b7308 */ /* 0x0001f00000000800 */
[----:B------:R2:W-:Y:S01]  /*e930*/  MUFU.EX2 R90, R24 ;  /* 0x00000018005a7308 */ /* 0x0005e20000000800 */
[----:B0-----:R-:W-:-:S04]  /*e940*/  FADD.FTZ R10, R95, R8 ;  /* 0x000000085f0a7221 */ /* 0x001fc80000010000 */
[----:B-1----:R-:W-:Y:S01]  /*e950*/  FADD.FTZ R10, R86, R10 ;  /* 0x0000000a560a7221 */ /* 0x002fe20000010000 */
[----:B--2---:R-:W-:Y:S02]  /*e960*/  FADD.FTZ R24, R4, R62 ;  /* 0x0000003e04187221 */ /* 0x004fe40000010000 */
[----:B------:R-:W-:Y:S02]  /*e970*/  MUFU.EX2 R65, R27 ;  /* 0x0000001b00417308 */ /* 0x000fe40000000800 */
[C---:B------:R-:W-:Y:S01]  /*e980*/  FADD.FTZ R24, R9.reuse, R24 ;  /* 0x0000001809187221 */ /* 0x040fe20000010000 */
[----:B------:R-:W-:Y:S01]  /*e990*/  F2FP.BF16.F32.PACK_AB R9, R9, R4 ;  /* 0x000000040909723e */ /* 0x000fe200000010ff */
[----:B------:R-:W-:-:S04]  /*e9a0*/  FADD.FTZ R4, R87, R10 ;  /* 0x0000000a57047221 */ /* 0x000fc80000010000 */
[----:B------:R4:W-:Y:S08]  /*e9b0*/  MUFU.EX2 R78, R26 ;  /* 0x0000001a004e7308 */ /* 0x0009f00000000800 */
[----:B------:R-:W-:Y:S01]  /*e9c0*/  MUFU.EX2 R82, R25 ;  /* 0x0000001900527308 */ /* 0x000fe20000000800 */
[----:B----4-:R-:W-:Y:S01]  /*e9d0*/  FADD.FTZ R26, R11, R24 ;  /* 0x000000180b1a7221 */ /* 0x010fe20000010000 */
[----:B------:R-:W-:Y:S01]  /*e9e0*/  FADD.FTZ R24, R63, R4 ;  /* 0x000000043f187221 */ /* 0x000fe20000010000 */
[----:B------:R-:W-:-:S05]  /*e9f0*/  F2FP.BF16.F32.PACK_AB R11, R37, R11 ;  /* 0x0000000b250b723e */ /* 0x000fca00000010ff */
[----:B------:R0:W-:Y:S01]  /*ea00*/  MUFU.EX2 R27, R40 ;  /* 0x00000028001b7308 */ /* 0x0001e20000000800 */
[----:B------:R-:W-:Y:S02]  /*ea10*/  FADD.FTZ R4, R37, R26 ;  /* 0x0000001a25047221 */ /* 0x000fe40000010000 */
[----:B------:R-:W2:Y:S05]  /*ea20*/  LDL R37, [R1+0x8c] ;  /* 0x00008c0001257983 */ /* 0x000eaa0000100800 */
[----:B------:R1:W4:Y:S01]  /*ea30*/  MUFU.EX2 R25, R38 ;  /* 0x0000002600197308 */ /* 0x0003220000000800 */
[----:B0-----:R-:W3:Y:S04]  /*ea40*/  LDL R40, [R1+0x84] ;  /* 0x0000840001287983 */ /* 0x001ee80000100800 */
[----:B-1----:R-:W2:Y:S01]  /*ea50*/  LDL R38, [R1+0x4c] ;  /* 0x00004c0001267983 */ /* 0x002ea20000100800 */
[----:B------:R-:W-:-:S04]  /*ea60*/  @!P1 IMAD R0, R0, 0x8, R2 ;  /* 0x0000000800009824 */ /* 0x000fc800078e0202 */
[----:B------:R-:W-:Y:S01]  /*ea70*/  @!P1 VIADD R0, R0, 0x30860 ;  /* 0x0003086000009836 */ /* 0x000fe20000000000 */
[----:B------:R-:W-:-:S04]  /*ea80*/  F2FP.BF16.F32.PACK_AB R15, R77, R15 ;  /* 0x0000000f4d0f723e */ /* 0x000fc800000010ff */
[----:B------:R-:W-:-:S04]  /*ea90*/  @!P1 PRMT R0, RZ, 0x654, R0 ;  /* 0x00000654ff009816 */ /* 0x000fc80000000000 */
[----:B------:R0:W-:Y:S01]  /*eaa0*/  @!P1 SYNCS.ARRIVE.TRANS64.RED.A1T0 RZ, [R0+URZ], RZ ;  /* 0x000000ff00ff99a7 */ /* 0x0001e2000810043f */
[----:B------:R1:W-:Y:S01]  /*eab0*/  STSM.16.M88.4 [R115+0x1e800], R12 ;  /* 0x01e8000c73007844 */ /* 0x0003e20000000200 */
[----:B------:R-:W-:Y:S01]  /*eac0*/  MUFU.EX2 R39, R39 ;  /* 0x0000002700277308 */ /* 0x000fe20000000800 */
[----:B------:R-:W-:-:S07]  /*ead0*/  FADD.FTZ R26, R64, R24 ;  /* 0x00000018401a7221 */ /* 0x000fce0000010000 */
[----:B-1----:R-:W1:Y:S08]  /*eae0*/  MUFU.EX2 R15, R157 ;  /* 0x0000009d000f7308 */ /* 0x002e700000000800 */
[----:B------:R-:W0:Y:S08]  /*eaf0*/  MUFU.EX2 R14, R156 ;  /* 0x0000009c000e7308 */ /* 0x000e300000000800 */
[----:B------:R-:W0:Y:S01]  /*eb00*/  MUFU.EX2 R13, R155 ;  /* 0x0000009b000d7308 */ /* 0x000e220000000800 */
[----:B----4-:R-:W-:Y:S01]  /*eb10*/  FADD.FTZ R4, R25, R4 ;  /* 0x0000000419047221 */ /* 0x010fe20000010000 */
[----:B-1----:R-:W-:-:S06]  /*eb20*/  FADD.FTZ R26, R15, R26 ;  /* 0x0000001a0f1a7221 */ /* 0x002fcc0000010000 */
[----:B------:R-:W-:Y:S08]  /*eb30*/  MUFU.EX2 R12, R117 ;  /* 0x00000075000c7308 */ /* 0x000ff00000000800 */
[----:B------:R-:W1:Y:S01]  /*eb40*/  MUFU.EX2 R41, R41 ;  /* 0x0000002900297308 */ /* 0x000e620000000800 */
[----:B------:R-:W-:Y:S01]  /*eb50*/  FADD.FTZ R4, R39, R4 ;  /* 0x0000000427047221 */ /* 0x000fe20000010000 */
[----:B0-----:R-:W-:-:S06]  /*eb60*/  FADD.FTZ R26, R14, R26 ;  /* 0x0000001a0e1a7221 */ /* 0x001fcc0000010000 */
[----:B------:R-:W-:Y:S08]  /*eb70*/  MUFU.EX2 R0, R116 ;  /* 0x0000007400007308 */ /* 0x000ff00000000800 */
[----:B------:R-:W0:Y:S01]  /*eb80*/  MUFU.EX2 R42, R42 ;  /* 0x0000002a002a7308 */ /* 0x000e220000000800 */
[----:B------:R-:W-:Y:S01]  /*eb90*/  FADD.FTZ R4, R27, R4 ;  /* 0x000000041b047221 */ /* 0x000fe20000010000 */
[----:B------:R-:W-:-:S06]  /*eba0*/  FADD.FTZ R26, R13, R26 ;  /* 0x0000001a0d1a7221 */ /* 0x000fcc0000010000 */
[----:B------:R-:W-:Y:S08]  /*ebb0*/  MUFU.EX2 R96, R96 ;  /* 0x0000006000607308 */ /* 0x000ff00000000800 */
[----:B------:R-:W4:Y:S01]  /*ebc0*/  MUFU.EX2 R43, R43 ;  /* 0x0000002b002b7308 */ /* 0x000f220000000800 */
[----:B-1----:R-:W-:Y:S01]  /*ebd0*/  FADD.FTZ R4, R41, R4 ;  /* 0x0000000429047221 */ /* 0x002fe20000010000 */
[----:B------:R-:W-:-:S06]  /*ebe0*/  FADD.FTZ R26, R12, R26 ;  /* 0x0000001a0c1a7221 */ /* 0x000fcc0000010000 */
[----:B------:R-:W-:Y:S08]  /*ebf0*/  MUFU.EX2 R93, R93 ;  /* 0x0000005d005d7308 */ /* 0x000ff00000000800 */
[----:B------:R-:W1:Y:S01]  /*ec00*/  MUFU.EX2 R44, R44 ;  /* 0x0000002c002c7308 */ /* 0x000e620000000800 */
[----:B0-----:R-:W-:Y:S01]  /*ec10*/  FADD.FTZ R4, R42, R4 ;  /* 0x000000042a047221 */ /* 0x001fe20000010000 */
[----:B------:R-:W-:-:S06]  /*ec20*/  FADD.FTZ R26, R0, R26 ;  /* 0x0000001a001a7221 */ /* 0x000fcc0000010000 */
[----:B------:R-:W-:Y:S08]  /*ec30*/  MUFU.EX2 R92, R92 ;  /* 0x0000005c005c7308 */ /* 0x000ff00000000800 */
[----:B------:R-:W0:Y:S01]  /*ec40*/  MUFU.EX2 R45, R45 ;  /* 0x0000002d002d7308 */ /* 0x000e220000000800 */
[----:B----4-:R-:W-:Y:S01]  /*ec50*/  FADD.FTZ R4, R43, R4 ;  /* 0x000000042b047221 */ /* 0x010fe20000010000 */
        /* <DEDUP_REMOVED lines=18> */
[----:B------:R-:W1:Y:S08]  /*ed80*/  MUFU.EX2 R50, R50 ;  /* 0x0000003200327308 */ /* 0x000e700000000800 */
[----:B------:R-:W-:Y:S08]  /*ed90*/  MUFU.EX2 R80, R80 ;  /* 0x0000005000507308 */ /* 0x000ff00000000800 */
[----:B------:R-:W1:Y:S08]  /*eda0*/  MUFU.EX2 R51, R51 ;  /* 0x0000003300337308 */ /* 0x000e700000000800 */
[----:B------:R-:W-:Y:S08]  /*edb0*/  MUFU.EX2 R52, R52 ;  /* 0x0000003400347308 */ /* 0x000ff00000000800 */
[----:B------:R-:W1:Y:S01]  /*edc0*/  MUFU.EX2 R53, R53 ;  /* 0x0000003500357308 */ /* 0x000e620000000800 */
[----:B0-----:R-:W-:Y:S01]  /*edd0*/  FADD.FTZ R4, R48, R4 ;  /* 0x0000000430047221 */ /* 0x001fe20000010000 */
[----:B------:R-:W-:-:S06]  /*ede0*/  FADD.FTZ R35, R85, R35 ;  /* 0x0000002355237221 */ /* 0x000fcc0000010000 */
[----:B------:R-:W0:Y:S01]  /*edf0*/  MUFU.EX2 R28, R28 ;  /* 0x0000001c001c7308 */ /* 0x000e220000000800 */
[----:B----4-:R-:W-:Y:S01]  /*ee00*/  FADD.FTZ R4, R49, R4 ;  /* 0x0000000431047221 */ /* 0x010fe20000010000 */
[----:B------:R-:W-:Y:S01]  /*ee10*/  FADD.FTZ R35, R84, R35 ;  /* 0x0000002354237221 */ /* 0x000fe20000010000 */
[----:B------:R-:W-:Y:S02]  /*ee20*/  F2FP.BF16.F32.PACK_AB R8, R95, R94 ;  /* 0x0000005e5f08723e */ /* 0x000fe400000010ff */
[----:B------:R-:W-:-:S03]  /*ee30*/  F2FP.BF16.F32.PACK_AB R10, R87, R86 ;  /* 0x00000056570a723e */ /* 0x000fc600000010ff */
[----:B------:R-:W4:Y:S01]  /*ee40*/  MUFU.EX2 R33, R33 ;  /* 0x0000002100217308 */ /* 0x000f220000000800 */
[----:B------:R-:W-:Y:S02]  /*ee50*/  F2FP.BF16.F32.PACK_AB R24, R64, R63 ;  /* 0x0000003f4018723e */ /* 0x000fe400000010ff */
[----:B------:R-:W-:Y:S02]  /*ee60*/  F2FP.BF16.F32.PACK_AB R25, R39, R25 ;  /* 0x000000192719723e */ /* 0x000fe400000010ff */
[----:B------:R-:W-:Y:S02]  /*ee70*/  F2FP.BF16.F32.PACK_AB R26, R14, R15 ;  /* 0x0000000f0e1a723e */ /* 0x000fe400000010ff */
[----:B------:R-:W-:Y:S01]  /*ee80*/  F2FP.BF16.F32.PACK_AB R27, R41, R27 ;  /* 0x0000001b291b723e */ /* 0x000fe200000010ff */
[----:B------:R-:W-:Y:S01]  /*ee90*/  MUFU.EX2 R29, R29 ;  /* 0x0000001d001d7308 */ /* 0x000fe20000000800 */
[----:B------:R-:W-:Y:S01]  /*eea0*/  F2FP.BF16.F32.PACK_AB R12, R12, R13 ;  /* 0x0000000d0c0c723e */ /* 0x000fe200000010ff */
[----:B-1----:R-:W-:Y:S01]  /*eeb0*/  FADD.FTZ R4, R50, R4 ;  /* 0x0000000432047221 */ /* 0x002fe20000010000 */
[----:B------:R-:W-:Y:S01]  /*eec0*/  F2FP.BF16.F32.PACK_AB R13, R43, R42 ;  /* 0x0000002a2b0d723e */ /* 0x000fe200000010ff */
[----:B------:R-:W-:Y:S01]  /*eed0*/  FADD.FTZ R35, R81, R35 ;  /* 0x0000002351237221 */ /* 0x000fe20000010000 */
[----:B------:R-:W-:-:S02]  /*eee0*/  F2FP.BF16.F32.PACK_AB R14, R96, R0 ;  /* 0x00000000600e723e */ /* 0x000fc400000010ff */
[----:B------:R-:W-:Y:S01]  /*eef0*/  F2FP.BF16.F32.PACK_AB R15, R45, R44 ;  /* 0x0000002c2d0f723e */ /* 0x000fe200000010ff */
[----:B------:R-:W1:Y:S01]  /*ef00*/  MUFU.EX2 R54, R54 ;  /* 0x0000003600367308 */ /* 0x000e620000000800 */
[----:B------:R-:W-:Y:S02]  /*ef10*/  F2FP.BF16.F32.PACK_AB R92, R92, R93 ;  /* 0x0000005d5c5c723e */ /* 0x000fe400000010ff */
[----:B------:R-:W-:Y:S02]  /*ef20*/  F2FP.BF16.F32.PACK_AB R93, R47, R46 ;  /* 0x0000002e2f5d723e */ /* 0x000fe400000010ff */
[----:B------:R-:W-:Y:S02]  /*ef30*/  F2FP.BF16.F32.PACK_AB R94, R88, R89 ;  /* 0x00000059585e723e */ /* 0x000fe400000010ff */
[----:B------:R-:W-:Y:S02]  /*ef40*/  F2FP.BF16.F32.PACK_AB R95, R49, R48 ;  /* 0x00000030315f723e */ /* 0x000fe400000010ff */
[----:B------:R-:W-:-:S02]  /*ef50*/  F2FP.BF16.F32.PACK_AB R84, R84, R85 ;  /* 0x000000555454723e */ /* 0x000fc400000010ff */
[----:B------:R-:W-:Y:S02]  /*ef60*/  F2FP.BF16.F32.PACK_AB R85, R51, R50 ;  /* 0x000000323355723e */ /* 0x000fe400000010ff */
[C---:B------:R-:W-:Y:S02]  /*ef70*/  F2FP.BF16.F32.PACK_AB R86, R80.reuse, R81 ;  /* 0x000000515056723e */ /* 0x040fe400000010ff */
[----:B------:R-:W-:Y:S01]  /*ef80*/  F2FP.BF16.F32.PACK_AB R87, R53, R52 ;  /* 0x000000343557723e */ /* 0x000fe200000010ff */
[----:B------:R-:W1:Y:S01]  /*ef90*/  MUFU.EX2 R55, R55 ;  /* 0x0000003700377308 */ /* 0x000e620000000800 */
[----:B------:R-:W-:Y:S01]  /*efa0*/  FADD.FTZ R4, R51, R4 ;  /* 0x0000000433047221 */ /* 0x000fe20000010000 */
[----:B------:R-:W-:Y:S01]  /*efb0*/  FADD.FTZ R35, R80, R35 ;  /* 0x0000002350237221 */ /* 0x000fe20000010000 */
[----:B---3--:R-:W-:Y:S05]  /*efc0*/  STSM.16.M88.4 [R40], R8 ;  /* 0x0000000828007844 */ /* 0x008fea0000000200 */
[----:B------:R-:W3:Y:S01]  /*efd0*/  MUFU.EX2 R32, R32 ;  /* 0x0000002000207308 */ /* 0x000ee20000000800 */
[----:B--2---:R-:W-:Y:S04]  /*efe0*/  STSM.16.M88.4 [R38], R24 ;  /* 0x0000001826007844 */ /* 0x004fe80000000200 */
[----:B------:R-:W-:Y:S01]  /*eff0*/  STSM.16.M88.4 [R36], R12 ;  /* 0x0000000c24007844 */ /* 0x000fe20000000200 */
[----:B------:R-:W-:-:S03]  /*f000*/  FADD.FTZ R4, R52, R4 ;  /* 0x0000000434047221 */ /* 0x000fc60000010000 */
[----:B------:R-:W-:Y:S01]  /*f010*/  STSM.16.M88.4 [R115+0x24800], R92 ;  /* 0x0248005c73007844 */ /* 0x000fe20000000200 */
[----:B0-----:R-:W-:-:S03]  /*f020*/  FADD.FTZ R35, R28, R35 ;  /* 0x000000231c237221 */ /* 0x001fc60000010000 */
[----:B------:R0:W-:Y:S01]  /*f030*/  STSM.16.M88.4 [R37], R84 ;  /* 0x0000005425007844 */ /* 0x0001e20000000200 */
[----:B------:R-:W-:Y:S01]  /*f040*/  FADD.FTZ R4, R53, R4 ;  /* 0x0000000435047221 */ /* 0x000fe20000010000 */
[----:B----4-:R-:W-:-:S03]  /*f050*/  FADD.FTZ R35, R33, R35 ;  /* 0x0000002321237221 */ /* 0x010fc60000010000 */
[----:B-1----:R-:W-:Y:S01]  /*f060*/  FADD.FTZ R4, R54, R4 ;  /* 0x0000000436047221 */ /* 0x002fe20000010000 */
[----:B------:R-:W-:Y:S01]  /*f070*/  FADD.FTZ R35, R29, R35 ;  /* 0x000000231d237221 */ /* 0x000fe20000010000 */
[----:B0-----:R-:W2:Y:S02]  /*f080*/  LDL R37, [R1+0x88] ;  /* 0x0000880001257983 */ /* 0x001ea40000100800 */
[----:B------:R-:W-:Y:S01]  /*f090*/  FADD.FTZ R9, R55, R4 ;  /* 0x0000000437097221 */ /* 0x000fe20000010000 */
[----:B---3--:R-:W-:Y:S02]  /*f0a0*/  FADD.FTZ R4, R32, R35 ;  /* 0x0000002320047221 */ /* 0x008fe40000010000 */
[----:B------:R-:W3:Y:S01]  /*f0b0*/  LDL.LU R35, [R1+0x28] ;  /* 0x0000280001237983 */ /* 0x000ee20000300800 */
[----:B------:R-:W0:Y:S08]  /*f0c0*/  MUFU.EX2 R56, R56 ;  /* 0x0000003800387308 */ /* 0x000e300000000800 */
[----:B------:R-:W1:Y:S08]  /*f0d0*/  MUFU.EX2 R57, R57 ;  /* 0x0000003900397308 */ /* 0x000e700000000800 */
[----:B------:R-:W4:Y:S08]  /*f0e0*/  MUFU.EX2 R31, R31 ;  /* 0x0000001f001f7308 */ /* 0x000f300000000800 */
[----:B------:R-:W4:Y:S01]  /*f0f0*/  MUFU.EX2 R58, R58 ;  /* 0x0000003a003a7308 */ /* 0x000f220000000800 */
[----:B0-----:R-:W-:-:S07]  /*f100*/  FADD.FTZ R0, R56, R9 ;  /* 0x0000000938007221 */ /* 0x001fce0000010000 */
[----:B------:R-:W0:Y:S01]  /*f110*/  MUFU.EX2 R59, R59 ;  /* 0x0000003b003b7308 */ /* 0x000e220000000800 */
[----:B------:R-:W-:Y:S01]  /*f120*/  FADD.FTZ R4, R65, R4 ;  /* 0x0000000441047221 */ /* 0x000fe20000010000 */
[----:B-1----:R-:W-:-:S06]  /*f130*/  FADD.FTZ R9, R57, R0 ;  /* 0x0000000039097221 */ /* 0x002fcc0000010000 */
[----:B------:R-:W1:Y:S08]  /*f140*/  MUFU.EX2 R30, R30 ;  /* 0x0000001e001e7308 */ /* 0x000e700000000800 */
[----:B------:R-:W1:Y:S01]  /*f150*/  MUFU.EX2 R60, R60 ;  /* 0x0000003c003c7308 */ /* 0x000e620000000800 */
[----:B----4-:R-:W-:Y:S01]  /*f160*/  FADD.FTZ R11, R31, R4 ;  /* 0x000000041f0b7221 */ /* 0x010fe20000010000 */
[----:B------:R-:W-:-:S06]  /*f170*/  FADD.FTZ R0, R58, R9 ;  /* 0x000000093a007221 */ /* 0x000fcc0000010000 */
[----:B------:R-:W4:Y:S08]  /*f180*/  MUFU.EX2 R20, R20 ;  /* 0x0000001400147308 */ /* 0x000f300000000800 */
[----:B------:R-:W4:Y:S01]  /*f190*/  MUFU.EX2 R61, R61 ;  /* 0x0000003d003d7308 */ /* 0x000f220000000800 */
[----:B------:R-:W-:Y:S01]  /*f1a0*/  FADD.FTZ R11, R76, R11 ;  /* 0x0000000b4c0b7221 */ /* 0x000fe20000010000 */
[----:B0-----:R-:W-:-:S06]  /*f1b0*/  FADD.FTZ R9, R59, R0 ;  /* 0x000000003b097221 */ /* 0x001fcc0000010000 */
[----:B------:R-:W0:Y:S01]  /*f1c0*/  MUFU.EX2 R66, R66 ;  /* 0x0000004200427308 */ /* 0x000e220000000800 */
[----:B-1----:R-:W-:Y:S01]  /*f1d0*/  FADD.FTZ R11, R30, R11 ;  /* 0x0000000b1e0b7221 */ /* 0x002fe20000010000 */
[----:B------:R-:W-:-:S06]  /*f1e0*/  FADD.FTZ R0, R60, R9 ;  /* 0x000000093c007221 */ /* 0x000fcc0000010000 */
[----:B------:R-:W1:Y:S01]  /*f1f0*/  MUFU.EX2 R67, R67 ;  /* 0x0000004300437308 */ /* 0x000e620000000800 */
[----:B----4-:R-:W-:Y:S01]  /*f200*/  FADD.FTZ R13, R20, R11 ;  /* 0x0000000b140d7221 */ /* 0x010fe20000010000 */
[----:B------:R-:W-:-:S06]  /*f210*/  FADD.FTZ R11, R61, R0 ;  /* 0x000000003d0b7221 */ /* 0x000fcc0000010000 */
[----:B------:R-:W4:Y:S01]  /*f220*/  MUFU.EX2 R68, R68 ;  /* 0x0000004400447308 */ /* 0x000f220000000800 */
[----:B0-----:R-:W-:-:S07]  /*f230*/  FADD.FTZ R0, R66, R11 ;  /* 0x0000000b42007221 */ /* 0x001fce0000010000 */
[----:B------:R-:W0:Y:S01]  /*f240*/  MUFU.EX2 R69, R69 ;  /* 0x0000004500457308 */ /* 0x000e220000000800 */
[----:B------:R-:W-:Y:S01]  /*f250*/  FADD.FTZ R4, R78, R13 ;  /* 0x0000000d4e047221 */ /* 0x000fe20000010000 */
[----:B-1----:R-:W-:-:S06]  /*f260*/  FADD.FTZ R13, R67, R0 ;  /* 0x00000000430d7221 */ /* 0x002fcc0000010000 */
[----:B------:R-:W1:Y:S01]  /*f270*/  MUFU.EX2 R70, R70 ;  /* 0x0000004600467308 */ /* 0x000e620000000800 */
[----:B------:R-:W-:Y:S01]  /*f280*/  FADD.FTZ R15, R79, R4 ;  /* 0x000000044f0f7221 */ /* 0x000fe20000010000 */
[----:B----4-:R-:W-:-:S06]  /*f290*/  FADD.FTZ R0, R68, R13 ;  /* 0x0000000d44007221 */ /* 0x010fcc0000010000 */
[----:B------:R-:W4:Y:S01]  /*f2a0*/  MUFU.EX2 R71, R71 ;  /* 0x0000004700477308 */ /* 0x000f220000000800 */
[----:B------:R-:W-:Y:S01]  /*f2b0*/  FADD.FTZ R4, R82, R15 ;  /* 0x0000000f52047221 */ /* 0x000fe20000010000 */
[----:B0-----:R-:W-:-:S06]  /*f2c0*/  FADD.FTZ R13, R69, R0 ;  /* 0x00000000450d7221 */ /* 0x001fcc0000010000 */
[----:B------:R-:W0:Y:S01]  /*f2d0*/  MUFU.EX2 R72, R72 ;  /* 0x0000004800487308 */ /* 0x000e220000000800 */
[----:B------:R-:W-:-:S07]  /*f2e0*/  FADD.FTZ R15, R83, R4 ;  /* 0x00000004530f7221 */ /* 0x000fce0000010000 */
[----:B------:R-:W0:Y:S01]  /*f2f0*/  MUFU.EX2 R98, R21 ;  /* 0x0000001500627308 */ /* 0x000e220000000800 */
[----:B-1----:R-:W-:-:S07]  /*f300*/  FADD.FTZ R0, R70, R13 ;  /* 0x0000000d46007221 */ /* 0x002fce0000010000 */
[----:B------:R-:W1:Y:S01]  /*f310*/  MUFU.EX2 R73, R73 ;  /* 0x0000004900497308 */ /* 0x000e620000000800 */
[----:B------:R-:W-:-:S07]  /*f320*/  FADD.FTZ R4, R90, R15 ;  /* 0x0000000f5a047221 */ /* 0x000fce0000010000 */
[----:B------:R-:W1:Y:S01]  /*f330*/  MUFU.EX2 R99, R97 ;  /* 0x0000006100637308 */ /* 0x000e620000000800 */
[----:B----4-:R-:W-:-:S07]  /*f340*/  FADD.FTZ R13, R71, R0 ;  /* 0x00000000470d7221 */ /* 0x010fce0000010000 */
[----:B------:R-:W4:Y:S01]  /*f350*/  MUFU.EX2 R25, R74 ;  /* 0x0000004a00197308 */ /* 0x000f220000000800 */
[----:B------:R-:W-:Y:S01]  /*f360*/  FADD.FTZ R15, R91, R4 ;  /* 0x000000045b0f7221 */ /* 0x000fe20000010000 */
[----:B0-----:R-:W-:-:S06]  /*f370*/  FADD.FTZ R0, R72, R13 ;  /* 0x0000000d48007221 */ /* 0x001fcc0000010000 */
[----:B------:R-:W0:Y:S01]  /*f380*/  MUFU.EX2 R100, R100 ;  /* 0x0000006400647308 */ /* 0x000e220000000800 */
[----:B------:R-:W-:-:S07]  /*f390*/  FADD.FTZ R4, R98, R15 ;  /* 0x0000000f62047221 */ /* 0x000fce0000010000 */
[----:B------:R-:W0:Y:S01]  /*f3a0*/  MUFU.EX2 R75, R75 ;  /* 0x0000004b004b7308 */ /* 0x000e220000000800 */
[----:B-1----:R-:W-:Y:S01]  /*f3b0*/  FADD.FTZ R0, R73, R0 ;  /* 0x0000000049007221 */ /* 0x002fe20000010000 */
[----:B------:R-:W-:-:S06]  /*f3c0*/  F2FP.BF16.F32.PACK_AB R8, R33, R28 ;  /* 0x0000001c2108723e */ /* 0x000fcc00000010ff */
[----:B------:R-:W1:Y:S01]  /*f3d0*/  MUFU.EX2 R101, R101 ;  /* 0x0000006500657308 */ /* 0x000e620000000800 */
[----:B------:R-:W-:-:S07]  /*f3e0*/  FADD.FTZ R33, R99, R4 ;  /* 0x0000000463217221 */ /* 0x000fce0000010000 */
[----:B------:R-:W1:Y:S01]  /*f3f0*/  MUFU.EX2 R27, R105 ;  /* 0x00000069001b7308 */ /* 0x000e620000000800 */
[----:B----4-:R-:W-:Y:S01]  /*f400*/  FADD.FTZ R0, R25, R0 ;  /* 0x0000000019007221 */ /* 0x010fe20000010000 */
[----:B------:R-:W-:-:S06]  /*f410*/  F2FP.BF16.F32.PACK_AB R9, R55, R54 ;  /* 0x000000363709723e */ /* 0x000fcc00000010ff */
[----:B------:R-:W4:Y:S01]  /*f420*/  MUFU.EX2 R102, R104 ;  /* 0x0000006800667308 */ /* 0x000f220000000800 */
[----:B------:R-:W-:-:S07]  /*f430*/  F2FP.BF16.F32.PACK_AB R10, R32, R29 ;  /* 0x0000001d200a723e */ /* 0x000fce00000010ff */
[----:B------:R-:W4:Y:S01]  /*f440*/  MUFU.EX2 R106, R106 ;  /* 0x0000006a006a7308 */ /* 0x000f220000000800 */
[----:B------:R-:W-:Y:S02]  /*f450*/  F2FP.BF16.F32.PACK_AB R11, R57, R56 ;  /* 0x00000038390b723e */ /* 0x000fe400000010ff */
[----:B------:R-:W-:Y:S01]  /*f460*/  F2FP.BF16.F32.PACK_AB R28, R31, R65 ;  /* 0x000000411f1c723e */ /* 0x000fe200000010ff */
[----:B0-----:R-:W-:Y:S01]  /*f470*/  FADD.FTZ R4, R100, R33 ;  /* 0x0000002164047221 */ /* 0x001fe20000010000 */
[----:B------:R-:W-:-:S03]  /*f480*/  F2FP.BF16.F32.PACK_AB R29, R59, R58 ;  /* 0x0000003a3b1d723e */ /* 0x000fc600000010ff */
[----:B------:R-:W0:Y:S01]  /*f490*/  MUFU.EX2 R103, R108 ;  /* 0x0000006c00677308 */ /* 0x000e220000000800 */
[----:B------:R-:W-:Y:S02]  /*f4a0*/  F2FP.BF16.F32.PACK_AB R30, R30, R76 ;  /* 0x0000004c1e1e723e */ /* 0x000fe400000010ff */
[----:B------:R-:W-:-:S05]  /*f4b0*/  F2FP.BF16.F32.PACK_AB R31, R61, R60 ;  /* 0x0000003c3d1f723e */ /* 0x000fca00000010ff */
[----:B------:R-:W0:Y:S01]  /*f4c0*/  MUFU.EX2 R105, R111 ;  /* 0x0000006f00697308 */ /* 0x000e220000000800 */
[----:B------:R-:W-:Y:S01]  /*f4d0*/  FADD.FTZ R0, R75, R0 ;  /* 0x000000004b007221 */ /* 0x000fe20000010000 */
[----:B------:R1:W-:Y:S06]  /*f4e0*/  STSM.16.M88.4 [R38+0x6000], R8 ;  /* 0x0060000826007844 */ /* 0x0003ec0000000200 */
[----:B------:R-:W0:Y:S01]  /*f4f0*/  MUFU.EX2 R104, R109 ;  /* 0x0000006d00687308 */ /* 0x000e220000000800 */
[----:B------:R4:W-:Y:S07]  /*f500*/  STSM.16.M88.4 [R36+0x6000], R28 ;  /* 0x0060001c24007844 */ /* 0x0009ee0000000200 */
[----:B------:R-:W0:Y:S01]  /*f510*/  MUFU.EX2 R107, R107 ;  /* 0x0000006b006b7308 */ /* 0x000e220000000800 */
[----:B-1----:R-:W-:-:S07]  /*f520*/  FADD.FTZ R11, R101, R4 ;  /* 0x00000004650b7221 */ /* 0x002fce0000010000 */
[----:B------:R-:W-:Y:S01]  /*f530*/  MUFU.EX2 R21, R112 ;  /* 0x0000007000157308 */ /* 0x000fe20000000800 */
[----:B----4-:R-:W-:-:S07]  /*f540*/  FADD.FTZ R29, R27, R0 ;  /* 0x000000001b1d7221 */ /* 0x010fce0000010000 */
[----:B------:R-:W1:Y:S08]  /*f550*/  MUFU.EX2 R97, R113 ;  /* 0x0000007100617308 */ /* 0x000e700000000800 */
[----:B------:R-:W-:Y:S08]  /*f560*/  MUFU.EX2 R33, R114 ;  /* 0x0000007200217308 */ /* 0x000ff00000000800 */
[----:B------:R-:W4:Y:S01]  /*f570*/  MUFU.EX2 R110, R110 ;  /* 0x0000006e006e7308 */ /* 0x000f220000000800 */
[----:B------:R-:W-:Y:S01]  /*f580*/  FADD.FTZ R4, R102, R11 ;  /* 0x0000000b66047221 */ /* 0x000fe20000010000 */
[----:B------:R-:W-:Y:S01]  /*f590*/  FADD.FTZ R0, R106, R29 ;  /* 0x0000001d6a007221 */ /* 0x000fe20000010000 */
[----:B------:R-:W-:-:S02]  /*f5a0*/  F2FP.BF16.F32.PACK_AB R12, R78, R20 ;  /* 0x000000144e0c723e */ /* 0x000fc400000010ff */
[----:B0-----:R-:W-:Y:S01]  /*f5b0*/  FADD.FTZ R31, R103, R4 ;  /* 0x00000004671f7221 */ /* 0x001fe20000010000 */
[----:B------:R-:W-:Y:S01]  /*f5c0*/  FADD.FTZ R0, R105, R0 ;  /* 0x0000000069007221 */ /* 0x000fe20000010000 */
[----:B------:R-:W-:Y:S02]  /*f5d0*/  F2FP.BF16.F32.PACK_AB R13, R67, R66 ;  /* 0x00000042430d723e */ /* 0x000fe400000010ff */
[----:B------:R-:W-:Y:S02]  /*f5e0*/  F2FP.BF16.F32.PACK_AB R14, R82, R79 ;  /* 0x0000004f520e723e */ /* 0x000fe400000010ff */
[----:B------:R-:W-:Y:S01]  /*f5f0*/  F2FP.BF16.F32.PACK_AB R15, R69, R68 ;  /* 0x00000044450f723e */ /* 0x000fe200000010ff */
[----:B------:R-:W-:Y:S01]  /*f600*/  FADD.FTZ R4, R104, R31 ;  /* 0x0000001f68047221 */ /* 0x000fe20000010000 */
[----:B------:R-:W-:Y:S01]  /*f610*/  F2FP.BF16.F32.PACK_AB R8, R90, R83 ;  /* 0x000000535a08723e */ /* 0x000fe200000010ff */
[----:B------:R-:W-:Y:S01]  /*f620*/  FADD.FTZ R0, R107, R0 ;  /* 0x000000006b007221 */ /* 0x000fe20000010000 */
[----:B------:R-:W-:-:S02]  /*f630*/  F2FP.BF16.F32.PACK_AB R9, R71, R70 ;  /* 0x000000464709723e */ /* 0x000fc400000010ff */
[----:B------:R-:W-:Y:S02]  /*f640*/  F2FP.BF16.F32.PACK_AB R10, R98, R91 ;  /* 0x0000005b620a723e */ /* 0x000fe400000010ff */
[----:B------:R-:W-:Y:S02]  /*f650*/  F2FP.BF16.F32.PACK_AB R11, R73, R72 ;  /* 0x00000048490b723e */ /* 0x000fe400000010ff */
[----:B------:R-:W-:Y:S02]  /*f660*/  F2FP.BF16.F32.PACK_AB R24, R100, R99 ;  /* 0x000000636418723e */ /* 0x000fe400000010ff */
[----:B------:R-:W-:Y:S02]  /*f670*/  F2FP.BF16.F32.PACK_AB R25, R75, R25 ;  /* 0x000000194b19723e */ /* 0x000fe400000010ff */
[----:B------:R-:W-:Y:S02]  /*f680*/  F2FP.BF16.F32.PACK_AB R26, R102, R101 ;  /* 0x00000065661a723e */ /* 0x000fe400000010ff */
[----:B------:R-:W-:-:S02]  /*f690*/  F2FP.BF16.F32.PACK_AB R27, R106, R27 ;  /* 0x0000001b6a1b723e */ /* 0x000fc400000010ff */
[----:B------:R-:W-:Y:S02]  /*f6a0*/  F2FP.BF16.F32.PACK_AB R105, R107, R105 ;  /* 0x000000696b69723e */ /* 0x000fe400000010ff */
[----:B------:R-:W-:Y:S02]  /*f6b0*/  F2FP.BF16.F32.PACK_AB R104, R104, R103 ;  /* 0x000000676868723e */ /* 0x000fe400000010ff */
[----:B-1----:R-:W-:Y:S02]  /*f6c0*/  F2FP.BF16.F32.PACK_AB R106, R97, R21 ;  /* 0x00000015616a723e */ /* 0x002fe400000010ff */
[----:B----4-:R-:W-:Y:S01]  /*f6d0*/  F2FP.BF16.F32.PACK_AB R107, R110, R33 ;  /* 0x000000216e6b723e */ /* 0x010fe200000010ff */
[----:B------:R-:W-:Y:S04]  /*f6e0*/  STSM.16.M88.4 [R115+0x2a800], R12 ;  /* 0x02a8000c73007844 */ /* 0x000fe80000000200 */
[----:B--2---:R0:W-:Y:S04]  /*f6f0*/  STSM.16.M88.4 [R37], R8 ;  /* 0x0000000825007844 */ /* 0x0041e80000000200 */
[----:B------:R-:W-:Y:S04]  /*f700*/  STSM.16.M88.4 [R38+0xc000], R24 ;  /* 0x00c0001826007844 */ /* 0x000fe80000000200 */
[----:B------:R-:W-:Y:S01]  /*f710*/  STSM.16.M88.4 [R36+0xc000], R104 ;  /* 0x00c0006824007844 */ /* 0x000fe20000000200 */
[----:B------:R-:W-:Y:S01]  /*f720*/  @!PT LDS RZ, [RZ] ;  /* 0x00000000fffff984 */ /* 0x000fe20000000800 */
[----:B------:R-:W-:Y:S01]  /*f730*/  @!PT LDS RZ, [RZ] ;  /* 0x00000000fffff984 */ /* 0x000fe20000000800 */
[----:B------:R-:W-:Y:S01]  /*f740*/  @!PT LDS RZ, [RZ] ;  /* 0x00000000fffff984 */ /* 0x000fe20000000800 */
[----:B------:R-:W-:Y:S01]  /*f750*/  @!PT LDS RZ, [RZ] ;  /* 0x00000000fffff984 */ /* 0x000fe20000000800 */
[----:B------:R1:W-:Y:S06]  /*f760*/  MEMBAR.ALL.CTA ;  /* 0x0000000000007992 */ /* 0x0003ec0000008000 */
[----:B-1----:R-:W1:Y:S01]  /*f770*/  FENCE.VIEW.ASYNC.S ;  /* 0x00000000000073c6 */ /* 0x002e620000000000 */
[----:B------:R-:W-:Y:S01]  /*f780*/  FADD.FTZ R0, R33, R0 ;  /* 0x0000000021007221 */ /* 0x000fe20000010000 */
[----:B---3--:R-:W-:-:S03]  /*f790*/  ISETP.GT.AND P2, PT, R35, RZ, PT ;  /* 0x000000ff2300720c */ /* 0x008fc60003f44270 */
[----:B------:R-:W-:Y:S01]  /*f7a0*/  FADD.FTZ R0, R110, R0 ;  /* 0x000000006e007221 */ /* 0x000fe20000010000 */
[----:B------:R-:W-:-:S04]  /*f7b0*/  FADD.FTZ R4, R21, R4 ;  /* 0x0000000415047221 */ /* 0x000fc80000010000 */
[----:B------:R2:W-:Y:S01]  /*f7c0*/  STL [R1+0x2c], R0 ;  /* 0x00002c0001007387 */ /* 0x0005e20000100800 */
[-C--:B------:R-:W-:Y:S01]  /*f7d0*/  FMUL.FTZ R120, R120, R7.reuse ;  /* 0x0000000778787220 */ /* 0x080fe20000410000 */
[-C--:B------:R-:W-:Y:S01]  /*f7e0*/  FMUL.FTZ R121, R121, R7.reuse ;  /* 0x0000000779797220 */ /* 0x080fe20000410000 */
[-C--:B------:R-:W-:Y:S01]  /*f7f0*/  FMUL.FTZ R124, R124, R7.reuse ;  /* 0x000000077c7c7220 */ /* 0x080fe20000410000 */
[----:B0-----:R0:W5:Y:S01]  /*f800*/  LDL R8, [R1+0x30] ;  /* 0x0000300001087983 */ /* 0x0011620000100800 */
[-C--:B------:R-:W-:Y:S01]  /*f810*/  FMUL.FTZ R125, R125, R7.reuse ;  /* 0x000000077d7d7220 */ /* 0x080fe20000410000 */
[----:B--2---:R-:W-:Y:S01]  /*f820*/  IADD3 R0, R35, -0x1, RZ ;  /* 0xffffffff23007810 */ /* 0x004fe20007ffe0ff */
        /* <DEDUP_REMOVED lines=28> */
[----:B------:R2:W-:Y:S01]  /*f9f0*/  STL [R1+0x28], R0 ;  /* 0x0000280001007387 */ /* 0x0005e20000100800 */
[----:B------:R-:W-:Y:S01]  /*fa00*/  FADD.FTZ R4, R97, R4 ;  /* 0x0000000461047221 */ /* 0x000fe20000010000 */
[----:B------:R-:W-:-:S02]  /*fa10*/  IMAD.MOV.U32 R3, RZ, RZ, R34 ;  /* 0x000000ffff037224 */ /* 0x000fc400078e0022 */
[----:B------:R-:W-:Y:S02]  /*fa20*/  IMAD.MOV.U32 R7, RZ, RZ, R5 ;  /* 0x000000ffff077224 */ /* 0x000fe400078e0005 */
[----:B--2---:R-:W-:Y:S01]  /*fa30*/  IMAD.MOV.U32 R0, RZ, RZ, R152 ;  /* 0x000000ffff007224 */ /* 0x004fe200078e0098 */
[----:B-1----:R-:W-:Y:S01]  /*fa40*/  NOP ;  /* 0x0000000000007918 */ /* 0x002fe20000000000 */
[----:B0-----:R-:W-:Y:S05]  /*fa50*/  @P2 BRA `(.L_x_502) ;  /* 0xffffffc000a42947 */ /* 0x001fea000383ffff */
.L_x_492:
[----:B------:R-:W-:Y:S05]  /*fa60*/  WARPSYNC.ALL ;  /* 0x0000000000007948 */ /* 0x000fea0003800000 */
[----:B------:R-:W-:Y:S06]  /*fa70*/  BAR.ARV 0x8, 0x200 ;  /* 0x0208000000007b1d */ /* 0x000fec0000002000 */
[----:B------:R-:W-:Y:S05]  /*fa80*/  @!P0 BRA `(.L_x_503) ;  /* 0x0000000000048947 */ /* 0x000fea0003800000 */
[----:B------:R-:W-:Y:S01]  /*fa90*/  BPT.TRAP 0x1 ;  /* 0x000000040000795c */ /* 0x000fe20000300000 */
.L_x_503:
[----:B------:R-:W2:Y:S01]  /*faa0*/  LDL R0, [R1+0x30] ;  /* 0x0000300001007983 */ /* 0x000ea20000100800 */
[----:B------:R-:W-:Y:S01]  /*fab0*/  IMAD R11, R152, 0x8, R2 ;  /* 0x00000008980b7824 */ /* 0x000fe200078e0202 */
[----:B--2---:R-:W-:-:S04]  /*fac0*/  SHF.L.U32 R0, R0, 0x1f, RZ ;  /* 0x0000001f00007819 */ /* 0x004fc800000006ff */
[----:B------:R0:W1:Y:S01]  /*fad0*/  SYNCS.PHASECHK.TRANS64.TRYWAIT P2, [R11+URZ+0x30850], R0 ;  /* 0x030850000b0075a7 */ /* 0x000062000804017f */
[----:B------:R-:W-:Y:S05]  /*fae0*/  @!P0 BRA `(.L_x_504) ;  /* 0x0000000000048947 */ /* 0x000fea0003800000 */
[----:B------:R-:W-:Y:S01]  /*faf0*/  BPT.TRAP 0x1 ;  /* 0x000000040000795c */ /* 0x000fe20000300000 */
.L_x_504:
[----:B------:R-:W2:Y:S01]  /*fb00*/  LDL.LU R3, [R1+0x74] ;  /* 0x0000740001037983 */ /* 0x000ea20000300800 */
[----:B------:R-:W-:-:S05]  /*fb10*/  VIADD R2, R2, 0x400 ;  /* 0x0000040002027836 */ /* 0x000fca0000000000 */
[----:B------:R-:W-:-:S04]  /*fb20*/  SHF.R.U32.HI R2, RZ, 0x4, R2 ;  /* 0x00000004ff027819 */ /* 0x000fc80000011602 */
[----:B------:R-:W-:Y:S01]  /*fb30*/  LOP3.LUT R9, R2, 0x3fff, RZ, 0xc0, !PT ;  /* 0x00003fff02097812 */ /* 0x000fe200078ec0ff */
[----:B--2---:R-:W-:-:S05]  /*fb40*/  VIADD R3, R3, 0x1e800 ;  /* 0x0001e80003037836 */ /* 0x004fca0000000000 */
[----:B------:R-:W-:-:S04]  /*fb50*/  SHF.R.U32.HI R3, RZ, 0x4, R3 ;  /* 0x00000004ff037819 */ /* 0x000fc80000011603 */
[----:B------:R-:W-:Y:S01]  /*fb60*/  LOP3.LUT R3, R3, 0x3fff, RZ, 0xc0, !PT ;  /* 0x00003fff03037812 */ /* 0x000fe200078ec0ff */
[----:B-1----:R-:W-:Y:S06]  /*fb70*/  @P2 BRA `(.L_x_505) ;  /* 0x0000000000082947 */ /* 0x002fec0003800000 */
[----:B------:R-:W1:Y:S02]  /*fb80*/  SYNCS.PHASECHK.TRANS64.TRYWAIT P0, [R11+URZ+0x30850], R0 ;  /* 0x030850000b0075a7 */ /* 0x000e64000800017f */
[----:B-1----:R-:W-:Y:S05]  /*fb90*/  @!P0 BRA `(.L_x_506) ;  /* 0x0000008c00dc8947 */ /* 0x002fea0003800000 */
.L_x_505:
[----:B------:R-:W-:Y:S01]  /*fba0*/  LOP3.LUT R2, R3, 0x10000, RZ, 0xfc, !PT ;  /* 0x0001000003027812 */ /* 0x000fe200078efcff */
[----:B-----5:R-:W-:Y:S01]  /*fbb0*/  IMAD R8, R152, 0x600, R9 ;  /* 0x0000060098087824 */ /* 0x020fe200078e0209 */
[----:B------:R-:W-:Y:S01]  /*fbc0*/  MOV R9, 0x40000040 ;  /* 0x4000004000097802 */ /* 0x000fe20000000f00 */
[----:B------:R-:W-:Y:S01]  /*fbd0*/  IMAD.MOV.U32 R3, RZ, RZ, 0x40000040 ;  /* 0x40000040ff037424 */ /* 0x000fe200078e00ff */
[----:B------:R-:W-:Y:S05]  /*fbe0*/  WARPSYNC.ALL ;  /* 0x0000000000007948 */ /* 0x000fea0003800000 */
[----:B------:R-:W-:Y:S01]  /*fbf0*/  R2UR UR4, R2 ;  /* 0x00000000020472ca */ /* 0x000fe200000e0000 */
[----:B------:R-:W0:Y:S01]  /*fc00*/  LDL.LU R10, [R1+0x2c] ;  /* 0x00002c00010a7983 */ /* 0x000e220000300800 */
[----:B------:R-:W-:-:S02]  /*fc10*/  R2UR UR5, R3 ;  /* 0x00000000030572ca */ /* 0x000fc400000e0000 */
[----:B------:R-:W-:Y:S02]  /*fc20*/  R2UR UR6, R8 ;  /* 0x00000000080672ca */ /* 0x000fe400000e0000 */
[----:B------:R-:W-:Y:S01]  /*fc30*/  R2UR UR7, R9 ;  /* 0x00000000090772ca */ /* 0x000fe200000e0000 */
[----:B------:R-:W-:Y:S01]  /*fc40*/  WARPGROUP.ARRIVE ;  /* 0x00000000000079c5 */ /* 0x000fe20000000000 */
[----:B------:R-:W-:Y:S02]  /*fc50*/  VIADD R14, R2, 0x2 ;  /* 0x00000002020e7836 */ /* 0x000fe40000000000 */
[----:B------:R-:W-:Y:S02]  /*fc60*/  VIADD R12, R8, 0x80 ;  /* 0x00000080080c7836 */ /* 0x000fe40000000000 */
[----:B------:R-:W-:Y:S02]  /*fc70*/  IMAD.MOV.U32 R15, RZ, RZ, 0x40000040 ;  /* 0x40000040ff0f7424 */ /* 0x000fe400078e00ff */
[----:B------:R-:W-:Y:S01]  /*fc80*/  IMAD.MOV.U32 R13, RZ, RZ, 0x40000040 ;  /* 0x40000040ff0d7424 */ /* 0x000fe200078e00ff */
[----:B------:R-:W2:Y:S04]  /*fc90*/  SHFL.BFLY PT, R7, R4, 0x2, 0x1f ;  /* 0x0c401f0004077f89 */ /* 0x000ea800000e0000 */
[----:B------:R-:W-:Y:S01]  /*fca0*/  HGMMA.64x64x16.F32.BF16 R120, gdesc[UR4].tnspB, R120, gsb0 ;  /* 0x40e00000047879f0 */ /* 0x000fe20008001878 */
[----:B------:R-:W-:Y:S01]  /*fcb0*/  R2UR UR4, R14 ;  /* 0x000000000e0472ca */ /* 0x000fe200000e0000 */
[----:B------:R-:W-:Y:S01]  /*fcc0*/  IMAD.MOV.U32 R27, RZ, RZ, RZ ;  /* 0x000000ffff1b7224 */ /* 0x000fe200078e00ff */
[----:B------:R-:W-:Y:S01]  /*fcd0*/  R2UR UR5, R15 ;  /* 0x000000000f0572ca */ /* 0x000fe200000e0000 */
[----:B------:R-:W3:Y:S01]  /*fce0*/  LDL.LU R20, [R1+0x30] ;  /* 0x0000300001147983 */ /* 0x000ee20000300800 */
[----:B------:R-:W-:Y:S01]  /*fcf0*/  R2UR UR6, R12 ;  /* 0x000000000c0672ca */ /* 0x000fe200000e0000 */
[----:B------:R-:W-:Y:S01]  /*fd00*/  VIADD R14, R2, 0x4 ;  /* 0x00000004020e7836 */ /* 0x000fe20000000000 */
[----:B------:R-:W-:Y:S01]  /*fd10*/  R2UR UR7, R13 ;  /* 0x000000000d0772ca */ /* 0x000fe200000e0000 */
[----:B------:R-:W-:Y:S01]  /*fd20*/  VIADD R12, R8, 0x100 ;  /* 0x00000100080c7836 */ /* 0x000fe20000000000 */
[----:B------:R-:W-:Y:S01]  /*fd30*/  MOV R13, 0x40000040 ;  /* 0x40000040000d7802 */ /* 0x000fe20000000f00 */
[----:B------:R-:W-:-:S02]  /*fd40*/  IMAD.MOV.U32 R15, RZ, RZ, 0x40000040 ;  /* 0x40000040ff0f7424 */ /* 0x000fc400078e00ff */
[----:B------:R-:W-:Y:S02]  /*fd50*/  IMAD.MOV.U32 R3, RZ, RZ, 0x40000040 ;  /* 0x40000040ff037424 */ /* 0x000fe400078e00ff */
[----:B------:R-:W-:Y:S02]  /*fd60*/  IMAD.MOV.U32 R9, RZ, RZ, 0x40000040 ;  /* 0x40000040ff097424 */ /* 0x000fe400078e00ff */
[----:B------:R-:W-:Y:S02]  /*fd70*/  VIADD R152, R152, 0x1 ;  /* 0x0000000198987836 */ /* 0x000fe40000000000 */
[----:B--2---:R-:W-:-:S03]  /*fd80*/  FADD.FTZ R7, R7, R4 ;  /* 0x0000000407077221 */ /* 0x004fc60000010000 */
[----:B------:R-:W-:Y:S01]  /*fd90*/  ISETP.NE.AND P0, PT, R152, 0x2, PT ;  /* 0x000000029800780c */ /* 0x000fe20003f05270 */
[----:B------:R-:W-:Y:S02]  /*fda0*/  WARPGROUP.DEPBAR.LE gsb0, 0x0 ;  /* 0x00008000000079c5 */ /* 0x000fe40000010000 */
[----:B------:R-:W-:-:S06]  /*fdb0*/  WARPGROUP.ARRIVE ;  /* 0x00000000000079c5 */ /* 0x000fcc0000000000 */
[----:B------:R-:W-:Y:S01]  /*fdc0*/  HGMMA.64x64x16.F32.BF16 R120, gdesc[UR4].tnspB, R120, gsb0 ;  /* 0x40e00000047879f0 */ /* 0x000fe20008001878 */
[----:B------:R-:W-:Y:S01]  /*fdd0*/  R2UR UR4, R14 ;  /* 0x000000000e0472ca */ /* 0x000fe200000e0000 */
[----:B------:R-:W-:Y:S01]  /*fde0*/  VIADD R14, R2, 0x6 ;  /* 0x00000006020e7836 */ /* 0x000fe20000000000 */
[----:B------:R-:W-:Y:S01]  /*fdf0*/  R2UR UR5, R15 ;  /* 0x000000000f0572ca */ /* 0x000fe200000e0000 */
[----:B------:R-:W-:Y:S01]  /*fe00*/  IMAD.MOV.U32 R15, RZ, RZ, 0x40000040 ;  /* 0x40000040ff0f7424 */ /* 0x000fe200078e00ff */
[----:B------:R-:W-:Y:S01]  /*fe10*/  R2UR UR6, R12 ;  /* 0x000000000c0672ca */ /* 0x000fe200000e0000 */
[----:B------:R-:W-:Y:S01]  /*fe20*/  VIADD R12, R8, 0x180 ;  /* 0x00000180080c7836 */ /* 0x000fe20000000000 */
[----:B------:R-:W-:Y:S01]  /*fe30*/  R2UR UR7, R13 ;  /* 0x000000000d0772ca */ /* 0x000fe200000e0000 */
[----:B------:R-:W-:Y:S01]  /*fe40*/  IMAD.MOV.U32 R13, RZ, RZ, 0x40000040 ;  /* 0x40000040ff0d7424 */ /* 0x000fe200078e00ff */
[----:B------:R-:W-:Y:S02]  /*fe50*/  WARPGROUP.DEPBAR.LE gsb0, 0x0 ;  /* 0x00008000000079c5 */ /* 0x000fe40000010000 */
[----:B------:R-:W-:-:S09]  /*fe60*/  WARPGROUP.ARRIVE ;  /* 0x00000000000079c5 */ /* 0x000fd20000000000 */
[----:B------:R-:W-:Y:S01]  /*fe70*/  HGMMA.64x64x16.F32.BF16 R120, gdesc[UR4].tnspB, R120, gsb0 ;  /* 0x40e00000047879f0 */ /* 0x000fe20008001878 */
[----:B------:R-:W-:Y:S01]  /*fe80*/  R2UR UR4, R14 ;  /* 0x000000000e0472ca */ /* 0x000fe200000e0000 */
[----:B------:R-:W-:Y:S01]  /*fe90*/  VIADD R14, R2, 0x600 ;  /* 0x00000600020e7836 */ /* 0x000fe20000000000 */
[----:B------:R-:W-:Y:S01]  /*fea0*/  R2UR UR5, R15 ;  /* 0x000000000f0572ca */ /* 0x000fe200000e0000 */
[----:B------:R-:W-:Y:S01]  /*feb0*/  IMAD.MOV.U32 R15, RZ, RZ, 0x40000040 ;  /* 0x40000040ff0f7424 */ /* 0x000fe200078e00ff */
[----:B------:R-:W-:Y:S01]  /*fec0*/  R2UR UR6, R12 ;  /* 0x000000000c0672ca */ /* 0x000fe200000e0000 */
[----:B------:R-:W-:Y:S01]  /*fed0*/  VIADD R12, R8, 0x200 ;  /* 0x00000200080c7836 */ /* 0x000fe20000000000 */
[----:B------:R-:W-:Y:S02]  /*fee0*/  R2UR UR7, R13 ;  /* 0x000000000d0772ca */ /* 0x000fe400000e0000 */
[----:B------:R-:W-:Y:S01]  /*fef0*/  MOV R13, 0x40000040 ;  /* 0x40000040000d7802 */ /* 0x000fe20000000f00 */
[----:B------:R-:W-:-:S02]  /*ff00*/  WARPGROUP.DEPBAR.LE gsb0, 0x0 ;  /* 0x00008000000079c5 */ /* 0x000fc40000010000 */
[----:B------:R-:W-:-:S08]  /*ff10*/  WARPGROUP.ARRIVE ;  /* 0x00000000000079c5 */ /* 0x000fd00000000000 */
        /* <DEDUP_REMOVED lines=9> */
[----:B01----:R-:W0:Y:S01]  /*ffb0*/  SHFL.BFLY PT, R0, R10, 0x2, 0x1f ;  /* 0x0c401f000a007f89 */ /* 0x003e2200000e0000 */
        /* <DEDUP_REMOVED lines=54> */
[----:B------:R-:W-:Y:S01]  /*10320*/  VIADD R2, R2, 0xc06 ;  /* 0x00000c0602027836 */ /* 0x000fe20000000000 */
[----:B------:R-:W-:Y:S01]  /*10330*/  MOV R13, 0x40000040 ;  /* 0x40000040000d7802 */ /* 0x000fe20000000f00 */
[----:B------:R-:W-:Y:S01]  /*10340*/  VIADD R8, R8, 0x580 ;  /* 0x0000058008087836 */ /* 0x000fe20000000000 */
[----:B------:R-:W-:-:S02]  /*10350*/  WARPGROUP.DEPBAR.LE gsb0, 0x0 ;  /* 0x00008000000079c5 */ /* 0x000fc40000010000 */
[----:B------:R-:W-:-:S07]  /*10360*/  WARPGROUP.ARRIVE ;  /* 0x00000000000079c5 */ /* 0x000fce0000000000 */
[----:B------:R-:W-:Y:S01]  /*10370*/  HGMMA.64x64x16.F32.BF16 R120, gdesc[UR4].tnspB, R120, gsb0 ;  /* 0x40e00000047879f0 */ /* 0x000fe20008001878 */
[----:B------:R-:W-:Y:S02]  /*10380*/  R2UR UR4, R14 ;  /* 0x000000000e0472ca */ /* 0x000fe400000e0000 */
[----:B------:R-:W-:Y:S02]  /*10390*/  R2UR UR5, R15 ;  /* 0x000000000f0572ca */ /* 0x000fe400000e0000 */
[----:B------:R-:W-:Y:S02]  /*103a0*/  R2UR UR6, R12 ;  /* 0x000000000c0672ca */ /* 0x000fe400000e0000 */
[----:B------:R-:W-:Y:S01]  /*103b0*/  R2UR UR7, R13 ;  /* 0x000000000d0772ca */ /* 0x000fe200000e0000 */
[----:B------:R-:W-:Y:S02]  /*103c0*/  WARPGROUP.DEPBAR.LE gsb0, 0x0 ;  /* 0x00008000000079c5 */ /* 0x000fe40000010000 */
[----:B------:R-:W-:-:S10]  /*103d0*/  WARPGROUP.ARRIVE ;  /* 0x00000000000079c5 */ /* 0x000fd40000000000 */
[----:B------:R-:W-:Y:S01]  /*103e0*/  HGMMA.64x64x16.F32.BF16 R120, gdesc[UR4].tnspB, R120, gsb0 ;  /* 0x40e00000047879f0 */ /* 0x000fe20008001878 */
[----:B------:R-:W-:Y:S01]  /*103f0*/  R2UR UR4, R2 ;  /* 0x00000000020472ca */ /* 0x000fe200000e0000 */
[----:B0-----:R-:W-:Y:S01]  /*10400*/  FADD.FTZ R2, R0, R10 ;  /* 0x0000000a00027221 */ /* 0x001fe20000010000 */
[----:B------:R-:W-:Y:S01]  /*10410*/  R2UR UR5, R3 ;  /* 0x00000000030572ca */ /* 0x000fe200000e0000 */
[----:B------:R-:W0:Y:S01]  /*10420*/  SHFL.BFLY PT, R0, R7, 0x1, 0x1f ;  /* 0x0c201f0007007f89 */ /* 0x000e2200000e0000 */
[----:B------:R-:W-:Y:S02]  /*10430*/  R2UR UR6, R8 ;  /* 0x00000000080672ca */ /* 0x000fe400000e0000 */
[----:B------:R-:W-:Y:S01]  /*10440*/  R2UR UR7, R9 ;  /* 0x00000000090772ca */ /* 0x000fe200000e0000 */
[----:B------:R-:W1:Y:S01]  /*10450*/  SHFL.BFLY PT, R3, R2, 0x1, 0x1f ;  /* 0x0c201f0002037f89 */ /* 0x000e6200000e0000 */
[----:B0-----:R-:W-:Y:S01]  /*10460*/  FADD.FTZ R10, R7, R0 ;  /* 0x00000000070a7221 */ /* 0x001fe20000010000 */
[----:B------:R-:W-:Y:S01]  /*10470*/  SEL R0, RZ, 0x1, P0 ;  /* 0x00000001ff007807 */ /* 0x000fe20000000000 */
[----:B-1----:R-:W-:-:S03]  /*10480*/  FADD.FTZ R13, R2, R3 ;  /* 0x00000003020d7221 */ /* 0x002fc60000010000 */
[----:B------:R-:W-:Y:S02]  /*10490*/  FSETP.NE.FTZ.AND P2, PT, R10, RZ, PT ;  /* 0x000000ff0a00720b */ /* 0x000fe40003f55000 */
[----:B---3--:R-:W-:Y:S02]  /*104a0*/  LOP3.LUT R20, R20, R0, RZ, 0x3c, !PT ;  /* 0x0000000014147212 */ /* 0x008fe400078e3cff */
[----:B------:R-:W-:-:S09]  /*104b0*/  FSETP.NE.FTZ.AND P3, PT, R13, RZ, PT ;  /* 0x000000ff0d00720b */ /* 0x000fd20003f75000 */
[----:B------:R-:W0:Y:S08]  /*104c0*/  @P2 MUFU.LG2 R3, R10 ;  /* 0x0000000a00032308 */ /* 0x000e300000000c00 */
[----:B------:R1:W-:Y:S01]  /*104d0*/  @P2 MUFU.RCP R27, R10 ;  /* 0x0000000a001b2308 */ /* 0x0003e20000001000 */
[----:B------:R-:W-:-:S07]  /*104e0*/  IMAD.MOV.U32 R4, RZ, RZ, RZ ;  /* 0x000000ffff047224 */ /* 0x000fce00078e00ff */
[----:B------:R-:W2:Y:S01]  /*104f0*/  @P3 MUFU.LG2 R8, R13 ;  /* 0x0000000d00083308 */ /* 0x000ea20000000c00 */
[----:B-1----:R-:W3:Y:S01]  /*10500*/  LDL.LU R10, [R1+0x98] ;  /* 0x00009800010a7983 */ /* 0x002ee20000300800 */
[----:B------:R-:W-:Y:S02]  /*10510*/  WARPGROUP.DEPBAR.LE gsb0, 0x0 ;  /* 0x00008000000079c5 */ /* 0x000fe40000010000 */
[----:B------:R-:W-:-:S06]  /*10520*/  WARPGROUP.ARRIVE ;  /* 0x00000000000079c5 */ /* 0x000fcc0000000000 */
[----:B------:R-:W-:Y:S01]  /*10530*/  HGMMA.64x64x16.F32.BF16 R120, gdesc[UR4].tnspB, R120, gsb0 ;  /* 0x40e00000047879f0 */ /* 0x000fe20008001878 */
[----:B------:R1:W-:Y:S01]  /*10540*/  STL [R1+0x30], R20 ;  /* 0x0000301401007387 */ /* 0x0003e20000100800 */
[----:B------:R-:W4:Y:S01]  /*10550*/  @P3 MUFU.RCP R4, R13 ;  /* 0x0000000d00043308 */ /* 0x000f220000001000 */
[----:B------:R-:W-:Y:S02]  /*10560*/  @!P1 VIADD R9, R11, 0x30860 ;  /* 0x000308600b099836 */ /* 0x000fe40000000000 */
[C---:B------:R-:W-:Y:S01]  /*10570*/  @P2 FMUL.FTZ R2, R6.reuse, 0.69314718246459960938 ;  /* 0x3f31721806022820 */ /* 0x040fe20000410000 */
[----:B------:R-:W-:Y:S01]  /*10580*/  @P3 FMUL.FTZ R6, R6, 0.69314718246459960938 ;  /* 0x3f31721806063820 */ /* 0x000fe20000410000 */
[----:B0-----:R-:W-:Y:S01]  /*10590*/  @P2 FMUL.FTZ R3, R3, 0.69314718246459960938 ;  /* 0x3f31721803032820 */ /* 0x001fe20000410000 */
[----:B--2---:R-:W-:Y:S01]  /*105a0*/  @P3 FMUL.FTZ R7, R8, 0.69314718246459960938 ;  /* 0x3f31721808073820 */ /* 0x004fe20000410000 */
[----:B------:R-:W-:Y:S01]  /*105b0*/  @!P1 PRMT R9, RZ, 0x654, R9 ;  /* 0x00000654ff099816 */ /* 0x000fe20000000009 */
[----:B------:R-:W-:Y:S01]  /*105c0*/  IMAD.MOV.U32 R0, RZ, RZ, -0x800000 ;  /* 0xff800000ff007424 */ /* 0x000fe200078e00ff */
[----:B------:R-:W-:Y:S01]  /*105d0*/  MOV R31, 0xff800000 ;  /* 0xff800000001f7802 */ /* 0x000fe20000000f00 */
[----:B------:R-:W-:Y:S01]  /*105e0*/  @P2 FFMA.FTZ R31, R2, R5, R3 ;  /* 0x00000005021f2223 */ /* 0x000fe20000010003 */
[----:B------:R-:W-:Y:S01]  /*105f0*/  @P3 FFMA.FTZ R0, R6, R34, R7 ;  /* 0x0000002206003223 */ /* 0x000fe20000010007 */
[----:B------:R-:W-:Y:S01]  /*10600*/  SEL R152, R152, RZ, P0 ;  /* 0x000000ff98987207 */ /* 0x000fe20000000000 */
[----:B------:R-:W-:-:S02]  /*10610*/  WARPGROUP.DEPBAR.LE gsb0, 0x0 ;  /* 0x00008000000079c5 */ /* 0x000fc40000010000 */
[----:B------:R1:W-:Y:S01]  /*10620*/  @!P1 SYNCS.ARRIVE.TRANS64.RED.A1T0 RZ, [R9+URZ], RZ ;  /* 0x000000ff09ff99a7 */ /* 0x0003e2000810043f */
        /* <DEDUP_REMOVED lines=16> */
[----:B------:R-:W-:Y:S01]  /*10730*/  PLOP3.LUT P1, PT, PT, PT, PT, 0x8, 0x0 ;  /* 0x000000000000781c */ /* 0x000fe20003f2e170 */
[-C--:B----4-:R-:W-:Y:S01]  /*10740*/  FMUL.FTZ R60, R122, R4.reuse ;  /* 0x000000047a3c7220 */ /* 0x090fe20000410000 */
        /* <DEDUP_REMOVED lines=15> */
[----:B---3--:R-:W-:-:S05]  /*10840*/  VIADD R10, R10, 0x1 ;  /* 0x000000010a0a7836 */ /* 0x008fca0000000000 */
[----:B------:R1:W-:Y:S02]  /*10850*/  STL [R1+0x98], R10 ;  /* 0x0000980a01007387 */ /* 0x0003e40000100800 */
.L_x_456:
[----:B------:R-:W2:Y:S01]  /*10860*/  LDL R65, [R1+0x90] ;  /* 0x0000900001417983 */ /* 0x000ea20000100800 */
[----:B------:R-:W-:Y:S05]  /*10870*/  WARPSYNC.ALL ;  /* 0x0000000000007948 */ /* 0x000fea0003800000 */
[----:B------:R-:W0:Y:S01]  /*10880*/  S2R R2, SR_TID.X ;  /* 0x0000000000027919 */ /* 0x000e220000002100 */
[----:B------:R-:W3:Y:S01]  /*10890*/  S2UR UR5, SR_CgaCtaId ;  /* 0x00000000000579c3 */ /* 0x000ee20000008800 */
[----:B------:R-:W-:Y:S01]  /*108a0*/  UMOV UR4, 0x400 ;  /* 0x0000040000047882 */ /* 0x000fe20000000000 */
[----:B------:R-:W-:Y:S01]  /*108b0*/  BSSY B0, `(.L_x_507) ;  /* 0x000018c000007945 */ /* 0x000fe20003800000 */
[----:B---3--:R-:W-:Y:S01]  /*108c0*/  ULEA UR4, UR5, UR4, 0x18 ;  /* 0x0000000405047291 */ /* 0x008fe2000f8ec03f */
[----:B0-----:R-:W-:-:S05]  /*108d0*/  VIADD R66, R2, 0xffffff80 ;  /* 0xffffff8002427836 */ /* 0x001fca0000000000 */
[----:B------:R-:W-:Y:S01]  /*108e0*/  IMAD.U32 R2, RZ, RZ, UR4 ;  /* 0x00000004ff027e24 */ /* 0x000fe2000f8e00ff */
[----:B------:R-:W-:Y:S01]  /*108f0*/  BAR.SYNC.DEFER_BLOCKING 0x5, 0x200 ;  /* 0x0148000000007b1d */ /* 0x000fe20000010000 */
[----:B------:R-:W-:-:S04]  /*10900*/  SHF.R.S32.HI R3, RZ, 0x1f, R66 ;  /* 0x0000001fff037819 */ /* 0x000fc80000011442 */
[----:B------:R-:W-:-:S04]  /*10910*/  LEA.HI R30, R3, R66, RZ, 0x3 ;  /* 0x00000042031e7211 */ /* 0x000fc800078f18ff */
[----:B------:R-:W-:Y:S02]  /*10920*/  LOP3.LUT R3, R30, 0xfffffff8, RZ, 0xc0, !PT ;  /* 0xfffffff81e037812 */ /* 0x000fe400078ec0ff */
[----:B------:R-:W-:-:S03]  /*10930*/  SHF.R.S32.HI R30, RZ, 0x3, R30 ;  /* 0x00000003ff1e7819 */ /* 0x000fc6000001141e */
[----:B------:R-:W-:-:S04]  /*10940*/  IMAD.IADD R3, R66, 0x1, -R3 ;  /* 0x0000000142037824 */ /* 0x000fc800078e0a03 */
[----:B------:R-:W-:Y:S01]  /*10950*/  IMAD.SHL.U32 R29, R3, 0x8, RZ ;  /* 0x00000008031d7824 */ /* 0x000fe200078e00ff */
[----:B------:R0:W3:Y:S04]  /*10960*/  LDS.128 R32, [R2+0x308d0] ;  /* 0x0308d00002207984 */ /* 0x0000e80000000c00 */
[----:B------:R-:W-:Y:S01]  /*10970*/  SHF.R.S32.HI R28, RZ, 0x1f, R29 ;  /* 0x0000001fff1c7819 */ /* 0x000fe2000001141d */
[----:B------:R-:W-:Y:S06]  /*10980*/  BAR.ARV 0x4, 0x200 ;  /* 0x0108000000007b1d */ /* 0x000fec0000002000 */
[----:B--2--5:R-:W-:-:S02]  /*10990*/  SHF.R.S32.HI R24, RZ, 0x1f, R65 ;  /* 0x0000001fff187819 */ /* 0x024fc40000011441 */
[C---:B------:R-:W-:Y:S02]  /*109a0*/  SHF.L.U32 R62, R65.reuse, 0x2, RZ ;  /* 0x00000002413e7819 */ /* 0x040fe400000006ff */
[----:B------:R-:W-:Y:S01]  /*109b0*/  SHF.L.U64.HI R64, R65, 0x2, R24 ;  /* 0x0000000241407819 */ /* 0x000fe20000010218 */
[----:B0--3--:R-:W-:Y:S06]  /*109c0*/  @P1 BRA `(.L_x_508) ;  /* 0x0000000c00a01947 */ /* 0x009fec0003800000 */
[----:B------:R-:W2:Y:S01]  /*109d0*/  LDL R4, [R1+0xb0] ;  /* 0x0000b00001047983 */ /* 0x000ea20000100800 */
[----:B------:R-:W0:Y:S01]  /*109e0*/  S2R R5, SR_SWINHI ;  /* 0x0000000000057919 */ /* 0x000e220000002f00 */
[----:B------:R-:W-:Y:S05]  /*109f0*/  WARPSYNC.ALL ;  /* 0x0000000000007948 */ /* 0x000fea0003800000 */
[----:B------:R-:W-:Y:S01]  /*10a00*/  F2FP.BF16.F32.PACK_AB R12, R12, R59 ;  /* 0x0000003b0c0c723e */ /* 0x000fe200000010ff */
[----:B------:R-:W-:Y:S01]  /*10a10*/  ULDC.64 UR4, c[0x0][0xc00] ;  /* 0x0003000000047ab9 */ /* 0x000fe20000000a00 */
[----:B------:R-:W-:Y:S01]  /*10a20*/  F2FP.BF16.F32.PACK_AB R13, R13, R60 ;  /* 0x0000003c0d0d723e */ /* 0x000fe200000010ff */
[----:B------:R-:W3:Y:S01]  /*10a30*/  LDL R67, [R1+0xac] ;  /* 0x0000ac0001437983 */ /* 0x000ee20000100800 */
[----:B------:R-:W-:-:S03]  /*10a40*/  F2FP.BF16.F32.PACK_AB R14, R14, R57 ;  /* 0x000000390e0e723e */ /* 0x000fc600000010ff */
[----:B------:R-:W3:Y:S01]  /*10a50*/  LDL R66, [R1+0x9c] ;  /* 0x00009c0001427983 */ /* 0x000ee20000100800 */
[----:B-1----:R-:W-:Y:S02]  /*10a60*/  MOV R20, R2 ;  /* 0x0000000200147202 */ /* 0x002fe40000000f00 */
[----:B0-----:R-:W-:Y:S02]  /*10a70*/  MOV R21, R5 ;  /* 0x0000000500157202 */ /* 0x001fe40000000f00 */
[----:B------:R-:W-:Y:S01]  /*10a80*/  F2FP.BF16.F32.PACK_AB R15, R15, R58 ;  /* 0x0000003a0f0f723e */ /* 0x000fe200000010ff */
[----:B------:R-:W-:Y:S01]  /*10a90*/  BAR.SYNC.DEFER_BLOCKING 0x1, 0x180 ;  /* 0x0046000000007b1d */ /* 0x000fe20000010000 */
[----:B--2---:R-:W-:-:S03]  /*10aa0*/  IMAD.WIDE R10, R4, 0x2, R20 ;  /* 0x00000002040a7825 */ /* 0x004fc600078e0214 */
[C---:B------:R-:W-:Y:S02]  /*10ab0*/  LOP3.LUT R9, R10.reuse, 0x380, RZ, 0xc0, !PT ;  /* 0x000003800a097812 */ /* 0x040fe400078ec0ff */
[C---:B------:R-:W-:Y:S02]  /*10ac0*/  IADD3 R25, P2, R10.reuse, 0x20, RZ ;  /* 0x000000200a197810 */ /* 0x040fe40007f5e0ff */
[C---:B------:R-:W-:Y:S02]  /*10ad0*/  IADD3 R63, P0, R10.reuse, 0x60, RZ ;  /* 0x000000600a3f7810 */ /* 0x040fe40007f1e0ff */
[----:B------:R-:W-:Y:S02]  /*10ae0*/  IADD3 R61, P1, R10, 0x40, RZ ;  /* 0x000000400a3d7810 */ /* 0x000fe40007f3e0ff */
[----:B------:R-:W-:Y:S02]  /*10af0*/  SHF.R.U64 R9, R9, 0x3, RZ ;  /* 0x0000000309097819 */ /* 0x000fe400000012ff */
[----:B------:R-:W-:-:S02]  /*10b00*/  LOP3.LUT R4, R25, 0x380, RZ, 0xc0, !PT ;  /* 0x0000038019047812 */ /* 0x000fc400078ec0ff */
[----:B------:R-:W-:Y:S02]  /*10b10*/  LOP3.LUT R6, R61, 0x380, RZ, 0xc0, !PT ;  /* 0x000003803d067812 */ /* 0x000fe400078ec0ff */
[----:B------:R-:W-:Y:S02]  /*10b20*/  LOP3.LUT R32, R63, 0x380, RZ, 0xc0, !PT ;  /* 0x000003803f207812 */ /* 0x000fe400078ec0ff */
[----:B------:R-:W-:Y:S02]  /*10b30*/  LOP3.LUT R10, R9, R10, RZ, 0x3c, !PT ;  /* 0x0000000a090a7212 */ /* 0x000fe400078e3cff */
[----:B------:R-:W-:Y:S02]  /*10b40*/  SHF.R.U64 R4, R4, 0x3, RZ ;  /* 0x0000000304047819 */ /* 0x000fe400000012ff */
[----:B------:R-:W-:Y:S02]  /*10b50*/  SHF.R.U64 R6, R6, 0x3, RZ ;  /* 0x0000000306067819 */ /* 0x000fe400000012ff */
[----:B------:R-:W-:-:S02]  /*10b60*/  SHF.R.U64 R32, R32, 0x3, RZ ;  /* 0x0000000320207819 */ /* 0x000fc400000012ff */
[----:B------:R-:W-:Y:S01]  /*10b70*/  MOV R10, R10 ;  /* 0x0000000a000a7202 */ /* 0x000fe20000000f00 */
[--C-:B------:R-:W-:Y:S01]  /*10b80*/  IMAD.X R5, RZ, RZ, R11.reuse, P0 ;  /* 0x000000ffff057224 */ /* 0x100fe200000e060b */
[----:B------:R-:W-:Y:S01]  /*10b90*/  LOP3.LUT R8, R4, R25, RZ, 0x3c, !PT ;  /* 0x0000001904087212 */ /* 0x000fe200078e3cff */
[--C-:B------:R-:W-:Y:S01]  /*10ba0*/  IMAD.X R7, RZ, RZ, R11.reuse, P1 ;  /* 0x000000ffff077224 */ /* 0x100fe200008e060b */
[----:B------:R-:W-:Y:S01]  /*10bb0*/  LOP3.LUT R6, R6, R61, RZ, 0x3c, !PT ;  /* 0x0000003d06067212 */ /* 0x000fe200078e3cff */
[----:B------:R-:W-:Y:S01]  /*10bc0*/  IMAD.X R9, RZ, RZ, R11, P2 ;  /* 0x000000ffff097224 */ /* 0x000fe200010e060b */
[----:B------:R-:W-:Y:S01]  /*10bd0*/  LOP3.LUT R4, R32, R63, RZ, 0x3c, !PT ;  /* 0x0000003f20047212 */ /* 0x000fe200078e3cff */
[----:B------:R0:W-:Y:S01]  /*10be0*/  STSM.16.M88.4 [R10], R12 ;  /* 0x0000000c0a007844 */ /* 0x0001e20000000200 */
[----:B------:R-:W-:Y:S01]  /*10bf0*/  MOV R57, R6 ;  /* 0x0000000600397202 */ /* 0x000fe20000000f00 */
[----:B------:R-:W1:Y:S01]  /*10c00*/  LDC R32, c[0x0][0xbe8] ;  /* 0x0002fa00ff207b82 */ /* 0x000e620000000800 */
[----:B------:R-:W-:-:S02]  /*10c10*/  MOV R25, R4 ;  /* 0x0000000400197202 */ /* 0x000fc40000000f00 */
[----:B------:R-:W-:Y:S02]  /*10c20*/  ISETP.NE.U32.AND P0, PT, RZ, UR4, PT ;  /* 0x00000004ff007c0c */ /* 0x000fe4000bf05070 */
[----:B------:R-:W-:Y:S02]  /*10c30*/  MOV R58, R8 ;  /* 0x00000008003a7202 */ /* 0x000fe40000000f00 */
[----:B------:R-:W-:Y:S02]  /*10c40*/  F2FP.BF16.F32.PACK_AB R4, R55, R56 ;  /* 0x000000383704723e */ /* 0x000fe400000010ff */
[----:B------:R-:W-:Y:S02]  /*10c50*/  F2FP.BF16.F32.PACK_AB R5, R53, R54 ;  /* 0x000000363505723e */ /* 0x000fe400000010ff */
[----:B------:R-:W-:Y:S02]  /*10c60*/  F2FP.BF16.F32.PACK_AB R6, R51, R52 ;  /* 0x000000343306723e */ /* 0x000fe400000010ff */
[----:B0-----:R-:W-:-:S02]  /*10c70*/  F2FP.BF16.F32.PACK_AB R12, R26, R39 ;  /* 0x000000271a0c723e */ /* 0x001fc400000010ff */
[----:B------:R-:W-:Y:S02]  /*10c80*/  IADD3 R26, P1, R62, UR4, RZ ;  /* 0x000000043e1a7c10 */ /* 0x000fe4000ff3e0ff */
[----:B------:R-:W-:Y:S02]  /*10c90*/  F2FP.BF16.F32.PACK_AB R7, R49, R50 ;  /* 0x000000323107723e */ /* 0x000fe400000010ff */
[----:B------:R-:W-:Y:S02]  /*10ca0*/  F2FP.BF16.F32.PACK_AB R8, R47, R48 ;  /* 0x000000302f08723e */ /* 0x000fe400000010ff */
[----:B------:R-:W-:Y:S02]  /*10cb0*/  F2FP.BF16.F32.PACK_AB R9, R45, R46 ;  /* 0x0000002e2d09723e */ /* 0x000fe400000010ff */
[----:B------:R-:W-:Y:S02]  /*10cc0*/  F2FP.BF16.F32.PACK_AB R10, R43, R44 ;  /* 0x0000002c2b0a723e */ /* 0x000fe400000010ff */
[----:B------:R-:W-:-:S02]  /*10cd0*/  F2FP.BF16.F32.PACK_AB R11, R41, R42 ;  /* 0x0000002a290b723e */ /* 0x000fc400000010ff */
[----:B------:R-:W-:Y:S02]  /*10ce0*/  F2FP.BF16.F32.PACK_AB R13, R37, R40 ;  /* 0x00000028250d723e */ /* 0x000fe400000010ff */
[----:B------:R-:W-:Y:S02]  /*10cf0*/  F2FP.BF16.F32.PACK_AB R14, R27, R38 ;  /* 0x000000261b0e723e */ /* 0x000fe400000010ff */
[----:B------:R-:W-:Y:S02]  /*10d00*/  F2FP.BF16.F32.PACK_AB R15, R151, R36 ;  /* 0x00000024970f723e */ /* 0x000fe400000010ff */
[----:B------:R-:W-:Y:S02]  /*10d10*/  ISETP.NE.AND.EX P0, PT, RZ, UR5, PT, P0 ;  /* 0x00000005ff007c0c */ /* 0x000fe4000bf05300 */
[----:B------:R-:W-:Y:S01]  /*10d20*/  IADD3.X R27, R64, UR5, RZ, P1, !PT ;  /* 0x00000005401b7c10 */ /* 0x000fe20008ffe4ff */
[----:B------:R-:W-:Y:S01]  /*10d30*/  ULDC.64 UR4, c[0x0][0xc08] ;  /* 0x0003020000047ab9 */ /* 0x000fe20000000a00 */
[----:B------:R0:W-:Y:S01]  /*10d40*/  STSM.16.M88.4 [R58], R4 ;  /* 0x000000043a007844 */ /* 0x0001e20000000200 */
[----:B------:R-:W-:-:S03]  /*10d50*/  ISETP.NE.U32.AND P1, PT, RZ, UR4, PT ;  /* 0x00000004ff007c0c */ /* 0x000fc6000bf25070 */
[----:B------:R2:W-:Y:S01]  /*10d60*/  STSM.16.M88.4 [R57], R8 ;  /* 0x0000000839007844 */ /* 0x0005e20000000200 */
[----:B------:R-:W-:-:S03]  /*10d70*/  ISETP.NE.AND.EX P1, PT, RZ, UR5, PT, P1 ;  /* 0x00000005ff007c0c */ /* 0x000fc6000bf25310 */
[----:B------:R3:W-:Y:S01]  /*10d80*/  STSM.16.M88.4 [R25], R12 ;  /* 0x0000000c19007844 */ /* 0x0007e20000000200 */
[----:B------:R-:W-:Y:S01]  /*10d90*/  IMAD.MOV.U32 R36, RZ, RZ, RZ ;  /* 0x000000ffff247224 */ /* 0x000fe200078e00ff */
[----:B------:R-:W-:Y:S08]  /*10da0*/  BAR.SYNC.DEFER_BLOCKING 0x1, 0x180 ;  /* 0x0046000000007b1d */ /* 0x000ff00000010000 */
[----:B0-----:R-:W-:Y:S01]  /*10db0*/  @P1 IADD3 R4, P3, R62, UR4, RZ ;  /* 0x000000043e041c10 */ /* 0x001fe2000ff7e0ff */
[----:B------:R-:W-:-:S02]  /*10dc0*/  ULDC UR4, c[0x0][0xa88] ;  /* 0x0002a20000047ab9 */ /* 0x000fc40000000800 */
[----:B--2---:R-:W-:Y:S01]  /*10dd0*/  IMAD.U32 R9, RZ, RZ, UR4 ;  /* 0x00000004ff097e24 */ /* 0x004fe2000f8e00ff */
[----:B------:R-:W-:Y:S01]  /*10de0*/  @P1 IADD3.X R5, R64, UR5, RZ, P3, !PT ;  /* 0x0000000540051c10 */ /* 0x000fe20009ffe4ff */
[----:B------:R0:W5:Y:S04]  /*10df0*/  @P0 LDG.E R36, desc[UR56][R26.64] ;  /* 0x000000381a240981 */ /* 0x000168000c1e1900 */
[----:B------:R0:W5:Y:S01]  /*10e00*/  @P1 LDG.E R9, desc[UR56][R4.64] ;  /* 0x0000003804091981 */ /* 0x000162000c1e1900 */
[----:B-1----:R-:W-:-:S13]  /*10e10*/  ISETP.NE.AND P2, PT, R32, 0x1, PT ;  /* 0x000000012000780c */ /* 0x002fda0003f45270 */
[----:B------:R-:W1:Y:S08]  /*10e20*/  @P2 LDC R6, c[0x0][0xbec] ;  /* 0x0002fb00ff062b82 */ /* 0x000e700000000800 */
[----:B------:R-:W2:Y:S01]  /*10e30*/  @P2 LDC R39, c[0x0][0xbf0] ;  /* 0x0002fc00ff272b82 */ /* 0x000ea20000000800 */
[----:B---3--:R-:W-:Y:S01]  /*10e40*/  IMAD R15, R66, 0xc0, R67 ;  /* 0x000000c0420f7824 */ /* 0x008fe200078e0243 */
[----:B0-----:R-:W-:Y:S06]  /*10e50*/  @P1 BRA `(.L_x_509) ;  /* 0x0000000000101947 */ /* 0x001fec0003800000 */
[----:B------:R-:W-:Y:S05]  /*10e60*/  @!P0 BRA `(.L_x_509) ;  /* 0x00000000000c8947 */ /* 0x000fea0003800000 */
[----:B------:R-:W3:Y:S04]  /*10e70*/  LDG.E R4, desc[UR56][R26.64] ;  /* 0x000000381a047981 */ /* 0x000ee8000c1e1900 */
[----:B-----5:R-:W3:Y:S02]  /*10e80*/  LDG.E R9, desc[UR56][R26.64+0x4] ;  /* 0x000004381a097981 */ /* 0x020ee4000c1e1900 */
[----:B---3--:R-:W-:-:S07]  /*10e90*/  IMAD.IADD R9, R9, 0x1, -R4 ;  /* 0x0000000109097824 */ /* 0x008fce00078e0a04 */
.L_x_509:
[----:B------:R-:W3:Y:S01]  /*10ea0*/  LDL R14, [R1+0xa4] ;  /* 0x0000a400010e7983 */ /* 0x000ee20000100800 */
[----:B-1----:R-:W-:Y:S01]  /*10eb0*/  @P2 IMAD.HI.U32 R4, R15, R6, RZ ;  /* 0x000000060f042227 */ /* 0x002fe200078e00ff */
[----:B------:R-:W-:Y:S02]  /*10ec0*/  ULDC.64 UR4, c[0x0][0xb90] ;  /* 0x0002e40000047ab9 */ /* 0x000fe40000000a00 */
[----:B------:R-:W4:Y:S01]  /*10ed0*/  LDL.LU R43, [R1+0x94] ;  /* 0x00009400012b7983 */ /* 0x000f220000300800 */
[----:B-----5:R-:W-:Y:S01]  /*10ee0*/  SHF.R.S32.HI R37, RZ, 0x1f, R36 ;  /* 0x0000001fff257819 */ /* 0x020fe20000011424 */
[----:B------:R-:W-:Y:S01]  /*10ef0*/  IMAD.MOV.U32 R7, RZ, RZ, R15 ;  /* 0x000000ffff077224 */ /* 0x000fe200078e000f */
[----:B--2---:R-:W-:Y:S01]  /*10f00*/  @P2 SHF.R.U32.HI R7, RZ, R39, R4 ;  /* 0x00000027ff072219 */ /* 0x004fe20000011604 */
[----:B------:R-:W0:Y:S01]  /*10f10*/  S2R R12, SR_TID.X ;  /* 0x00000000000c7919 */ /* 0x000e220000002100 */
[----:B------:R-:W-:Y:S02]  /*10f20*/  SEL R40, R24, RZ, !P0 ;  /* 0x000000ff18287207 */ /* 0x000fe40004000000 */
[----:B------:R-:W-:-:S02]  /*10f30*/  IADD3 R13, -R7, RZ, RZ ;  /* 0x000000ff070d7210 */ /* 0x000fc40007ffe1ff */
[----:B------:R-:W-:Y:S01]  /*10f40*/  SEL R41, R65, RZ, !P0 ;  /* 0x000000ff41297207 */ /* 0x000fe20004000000 */
[----:B0-----:R-:W-:-:S05]  /*10f50*/  VIADD R25, R12, 0xffffff80 ;  /* 0xffffff800c197836 */ /* 0x001fca0000000000 */
[----:B------:R-:W-:-:S04]  /*10f60*/  SHF.R.S32.HI R12, RZ, 0x1f, R25 ;  /* 0x0000001fff0c7819 */ /* 0x000fc80000011419 */
[----:B------:R-:W-:-:S04]  /*10f70*/  LEA.HI R12, R12, R25, RZ, 0x7 ;  /* 0x000000190c0c7211 */ /* 0x000fc800078f38ff */
[----:B------:R-:W-:-:S05]  /*10f80*/  LOP3.LUT R12, R12, 0xffffff80, RZ, 0xc0, !PT ;  /* 0xffffff800c0c7812 */ /* 0x000fca00078ec0ff */
[----:B------:R-:W-:Y:S01]  /*10f90*/  IMAD.IADD R12, R25, 0x1, -R12 ;  /* 0x00000001190c7824 */ /* 0x000fe200078e0a0c */
[----:B----4-:R-:W-:Y:S01]  /*10fa0*/  SHF.R.S32.HI R42, RZ, 0x1f, R43 ;  /* 0x0000001fff2a7819 */ /* 0x010fe2000001142b */
[----:B------:R-:W-:-:S04]  /*10fb0*/  IMAD.WIDE.U32 R4, R43, UR4, R36 ;  /* 0x000000042b047c25 */ /* 0x000fc8000f8e0024 */
[----:B------:R-:W-:-:S04]  /*10fc0*/  IMAD R6, R42, UR4, RZ ;  /* 0x000000042a067c24 */ /* 0x000fc8000f8e02ff */
[----:B------:R-:W-:Y:S01]  /*10fd0*/  IMAD R11, R43, UR5, R6 ;  /* 0x000000052b0b7c24 */ /* 0x000fe2000f8e0206 */
[----:B------:R-:W-:Y:S02]  /*10fe0*/  ULDC.64 UR4, c[0x0][0xb98] ;  /* 0x0002e60000047ab9 */ /* 0x000fe40000000a00 */
[----:B------:R-:W-:Y:S02]  /*10ff0*/  IMAD R8, R40, UR4, RZ ;  /* 0x0000000428087c24 */ /* 0x000fe4000f8e02ff */
[----:B------:R-:W-:Y:S02]  /*11000*/  IMAD.IADD R5, R5, 0x1, R11 ;  /* 0x0000000105057824 */ /* 0x000fe400078e020b */
[----:B------:R-:W-:Y:S01]  /*11010*/  IMAD R11, R32, R13, R15 ;  /* 0x0000000d200b7224 */ /* 0x000fe200078e020f */
[----:B------:R-:W-:Y:S01]  /*11020*/  SHF.R.S32.HI R13, RZ, 0x1f, R7 ;  /* 0x0000001fff0d7819 */ /* 0x000fe20000011407 */
[----:B------:R-:W-:-:S03]  /*11030*/  IMAD.WIDE.U32 R4, R41, UR4, R4 ;  /* 0x0000000429047c25 */ /* 0x000fc6000f8e0004 */
[----:B------:R-:W-:Y:S01]  /*11040*/  SHF.R.S32.HI R6, RZ, 0x1f, R11 ;  /* 0x0000001fff067819 */ /* 0x000fe2000001140b */
[----:B------:R-:W-:Y:S01]  /*11050*/  IMAD R8, R41, UR5, R8 ;  /* 0x0000000529087c24 */ /* 0x000fe2000f8e0208 */
[----:B------:R-:W-:Y:S01]  /*11060*/  IADD3 R4, P0, R7, R4, RZ ;  /* 0x0000000407047210 */ /* 0x000fe20007f1e0ff */
[----:B------:R-:W-:Y:S02]  /*11070*/  ULDC.64 UR4, c[0x0][0xb88] ;  /* 0x0002e20000047ab9 */ /* 0x000fe40000000a00 */
[----:B------:R-:W-:Y:S01]  /*11080*/  IMAD R6, R6, UR4, RZ ;  /* 0x0000000406067c24 */ /* 0x000fe2000f8e02ff */
[----:B------:R-:W-:-:S03]  /*11090*/  IADD3.X R5, R13, R5, R8, P0, !PT ;  /* 0x000000050d057210 */ /* 0x000fc600007fe408 */
[C---:B------:R-:W-:Y:S02]  /*110a0*/  IMAD R7, R11.reuse, UR5, R6 ;  /* 0x000000050b077c24 */ /* 0x040fe4000f8e0206 */
[----:B------:R-:W-:Y:S01]  /*110b0*/  IMAD.WIDE.U32 R4, R11, UR4, R4 ;  /* 0x000000040b047c25 */ /* 0x000fe2000f8e0004 */
[----:B------:R-:W-:-:S03]  /*110c0*/  ULDC.64 UR4, c[0x0][0xb50] ;  /* 0x0002d40000047ab9 */ /* 0x000fc60000000a00 */
[----:B------:R-:W-:Y:S01]  /*110d0*/  IMAD.IADD R5, R5, 0x1, R7 ;  /* 0x0000000105057824 */ /* 0x000fe200078e0207 */
[----:B------:R-:W-:Y:S01]  /*110e0*/  LEA R8, P0, R4, UR4, 0x2 ;  /* 0x0000000404087c11 */ /* 0x000fe2000f8010ff */
[----:B---3--:R-:W-:-:S03]  /*110f0*/  IMAD R11, R66, 0xc0, R14 ;  /* 0x000000c0420b7824 */ /* 0x008fc600078e020e */
[----:B------:R-:W-:Y:S01]  /*11100*/  LEA.HI.X R10, R4, UR5, R5, 0x2, P0 ;  /* 0x00000005040a7c11 */ /* 0x000fe200080f1405 */
[----:B------:R-:W-:Y:S01]  /*11110*/  IMAD R5, R30, 0x40, R29 ;  /* 0x000000401e057824 */ /* 0x000fe200078e021d */
[----:B------:R-:W-:Y:S01]  /*11120*/  SHFL.IDX PT, R6, R8, RZ, 0x1c1f ;  /* 0x001c1fff08067589 */ /* 0x000fe200000e0000 */
[----:B------:R-:W-:Y:S01]  /*11130*/  LOP3.LUT P0, RZ, R12, 0x3, RZ, 0xc0, !PT ;  /* 0x000000030cff7812 */ /* 0x000fe2000780c0ff */
[----:B------:R-:W-:Y:S01]  /*11140*/  ULDC.64 UR4, c[0x0][0xaa0] ;  /* 0x0002a80000047ab9 */ /* 0x000fe20000000a00 */
[----:B------:R-:W-:Y:S01]  /*11150*/  IMAD.WIDE R4, R5, 0x2, R20 ;  /* 0x0000000205047825 */ /* 0x000fe200078e0214 */
[----:B------:R-:W0:Y:S03]  /*11160*/  SHFL.IDX PT, R7, R10, RZ, 0x1c1f ;  /* 0x001c1fff0a077589 */ /* 0x000e2600000e0000 */
[----:B------:R-:W-:Y:S01]  /*11170*/  IMAD R20, R9, R32, RZ ;  /* 0x0000002009147224 */ /* 0x000fe200078e02ff */
[----:B------:R1:W-:Y:S01]  /*11180*/  SHFL.IDX PT, R38, R8, 0x1, 0x1c1f ;  /* 0x003c1f0008267f89 */ /* 0x0003e200000e0000 */
[----:B------:R-:W-:Y:S01]  /*11190*/  VIADD R9, R11, 0x8 ;  /* 0x000000080b097836 */ /* 0x000fe20000000000 */
[----:B------:R-:W-:-:S02]  /*111a0*/  IADD3 R13, P3, R4, 0x1800, RZ ;  /* 0x00001800040d7810 */ /* 0x000fc40007f7e0ff */
[----:B------:R-:W2:Y:S01]  /*111b0*/  SHFL.IDX PT, R39, R10, 0x1, 0x1c1f ;  /* 0x003c1f000a277f89 */ /* 0x000ea200000e0000 */
[C---:B------:R-:W-:Y:S02]  /*111c0*/  IADD3 R25, P4, R4.reuse, 0x3000, RZ ;  /* 0x0000300004197810 */ /* 0x040fe40007f9e0ff */
[-C--:B------:R-:W-:Y:S02]  /*111d0*/  ISETP.GE.OR P1, PT, R11, R20.reuse, P0 ;  /* 0x000000140b00720c */ /* 0x080fe40000726670 */
[----:B------:R-:W-:Y:S02]  /*111e0*/  ISETP.GE.OR P0, PT, R9, R20, P0 ;  /* 0x000000140900720c */ /* 0x000fe40000706670 */
[----:B------:R-:W-:Y:S02]  /*111f0*/  LOP3.LUT R9, R4, 0x380, RZ, 0xc0, !PT ;  /* 0x0000038004097812 */ /* 0x000fe400078ec0ff */
[----:B------:R-:W-:Y:S02]  /*11200*/  LOP3.LUT R12, R13, 0x380, RZ, 0xc0, !PT ;  /* 0x000003800d0c7812 */ /* 0x000fe400078ec0ff */
[----:B------:R-:W-:-:S02]  /*11210*/  LOP3.LUT R24, R25, 0x380, RZ, 0xc0, !PT ;  /* 0x0000038019187812 */ /* 0x000fc400078ec0ff */
[----:B------:R-:W-:Y:S02]  /*11220*/  SHF.R.U64 R9, R9, 0x3, RZ ;  /* 0x0000000309097819 */ /* 0x000fe400000012ff */
[----:B------:R-:W-:Y:S01]  /*11230*/  SHF.R.U64 R12, R12, 0x3, RZ ;  /* 0x000000030c0c7819 */ /* 0x000fe200000012ff */
[----:B0-----:R0:W-:Y:S01]  /*11240*/  @!P1 ST.E desc[UR56][R6.64], R31 ;  /* 0x0000001f06009985 */ /* 0x0011e2000c101938 */
[----:B------:R-:W-:Y:S02]  /*11250*/  SHF.R.U64 R24, R24, 0x3, RZ ;  /* 0x0000000318187819 */ /* 0x000fe400000012ff */
[----:B-1----:R-:W-:Y:S01]  /*11260*/  LOP3.LUT R8, R9, R4, RZ, 0x3c, !PT ;  /* 0x0000000409087212 */ /* 0x002fe200078e3cff */
[--C-:B------:R-:W-:Y:S01]  /*11270*/  IMAD.MOV.U32 R9, RZ, RZ, R5.reuse ;  /* 0x000000ffff097224 */ /* 0x100fe200078e0005 */
[----:B------:R-:W-:Y:S01]  /*11280*/  LOP3.LUT R12, R12, R13, RZ, 0x3c, !PT ;  /* 0x0000000d0c0c7212 */ /* 0x000fe200078e3cff */
[----:B------:R-:W-:Y:S01]  /*11290*/  IMAD.X R13, RZ, RZ, R5, P3 ;  /* 0x000000ffff0d7224 */ /* 0x000fe200018e0605 */
[----:B------:R-:W-:Y:S01]  /*112a0*/  LOP3.LUT R24, R24, R25, RZ, 0x3c, !PT ;  /* 0x0000001918187212 */ /* 0x000fe200078e3cff */
[----:B--2---:R1:W-:Y:S01]  /*112b0*/  @!P0 ST.E desc[UR56][R38.64], R0 ;  /* 0x0000000026008985 */ /* 0x0043e2000c101938 */
[----:B------:R-:W-:-:S03]  /*112c0*/  IADD3.X R25, RZ, R5, RZ, P4, !PT ;  /* 0x00000005ff197210 */ /* 0x000fc600027fe4ff */
[----:B------:R-:W2:Y:S01]  /*112d0*/  LD.E.128 R8, desc[UR56][R8.64] ;  /* 0x0000003808087980 */ /* 0x000ea2000c101d00 */
[----:B0-----:R-:W0:Y:S03]  /*112e0*/  @P2 LDC R31, c[0x0][0xbec] ;  /* 0x0002fb00ff1f2b82 */ /* 0x001e260000000800 */
[----:B------:R-:W3:Y:S04]  /*112f0*/  LD.E.128 R12, desc[UR56][R12.64] ;  /* 0x000000380c0c7980 */ /* 0x000ee8000c101d00 */
[----:B------:R-:W4:Y:S01]  /*11300*/  LD.E.128 R24, desc[UR56][R24.64] ;  /* 0x0000003818187980 */ /* 0x000f22000c101d00 */
[----:B------:R-:W-:Y:S01]  /*11310*/  IADD3 R21, P0, R4, 0x4800, RZ ;  /* 0x0000480004157810 */ /* 0x000fe20007f1e0ff */
[----:B-1----:R-:W1:Y:S03]  /*11320*/  @P2 LDC R39, c[0x0][0xbf0] ;  /* 0x0002fc00ff272b82 */ /* 0x002e660000000800 */
[----:B------:R-:W-:Y:S01]  /*11330*/  LOP3.LUT R4, R21, 0x380, RZ, 0xc0, !PT ;  /* 0x0000038015047812 */ /* 0x000fe200078ec0ff */
[----:B------:R-:W-:-:S02]  /*11340*/  IMAD R3, R3, 0x30, R30 ;  /* 0x0000003003037824 */ /* 0x000fc400078e021e */
[----:B------:R-:W-:Y:S01]  /*11350*/  IMAD.X R5, RZ, RZ, R5, P0 ;  /* 0x000000ffff057224 */ /* 0x000fe200000e0605 */
[----:B------:R-:W-:-:S04]  /*11360*/  SHF.R.U64 R4, R4, 0x3, RZ ;  /* 0x0000000304047819 */ /* 0x000fc800000012ff */
[----:B------:R-:W-:Y:S01]  /*11370*/  LOP3.LUT R4, R4, R21, RZ, 0x3c, !PT ;  /* 0x0000001504047212 */ /* 0x000fe200078e3cff */
[----:B------:R-:W-:-:S04]  /*11380*/  IMAD R21, R37, UR4, RZ ;  /* 0x0000000425157c24 */ /* 0x000fc8000f8e02ff */
[C---:B------:R-:W-:Y:S01]  /*11390*/  IMAD R21, R36.reuse, UR5, R21 ;  /* 0x0000000524157c24 */ /* 0x040fe2000f8e0215 */
[----:B------:R-:W5:Y:S01]  /*113a0*/  LD.E.128 R4, desc[UR56][R4.64] ;  /* 0x0000003804047980 */ /* 0x000f62000c101d00 */
[----:B------:R-:W-:Y:S01]  /*113b0*/  IMAD.WIDE.U32 R36, R36, UR4, RZ ;  /* 0x0000000424247c25 */ /* 0x000fe2000f8e00ff */
[----:B------:R-:W-:Y:S01]  /*113c0*/  ULDC.64 UR4, c[0x0][0xae8] ;  /* 0x0002ba0000047ab9 */ /* 0x000fe20000000a00 */
[----:B------:R-:W-:Y:S01]  /*113d0*/  @!PT LDS RZ, [RZ] ;  /* 0x00000000fffff984 */ /* 0x000fe20000000800 */
[----:B------:R-:W-:Y:S01]  /*113e0*/  @!PT LDS RZ, [RZ] ;  /* 0x00000000fffff984 */ /* 0x000fe20000000800 */
[----:B------:R-:W-:Y:S01]  /*113f0*/  @!PT LDS RZ, [RZ] ;  /* 0x00000000fffff984 */ /* 0x000fe20000000800 */
[----:B------:R-:W-:Y:S01]  /*11400*/  @!PT LDS RZ, [RZ] ;  /* 0x00000000fffff984 */ /* 0x000fe20000000800 */
[----:B------:R0:W-:Y:S06]  /*11410*/  MEMBAR.ALL.CTA ;  /* 0x0000000000007992 */ /* 0x0001ec0000008000 */
[----:B0-----:R-:W0:Y:S01]  /*11420*/  FENCE.VIEW.ASYNC.S ;  /* 0x00000000000073c6 */ /* 0x001e220000000000 */
[----:B------:R-:W-:-:S02]  /*11430*/  IMAD R0, R42, UR4, RZ ;  /* 0x000000042a007c24 */ /* 0x000fc4000f8e02ff */
[----:B------:R-:W-:Y:S02]  /*11440*/  IMAD.IADD R37, R37, 0x1, R21 ;  /* 0x0000000125257824 */ /* 0x000fe400078e0215 */
[----:B------:R-:W-:Y:S02]  /*11450*/  IMAD R38, R66, 0xc0, R3 ;  /* 0x000000c042267824 */ /* 0x000fe400078e0203 */
[C---:B------:R-:W-:Y:S02]  /*11460*/  IMAD R21, R43.reuse, UR5, R0 ;  /* 0x000000052b157c24 */ /* 0x040fe4000f8e0200 */
[----:B------:R-:W-:Y:S01]  /*11470*/  IMAD.WIDE.U32 R36, R43, UR4, R36 ;  /* 0x000000042b247c25 */ /* 0x000fe2000f8e0024 */
[----:B------:R-:W-:-:S03]  /*11480*/  ULDC.64 UR4, c[0x0][0xaf0] ;  /* 0x0002bc0000047ab9 */ /* 0x000fc60000000a00 */
[----:B------:R-:W-:-:S04]  /*11490*/  @P2 IMAD.HI.U32 R0, R38, R31, RZ ;  /* 0x0000001f26002227 */ /* 0x000fc800078e00ff */
[----:B------:R-:W-:Y:S02]  /*114a0*/  IMAD.IADD R37, R37, 0x1, R21 ;  /* 0x0000000125257824 */ /* 0x000fe400078e0215 */
[----:B------:R-:W-:Y:S01]  /*114b0*/  IMAD.MOV.U32 R3, RZ, RZ, R38 ;  /* 0x000000ffff037224 */ /* 0x000fe200078e0026 */
[----:B-1----:R-:W-:Y:S01]  /*114c0*/  @P2 SHF.R.U32.HI R3, RZ, R39, R0 ;  /* 0x00000027ff032219 */ /* 0x002fe20000011600 */
[----:B------:R-:W-:Y:S02]  /*114d0*/  IMAD R21, R40, UR4, RZ ;  /* 0x0000000428157c24 */ /* 0x000fe4000f8e02ff */
[----:B------:R-:W-:Y:S01]  /*114e0*/  IMAD.WIDE.U32 R36, R41, UR4, R36 ;  /* 0x0000000429247c25 */ /* 0x000fe2000f8e0024 */
[----:B------:R-:W-:-:S03]  /*114f0*/  SHF.R.S32.HI R0, RZ, 0x1f, R3 ;  /* 0x0000001fff007819 */ /* 0x000fc60000011403 */
[----:B------:R-:W-:Y:S01]  /*11500*/  IMAD R21, R41, UR5, R21 ;  /* 0x0000000529157c24 */ /* 0x000fe2000f8e0215 */
[----:B------:R-:W-:Y:S01]  /*11510*/  ULDC.64 UR4, c[0x0][0xae0] ;  /* 0x0002b80000047ab9 */ /* 0x000fe20000000a00 */
[----:B------:R-:W-:Y:S02]  /*11520*/  IMAD.MOV R31, RZ, RZ, -R3 ;  /* 0x000000ffff1f7224 */ /* 0x000fe400078e0a03 */
[----:B------:R-:W-:Y:S02]  /*11530*/  IMAD.IADD R37, R37, 0x1, R21 ;  /* 0x0000000125257824 */ /* 0x000fe400078e0215 */
[----:B------:R-:W-:Y:S02]  /*11540*/  IMAD R0, R0, UR4, RZ ;  /* 0x0000000400007c24 */ /* 0x000fe4000f8e02ff */
[----:B------:R-:W-:Y:S02]  /*11550*/  IMAD R21, R32, R31, R38 ;  /* 0x0000001f20157224 */ /* 0x000fe400078e0226 */
[----:B------:R-:W-:-:S02]  /*11560*/  IMAD R31, R3, UR5, R0 ;  /* 0x00000005031f7c24 */ /* 0x000fc4000f8e0200 */
[----:B------:R-:W-:Y:S01]  /*11570*/  IMAD.WIDE.U32 R36, R3, UR4, R36 ;  /* 0x0000000403247c25 */ /* 0x000fe2000f8e0024 */
[----:B------:R-:W-:Y:S01]  /*11580*/  SHF.R.S32.HI R0, RZ, 0x1f, R21 ;  /* 0x0000001fff007819 */ /* 0x000fe20000011415 */
[----:B------:R-:W-:Y:S02]  /*11590*/  ULDC.64 UR4, c[0x0][0xad8] ;  /* 0x0002b60000047ab9 */ /* 0x000fe40000000a00 */
[----:B------:R-:W-:Y:S01]  /*115a0*/  IMAD R41, R66, 0xc0, R30 ;  /* 0x000000c042297824 */ /* 0x000fe200078e021e */
[----:B------:R-:W-:Y:S01]  /*115b0*/  IADD3 R37, R37, R31, RZ ;  /* 0x0000001f25257210 */ /* 0x000fe20007ffe0ff */
[----:B------:R-:W-:-:S04]  /*115c0*/  IMAD R0, R0, UR4, RZ ;  /* 0x0000000400007c24 */ /* 0x000fc8000f8e02ff */
[C---:B------:R-:W-:Y:S02]  /*115d0*/  IMAD R3, R21.reuse, UR5, R0 ;  /* 0x0000000515037c24 */ /* 0x040fe4000f8e0200 */
[----:B------:R-:W-:Y:S01]  /*115e0*/  IMAD.WIDE.U32 R36, R21, UR4, R36 ;  /* 0x0000000415247c25 */ /* 0x000fe2000f8e0024 */
[----:B------:R-:W-:-:S03]  /*115f0*/  ULDC.64 UR4, c[0x0][0xa80] ;  /* 0x0002a00000047ab9 */ /* 0x000fc60000000a00 */
[----:B------:R-:W-:Y:S01]  /*11600*/  IMAD.IADD R3, R37, 0x1, R3 ;  /* 0x0000000125037824 */ /* 0x000fe200078e0203 */
[C---:B------:R-:W-:Y:S01]  /*11610*/  LEA R32, P0, R36.reuse, UR4, 0x1 ;  /* 0x0000000424207c11 */ /* 0x040fe2000f8008ff */
[----:B------:R-:W-:Y:S01]  /*11620*/  ULDC UR4, c[0x0][0xac8] ;  /* 0x0002b20000047ab9 */ /* 0x000fe20000000800 */
[----:B------:R-:W-:Y:S02]  /*11630*/  VIADD R21, R41, 0x60 ;  /* 0x0000006029157836 */ /* 0x000fe40000000000 */
[----:B------:R-:W-:Y:S01]  /*11640*/  LEA.HI.X R40, R36, UR5, R3, 0x1, P0 ;  /* 0x0000000524287c11 */ /* 0x000fe200080f0c03 */
[----:B0-----:R-:W-:Y:S01]  /*11650*/  SHFL.IDX PT, R38, R32, 0x1, 0x181f ;  /* 0x00381f0020267f89 */ /* 0x001fe200000e0000 */
[----:B------:R-:W-:Y:S01]  /*11660*/  ISETP.GE.AND P0, PT, R29, UR4, PT ;  /* 0x000000041d007c0c */ /* 0x000fe2000bf06270 */
[C---:B------:R-:W-:Y:S02]  /*11670*/  VIADD R3, R41.reuse, 0x30 ;  /* 0x0000003029037836 */ /* 0x040fe40000000000 */
[----:B------:R-:W0:Y:S01]  /*11680*/  SHFL.IDX PT, R36, R32, RZ, 0x181f ;  /* 0x00181fff20247589 */ /* 0x000e2200000e0000 */
[-C--:B------:R-:W-:Y:S01]  /*11690*/  ISETP.GE.OR P3, PT, R41, R20.reuse, P0 ;  /* 0x000000142900720c */ /* 0x080fe20000766670 */
[----:B------:R-:W-:Y:S01]  /*116a0*/  VIADD R0, R2, 0x30820 ;  /* 0x0003082002007836 */ /* 0x000fe20000000000 */
[-C--:B------:R-:W-:Y:S01]  /*116b0*/  ISETP.GE.OR P2, PT, R3, R20.reuse, P0 ;  /* 0x000000140300720c */ /* 0x080fe20000746670 */
[----:B------:R-:W1:Y:S01]  /*116c0*/  SHFL.IDX PT, R31, R40, RZ, 0x181f ;  /* 0x00181fff281f7589 */ /* 0x000e6200000e0000 */
[-C--:B------:R-:W-:Y:S01]  /*116d0*/  ISETP.GE.OR P1, PT, R21, R20.reuse, P0 ;  /* 0x000000141500720c */ /* 0x080fe20000726670 */
[----:B------:R-:W-:Y:S01]  /*116e0*/  VIADD R3, R41, 0x90 ;  /* 0x0000009029037836 */ /* 0x000fe20000000000 */
[----:B------:R-:W-:Y:S01]  /*116f0*/  PRMT R0, RZ, 0x654, R0 ;  /* 0x00000654ff007816 */ /* 0x000fe20000000000 */
[----:B------:R-:W1:Y:S03]  /*11700*/  SHFL.IDX PT, R42, R32, 0x2, 0x181f ;  /* 0x00581f00202a7f89 */ /* 0x000e6600000e0000 */
[----:B------:R0:W-:Y:S01]  /*11710*/  SYNCS.ARRIVE.TRANS64.RED.A1T0 RZ, [R0+URZ], RZ ;  /* 0x000000ff00ff79a7 */ /* 0x0001e2000810043f */
[----:B------:R-:W1:Y:S01]  /*11720*/  SHFL.IDX PT, R37, R40, 0x1, 0x181f ;  /* 0x00381f0028257f89 */ /* 0x000e6200000e0000 */
[----:B------:R-:W-:-:S03]  /*11730*/  ISETP.GE.OR P0, PT, R3, R20, P0 ;  /* 0x000000140300720c */ /* 0x000fc60000706670 */
[----:B------:R-:W1:Y:S04]  /*11740*/  SHFL.IDX PT, R39, R40, 0x2, 0x181f ;  /* 0x00581f0028277f89 */ /* 0x000e6800000e0000 */
[----:B------:R-:W2:Y:S01]  /*11750*/  SHFL.IDX PT, R32, R32, 0x3, 0x181f ;  /* 0x00781f0020207f89 */ /* 0x000ea200000e0000 */
[----:B0-----:R-:W-:-:S03]  /*11760*/  @!P3 LEA R30, P5, R29, R36, 0x1 ;  /* 0x000000241d1eb211 */ /* 0x001fc600078a08ff */
[----:B------:R-:W0:Y:S01]  /*11770*/  SHFL.IDX PT, R40, R40, 0x3, 0x181f ;  /* 0x00781f0028287f89 */ /* 0x000e2200000e0000 */
[C---:B------:R-:W-:Y:S02]  /*11780*/  @!P2 LEA R36, P4, R29.reuse, R38, 0x1 ;  /* 0x000000261d24a211 */ /* 0x040fe400078808ff */
[C-C-:B-1----:R-:W-:Y:S02]  /*11790*/  @!P3 LEA.HI.X R31, R29.reuse, R31, R28.reuse, 0x1, P5 ;  /* 0x0000001f1d1fb211 */ /* 0x142fe400028f0c1c */
[C---:B------:R-:W-:Y:S02]  /*117a0*/  @!P1 LEA R38, P5, R29.reuse, R42, 0x1 ;  /* 0x0000002a1d269211 */ /* 0x040fe400078a08ff */
[C-C-:B------:R-:W-:Y:S02]  /*117b0*/  @!P2 LEA.HI.X R37, R29.reuse, R37, R28.reuse, 0x1, P4 ;  /* 0x000000251d25a211 */ /* 0x140fe400020f0c1c */
[----:B------:R-:W-:Y:S01]  /*117c0*/  @!P1 LEA.HI.X R39, R29, R39, R28, 0x1, P5 ;  /* 0x000000271d279211 */ /* 0x000fe200028f0c1c */
[----:B--2---:R2:W-:Y:S04]  /*117d0*/  @!P3 ST.E.128 desc[UR56][R30.64], R8 ;  /* 0x000000081e00b985 */ /* 0x0045e8000c101d38 */
[----:B---3--:R2:W-:Y:S04]  /*117e0*/  @!P2 ST.E.128 desc[UR56][R36.64], R12 ;  /* 0x0000000c2400a985 */ /* 0x0085e8000c101d38 */
[----:B----4-:R2:W-:Y:S01]  /*117f0*/  @!P1 ST.E.128 desc[UR56][R38.64], R24 ;  /* 0x0000001826009985 */ /* 0x0105e2000c101d38 */
[----:B0-----:R-:W-:Y:S05]  /*11800*/  @P0 BRA `(.L_x_510) ;  /* 0x0000000800580947 */ /* 0x001fea0003800000 */
[----:B--2---:R-:W-:-:S04]  /*11810*/  LEA R8, P0, R29, R32, 0x1 ;  /* 0x000000201d087211 */ /* 0x004fc800078008ff */
[----:B------:R-:W-:-:S05]  /*11820*/  LEA.HI.X R9, R29, R40, R28, 0x1, P0 ;  /* 0x000000281d097211 */ /* 0x000fca00000f0c1c */
[----:B-----5:R3:W-:Y:S01]  /*11830*/  ST.E.128 desc[UR56][R8.64], R4 ;  /* 0x0000000408007985 */ /* 0x0207e2000c101d38 */
[----:B------:R-:W-:Y:S05]  /*11840*/  BRA `(.L_x_510) ;  /* 0x0000000800487947 */ /* 0x000fea0003800000 */
.L_x_508:
[----:B------:R-:W-:Y:S01]  /*11850*/  ULDC.64 UR4, c[0x0][0xc00] ;  /* 0x0003000000047ab9 */ /* 0x000fe20000000a00 */
[----:B------:R-:W-:Y:S01]  /*11860*/  IMAD.MOV.U32 R0, RZ, RZ, RZ ;  /* 0x000000ffff007224 */ /* 0x000fe200078e00ff */
[----:B------:R-:W-:Y:S01]  /*11870*/  ISETP.NE.U32.AND P0, PT, RZ, UR4, PT ;  /* 0x00000004ff007c0c */ /* 0x000fe2000bf05070 */
[----:B------:R-:W0:Y:S01]  /*11880*/  LDC R27, c[0x0][0xbe8] ;  /* 0x0002fa00ff1b7b82 */ /* 0x000e220000000800 */
[----:B------:R-:W-:Y:S02]  /*11890*/  IADD3 R4, P1, R62, UR4, RZ ;  /* 0x000000043e047c10 */ /* 0x000fe4000ff3e0ff */
[----:B------:R-:W-:Y:S02]  /*118a0*/  ISETP.NE.AND.EX P0, PT, RZ, UR5, PT, P0 ;  /* 0x00000005ff007c0c */ /* 0x000fe4000bf05300 */
[----:B------:R-:W-:Y:S01]  /*118b0*/  IADD3.X R5, R64, UR5, RZ, P1, !PT ;  /* 0x0000000540057c10 */ /* 0x000fe20008ffe4ff */
[----:B------:R-:W-:Y:S02]  /*118c0*/  ULDC.64 UR4, c[0x0][0xc08] ;  /* 0x0003020000047ab9 */ /* 0x000fe40000000a00 */
[----:B------:R-:W-:-:S04]  /*118d0*/  ISETP.NE.U32.AND P1, PT, RZ, UR4, PT ;  /* 0x00000004ff007c0c */ /* 0x000fc8000bf25070 */
[----:B------:R-:W-:-:S04]  /*118e0*/  ISETP.NE.AND.EX P1, PT, RZ, UR5, PT, P1 ;  /* 0x00000005ff007c0c */ /* 0x000fc8000bf25310 */
[----:B------:R2:W5:Y:S09]  /*118f0*/  @P0 LDG.E R0, desc[UR56][R4.64] ;  /* 0x0000003804000981 */ /* 0x000572000c1e1900 */
[----:B------:R-:W-:Y:S01]  /*11900*/  @P1 IADD3 R6, P2, R62, UR4, RZ ;  /* 0x000000043e061c10 */ /* 0x000fe2000ff5e0ff */
[----:B------:R-:W-:-:S02]  /*11910*/  ULDC UR4, c[0x0][0xa88] ;  /* 0x0002a20000047ab9 */ /* 0x000fc40000000800 */
[----:B------:R-:W-:Y:S01]  /*11920*/  IMAD.U32 R8, RZ, RZ, UR4 ;  /* 0x00000004ff087e24 */ /* 0x000fe2000f8e00ff */
[----:B------:R-:W-:-:S05]  /*11930*/  @P1 IADD3.X R7, R64, UR5, RZ, P2, !PT ;  /* 0x0000000540071c10 */ /* 0x000fca00097fe4ff */
[----:B------:R2:W5:Y:S01]  /*11940*/  @P1 LDG.E R8, desc[UR56][R6.64] ;  /* 0x0000003806081981 */ /* 0x000562000c1e1900 */
[----:B0-----:R-:W-:Y:S02]  /*11950*/  ISETP.NE.AND P2, PT, R27, 0x1, PT ;  /* 0x000000011b00780c */ /* 0x001fe40003f45270 */
[----:B------:R-:W-:-:S11]  /*11960*/  ISETP.GE.AND P3, PT, R66, 0xc0, PT ;  /* 0x000000c04200780c */ /* 0x000fd60003f66270 */
[----:B------:R-:W0:Y:S01]  /*11970*/  @P2 LDC R31, c[0x0][0xbec] ;  /* 0x0002fb00ff1f2b82 */ /* 0x000e220000000800 */
[----:B--2---:R-:W-:Y:S05]  /*11980*/  @P1 BRA `(.L_x_511) ;  /* 0x0000000000101947 */ /* 0x004fea0003800000 */
[----:B------:R-:W-:Y:S05]  /*11990*/  @!P0 BRA `(.L_x_511) ;  /* 0x00000000000c8947 */ /* 0x000fea0003800000 */
[----:B------:R-:W2:Y:S04]  /*119a0*/  LDG.E R7, desc[UR56][R4.64] ;  /* 0x0000003804077981 */ /* 0x000ea8000c1e1900 */
[----:B-----5:R-:W2:Y:S02]  /*119b0*/  LDG.E R8, desc[UR56][R4.64+0x4] ;  /* 0x0000043804087981 */ /* 0x020ea4000c1e1900 */
[----:B--2---:R-:W-:-:S07]  /*119c0*/  IADD3 R8, -R7, R8, RZ ;  /* 0x0000000807087210 */ /* 0x004fce0007ffe1ff */
.L_x_511:
[----:B------:R-:W2:Y:S04]  /*119d0*/  LDL R14, [R1+0x94] ;  /* 0x00009400010e7983 */ /* 0x000ea80000100800 */
[----:B------:R3:W5:Y:S01]  /*119e0*/  LDL R26, [R1+0x9c] ;  /* 0x00009c00011a7983 */ /* 0x0007620000100800 */
[----:B------:R-:W-:Y:S01]  /*119f0*/  BSSY B1, `(.L_x_512) ;  /* 0x000002e000017945 */ /* 0x000fe20003800000 */
[----:B------:R-:W-:Y:S02]  /*11a00*/  SEL R15, R65, RZ, !P0 ;  /* 0x000000ff410f7207 */ /* 0x000fe40004000000 */
[----:B------:R-:W-:Y:S02]  /*11a10*/  SEL R24, R24, RZ, !P0 ;  /* 0x000000ff18187207 */ /* 0x000fe40004000000 */
[----:B-----5:R-:W-:-:S02]  /*11a20*/  SHF.R.S32.HI R13, RZ, 0x1f, R0 ;  /* 0x0000001fff0d7819 */ /* 0x020fc40000011400 */
[----:B--2---:R-:W-:Y:S01]  /*11a30*/  SHF.R.S32.HI R12, RZ, 0x1f, R14 ;  /* 0x0000001fff0c7819 */ /* 0x004fe2000001140e */
[----:B---3--:R-:W-:Y:S06]  /*11a40*/  @P3 BRA `(.L_x_513) ;  /* 0x0000000000a03947 */ /* 0x008fec0003800000 */
[----:B------:R-:W2:Y:S01]  /*11a50*/  S2R R4, SR_TID.X ;  /* 0x0000000000047919 */ /* 0x000ea20000002100 */
[----:B------:R-:W3:Y:S02]  /*11a60*/  LDC R11, c[0x0][0xbe8] ;  /* 0x0002fa00ff0b7b82 */ /* 0x000ee40000000800 */
[----:B---3--:R-:W-:Y:S02]  /*11a70*/  IMAD R5, R8, R11, RZ ;  /* 0x0000000b08057224 */ /* 0x008fe400078e02ff */
[----:B--2---:R-:W-:-:S04]  /*11a80*/  IMAD R4, R26, 0xc0, R4 ;  /* 0x000000c01a047824 */ /* 0x004fc800078e0204 */
[----:B-1----:R-:W-:-:S05]  /*11a90*/  VIADD R10, R4, 0xffffff80 ;  /* 0xffffff80040a7836 */ /* 0x002fca0000000000 */
[----:B------:R-:W-:-:S13]  /*11aa0*/  ISETP.GE.AND P0, PT, R10, R5, PT ;  /* 0x000000050a00720c */ /* 0x000fda0003f06270 */
[----:B------:R-:W-:Y:S05]  /*11ab0*/  @P0 BRA `(.L_x_513) ;  /* 0x0000000000840947 */ /* 0x000fea0003800000 */
[----:B------:R-:W-:Y:S01]  /*11ac0*/  ISETP.NE.AND P0, PT, R11, 0x1, PT ;  /* 0x000000010b00780c */ /* 0x000fe20003f05270 */
[----:B------:R-:W-:Y:S01]  /*11ad0*/  ULDC.64 UR4, c[0x0][0xb90] ;  /* 0x0002e40000047ab9 */ /* 0x000fe20000000a00 */
[----:B------:R-:W-:Y:S02]  /*11ae0*/  IMAD.MOV.U32 R4, RZ, RZ, R0 ;  /* 0x000000ffff047224 */ /* 0x000fe400078e0000 */
[----:B------:R-:W-:Y:S02]  /*11af0*/  IMAD R9, R12, UR4, RZ ;  /* 0x000000040c097c24 */ /* 0x000fe4000f8e02ff */
[----:B------:R-:W-:Y:S02]  /*11b00*/  IMAD.MOV.U32 R5, RZ, RZ, R13 ;  /* 0x000000ffff057224 */ /* 0x000fe400078e000d */
[----:B------:R-:W-:Y:S02]  /*11b10*/  IMAD.MOV.U32 R7, RZ, RZ, R10 ;  /* 0x000000ffff077224 */ /* 0x000fe400078e000a */
[----:B------:R-:W-:-:S03]  /*11b20*/  IMAD.WIDE.U32 R4, R14, UR4, R4 ;  /* 0x000000040e047c25 */ /* 0x000fc6000f8e0004 */
[----:B------:R-:W1:Y:S01]  /*11b30*/  @P0 LDC R21, c[0x0][0xbec] ;  /* 0x0002fb00ff150b82 */ /* 0x000e620000000800 */
[----:B------:R-:W-:Y:S01]  /*11b40*/  IMAD R9, R14, UR5, R9 ;  /* 0x000000050e097c24 */ /* 0x000fe2000f8e0209 */
[----:B------:R-:W-:-:S03]  /*11b50*/  ULDC.64 UR4, c[0x0][0xb98] ;  /* 0x0002e60000047ab9 */ /* 0x000fc60000000a00 */
[----:B------:R-:W-:-:S03]  /*11b60*/  IMAD.IADD R5, R5, 0x1, R9 ;  /* 0x0000000105057824 */ /* 0x000fc600078e0209 */
[----:B------:R-:W2:Y:S01]  /*11b70*/  @P0 LDC R25, c[0x0][0xbf0] ;  /* 0x0002fc00ff190b82 */ /* 0x000ea20000000800 */
[----:B------:R-:W-:-:S04]  /*11b80*/  IMAD.WIDE.U32 R4, R15, UR4, R4 ;  /* 0x000000040f047c25 */ /* 0x000fc8000f8e0004 */
[----:B-1----:R-:W-:-:S05]  /*11b90*/  @P0 IMAD.HI.U32 R6, R10, R21, RZ ;  /* 0x000000150a060227 */ /* 0x002fca00078e00ff */
[----:B--2---:R-:W-:Y:S01]  /*11ba0*/  @P0 SHF.R.U32.HI R7, RZ, R25, R6 ;  /* 0x00000019ff070219 */ /* 0x004fe20000011606 */
[----:B------:R-:W-:-:S03]  /*11bb0*/  IMAD R6, R24, UR4, RZ ;  /* 0x0000000418067c24 */ /* 0x000fc6000f8e02ff */
[----:B------:R-:W-:Y:S01]  /*11bc0*/  IADD3 R4, P0, R7, R4, RZ ;  /* 0x0000000407047210 */ /* 0x000fe20007f1e0ff */
[----:B------:R-:W-:-:S04]  /*11bd0*/  IMAD.MOV R9, RZ, RZ, -R7 ;  /* 0x000000ffff097224 */ /* 0x000fc800078e0a07 */
[----:B------:R-:W-:Y:S01]  /*11be0*/  IMAD R9, R11, R9, R10 ;  /* 0x000000090b097224 */ /* 0x000fe200078e020a */
[----:B------:R-:W-:Y:S01]  /*11bf0*/  SHF.R.S32.HI R11, RZ, 0x1f, R7 ;  /* 0x0000001fff0b7819 */ /* 0x000fe20000011407 */
[----:B------:R-:W-:Y:S01]  /*11c00*/  IMAD R10, R15, UR5, R6 ;  /* 0x000000050f0a7c24 */ /* 0x000fe2000f8e0206 */
[----:B------:R-:W-:Y:S02]  /*11c10*/  ULDC.64 UR4, c[0x0][0xb88] ;  /* 0x0002e20000047ab9 */ /* 0x000fe40000000a00 */
[----:B------:R-:W-:Y:S02]  /*11c20*/  SHF.R.S32.HI R6, RZ, 0x1f, R9 ;  /* 0x0000001fff067819 */ /* 0x000fe40000011409 */
[----:B------:R-:W-:-:S03]  /*11c30*/  IADD3.X R5, R11, R5, R10, P0, !PT ;  /* 0x000000050b057210 */ /* 0x000fc600007fe40a */
[----:B------:R-:W-:Y:S02]  /*11c40*/  IMAD R6, R6, UR4, RZ ;  /* 0x0000000406067c24 */ /* 0x000fe4000f8e02ff */
[----:B------:R-:W-:-:S04]  /*11c50*/  IMAD.WIDE.U32 R4, R9, UR4, R4 ;  /* 0x0000000409047c25 */ /* 0x000fc8000f8e0004 */
[----:B------:R-:W-:Y:S01]  /*11c60*/  IMAD R7, R9, UR5, R6 ;  /* 0x0000000509077c24 */ /* 0x000fe2000f8e0206 */
[----:B------:R-:W-:Y:S02]  /*11c70*/  ULDC.64 UR4, c[0x0][0xb50] ;  /* 0x0002d40000047ab9 */ /* 0x000fe40000000a00 */
[----:B------:R-:W-:Y:S01]  /*11c80*/  LEA R6, P0, R4, UR4, 0x2 ;  /* 0x0000000404067c11 */ /* 0x000fe2000f8010ff */
[----:B------:R-:W-:-:S05]  /*11c90*/  IMAD.IADD R5, R5, 0x1, R7 ;  /* 0x0000000105057824 */ /* 0x000fca00078e0207 */
[----:B------:R-:W-:Y:S02]  /*11ca0*/  LEA.HI.X R7, R4, UR5, R5, 0x2, P0 ;  /* 0x0000000504077c11 */ /* 0x000fe400080f1405 */
[----:B------:R-:W-:-:S05]  /*11cb0*/  MOV R5, 0xff800000 ;  /* 0xff80000000057802 */ /* 0x000fca0000000f00 */
[----:B------:R2:W-:Y:S02]  /*11cc0*/  STG.E desc[UR56][R6.64], R5 ;  /* 0x0000000506007986 */ /* 0x0005e4000c101938 */
.L_x_513:
[----:B------:R-:W-:Y:S05]  /*11cd0*/  BSYNC B1 ;  /* 0x0000000000017941 */ /* 0x000fea0003800000 */
.L_x_512:
[----:B-1----:R-:W1:Y:S01]  /*11ce0*/  @P2 LDC R9, c[0x0][0xbf0] ;  /* 0x0002fc00ff092b82 */ /* 0x002e620000000800 */
[----:B------:R-:W-:Y:S01]  /*11cf0*/  ULDC.64 UR4, c[0x0][0xaa0] ;  /* 0x0002a80000047ab9 */ /* 0x000fe20000000a00 */
[----:B------:R-:W-:Y:S01]  /*11d00*/  IMAD R3, R3, 0x30, R30 ;  /* 0x0000003003037824 */ /* 0x000fe200078e021e */
[----:B------:R-:W-:Y:S01]  /*11d10*/  ULDC.64 UR6, c[0x0][0xa80] ;  /* 0x0002a00000067ab9 */ /* 0x000fe20000000a00 */
[----:B--2---:R-:W-:Y:S02]  /*11d20*/  IMAD R5, R13, UR4, RZ ;  /* 0x000000040d057c24 */ /* 0x004fe4000f8e02ff */
[----:B------:R-:W-:Y:S02]  /*11d30*/  IMAD R10, R26, 0xc0, R3 ;  /* 0x000000c01a0a7824 */ /* 0x000fe400078e0203 */
[C---:B------:R-:W-:Y:S02]  /*11d40*/  IMAD R7, R0.reuse, UR5, R5 ;  /* 0x0000000500077c24 */ /* 0x040fe4000f8e0205 */
[----:B------:R-:W-:Y:S01]  /*11d50*/  IMAD.WIDE.U32 R4, R0, UR4, RZ ;  /* 0x0000000400047c25 */ /* 0x000fe2000f8e00ff */
[----:B------:R-:W-:-:S03]  /*11d60*/  ULDC.64 UR4, c[0x0][0xae8] ;  /* 0x0002ba0000047ab9 */ /* 0x000fc60000000a00 */
[----:B------:R-:W-:Y:S02]  /*11d70*/  IMAD R0, R12, UR4, RZ ;  /* 0x000000040c007c24 */ /* 0x000fe4000f8e02ff */
[----:B------:R-:W-:Y:S02]  /*11d80*/  IMAD.IADD R5, R5, 0x1, R7 ;  /* 0x0000000105057824 */ /* 0x000fe400078e0207 */
[----:B------:R-:W-:Y:S02]  /*11d90*/  IMAD R7, R14, UR5, R0 ;  /* 0x000000050e077c24 */ /* 0x000fe4000f8e0200 */
[----:B0-----:R-:W-:-:S04]  /*11da0*/  @P2 IMAD.HI.U32 R0, R10, R31, RZ ;  /* 0x0000001f0a002227 */ /* 0x001fc800078e00ff */
[----:B------:R-:W-:Y:S01]  /*11db0*/  IMAD.MOV.U32 R3, RZ, RZ, R10 ;  /* 0x000000ffff037224 */ /* 0x000fe200078e000a */
[----:B-1----:R-:W-:Y:S01]  /*11dc0*/  @P2 SHF.R.U32.HI R3, RZ, R9, R0 ;  /* 0x00000009ff032219 */ /* 0x002fe20000011600 */
[----:B------:R-:W-:Y:S01]  /*11dd0*/  IMAD.WIDE.U32 R4, R14, UR4, R4 ;  /* 0x000000040e047c25 */ /* 0x000fe2000f8e0004 */
[----:B------:R-:W-:Y:S02]  /*11de0*/  ULDC.64 UR4, c[0x0][0xaf0] ;  /* 0x0002bc0000047ab9 */ /* 0x000fe40000000a00 */
[----:B------:R-:W-:Y:S01]  /*11df0*/  SHF.R.S32.HI R0, RZ, 0x1f, R3 ;  /* 0x0000001fff007819 */ /* 0x000fe20000011403 */
[----:B------:R-:W-:Y:S02]  /*11e00*/  IMAD.IADD R5, R5, 0x1, R7 ;  /* 0x0000000105057824 */ /* 0x000fe400078e0207 */
[----:B------:R-:W-:Y:S02]  /*11e10*/  IMAD R6, R24, UR4, RZ ;  /* 0x0000000418067c24 */ /* 0x000fe4000f8e02ff */
[----:B------:R-:W-:-:S02]  /*11e20*/  IMAD.MOV R21, RZ, RZ, -R3 ;  /* 0x000000ffff157224 */ /* 0x000fc400078e0a03 */
[C---:B------:R-:W-:Y:S02]  /*11e30*/  IMAD R7, R15.reuse, UR5, R6 ;  /* 0x000000050f077c24 */ /* 0x040fe4000f8e0206 */
[----:B------:R-:W-:Y:S01]  /*11e40*/  IMAD.WIDE.U32 R4, R15, UR4, R4 ;  /* 0x000000040f047c25 */ /* 0x000fe2000f8e0004 */
[----:B------:R-:W-:-:S03]  /*11e50*/  ULDC.64 UR4, c[0x0][0xae0] ;  /* 0x0002b80000047ab9 */ /* 0x000fc60000000a00 */
[----:B------:R-:W-:Y:S02]  /*11e60*/  IMAD R21, R27, R21, R10 ;  /* 0x000000151b157224 */ /* 0x000fe400078e020a */
[----:B------:R-:W-:Y:S02]  /*11e70*/  IMAD R6, R0, UR4, RZ ;  /* 0x0000000400067c24 */ /* 0x000fe4000f8e02ff */
[----:B------:R-:W-:Y:S01]  /*11e80*/  IMAD.IADD R5, R5, 0x1, R7 ;  /* 0x0000000105057824 */ /* 0x000fe200078e0207 */
[----:B------:R-:W-:Y:S01]  /*11e90*/  SHF.R.S32.HI R0, RZ, 0x1f, R21 ;  /* 0x0000001fff007819 */ /* 0x000fe20000011415 */
[C---:B------:R-:W-:Y:S02]  /*11ea0*/  IMAD R7, R3.reuse, UR5, R6 ;  /* 0x0000000503077c24 */ /* 0x040fe4000f8e0206 */
[----:B------:R-:W-:Y:S01]  /*11eb0*/  IMAD.WIDE.U32 R4, R3, UR4, R4 ;  /* 0x0000000403047c25 */ /* 0x000fe2000f8e0004 */
[----:B------:R-:W-:-:S03]  /*11ec0*/  ULDC.64 UR4, c[0x0][0xad8] ;  /* 0x0002b60000047ab9 */ /* 0x000fc60000000a00 */
[----:B------:R-:W-:Y:S02]  /*11ed0*/  IMAD R0, R0, UR4, RZ ;  /* 0x0000000400007c24 */ /* 0x000fe4000f8e02ff */
[----:B------:R-:W-:Y:S02]  /*11ee0*/  IMAD.IADD R5, R5, 0x1, R7 ;  /* 0x0000000105057824 */ /* 0x000fe400078e0207 */
[C---:B------:R-:W-:Y:S02]  /*11ef0*/  IMAD R3, R21.reuse, UR5, R0 ;  /* 0x0000000515037c24 */ /* 0x040fe4000f8e0200 */
[----:B------:R-:W-:Y:S01]  /*11f00*/  IMAD.WIDE.U32 R20, R21, UR4, R4 ;  /* 0x0000000415147c25 */ /* 0x000fe2000f8e0004 */
[----:B------:R-:W-:Y:S02]  /*11f10*/  ULDC UR4, c[0x0][0xac8] ;  /* 0x0002b20000047ab9 */ /* 0x000fe40000000800 */
[----:B------:R-:W-:Y:S01]  /*11f20*/  ISETP.GE.AND P0, PT, R29, UR4, PT ;  /* 0x000000041d007c0c */ /* 0x000fe2000bf06270 */
[----:B------:R-:W-:Y:S01]  /*11f30*/  IMAD.IADD R3, R21, 0x1, R3 ;  /* 0x0000000115037824 */ /* 0x000fe200078e0203 */
[----:B------:R-:W-:Y:S01]  /*11f40*/  LEA R7, P1, R20, UR6, 0x1 ;  /* 0x0000000614077c11 */ /* 0x000fe2000f8208ff */
[----:B------:R-:W-:-:S03]  /*11f50*/  UMOV UR4, 0xffffffff ;  /* 0xffffffff00047882 */ /* 0x000fc60000000000 */
[----:B------:R-:W-:Y:S01]  /*11f60*/  LEA.HI.X R20, R20, UR7, R3, 0x1, P1 ;  /* 0x0000000714147c11 */ /* 0x000fe200088f0c03 */
[----:B------:R-:W-:Y:S08]  /*11f70*/  BRA.DIV UR4, `(.L_x_514) ;  /* 0x0000006a04f87947 */ /* 0x000ff0000b800000 */
[----:B------:R-:W0:Y:S01]  /*11f80*/  SHFL.IDX PT, R3, R7, RZ, 0x181f ;  /* 0x00181fff07037589 */ /* 0x000e2200000e0000 */
[----:B------:R-:W-:Y:S02]  /*11f90*/  IMAD R21, R8, R27, RZ ;  /* 0x0000001b08157224 */ /* 0x000fe400078e02ff */
[----:B------:R-:W-:Y:S01]  /*11fa0*/  IMAD R24, R26, 0xc0, R30 ;  /* 0x000000c01a187824 */ /* 0x000fe200078e021e */
[----:B------:R-:W1:Y:S03]  /*11fb0*/  SHFL.IDX PT, R0, R20, RZ, 0x181f ;  /* 0x00181fff14007589 */ /* 0x000e6600000e0000 */
[C---:B------:R-:W-:Y:S01]  /*11fc0*/  VIADD R10, R24.reuse, 0x60 ;  /* 0x00000060180a7836 */ /* 0x040fe20000000000 */
[----:B------:R-:W2:Y:S01]  /*11fd0*/  SHFL.IDX PT, R5, R7, 0x1, 0x181f ;  /* 0x00381f0007057f89 */ /* 0x000ea200000e0000 */
[CC--:B------:R-:W-:Y:S02]  /*11fe0*/  ISETP.GE.OR P2, PT, R24.reuse, R21.reuse, P0 ;  /* 0x000000151800720c */ /* 0x0c0fe40000746670 */
[----:B------:R-:W-:Y:S01]  /*11ff0*/  IADD3 R8, R24, 0x30, RZ ;  /* 0x0000003018087810 */ /* 0x000fe20007ffe0ff */
[----:B------:R-:W3:Y:S01]  /*12000*/  SHFL.IDX PT, R14, R7, 0x2, 0x181f ;  /* 0x00581f00070e7f89 */ /* 0x000ee200000e0000 */
[----:B------:R-:W-:-:S02]  /*12010*/  ISETP.GE.OR P4, PT, R10, R21, P0 ;  /* 0x000000150a00720c */ /* 0x000fc40000786670 */
[----:B------:R-:W-:Y:S01]  /*12020*/  ISETP.GE.OR P3, PT, R8, R21, P0 ;  /* 0x000000150800720c */ /* 0x000fe20000766670 */
[----:B------:R-:W4:Y:S04]  /*12030*/  SHFL.IDX PT, R4, R20, 0x1, 0x181f ;  /* 0x00381f0014047f89 */ /* 0x000f2800000e0000 */
[----:B------:R-:W5:Y:S02]  /*12040*/  SHFL.IDX PT, R6, R20, 0x2, 0x181f ;  /* 0x00581f0014067f89 */ /* 0x000f6400000e0000 */
[----:B0-----:R-:W-:-:S04]  /*12050*/  @!P2 LEA R10, P5, R29, R3, 0x1 ;  /* 0x000000031d0aa211 */ /* 0x001fc800078a08ff */
[C---:B-1----:R-:W-:Y:S02]  /*12060*/  @!P2 LEA.HI.X R3, R29.reuse, R0, R28, 0x1, P5 ;  /* 0x000000001d03a211 */ /* 0x042fe400028f0c1c */
[----:B------:R0:W1:Y:S01]  /*12070*/  SHFL.IDX PT, R0, R20, 0x3, 0x181f ;  /* 0x00781f0014007f89 */ /* 0x00006200000e0000 */
[C---:B--2---:R-:W-:Y:S02]  /*12080*/  @!P3 LEA R8, P1, R29.reuse, R5, 0x1 ;  /* 0x000000051d08b211 */ /* 0x044fe400078208ff */
[----:B------:R-:W-:Y:S01]  /*12090*/  @!P2 IMAD.MOV.U32 R11, RZ, RZ, R3 ;  /* 0x000000ffff0ba224 */ /* 0x000fe200078e0003 */
[----:B---3--:R-:W-:-:S04]  /*120a0*/  @!P4 LEA R25, P5, R29, R14, 0x1 ;  /* 0x0000000e1d19c211 */ /* 0x008fc800078a08ff */
[----:B------:R0:W-:Y:S01]  /*120b0*/  @!P2 ST.E.128 desc[UR56][R10.64], RZ ;  /* 0x000000ff0a00a985 */ /* 0x0001e2000c101d38 */
[C-C-:B----4-:R-:W-:Y:S01]  /*120c0*/  @!P3 LEA.HI.X R9, R29.reuse, R4, R28.reuse, 0x1, P1 ;  /* 0x000000041d09b211 */ /* 0x150fe200008f0c1c */
[----:B------:R-:W-:Y:S02]  /*120d0*/  @!P4 IMAD.MOV.U32 R4, RZ, RZ, R25 ;  /* 0x000000ffff04c224 */ /* 0x000fe400078e0019 */
[----:B------:R0:W2:Y:S01]  /*120e0*/  SHFL.IDX PT, R14, R7, 0x3, 0x181f ;  /* 0x00781f00070e7f89 */ /* 0x0000a200000e0000 */
[----:B-----5:R-:W-:-:S03]  /*120f0*/  @!P4 LEA.HI.X R5, R29, R6, R28, 0x1, P5 ;  /* 0x000000061d05c211 */ /* 0x020fc600028f0c1c */
[----:B------:R0:W-:Y:S04]  /*12100*/  @!P3 ST.E.128 desc[UR56][R8.64], RZ ;  /* 0x000000ff0800b985 */ /* 0x0001e8000c101d38 */
[----:B------:R0:W-:Y:S02]  /*12110*/  @!P4 ST.E.128 desc[UR56][R4.64], RZ ;  /* 0x000000ff0400c985 */ /* 0x0001e4000c101d38 */
.L_x_687:
[----:B------:R-:W-:-:S05]  /*12120*/  VIADD R24, R24, 0x90 ;  /* 0x0000009018187836 */ /* 0x000fca0000000000 */
[----:B------:R-:W-:-:S13]  /*12130*/  ISETP.GE.OR P0, PT, R24, R21, P0 ;  /* 0x000000151800720c */ /* 0x000fda0000706670 */
[----:B--2---:R-:W-:-:S04]  /*12140*/  @!P0 LEA R14, P1, R29, R14, 0x1 ;  /* 0x0000000e1d0e8211 */ /* 0x004fc800078208ff */
[----:B-1----:R-:W-:-:S05]  /*12150*/  @!P0 LEA.HI.X R15, R29, R0, R28, 0x1, P1 ;  /* 0x000000001d0f8211 */ /* 0x002fca00008f0c1c */
[----:B------:R1:W-:Y:S04]  /*12160*/  @!P0 ST.E.128 desc[UR56][R14.64], RZ ;  /* 0x000000ff0e008985 */ /* 0x0003e8000c101d38 */
.L_x_510:
[----:B------:R-:W-:Y:S05]  /*12170*/  BSYNC B0 ;  /* 0x0000000000007941 */ /* 0x000fea0003800000 */
.L_x_507:
[----:B------:R-:W-:Y:S02]  /*12180*/  ULDC UR4, c[0x0][0xc3c] ;  /* 0x00030f0000047ab9 */ /* 0x000fe40000000800 */
[----:B------:R-:W-:-:S13]  /*12190*/  ISETP.GE.AND P0, PT, R35, UR4, PT ;  /* 0x0000000423007c0c */ /* 0x000fda000bf06270 */
[----:B------:R-:W-:Y:S05]  /*121a0*/  @!P0 BRA `(.L_x_515) ;  /* 0xfffffef000148947 */ /* 0x000fea000383ffff */
[----:B------:R-:W-:Y:S05]  /*121b0*/  BRA `(.L_x_396) ;  /* 0x0000006000787947 */ /* 0x000fea0003800000 */
.L_x_394:
[----:B------:R-:W-:-:S08]  /*121c0*/  NOP ;  /* 0x0000000000007918 */ /* 0x000fd00000000000 */
[----:B--2---:R-:W0:-:S00]  /*121d0*/  USETMAXREG.DEALLOC.CTAPOOL 0x20 ;  /* 0x00000020000079c8 */ /* 0x004e0000080e0500 */
[----:B0-----:R-:W2:Y:S01]  /*121e0*/  LDL.LU R2, [R1] ;  /* 0x0000000001027983 */ /* 0x001ea20000300800 */
[----:B------:R-:W-:-:S06]  /*121f0*/  LOP3.LUT R0, R0, 0x3, RZ, 0xc0, !PT ;  /* 0x0000000300007812 */ /* 0x000fcc00078ec0ff */
[----:B------:R-:W0:Y:S02]  /*12200*/  SHFL.IDX PT, R0, R0, RZ, 0x1f ;  /* 0x00001fff00007589 */ /* 0x000e2400000e0000 */
[----:B0-----:R-:W-:Y:S01]  /*12210*/  ISETP.NE.AND P0, PT, R0, RZ, PT ;  /* 0x000000ff0000720c */ /* 0x001fe20003f05270 */
[----:B------:R-:W-:Y:S01]  /*12220*/  IMAD.MOV.U32 R0, RZ, RZ, RZ ;  /* 0x000000ffff007224 */ /* 0x000fe200078e00ff */
[----:B--2---:R-:W-:-:S11]  /*12230*/  LOP3.LUT R2, R2, 0xfffffffd, RZ, 0xc0, !PT ;  /* 0xfffffffd02027812 */ /* 0x004fd600078ec0ff */
[----:B------:R-:W-:-:S05]  /*12240*/  @P0 LOP3.LUT R2, R2, 0x2, RZ, 0xfc, !PT ;  /* 0x0000000202020812 */ /* 0x000fca00078efcff */
[----:B------:R0:W-:Y:S01]  /*12250*/  STL [R1], R2 ;  /* 0x0000000201007387 */ /* 0x0001e20000100800 */
        /* <DEDUP_REMOVED lines=8> */
.L_x_516:
        /* <DEDUP_REMOVED lines=38> */
[----:B------:R-:W-:Y:S01]  /*12540*/  IMAD.MOV.U32 R4, RZ, RZ, R3 ;  /* 0x000000ffff047224 */ /* 0x000fe200078e0003 */
[----:B------:R-:W-:Y:S01]  /*12550*/  UMOV UR4, URZ ;  /* 0x0000003f00047c82 */ /* 0x000fe20008000000 */
[----:B------:R-:W-:Y:S01]  /*12560*/  ULDC UR7, c[0x0][0xc3c] ;  /* 0x00030f0000077ab9 */ /* 0x000fe20000000800 */
[----:B------:R-:W-:-:S05]  /*12570*/  ULDC UR5, c[0x0][0xc38] ;  /* 0x00030e0000057ab9 */ /* 0x000fca0000000800 */
.L_x_522:
[----:B------:R-:W-:Y:S01]  /*12580*/  UIADD3 UR4, UR4, 0x1f, URZ ;  /* 0x0000001f04047890 */ /* 0x000fe2000fffe03f */
[----:B------:R-:W-:-:S05]  /*12590*/  IMAD.U32 R19, RZ, RZ, UR7 ;  /* 0x00000007ff137e24 */ /* 0x000fca000f8e00ff */
[----:B0-----:R-:W-:-:S13]  /*125a0*/  ISETP.LE.AND P6, PT, R6, UR4, PT ;  /* 0x0000000406007c0c */ /* 0x001fda000bfc3270 */
[----:B------:R-:W-:Y:S05]  /*125b0*/  @P6 BRA `(.L_x_519) ;  /* 0x0000000400246947 */ /* 0x000fea0003800000 */
[----:B------:R-:W-:Y:S01]  /*125c0*/  VIADD R7, R5, UR4 ;  /* 0x0000000405077c36 */ /* 0x000fe20008000000 */
[----:B------:R-:W-:Y:S01]  /*125d0*/  BSSY B0, `(.L_x_520) ;  /* 0x0000007000007945 */ /* 0x000fe20003800000 */
[----:B------:R-:W-:-:S03]  /*125e0*/  MOV R0, RZ ;  /* 0x000000ff00007202 */ /* 0x000fc60000000f00 */
[----:B------:R-:W-:-:S13]  /*125f0*/  ISETP.GE.OR P6, PT, R7, R6, !P0 ;  /* 0x000000060700720c */ /* 0x000fda00047c6670 */
[----:B------:R-:W-:Y:S05]  /*12600*/  @P6 BRA `(.L_x_521) ;  /* 0x00000000000c6947 */ /* 0x000fea0003800000 */
[----:B------:R-:W0:Y:S02]  /*12610*/  LDC.64 R2, c[0x0][0xc80] ;  /* 0x00032000ff027b82 */ /* 0x000e240000000a00 */
[----:B0-----:R-:W-:-:S05]  /*12620*/  IMAD.WIDE R2, R7, 0x4, R2 ;  /* 0x0000000407027825 */ /* 0x001fca00078e0202 */
[----:B------:R0:W5:Y:S02]  /*12630*/  LDG.E R0, desc[UR56][R2.64] ;  /* 0x0000003802007981 */ /* 0x000164000c1e1900 */
.L_x_521:
[----:B------:R-:W-:Y:S05]  /*12640*/  BSYNC B0 ;  /* 0x0000000000007941 */ /* 0x000fea0003800000 */
.L_x_520:
[----:B0----5:R-:W0:Y:S02]  /*12650*/  SHFL.UP PT, R2, R0, 0x1, RZ ;  /* 0x0420000000027989 */ /* 0x021e2400000e00ff */
        /* <DEDUP_REMOVED lines=20> */
.L_x_518:
[----:B------:R-:W-:-:S05]  /*127a0*/  IADD3 R9, -R3, R4, RZ ;  /* 0x0000000403097210 */ /* 0x000fca0007ffe1ff */
        /* <DEDUP_REMOVED lines=9> */
[----:B0-----:R-:W-:-:S06]  /*12840*/  VIADD R2, R8, 0xffffffe ;  /* 0x0ffffffe08027836 */ /* 0x001fcc0000000000 */
[----:B------:R0:W1:Y:S01]  /*12850*/  F2I.FTZ.U32.TRUNC.NTZ R3, R2 ;  /* 0x0000000200037305 */ /* 0x000062000021f000 */
[----:B------:R-:W-:Y:S05]  /*12860*/  @!P0 BRA `(.L_x_523) ;  /* 0x0000000000088947 */ /* 0x000fea0003800000 */
[----:B------:R-:W-:-:S06]  /*12870*/  VIADD R16, R19, 0xffffffff ;  /* 0xffffffff13107836 */ /* 0x000fcc0000000000 */
[----:B------:R2:W3:Y:S02]  /*12880*/  SHFL.IDX PT, R16, R7, R16, 0x1f ;  /* 0x00001f1007107589 */ /* 0x0004e400000e0000 */
.L_x_523:
[----:B---3--:R-:W-:Y:S01]  /*12890*/  IMAD R16, R16, UR5, R9 ;  /* 0x0000000510107c24 */ /* 0x008fe2000f8e0209 */
[----:B0-----:R-:W-:Y:S01]  /*128a0*/  IABS R2, R0 ;  /* 0x0000000000027213 */ /* 0x001fe20000000000 */
[----:B-12---:R-:W-:Y:S02]  /*128b0*/  IMAD.MOV R7, RZ, RZ, -R3 ;  /* 0x000000ffff077224 */ /* 0x006fe400078e0a03 */
[----:B------:R-:W-:Y:S01]  /*128c0*/  VIADD R19, R19, UR4 ;  /* 0x0000000413137c36 */ /* 0x000fe20008000000 */
[----:B------:R-:W-:Y:S01]  /*128d0*/  IADD3 R9, -R16, UR6, RZ ;  /* 0x0000000610097c10 */ /* 0x000fe2000fffe1ff */
[----:B------:R-:W-:Y:S02]  /*128e0*/  IMAD.MOV R8, RZ, RZ, -R2 ;  /* 0x000000ffff087224 */ /* 0x000fe400078e0a02 */
[----:B------:R-:W-:Y:S01]  /*128f0*/  IMAD R7, R7, R4, RZ ;  /* 0x0000000407077224 */ /* 0x000fe200078e02ff */
[----:B------:R-:W-:Y:S01]  /*12900*/  IABS R6, R9 ;  /* 0x0000000900067213 */ /* 0x000fe20000000000 */
[----:B------:R-:W-:-:S04]  /*12910*/  IMAD.MOV.U32 R2, RZ, RZ, RZ ;  /* 0x000000ffff027224 */ /* 0x000fc800078e00ff */
[----:B------:R-:W-:-:S04]  /*12920*/  IMAD.HI.U32 R2, R3, R7, R2 ;  /* 0x0000000703027227 */ /* 0x000fc800078e0002 */
[----:B------:R-:W-:Y:S02]  /*12930*/  IMAD.MOV.U32 R3, RZ, RZ, R6 ;  /* 0x000000ffff037224 */ /* 0x000fe400078e0006 */
[----:B------:R-:W-:Y:S02]  /*12940*/  IMAD.MOV.U32 R6, RZ, RZ, R8 ;  /* 0x000000ffff067224 */ /* 0x000fe400078e0008 */
[----:B------:R-:W-:-:S04]  /*12950*/  IMAD.HI.U32 R2, R2, R3, RZ ;  /* 0x0000000302027227 */ /* 0x000fc800078e00ff */
[----:B------:R-:W-:-:S05]  /*12960*/  IMAD R3, R2, R6, R3 ;  /* 0x0000000602037224 */ /* 0x000fca00078e0203 */
[----:B------:R-:W-:-:S13]  /*12970*/  ISETP.GT.U32.AND P1, PT, R4, R3, PT ;  /* 0x000000030400720c */ /* 0x000fda0003f24070 */
[-C--:B------:R-:W-:Y:S01]  /*12980*/  @!P1 IADD3 R3, R3, -R4.reuse, RZ ;  /* 0x8000000403039210 */ /* 0x080fe20007ffe0ff */
        /* <DEDUP_REMOVED lines=12> */
.L_x_519:
[----:B------:R-:W-:Y:S01]  /*12a50*/  IMAD.MOV.U32 R17, RZ, RZ, RZ ;  /* 0x000000ffff117224 */ /* 0x000fe200078e00ff */
[----:B------:R-:W-:Y:S01]  /*12a60*/  MOV R16, UR6 ;  /* 0x0000000600107c02 */ /* 0x000fe20008000f00 */
[----:B------:R-:W-:-:S07]  /*12a70*/  IMAD.MOV.U32 R18, RZ, RZ, RZ ;  /* 0x000000ffff127224 */ /* 0x000fce00078e00ff */
.L_x_524:
[----:B------:R-:W-:-:S13]  /*12a80*/  ISETP.NE.AND P0, PT, R5, RZ, PT ;  /* 0x000000ff0500720c */ /* 0x000fda0003f05270 */
[----:B------:R-:W0:Y:S01]  /*12a90*/  @!P0 S2R R3, SR_CgaCtaId ;  /* 0x0000000000038919 */ /* 0x000e220000008800 */
[----:B------:R-:W-:-:S04]  /*12aa0*/  @!P0 MOV R0, 0x400 ;  /* 0x0000040000008802 */ /* 0x000fc80000000f00 */
[----:B0-----:R-:W-:-:S05]  /*12ab0*/  @!P0 LEA R0, R3, R0, 0x18 ;  /* 0x0000000003008211 */ /* 0x001fca00078ec0ff */
[----:B------:R2:W-:Y:S01]  /*12ac0*/  @!P0 STS.128 [R0+0x308d0], R16 ;  /* 0x0308d01000008388 */ /* 0x0005e20000000c00 */
[----:B------:R-:W-:Y:S06]  /*12ad0*/  BAR.ARV 0x5, 0x200 ;  /* 0x0148000000007b1d */ /* 0x000fec0000002000 */
.L_x_517:
[----:B------:R3:W-:Y:S01]  /*12ae0*/  STL [R1+0x24], RZ ;  /* 0x000024ff01007387 */ /* 0x0007e20000100800 */
[----:B------:R-:W-:Y:S01]  /*12af0*/  ULDC UR4, c[0x0][0xc3c] ;  /* 0x00030f0000047ab9 */ /* 0x000fe20000000800 */
[----:B------:R-:W-:Y:S01]  /*12b00*/  IMAD.MOV.U32 R26, RZ, RZ, 0x1 ;  /* 0x00000001ff1a7424 */ /* 0x000fe200078e00ff */
[----:B-1----:R-:W-:Y:S01]  /*12b10*/  ISETP.GE.AND P0, PT, R19, UR4, PT ;  /* 0x0000000413007c0c */ /* 0x002fe2000bf06270 */
[----:B------:R-:W-:-:S12]  /*12b20*/  IMAD.MOV.U32 R23, RZ, RZ, RZ ;  /* 0x000000ffff177224 */ /* 0x000fd800078e00ff */
[----:B---3--:R-:W-:Y:S05]  /*12b30*/  @P0 BRA `(.L_x_525) ;  /* 0x00000054003c0947 */ /* 0x008fea0003800000 */
[----:B------:R-:W1:Y:S01]  /*12b40*/  S2R R5, SR_TID.X ;  /* 0x0000000000057919 */ /* 0x000e620000002100 */
[----:B------:R-:W3:Y:S01]  /*12b50*/  S2UR UR5, SR_CgaCtaId ;  /* 0x00000000000579c3 */ /* 0x000ee20000008800 */
[----:B------:R-:W-:Y:S01]  /*12b60*/  UMOV UR4, 0x400 ;  /* 0x0000040000047882 */ /* 0x000fe20000000000 */
[----:B------:R-:W-:Y:S01]  /*12b70*/  BSSY B8, `(.L_x_525) ;  /* 0x000054b000087945 */ /* 0x000fe20003800000 */
[----:B------:R-:W-:Y:S01]  /*12b80*/  IMAD.MOV.U32 R26, RZ, RZ, 0x1 ;  /* 0x00000001ff1a7424 */ /* 0x000fe200078e00ff */
[----:B------:R-:W-:Y:S01]  /*12b90*/  MOV R23, RZ ;  /* 0x000000ff00177202 */ /* 0x000fe20000000f00 */
[----:B------:R-:W-:Y:S01]  /*12ba0*/  IMAD.MOV.U32 R29, RZ, RZ, RZ ;  /* 0x000000ffff1d7224 */ /* 0x000fe200078e00ff */
[----:B------:R-:W-:Y:S01]  /*12bb0*/  ULDC.64 UR38, c[0x0][0x198] ;  /* 0x0000660000267ab9 */ /* 0x000fe20000000a00 */
[----:B------:R-:W-:Y:S01]  /*12bc0*/  ULDC UR36, c[0x0][0xc] ;  /* 0x0000030000247ab9 */ /* 0x000fe20000000800 */
[----:B---3--:R-:W-:-:S06]  /*12bd0*/  ULEA UR4, UR5, UR4, 0x18 ;  /* 0x0000000405047291 */ /* 0x008fcc000f8ec03f */
[----:B------:R-:W-:Y:S01]  /*12be0*/  IMAD.U32 R22, RZ, RZ, UR4 ;  /* 0x00000004ff167e24 */ /* 0x000fe2000f8e00ff */
[C---:B-1----:R-:W-:Y:S01]  /*12bf0*/  LOP3.LUT R4, R5.reuse, 0x7f, RZ, 0xc0, !PT ;  /* 0x0000007f05047812 */ /* 0x042fe200078ec0ff */
[----:B--2---:R-:W-:-:S04]  /*12c00*/  IMAD.SHL.U32 R0, R5, 0x8, RZ ;  /* 0x0000000805007824 */ /* 0x004fc800078e00ff */
[----:B------:R-:W-:Y:S01]  /*12c10*/  IMAD.SHL.U32 R3, R4, 0x8, RZ ;  /* 0x0000000804037824 */ /* 0x000fe200078e00ff */
[----:B0-----:R-:W-:Y:S02]  /*12c20*/  LOP3.LUT R2, R0, 0x1f8, RZ, 0xc0, !PT ;  /* 0x000001f800027812 */ /* 0x001fe400078ec0ff */
[----:B------:R-:W-:Y:S02]  /*12c30*/  SHF.R.U32.HI R4, RZ, 0x3, R4 ;  /* 0x00000003ff047819 */ /* 0x000fe40000011604 */
[----:B------:R-:W-:-:S04]  /*12c40*/  LOP3.LUT R2, R2, 0x38, R5, 0x78, !PT ;  /* 0x0000003802027812 */ /* 0x000fc800078e7805 */
[----:B------:R-:W-:Y:S01]  /*12c50*/  LOP3.LUT R3, R2, 0x200, R3, 0xf8, !PT ;  /* 0x0000020002037812 */ /* 0x000fe200078ef803 */
[----:B------:R-:W-:Y:S02]  /*12c60*/  IMAD.SHL.U32 R2, R5, 0x10, RZ ;  /* 0x0000001005027824 */ /* 0x000fe400078e00ff */
[----:B------:R-:W-:Y:S02]  /*12c70*/  IMAD.MOV.U32 R5, RZ, RZ, 0x1 ;  /* 0x00000001ff057424 */ /* 0x000fe400078e00ff */
[----:B------:R-:W-:Y:S01]  /*12c80*/  IMAD R0, R3, 0x2, R22 ;  /* 0x0000000203007824 */ /* 0x000fe200078e0216 */
[----:B------:R-:W-:Y:S02]  /*12c90*/  LOP3.LUT R2, R4, 0x70, R2, 0xf8, !PT ;  /* 0x0000007004027812 */ /* 0x000fe400078ef802 */
[----:B------:R0:W-:Y:S04]  /*12ca0*/  STL [R1+0x4], R5 ;  /* 0x0000040501007387 */ /* 0x0001e80000100800 */
[----:B------:R0:W-:Y:S04]  /*12cb0*/  STL [R1+0xc], R0 ;  /* 0x00000c0001007387 */ /* 0x0001e80000100800 */
[----:B------:R0:W-:Y:S02]  /*12cc0*/  STL [R1+0x24], RZ ;  /* 0x000024ff01007387 */ /* 0x0001e40000100800 */
.L_x_647:
[----:B-1----:R-:W1:Y:S02]  /*12cd0*/  LDC.64 R2, c[0x0][0xc88] ;  /* 0x00032200ff027b82 */ /* 0x002e640000000a00 */
[----:B-1----:R-:W-:-:S05]  /*12ce0*/  IMAD.WIDE R2, R19, 0x4, R2 ;  /* 0x0000000413027825 */ /* 0x002fca00078e0202 */
[----:B0-----:R-:W0:Y:S01]  /*12cf0*/  LDG.E R13, desc[UR56][R2.64] ;  /* 0x00000038020d7981 */ /* 0x001e22000c1e1900 */
[----:B------:R-:W-:Y:S05]  /*12d00*/  YIELD ;  /* 0x0000000000007946 */ /* 0x000fea0003800000 */
[----:B------:R-:W-:Y:S01]  /*12d10*/  ULDC.64 UR4, c[0x0][0xa28] ;  /* 0x00028a0000047ab9 */ /* 0x000fe20000000a00 */
[----:B------:R-:W-:Y:S01]  /*12d20*/  ULDC.64 UR6, c[0x0][0xa00] ;  /* 0x0002800000067ab9 */ /* 0x000fe20000000a00 */
[----:B------:R-:W-:Y:S02]  /*12d30*/  ISETP.NE.U32.AND P0, PT, RZ, UR4, PT ;  /* 0x00000004ff007c0c */ /* 0x000fe4000bf05070 */
[----:B------:R-:W-:Y:S01]  /*12d40*/  CS2R R8, SRZ ;  /* 0x0000000000087805 */ /* 0x000fe2000001ff00 */
[----:B------:R-:W-:Y:S01]  /*12d50*/  ULDC.64 UR8, c[0x0][0xa18] ;  /* 0x0002860000087ab9 */ /* 0x000fe20000000a00 */
[----:B------:R-:W-:-:S02]  /*12d60*/  ISETP.NE.AND.EX P1, PT, RZ, UR5, PT, P0 ;  /* 0x00000005ff007c0c */ /* 0x000fc4000bf25300 */
[----:B------:R-:W-:-:S04]  /*12d70*/  ISETP.NE.U32.AND P0, PT, RZ, UR6, PT ;  /* 0x00000006ff007c0c */ /* 0x000fc8000bf05070 */
[----:B------:R-:W-:Y:S02]  /*12d80*/  ISETP.NE.AND.EX P0, PT, RZ, UR7, PT, P0 ;  /* 0x00000007ff007c0c */ /* 0x000fe4000bf05300 */
[----:B0-----:R-:W-:Y:S01]  /*12d90*/  SHF.R.S32.HI R0, RZ, 0x1f, R13 ;  /* 0x0000001fff007819 */ /* 0x001fe2000001140d */
[----:B------:R-:W-:-:S04]  /*12da0*/  IMAD.SHL.U32 R24, R13, 0x4, RZ ;  /* 0x000000040d187824 */ /* 0x000fc800078e00ff */
[C---:B------:R-:W-:Y:S01]  /*12db0*/  @P1 LEA R4, P2, R13.reuse, UR4, 0x2 ;  /* 0x000000040d041c11 */ /* 0x040fe2000f8410ff */
[----:B------:R-:W-:Y:S01]  /*12dc0*/  STL [R1+0x10], R13 ;  /* 0x0000100d01007387 */ /* 0x000fe20000100800 */
[C-C-:B------:R-:W-:Y:S02]  /*12dd0*/  SHF.L.U64.HI R12, R13.reuse, 0x2, R0.reuse ;  /* 0x000000020d0c7819 */ /* 0x140fe40000010200 */
[----:B------:R-:W-:Y:S01]  /*12de0*/  @P1 LEA.HI.X R5, R13, UR5, R0, 0x2, P2 ;  /* 0x000000050d051c11 */ /* 0x000fe200090f1400 */
[----:B------:R-:W-:Y:S01]  /*12df0*/  ULDC.64 UR4, c[0x0][0xa08] ;  /* 0x0002820000047ab9 */ /* 0x000fe20000000a00 */
[----:B------:R-:W-:Y:S01]  /*12e00*/  IADD3 R2, P2, R24, UR6, RZ ;  /* 0x0000000618027c10 */ /* 0x000fe2000ff5e0ff */
[----:B------:R0:W-:Y:S03]  /*12e10*/  STL [R1+0x30], R0 ;  /* 0x0000300001007387 */ /* 0x0001e60000100800 */
[----:B------:R-:W-:Y:S01]  /*12e20*/  IADD3.X R3, R12, UR7, RZ, P2, !PT ;  /* 0x000000070c037c10 */ /* 0x000fe200097fe4ff */
[----:B------:R-:W-:Y:S01]  /*12e30*/  ULDC.64 UR6, c[0x0][0xa10] ;  /* 0x0002840000067ab9 */ /* 0x000fe20000000a00 */
[----:B------:R-:W-:Y:S01]  /*12e40*/  ISETP.NE.U32.AND P3, PT, RZ, UR8, PT ;  /* 0x00000008ff007c0c */ /* 0x000fe2000bf65070 */
[----:B------:R1:W5:Y:S04]  /*12e50*/  @P1 LDG.E R8, desc[UR56][R4.64] ;  /* 0x0000003804081981 */ /* 0x000368000c1e1900 */
[----:B--2---:R-:W2:Y:S01]  /*12e60*/  @P0 LDG.E R9, desc[UR56][R2.64] ;  /* 0x0000003802090981 */ /* 0x004ea2000c1e1900 */
[----:B------:R-:W-:-:S02]  /*12e70*/  ISETP.NE.AND.EX P3, PT, RZ, UR9, PT, P3 ;  /* 0x00000009ff007c0c */ /* 0x000fc4000bf65330 */
[----:B------:R-:W-:Y:S01]  /*12e80*/  IADD3 R6, P4, R24, UR4, RZ ;  /* 0x0000000418067c10 */ /* 0x000fe2000ff9e0ff */
[----:B------:R-:W-:Y:S03]  /*12e90*/  STL [R1+0x8], R12 ;  /* 0x0000080c01007387 */ /* 0x000fe60000100800 */
[----:B------:R-:W-:Y:S02]  /*12ea0*/  IADD3.X R7, R12, UR5, RZ, P4, !PT ;  /* 0x000000050c077c10 */ /* 0x000fe4000a7fe4ff */
[----:B-1----:R-:W-:Y:S02]  /*12eb0*/  IADD3 R4, P4, R24, UR6, RZ ;  /* 0x0000000618047c10 */ /* 0x002fe4000ff9e0ff */
[----:B------:R-:W-:Y:S02]  /*12ec0*/  ISETP.NE.U32.AND P1, PT, RZ, UR4, PT ;  /* 0x00000004ff007c0c */ /* 0x000fe4000bf25070 */
[----:B------:R-:W-:Y:S01]  /*12ed0*/  IADD3.X R5, R12, UR7, RZ, P4, !PT ;  /* 0x000000070c057c10 */ /* 0x000fe2000a7fe4ff */
[----:B------:R-:W-:Y:S01]  /*12ee0*/  ULDC UR4, c[0x0][0x288] ;  /* 0x0000a20000047ab9 */ /* 0x000fe20000000800 */
[----:B------:R-:W-:-:S02]  /*12ef0*/  ISETP.NE.U32.AND P2, PT, RZ, UR6, PT ;  /* 0x00000006ff007c0c */ /* 0x000fc4000bf45070 */
[----:B------:R-:W-:Y:S02]  /*12f00*/  @P3 IADD3 R10, P4, R24, UR8, RZ ;  /* 0x00000008180a3c10 */ /* 0x000fe4000ff9e0ff */
[----:B------:R-:W-:Y:S02]  /*12f10*/  ISETP.NE.AND.EX P1, PT, RZ, UR5, PT, P1 ;  /* 0x00000005ff007c0c */ /* 0x000fe4000bf25310 */
[----:B------:R-:W-:Y:S02]  /*12f20*/  ISETP.NE.AND.EX P2, PT, RZ, UR7, PT, P2 ;  /* 0x00000007ff007c0c */ /* 0x000fe4000bf45320 */
[----:B------:R-:W-:Y:S01]  /*12f30*/  @P3 IADD3.X R11, R12, UR9, RZ, P4, !PT ;  /* 0x000000090c0b3c10 */ /* 0x000fe2000a7fe4ff */
[----:B------:R-:W-:Y:S02]  /*12f40*/  IMAD.MOV.U32 R28, RZ, RZ, RZ ;  /* 0x000000ffff1c7224 */ /* 0x000fe400078e00ff */
[----:B0-----:R-:W-:-:S06]  /*12f50*/  IMAD.MOV.U32 R0, RZ, RZ, RZ ;  /* 0x000000ffff007224 */ /* 0x001fcc00078e00ff */
[----:B------:R-:W5:Y:S04]  /*12f60*/  @P1 LDG.E R28, desc[UR56][R6.64] ;  /* 0x00000038061c1981 */ /* 0x000f68000c1e1900 */
[----:B------:R-:W5:Y:S04]  /*12f70*/  @P2 LDG.E R0, desc[UR56][R4.64] ;  /* 0x0000003804002981 */ /* 0x000f68000c1e1900 */
[----:B--2---:R0:W-:Y:S02]  /*12f80*/  STL [R1+0x20], R9 ;  /* 0x0000200901007387 */ /* 0x0041e40000100800 */
[----:B0-----:R-:W-:Y:S01]  /*12f90*/  MOV R9, UR4 ;  /* 0x0000000400097c02 */ /* 0x001fe20008000f00 */
[----:B------:R-:W-:-:S05]  /*12fa0*/  ULDC.64 UR4, c[0x0][0x418] ;  /* 0x0001060000047ab9 */ /* 0x000fca0000000a00 */
[----:B------:R0:W2:Y:S01]  /*12fb0*/  @P3 LDG.E R9, desc[UR56][R10.64] ;  /* 0x000000380a093981 */ /* 0x0000a2000c1e1900 */
[----:B------:R-:W-:-:S03]  /*12fc0*/  UISETP.NE.U32.AND UP0, UPT, UR4, URZ, UPT ;  /* 0x0000003f0400728c */ /* 0x000fc6000bf05070 */
[----:B------:R-:W-:Y:S01]  /*12fd0*/  ULDC UR4, c[0x0][0x424] ;  /* 0x0001090000047ab9 */ /* 0x000fe20000000800 */
[----:B------:R-:W-:-:S03]  /*12fe0*/  UISETP.NE.AND.EX UP0, UPT, UR5, URZ, UPT, UP0 ;  /* 0x0000003f0500728c */ /* 0x000fc6000bf05300 */
[----:B------:R-:W-:Y:S01]  /*12ff0*/  ULDC UR5, c[0x0][0x2f0] ;  /* 0x0000bc0000057ab9 */ /* 0x000fe20000000800 */
[----:B------:R-:W-:-:S04]  /*13000*/  USEL UR4, UR4, 0x1, UP0 ;  /* 0x0000000104047887 */ /* 0x000fc80008000000 */
[----:B------:R-:W-:-:S03]  /*13010*/  UIMAD UR4, UR4, UR5, URZ ;  /* 0x00000005040472a4 */ /* 0x000fc6000f8e023f */
[----:B------:R-:W-:-:S03]  /*13020*/  ULDC UR5, c[0x0][0x348] ;  /* 0x0000d20000057ab9 */ /* 0x000fc60000000800 */
[----:B0-----:R-:W-:Y:S01]  /*13030*/  IMAD.U32 R10, RZ, RZ, UR4 ;  /* 0x00000004ff0a7e24 */ /* 0x001fe2000f8e00ff */
[----:B--2---:R0:W-:Y:S02]  /*13040*/  STL [R1+0x38], R9 ;  /* 0x0000380901007387 */ /* 0x0041e40000100800 */
[----:B0-----:R-:W-:Y:S01]  /*13050*/  IMAD.U32 R9, RZ, RZ, UR5 ;  /* 0x00000005ff097e24 */ /* 0x001fe2000f8e00ff */
[----:B----4-:R-:W-:Y:S06]  /*13060*/  @P3 BRA `(.L_x_526) ;  /* 0x0000000000143947 */ /* 0x010fec0003800000 */
[----:B------:R-:W-:Y:S05]  /*13070*/  @!P0 BRA `(.L_x_526) ;  /* 0x0000000000108947 */ /* 0x000fea0003800000 */
[----:B------:R-:W2:Y:S04]  /*13080*/  LDG.E R11, desc[UR56][R2.64] ;  /* 0x00000038020b7981 */ /* 0x000ea8000c1e1900 */
[----:B------:R-:W2:Y:S02]  /*13090*/  LDG.E R2, desc[UR56][R2.64+0x4] ;  /* 0x0000043802027981 */ /* 0x000ea4000c1e1900 */
[----:B--2---:R-:W-:-:S05]  /*130a0*/  IMAD.IADD R2, R2, 0x1, -R11 ;  /* 0x0000000102027824 */ /* 0x004fca00078e0a0b */
[----:B------:R0:W-:Y:S02]  /*130b0*/  STL [R1+0x38], R2 ;  /* 0x0000380201007387 */ /* 0x0001e40000100800 */
.L_x_526:
[----:B------:R-:W-:Y:S01]  /*130c0*/  ULDC.64 UR4, c[0x0][0xa20] ;  /* 0x0002880000047ab9 */ /* 0x000fe20000000a00 */
[----:B-----5:R-:W-:Y:S01]  /*130d0*/  IMAD.IADD R28, R28, 0x1, R8 ;  /* 0x000000011c1c7824 */ /* 0x020fe200078e0208 */
[----:B------:R-:W-:Y:S01]  /*130e0*/  ISETP.NE.U32.AND P0, PT, RZ, UR4, PT ;  /* 0x00000004ff007c0c */ /* 0x000fe2000bf05070 */
[----:B------:R-:W-:-:S03]  /*130f0*/  IMAD.MOV.U32 R25, RZ, RZ, R13 ;  /* 0x000000ffff197224 */ /* 0x000fc600078e000d */
[----:B------:R-:W-:-:S13]  /*13100*/  ISETP.NE.AND.EX P0, PT, RZ, UR5, PT, P0 ;  /* 0x00000005ff007c0c */ /* 0x000fda000bf05300 */
[----:B------:R-:W-:Y:S05]  /*13110*/  @!P0 BRA `(.L_x_527) ;  /* 0x0000000000108947 */ /* 0x000fea0003800000 */
[----:B0-----:R-:W-:-:S04]  /*13120*/  IADD3 R2, P0, R24, UR4, RZ ;  /* 0x0000000418027c10 */ /* 0x001fc8000ff1e0ff */
[----:B------:R-:W-:-:S05]  /*13130*/  IADD3.X R3, R12, UR5, RZ, P0, !PT ;  /* 0x000000050c037c10 */ /* 0x000fca00087fe4ff */
[----:B------:R0:W5:Y:S01]  /*13140*/  LDG.E R10, desc[UR56][R2.64] ;  /* 0x00000038020a7981 */ /* 0x000162000c1e1900 */
[----:B------:R-:W-:Y:S05]  /*13150*/  BRA `(.L_x_528) ;  /* 0x0000000000107947 */ /* 0x000fea0003800000 */
.L_x_527:
[----:B------:R-:W-:Y:S05]  /*13160*/  @!P1 BRA `(.L_x_528) ;  /* 0x00000000000c9947 */ /* 0x000fea0003800000 */
[----:B------:R-:W2:Y:S04]  /*13170*/  LDG.E R10, desc[UR56][R6.64] ;  /* 0x00000038060a7981 */ /* 0x000ea8000c1e1900 */
[----:B------:R-:W2:Y:S02]  /*13180*/  LDG.E R6, desc[UR56][R6.64+0x4] ;  /* 0x0000043806067981 */ /* 0x000ea4000c1e1900 */
[----:B--2---:R-:W-:-:S07]  /*13190*/  IMAD.IADD R10, R6, 0x1, -R10 ;  /* 0x00000001060a7824 */ /* 0x004fce00078e0a0a */
.L_x_528:
[----:B0-----:R-:W2:Y:S01]  /*131a0*/  @P2 LDG.E R2, desc[UR56][R4.64] ;  /* 0x0000003804022981 */ /* 0x001ea2000c1e1900 */
[----:B-----5:R-:W-:-:S03]  /*131b0*/  IMAD.IADD R10, R10, 0x1, -R8 ;  /* 0x000000010a0a7824 */ /* 0x020fc600078e0a08 */
[----:B------:R-:W2:Y:S01]  /*131c0*/  @P2 LDG.E R4, desc[UR56][R4.64+0x4] ;  /* 0x0000043804042981 */ /* 0x000ea2000c1e1900 */
[----:B------:R-:W-:Y:S01]  /*131d0*/  BSSY B0, `(.L_x_529) ;  /* 0x00000e2000007945 */ /* 0x000fe20003800000 */
[----:B--2---:R-:W-:-:S05]  /*131e0*/  @P2 IADD3 R9, -R2, R4, RZ ;  /* 0x0000000402092210 */ /* 0x004fca0007ffe1ff */
[----:B------:R-:W-:-:S04]  /*131f0*/  IMAD.IADD R3, R10, 0x1, R9 ;  /* 0x000000010a037824 */ /* 0x000fc800078e0209 */
[----:B------:R-:W-:-:S04]  /*13200*/  VIADD R2, R3, 0xbf ;  /* 0x000000bf03027836 */ /* 0x000fc80000000000 */
[----:B------:R-:W-:Y:S01]  /*13210*/  IMAD.HI R2, R2, 0x2aaaaaab, RZ ;  /* 0x2aaaaaab02027827 */ /* 0x000fe200078e02ff */
[----:B------:R0:W-:Y:S04]  /*13220*/  STL [R1+0x34], R3 ;  /* 0x0000340301007387 */ /* 0x0001e80000100800 */
[----:B0-----:R-:W-:-:S04]  /*13230*/  SHF.R.U32.HI R3, RZ, 0x1f, R2 ;  /* 0x0000001fff037819 */ /* 0x001fc80000011602 */
[----:B------:R-:W-:-:S05]  /*13240*/  LEA.HI.SX32 R4, R2, R3, 0x1b ;  /* 0x0000000302047211 */ /* 0x000fca00078fdaff */
[--C-:B------:R-:W-:Y:S02]  /*13250*/  IMAD R2, R4, 0xc0, -R10.reuse ;  /* 0x000000c004027824 */ /* 0x100fe400078e0a0a */
[----:B------:R-:W-:-:S03]  /*13260*/  IMAD.MOV R10, RZ, RZ, -R10 ;  /* 0x000000ffff0a7224 */ /* 0x000fc600078e0a0a */
[----:B------:R-:W-:Y:S02]  /*13270*/  VIMNMX R2, R2, R9, PT ;  /* 0x0000000902027248 */ /* 0x000fe40003fe0100 */
[----:B------:R-:W-:-:S04]  /*13280*/  VIMNMX R10, RZ, R10, !PT ;  /* 0x0000000aff0a7248 */ /* 0x000fc80007fe0100 */
[----:B------:R-:W-:Y:S01]  /*13290*/  ISETP.GT.AND P0, PT, R2, R10, PT ;  /* 0x0000000a0200720c */ /* 0x000fe20003f04270 */
[----:B------:R0:W-:-:S12]  /*132a0*/  STL [R1+0x18], R4 ;  /* 0x0000180401007387 */ /* 0x0001d80000100800 */
[----:B0-----:R-:W-:Y:S02]  /*132b0*/  @P0 VIADD R4, R2, 0xbf ;  /* 0x000000bf02040836 */ /* 0x001fe40000000000 */
[----:B------:R-:W-:-:S04]  /*132c0*/  IMAD.WIDE.U32 R2, R10, -0x55555555, RZ ;  /* 0xaaaaaaab0a027825 */ /* 0x000fc800078e00ff */
[----:B------:R-:W-:Y:S01]  /*132d0*/  @P0 IMAD.HI R2, R4, 0x2aaaaaab, RZ ;  /* 0x2aaaaaab04020827 */ /* 0x000fe200078e02ff */
[----:B------:R-:W-:-:S04]  /*132e0*/  SHF.R.U32.HI R3, RZ, 0x7, R3 ;  /* 0x00000007ff037819 */ /* 0x000fc80000011603 */
[----:B------:R-:W-:Y:S01]  /*132f0*/  @P0 SHF.R.U32.HI R5, RZ, 0x1f, R2 ;  /* 0x0000001fff050819 */ /* 0x000fe20000011602 */
[----:B------:R-:W-:-:S03]  /*13300*/  IMAD.MOV.U32 R4, RZ, RZ, R3 ;  /* 0x000000ffff047224 */ /* 0x000fc600078e0003 */
[----:B------:R-:W-:-:S04]  /*13310*/  @P0 LEA.HI.SX32 R4, R2, R5, 0x1b ;  /* 0x0000000502040211 */ /* 0x000fc800078fdaff */
[----:B------:R-:W-:Y:S02]  /*13320*/  ISETP.GT.AND P1, PT, R4, R3, PT ;  /* 0x000000030400720c */ /* 0x000fe40003f24270 */
[----:B------:R-:W-:-:S11]  /*13330*/  PLOP3.LUT P0, PT, PT, PT, PT, 0x80, 0x0 ;  /* 0x000000000000781c */ /* 0x000fd60003f0f070 */
[----:B------:R-:W-:Y:S05]  /*13340*/  @!P1 BRA `(.L_x_530) ;  /* 0x0000000c00289947 */ /* 0x000fea0003800000 */
[----:B------:R-:W-:Y:S01]  /*13350*/  UMOV UR4, 0xffffffff ;  /* 0xffffffff00047882 */ /* 0x000fe20000000000 */
[----:B------:R-:W-:Y:S02]  /*13360*/  SEL R2, R25, RZ, !P2 ;  /* 0x000000ff19027207 */ /* 0x000fe40005000000 */
[----:B------:R-:W-:Y:S05]  /*13370*/  BRA.DIV UR4, `(.L_x_531) ;  /* 0x0000005a04f87947 */ /* 0x000fea000b800000 */
[----:B------:R-:W0:Y:S02]  /*13380*/  S2R R5, SR_TID.X ;  /* 0x0000000000057919 */ /* 0x000e240000002100 */
[----:B0-----:R-:W-:-:S04]  /*13390*/  SHF.R.U32.HI R5, RZ, 0x5, R5 ;  /* 0x00000005ff057819 */ /* 0x001fc80000011605 */
[----:B------:R-:W-:-:S05]  /*133a0*/  LOP3.LUT R5, R5, 0x3, RZ, 0xc0, !PT ;  /* 0x0000000305057812 */ /* 0x000fca00078ec0ff */
[----:B------:R0:W1:Y:S02]  /*133b0*/  SHFL.IDX PT, R14, R5, RZ, 0x1f ;  /* 0x00001fff050e7589 */ /* 0x00006400000e0000 */
.L_x_690:
[----:B-1----:R-:W-:Y:S02]  /*133c0*/  ISETP.NE.AND P0, PT, R14, RZ, PT ;  /* 0x000000ff0e00720c */ /* 0x002fe40003f05270 */
[----:B------:R-:W-:-:S11]  /*133d0*/  PLOP3.LUT P6, PT, PT, PT, PT, 0x8, 0x0 ;  /* 0x000000000000781c */ /* 0x000fd60003fce170 */
[----:B------:R-:W-:Y:S05]  /*133e0*/  @P0 BRA `(.L_x_532) ;  /* 0x00000000000c0947 */ /* 0x000fea0003800000 */
[----:B------:R-:W-:-:S03]  /*133f0*/  UMOV UR4, 0xffffffff ;  /* 0xffffffff00047882 */ /* 0x000fc60000000000 */
[----:B------:R-:W-:Y:S05]  /*13400*/  BRA.DIV UR4, `(.L_x_533) ;  /* 0x0000005e04087947 */ /* 0x000fea000b800000 */
[----:B------:R-:W-:-:S13]  /*13410*/  ELECT P6, URZ, PT ;  /* 0x00000000003f782f */ /* 0x000fda00038c0000 */
.L_x_532:
[----:B0-----:R-:W2:Y:S01]  /*13420*/  LDL R5, [R1+0x24] ;  /* 0x0000240001057983 */ /* 0x001ea20000100800 */
[----:B------:R-:W-:Y:S01]  /*13430*/  BSSY B1, `(.L_x_534) ;  /* 0x0000008000017945 */ /* 0x000fe20003800000 */
[----:B--2---:R-:W-:-:S05]  /*13440*/  VIADD R5, R5, 0x1 ;  /* 0x0000000105057836 */ /* 0x004fca0000000000 */
[----:B------:R-:W-:-:S04]  /*13450*/  LEA.HI R6, R5, R5, RZ, 0x1 ;  /* 0x0000000505067211 */ /* 0x000fc800078f08ff */
[----:B------:R-:W-:-:S05]  /*13460*/  LOP3.LUT R6, R6, 0xfffffffe, RZ, 0xc0, !PT ;  /* 0xfffffffe06067812 */ /* 0x000fca00078ec0ff */
[----:B------:R-:W-:-:S05]  /*13470*/  IMAD.IADD R5, R5, 0x1, -R6 ;  /* 0x0000000105057824 */ /* 0x000fca00078e0a06 */
[----:B------:R-:W-:-:S04]  /*13480*/  SHF.L.U32 R5, R5, 0x1f, RZ ;  /* 0x0000001f05057819 */ /* 0x000fc800000006ff */
[----:B------:R-:W0:Y:S02]  /*13490*/  SYNCS.PHASECHK.TRANS64.TRYWAIT P0, [R22+URZ+0x30820], R5 ;  /* 0x03082005160075a7 */ /* 0x000e24000800017f */
[----:B0-----:R-:W-:Y:S05]  /*134a0*/  @!P0 BRA `(.L_x_535) ;  /* 0x0000005c00008947 */ /* 0x001fea0003800000 */
.L_x_693:
[----:B------:R-:W-:Y:S05]  /*134b0*/  BSYNC B1 ;  /* 0x0000000000017941 */ /* 0x000fea0003800000 */
.L_x_534:
[----:B------:R-:W-:Y:S04]  /*134c0*/  BSSY B1, `(.L_x_536) ;  /* 0x000004e000017945 */ /* 0x000fe80003800000 */
[----:B------:R-:W-:Y:S05]  /*134d0*/  @!P6 BRA `(.L_x_537) ;  /* 0x000000040030e947 */ /* 0x000fea0003800000 */
[----:B------:R-:W0:Y:S01]  /*134e0*/  LDL R8, [R1+0x4] ;  /* 0x0000040001087983 */ /* 0x000e220000100800 */
[----:B------:R-:W1:Y:S02]  /*134f0*/  S2R R6, SR_TID.X ;  /* 0x0000000000067919 */ /* 0x000e640000002100 */
[----:B-1----:R-:W-:Y:S02]  /*13500*/  LOP3.LUT R7, R6, 0x7f, RZ, 0xc0, !PT ;  /* 0x0000007f06077812 */ /* 0x002fe400078ec0ff */
[----:B------:R-:W-:Y:S01]  /*13510*/  LEA R6, R29, R22, 0x3 ;  /* 0x000000161d067211 */ /* 0x000fe200078e18ff */
[----:B------:R-:W-:Y:S01]  /*13520*/  BSSY B2, `(.L_x_538) ;  /* 0x0000005000027945 */ /* 0x000fe20003800000 */
[----:B------:R-:W-:Y:S02]  /*13530*/  ISETP.NE.AND P1, PT, R7, RZ, PT ;  /* 0x000000ff0700720c */ /* 0x000fe40003f25270 */
[----:B0-----:R-:W-:-:S04]  /*13540*/  SHF.L.U32 R5, R8, 0x1f, RZ ;  /* 0x0000001f08057819 */ /* 0x001fc800000006ff */
[----:B------:R-:W0:Y:S02]  /*13550*/  SYNCS.PHASECHK.TRANS64.TRYWAIT P0, [R6+URZ+0x308a0], R5 ;  /* 0x0308a005060075a7 */ /* 0x000e24000800017f */
[----:B0-----:R-:W-:Y:S05]  /*13560*/  @!P0 BRA `(.L_x_539) ;  /* 0x0000005800e48947 */ /* 0x001fea0003800000 */
.L_x_694:
[----:B------:R-:W-:Y:S05]  /*13570*/  BSYNC B2 ;  /* 0x0000000000027941 */ /* 0x000fea0003800000 */
.L_x_538:
[----:B------:R-:W-:Y:S04]  /*13580*/  BSSY B2, `(.L_x_540) ;  /* 0x0000009000027945 */ /* 0x000fe80003800000 */
        /* <DEDUP_REMOVED lines=8> */
.L_x_541:
[----:B------:R-:W-:Y:S05]  /*13610*/  BSYNC B2 ;  /* 0x0000000000027941 */ /* 0x000fea0003800000 */
.L_x_540:
[----:B------:R-:W-:Y:S01]  /*13620*/  IMAD.MOV.U32 R11, RZ, RZ, RZ ;  /* 0x000000ffff0b7224 */ /* 0x000fe200078e00ff */
[----:B------:R-:W-:Y:S01]  /*13630*/  UIADD3 UR4, UP0, UR38, 0x570, URZ ;  /* 0x0000057026047890 */ /* 0x000fe2000ff1e03f */
[----:B------:R-:W-:Y:S01]  /*13640*/  IMAD R7, R4, 0xc0, R0 ;  /* 0x000000c004077824 */ /* 0x000fe200078e0200 */
[----:B------:R-:W-:Y:S01]  /*13650*/  PLOP3.LUT P0, PT, PT, PT, PT, 0x80, 0x0 ;  /* 0x000000000000781c */ /* 0x000fe20003f0f070 */
[----:B------:R-:W-:Y:S01]  /*13660*/  IMAD R10, R29, 0x6000, R22 ;  /* 0x000060001d0a7824 */ /* 0x000fe200078e0216 */
[----:B------:R-:W-:Y:S01]  /*13670*/  R2UR UR10, R11 ;  /* 0x000000000b0a72ca */ /* 0x000fe200000e0000 */
[----:B------:R-:W-:Y:S01]  /*13680*/  VIADD R7, R7, 0xffffff40 ;  /* 0xffffff4007077836 */ /* 0x000fe20000000000 */
[----:B------:R-:W-:Y:S01]  /*13690*/  UIADD3.X UR5, URZ, UR39, URZ, UP0, !UPT ;  /* 0x000000273f057290 */ /* 0x000fe200087fe43f */
[----:B------:R-:W-:Y:S01]  /*136a0*/  VIADD R8, R6, 0x30890 ;  /* 0x0003089006087836 */ /* 0x000fe20000000000 */
[----:B------:R-:W-:Y:S01]  /*136b0*/  UMOV UR6, 0x0 ;  /* 0x0000000000067882 */ /* 0x000fe20000000000 */
[----:B------:R-:W-:Y:S01]  /*136c0*/  VIADD R9, R10, 0x12400 ;  /* 0x000124000a097836 */ /* 0x000fe20000000000 */
[----:B------:R-:W-:-:S09]  /*136d0*/  UMOV UR7, 0x12f00000 ;  /* 0x12f0000000077882 */ /* 0x000fd20000000000 */
.L_x_542:
        /* <DEDUP_REMOVED lines=10> */
[----:B------:R-:W1:Y:S01]  /*13780*/  SYNCS.PHASECHK.TRANS64.TRYWAIT P0, [R6+URZ+0x308c0], R5 ;  /* 0x0308c005060075a7 */ /* 0x000e62000800017f */
[----:B------:R-:W-:Y:S04]  /*13790*/  BSSY B2, `(.L_x_543) ;  /* 0x0000002000027945 */ /* 0x000fe80003800000 */
[----:B-1----:R-:W-:Y:S05]  /*137a0*/  @!P0 BRA `(.L_x_544) ;  /* 0x0000005800688947 */ /* 0x002fea0003800000 */
.L_x_695:
[----:B------:R-:W-:Y:S05]  /*137b0*/  BSYNC B2 ;  /* 0x0000000000027941 */ /* 0x000fea0003800000 */
.L_x_543:
[----:B------:R-:W-:Y:S01]  /*137c0*/  BSSY B2, `(.L_x_545) ;  /* 0x000000b000027945 */ /* 0x000fe20003800000 */
[----:B------:R-:W-:Y:S02]  /*137d0*/  IMAD.MOV.U32 R8, RZ, RZ, 0x0 ;  /* 0x00000000ff087424 */ /* 0x000fe400078e00ff */
[----:B------:R-:W-:Y:S01]  /*137e0*/  IMAD.MOV.U32 R9, RZ, RZ, 0x12f00000 ;  /* 0x12f00000ff097424 */ /* 0x000fe200078e00ff */
[----:B------:R-:W-:Y:S06]  /*137f0*/  @P1 BRA `(.L_x_546) ;  /* 0x00000000001c1947 */ /* 0x000fec0003800000 */
[----:B------:R-:W2:Y:S01]  /*13800*/  S2R R12, SR_TID.X ;  /* 0x00000000000c7919 */ /* 0x000ea20000002100 */
[----:B01----:R-:W-:-:S04]  /*13810*/  MOV R5, 0x6000 ;  /* 0x0000600000057802 */ /* 0x003fc80000000f00 */
[----:B------:R3:W-:Y:S01]  /*13820*/  SYNCS.ARRIVE.TRANS64 RZ, [R6+URZ+0x308b0], R5 ;  /* 0x0308b00506ff79a7 */ /* 0x0007e2000800003f */
[----:B--2---:R-:W-:-:S04]  /*13830*/  LOP3.LUT R12, R12, 0x1f, RZ, 0xc0, !PT ;  /* 0x0000001f0c0c7812 */ /* 0x004fc800078ec0ff */
[----:B------:R-:W-:-:S13]  /*13840*/  ISETP.NE.AND P0, PT, R12, RZ, PT ;  /* 0x000000ff0c00720c */ /* 0x000fda0003f05270 */
[----:B---3--:R-:W-:Y:S05]  /*13850*/  @!P0 BRA `(.L_x_546) ;  /* 0x0000000000048947 */ /* 0x008fea0003800000 */
[----:B------:R-:W-:Y:S01]  /*13860*/  BPT.TRAP 0x1 ;  /* 0x000000040000795c */ /* 0x000fe20000300000 */
.L_x_546:
[----:B------:R-:W-:Y:S05]  /*13870*/  BSYNC B2 ;  /* 0x0000000000027941 */ /* 0x000fea0003800000 */
.L_x_545:
[----:B------:R-:W-:Y:S01]  /*13880*/  R2UR UR10, R11 ;  /* 0x000000000b0a72ca */ /* 0x000fe200000e0000 */
[----:B------:R-:W-:Y:S01]  /*13890*/  UIADD3 UR4, UP0, UR38, 0x670, URZ ;  /* 0x0000067026047890 */ /* 0x000fe2000ff1e03f */
[----:B------:R-:W-:Y:S01]  /*138a0*/  R2UR UR6, R8 ;  /* 0x00000000080672ca */ /* 0x000fe200000e0000 */
[----:B------:R-:W-:Y:S01]  /*138b0*/  VIADD R10, R10, 0x400 ;  /* 0x000004000a0a7836 */ /* 0x000fe20000000000 */
[----:B------:R-:W-:Y:S01]  /*138c0*/  R2UR UR7, R9 ;  /* 0x00000000090772ca */ /* 0x000fe200000e0000 */
[----:B01----:R-:W-:Y:S01]  /*138d0*/  VIADD R6, R6, 0x308b0 ;  /* 0x000308b006067836 */ /* 0x003fe20000000000 */
[----:B------:R-:W-:Y:S01]  /*138e0*/  PLOP3.LUT P0, PT, PT, PT, PT, 0x80, 0x0 ;  /* 0x000000000000781c */ /* 0x000fe20003f0f070 */
[----:B------:R-:W-:-:S12]  /*138f0*/  UIADD3.X UR5, URZ, UR39, URZ, UP0, !UPT ;  /* 0x000000273f057290 */ /* 0x000fd800087fe43f */
.L_x_547:
        /* <DEDUP_REMOVED lines=10> */
.L_x_537:
[----:B------:R-:W-:Y:S05]  /*139a0*/  BSYNC B1 ;  /* 0x0000000000017941 */ /* 0x000fea0003800000 */
.L_x_536:
[----:B------:R-:W2:Y:S01]  /*139b0*/  LDL.LU R8, [R1+0x4] ;  /* 0x0000040001087983 */ /* 0x000ea20000300800 */
[----:B------:R-:W-:Y:S01]  /*139c0*/  VIADD R29, R29, 0x1 ;  /* 0x000000011d1d7836 */ /* 0x000fe20000000000 */
[----:B------:R-:W-:Y:S01]  /*139d0*/  PLOP3.LUT P0, PT, PT, PT, PT, 0x8, 0x0 ;  /* 0x000000000000781c */ /* 0x000fe20003f0e170 */
[----:B------:R-:W-:-:S03]  /*139e0*/  VIADD R4, R4, 0xfffffffe ;  /* 0xfffffffe04047836 */ /* 0x000fc60000000000 */
[C---:B------:R-:W-:Y:S02]  /*139f0*/  ISETP.NE.AND P1, PT, R29.reuse, 0x2, PT ;  /* 0x000000021d00780c */ /* 0x040fe40003f25270 */
[----:B------:R-:W-:Y:S02]  /*13a00*/  ISETP.GE.AND P2, PT, R4, R3, PT ;  /* 0x000000030400720c */ /* 0x000fe40003f46270 */
[----:B0-----:R-:W-:Y:S02]  /*13a10*/  SEL R5, RZ, 0x1, P1 ;  /* 0x00000001ff057807 */ /* 0x001fe40000800000 */
[----:B------:R-:W-:Y:S02]  /*13a20*/  SEL R29, R29, RZ, P1 ;  /* 0x000000ff1d1d7207 */ /* 0x000fe40000800000 */
[----:B--2---:R-:W-:-:S05]  /*13a30*/  LOP3.LUT R8, R8, R5, RZ, 0x3c, !PT ;  /* 0x0000000508087212 */ /* 0x004fca00078e3cff */
[----:B------:R0:W-:Y:S02]  /*13a40*/  STL [R1+0x4], R8 ;  /* 0x0000040801007387 */ /* 0x0001e40000100800 */
[----:B------:R-:W-:Y:S05]  /*13a50*/  @!P2 BRA `(.L_x_530) ;  /* 0x000000040064a947 */ /* 0x000fea0003800000 */
.L_x_560:
[----:B------:R-:W-:Y:S05]  /*13a60*/  YIELD ;  /* 0x0000000000007946 */ /* 0x000fea0003800000 */
[----:B------:R-:W-:Y:S04]  /*13a70*/  BSSY B1, `(.L_x_548) ;  /* 0x000004d000017945 */ /* 0x000fe80003800000 */
[----:B-1----:R-:W-:Y:S05]  /*13a80*/  @!P6 BRA `(.L_x_549) ;  /* 0x00000004002ce947 */ /* 0x002fea0003800000 */
[----:B------:R-:W2:Y:S01]  /*13a90*/  LDL R6, [R1+0x4] ;  /* 0x0000040001067983 */ /* 0x000ea20000100800 */
[----:B------:R-:W1:Y:S02]  /*13aa0*/  S2R R5, SR_TID.X ;  /* 0x0000000000057919 */ /* 0x000e640000002100 */
[----:B-1----:R-:W-:Y:S01]  /*13ab0*/  LOP3.LUT R7, R5, 0x7f, RZ, 0xc0, !PT ;  /* 0x0000007f05077812 */ /* 0x002fe200078ec0ff */
[----:B------:R-:W-:Y:S01]  /*13ac0*/  IMAD R5, R29, 0x8, R22 ;  /* 0x000000081d057824 */ /* 0x000fe200078e0216 */
[----:B------:R-:W-:Y:S02]  /*13ad0*/  BSSY B2, `(.L_x_550) ;  /* 0x0000005000027945 */ /* 0x000fe40003800000 */
[----:B------:R-:W-:Y:S02]  /*13ae0*/  ISETP.NE.AND P2, PT, R7, RZ, PT ;  /* 0x000000ff0700720c */ /* 0x000fe40003f45270 */
[----:B--2---:R-:W-:-:S04]  /*13af0*/  SHF.L.U32 R6, R6, 0x1f, RZ ;  /* 0x0000001f06067819 */ /* 0x004fc800000006ff */
[----:B------:R-:W1:Y:S02]  /*13b00*/  SYNCS.PHASECHK.TRANS64.TRYWAIT P1, [R5+URZ+0x308a0], R6 ;  /* 0x0308a006050075a7 */ /* 0x000e64000802017f */
[----:B-1----:R-:W-:Y:S05]  /*13b10*/  @!P1 BRA `(.L_x_551) ;  /* 0x0000005400a09947 */ /* 0x002fea0003800000 */
.L_x_696:
[----:B------:R-:W-:Y:S05]  /*13b20*/  BSYNC B2 ;  /* 0x0000000000027941 */ /* 0x000fea0003800000 */
.L_x_550:
[----:B------:R-:W-:Y:S04]  /*13b30*/  BSSY B2, `(.L_x_552) ;  /* 0x0000009000027945 */ /* 0x000fe80003800000 */
[----:B------:R-:W-:Y:S05]  /*13b40*/  @P2 BRA `(.L_x_553) ;  /* 0x00000000001c2947 */ /* 0x000fea0003800000 */
[----:B------:R-:W0:Y:S02]  /*13b50*/  S2R R7, SR_TID.X ;  /* 0x0000000000077919 */ /* 0x000e240000002100 */
[----:B0-----:R-:W-:Y:S01]  /*13b60*/  LOP3.LUT R8, R7, 0x1f, RZ, 0xc0, !PT ;  /* 0x0000001f07087812 */ /* 0x001fe200078ec0ff */
[----:B------:R-:W-:-:S03]  /*13b70*/  IMAD.MOV.U32 R7, RZ, RZ, 0x6000 ;  /* 0x00006000ff077424 */ /* 0x000fc600078e00ff */
[----:B------:R-:W-:Y:S01]  /*13b80*/  ISETP.NE.AND P1, PT, R8, RZ, PT ;  /* 0x000000ff0800720c */ /* 0x000fe20003f25270 */
[----:B------:R2:W-:-:S12]  /*13b90*/  SYNCS.ARRIVE.TRANS64 RZ, [R5+URZ+0x30890], R7 ;  /* 0x0308900705ff79a7 */ /* 0x0005d8000800003f */
[----:B--2---:R-:W-:Y:S05]  /*13ba0*/  @!P1 BRA `(.L_x_553) ;  /* 0x0000000000049947 */ /* 0x004fea0003800000 */
[----:B------:R-:W-:Y:S01]  /*13bb0*/  BPT.TRAP 0x1 ;  /* 0x000000040000795c */ /* 0x000fe20000300000 */
.L_x_553:
[----:B------:R-:W-:Y:S05]  /*13bc0*/  BSYNC B2 ;  /* 0x0000000000027941 */ /* 0x000fea0003800000 */
.L_x_552:
[----:B------:R-:W-:Y:S01]  /*13bd0*/  IMAD.MOV.U32 R11, RZ, RZ, RZ ;  /* 0x000000ffff0b7224 */ /* 0x000fe200078e00ff */
[----:B------:R-:W-:Y:S01]  /*13be0*/  UIADD3 UR4, UP0, UR38, 0x570, URZ ;  /* 0x0000057026047890 */ /* 0x000fe2000ff1e03f */
[----:B------:R-:W-:Y:S01]  /*13bf0*/  IMAD R7, R29, 0x6000, R22 ;  /* 0x000060001d077824 */ /* 0x000fe200078e0216 */
[----:B------:R-:W-:Y:S01]  /*13c00*/  PLOP3.LUT P1, PT, PT, PT, PT, 0x80, 0x0 ;  /* 0x000000000000781c */ /* 0x000fe20003f2f070 */
[----:B0-----:R-:W-:Y:S01]  /*13c10*/  IMAD R8, R4, 0xc0, R0 ;  /* 0x000000c004087824 */ /* 0x001fe200078e0200 */
[----:B------:R-:W-:Y:S01]  /*13c20*/  R2UR UR10, R11 ;  /* 0x000000000b0a72ca */ /* 0x000fe200000e0000 */
[----:B------:R-:W-:Y:S01]  /*13c30*/  VIADD R10, R7, 0x12400 ;  /* 0x00012400070a7836 */ /* 0x000fe20000000000 */
[----:B------:R-:W-:Y:S01]  /*13c40*/  IADD3 R9, R5, 0x30890, RZ ;  /* 0x0003089005097810 */ /* 0x000fe20007ffe0ff */
[----:B------:R-:W-:Y:S01]  /*13c50*/  UIADD3.X UR5, URZ, UR39, URZ, UP0, !UPT ;  /* 0x000000273f057290 */ /* 0x000fe200087fe43f */
[----:B------:R-:W-:Y:S01]  /*13c60*/  UMOV UR6, 0x0 ;  /* 0x0000000000067882 */ /* 0x000fe20000000000 */
[----:B------:R-:W-:-:S10]  /*13c70*/  UMOV UR7, 0x12f00000 ;  /* 0x12f0000000077882 */ /* 0x000fd40000000000 */
.L_x_554:
        /* <DEDUP_REMOVED lines=10> */
[----:B------:R-:W0:Y:S01]  /*13d20*/  SYNCS.PHASECHK.TRANS64.TRYWAIT P1, [R5+URZ+0x308c0], R6 ;  /* 0x0308c006050075a7 */ /* 0x000e22000802017f */
[----:B------:R-:W-:Y:S04]  /*13d30*/  BSSY B2, `(.L_x_555) ;  /* 0x0000002000027945 */ /* 0x000fe80003800000 */
[----:B0-----:R-:W-:Y:S05]  /*13d40*/  @!P1 BRA `(.L_x_556) ;  /* 0x0000005400289947 */ /* 0x001fea0003800000 */
.L_x_697:
[----:B------:R-:W-:Y:S05]  /*13d50*/  BSYNC B2 ;  /* 0x0000000000027941 */ /* 0x000fea0003800000 */
.L_x_555:
[----:B------:R-:W-:Y:S01]  /*13d60*/  BSSY B2, `(.L_x_557) ;  /* 0x000000b000027945 */ /* 0x000fe20003800000 */
[----:B------:R-:W-:Y:S02]  /*13d70*/  IMAD.MOV.U32 R12, RZ, RZ, 0x0 ;  /* 0x00000000ff0c7424 */ /* 0x000fe400078e00ff */
[----:B------:R-:W-:Y:S01]  /*13d80*/  IMAD.MOV.U32 R13, RZ, RZ, 0x12f00000 ;  /* 0x12f00000ff0d7424 */ /* 0x000fe200078e00ff */
[----:B------:R-:W-:Y:S06]  /*13d90*/  @P2 BRA `(.L_x_558) ;  /* 0x00000000001c2947 */ /* 0x000fec0003800000 */
[----:B------:R-:W2:Y:S01]  /*13da0*/  S2R R9, SR_TID.X ;  /* 0x0000000000097919 */ /* 0x000ea20000002100 */
[----:B01----:R-:W-:-:S04]  /*13db0*/  IMAD.MOV.U32 R6, RZ, RZ, 0x6000 ;  /* 0x00006000ff067424 */ /* 0x003fc800078e00ff */
[----:B------:R3:W-:Y:S01]  /*13dc0*/  SYNCS.ARRIVE.TRANS64 RZ, [R5+URZ+0x308b0], R6 ;  /* 0x0308b00605ff79a7 */ /* 0x0007e2000800003f */
[----:B--2---:R-:W-:-:S04]  /*13dd0*/  LOP3.LUT R9, R9, 0x1f, RZ, 0xc0, !PT ;  /* 0x0000001f09097812 */ /* 0x004fc800078ec0ff */
[----:B------:R-:W-:-:S13]  /*13de0*/  ISETP.NE.AND P1, PT, R9, RZ, PT ;  /* 0x000000ff0900720c */ /* 0x000fda0003f25270 */
[----:B---3--:R-:W-:Y:S05]  /*13df0*/  @!P1 BRA `(.L_x_558) ;  /* 0x0000000000049947 */ /* 0x008fea0003800000 */
[----:B------:R-:W-:Y:S01]  /*13e00*/  BPT.TRAP 0x1 ;  /* 0x000000040000795c */ /* 0x000fe20000300000 */
.L_x_558:
[----:B------:R-:W-:Y:S05]  /*13e10*/  BSYNC B2 ;  /* 0x0000000000027941 */ /* 0x000fea0003800000 */
.L_x_557:
        /* <DEDUP_REMOVED lines=8> */
.L_x_559:
        /* <DEDUP_REMOVED lines=10> */
.L_x_549:
[----:B------:R-:W-:Y:S05]  /*13f40*/  BSYNC B1 ;  /* 0x0000000000017941 */ /* 0x000fea0003800000 */
.L_x_548:
[----:B------:R-:W2:Y:S01]  /*13f50*/  LDL.LU R6, [R1+0x4] ;  /* 0x0000040001067983 */ /* 0x000ea20000300800 */
[----:B------:R-:W-:Y:S01]  /*13f60*/  VIADD R29, R29, 0x1 ;  /* 0x000000011d1d7836 */ /* 0x000fe20000000000 */
[C---:B------:R-:W-:Y:S02]  /*13f70*/  ISETP.GT.AND P2, PT, R4.reuse, R3, PT ;  /* 0x000000030400720c */ /* 0x040fe40003f44270 */
[----:B------:R-:W-:Y:S02]  /*13f80*/  IADD3 R4, R4, -0x1, RZ ;  /* 0xffffffff04047810 */ /* 0x000fe40007ffe0ff */
[----:B------:R-:W-:-:S04]  /*13f90*/  ISETP.NE.AND P1, PT, R29, 0x2, PT ;  /* 0x000000021d00780c */ /* 0x000fc80003f25270 */
[----:B------:R-:W-:Y:S02]  /*13fa0*/  SEL R5, RZ, 0x1, P1 ;  /* 0x00000001ff057807 */ /* 0x000fe40000800000 */
[----:B------:R-:W-:Y:S02]  /*13fb0*/  SEL R29, R29, RZ, P1 ;  /* 0x000000ff1d1d7207 */ /* 0x000fe40000800000 */
[----:B--2---:R-:W-:-:S05]  /*13fc0*/  LOP3.LUT R6, R6, R5, RZ, 0x3c, !PT ;  /* 0x0000000506067212 */ /* 0x004fca00078e3cff */
[----:B------:R1:W-:Y:S01]  /*13fd0*/  STL [R1+0x4], R6 ;  /* 0x0000040601007387 */ /* 0x0003e20000100800 */
[----:B------:R-:W-:Y:S05]  /*13fe0*/  @P2 BRA `(.L_x_560) ;  /* 0xfffffff8009c2947 */ /* 0x000fea000383ffff */
.L_x_530:
[----:B------:R-:W-:Y:S05]  /*13ff0*/  BSYNC B0 ;  /* 0x0000000000007941 */ /* 0x000fea0003800000 */
.L_x_529:
[----:B------:R-:W2:Y:S01]  /*14000*/  LDL R5, [R1+0x34] ;  /* 0x0000340001057983 */ /* 0x000ea20000100800 */
[----:B------:R-:W-:Y:S05]  /*14010*/  @!P0 WARPSYNC.ALL ;  /* 0x0000000000008948 */ /* 0x000fea0003800000 */
[----:B------:R-:W-:Y:S06]  /*14020*/  @!P0 BAR.SYNC.DEFER_BLOCKING 0xc, 0x200 ;  /* 0x0308000000008b1d */ /* 0x000fec0000010000 */
[----:B------:R-:W-:Y:S01]  /*14030*/  BSSY B7, `(.L_x_561) ;  /* 0x000035f000077945 */ /* 0x000fe20003800000 */
[----:B--2---:R-:W-:-:S13]  /*14040*/  ISETP.GT.AND P0, PT, R5, RZ, PT ;  /* 0x000000ff0500720c */ /* 0x004fda0003f04270 */
[----:B------:R-:W-:Y:S05]  /*14050*/  @P0 BRA `(.L_x_562) ;  /* 0x0000000000440947 */ /* 0x000fea0003800000 */
[----:B------:R-:W2:Y:S02]  /*14060*/  S2R R5, SR_TID.X ;  /* 0x0000000000057919 */ /* 0x000ea40000002100 */
[----:B--2---:R-:W-:-:S04]  /*14070*/  LOP3.LUT R5, R5, 0x7f, RZ, 0xc0, !PT ;  /* 0x0000007f05057812 */ /* 0x004fc800078ec0ff */
[----:B------:R-:W-:-:S13]  /*14080*/  ISETP.NE.AND P0, PT, R5, RZ, PT ;  /* 0x000000ff0500720c */ /* 0x000fda0003f05270 */
[----:B------:R-:W-:Y:S05]  /*14090*/  @P0 BRA `(.L_x_563) ;  /* 0x0000003400600947 */ /* 0x000fea0003800000 */
[----:B------:R-:W2:Y:S01]  /*140a0*/  S2R R5, SR_LANEID ;  /* 0x0000000000057919 */ /* 0x000ea20000000000 */
[----:B------:R-:W-:Y:S01]  /*140b0*/  VOTEU.ANY UR4, UPT, PT ;  /* 0x0000000000047886 */ /* 0x000fe200038e0100 */
[----:B------:R-:W3:Y:S01]  /*140c0*/  LDC.64 R2, c[0x0][0xc60] ;  /* 0x00031800ff027b82 */ /* 0x000ee20000000a00 */
[----:B------:R-:W2:Y:S02]  /*140d0*/  FLO.U32 R0, UR4 ;  /* 0x0000000400007d00 */ /* 0x000ea400080e0000 */
[----:B--2---:R-:W-:-:S06]  /*140e0*/  ISETP.EQ.U32.AND P0, PT, R0, R5, PT ;  /* 0x000000050000720c */ /* 0x004fcc0003f02070 */
[----:B------:R-:W3:Y:S07]  /*140f0*/  POPC R5, UR4 ;  /* 0x0000000400057d09 */ /* 0x000eee0008000000 */
[----:B---3--:R-:W2:Y:S01]  /*14100*/  @P0 ATOMG.E.ADD.STRONG.GPU PT, R3, desc[UR56][R2.64], R5 ;  /* 0x00000005020309a8 */ /* 0x008ea200081ee1f8 */
[----:B------:R-:W3:Y:S02]  /*14110*/  S2R R4, SR_LTMASK ;  /* 0x0000000000047919 */ /* 0x000ee40000003900 */
[----:B---3--:R-:W-:-:S04]  /*14120*/  LOP3.LUT R4, R4, UR4, RZ, 0xc0, !PT ;  /* 0x0000000404047c12 */ /* 0x008fc8000f8ec0ff */
[----:B------:R-:W3:Y:S01]  /*14130*/  POPC R7, R4 ;  /* 0x0000000400077309 */ /* 0x000ee20000000000 */
[----:B--2---:R-:W3:Y:S02]  /*14140*/  SHFL.IDX PT, R0, R3, R0, 0x1f ;  /* 0x00001f0003007589 */ /* 0x004ee400000e0000 */
[----:B---3--:R-:W-:Y:S01]  /*14150*/  IADD3 R16, R0, UR36, R7 ;  /* 0x0000002400107c10 */ /* 0x008fe2000fffe007 */
[----:B------:R-:W-:Y:S06]  /*14160*/  BRA `(.L_x_563) ;  /* 0x00000034002c7947 */ /* 0x000fec0003800000 */
.L_x_562:
[----:B------:R-:W-:Y:S01]  /*14170*/  VIADD R0, R22, 0x12400 ;  /* 0x0001240016007836 */ /* 0x000fe20000000000 */
        /* <DEDUP_REMOVED lines=8> */
[----:B0-----:R-:W-:Y:S01]  /*14200*/  MOV R8, 0x70 ;  /* 0x0000007000087802 */ /* 0x001fe20000000f00 */
[----:B------:R-:W0:Y:S01]  /*14210*/  LDC.64 R2, c[0x4][R2] ;  /* 0x0100000002027b82 */ /* 0x000e220000000a00 */
[----:B------:R-:W-:Y:S02]  /*14220*/  IMAD.U32 R5, RZ, RZ, UR7 ;  /* 0x00000007ff057e24 */ /* 0x000fe4000f8e00ff */
[----:B-1----:R-:W-:Y:S02]  /*14230*/  IMAD.U32 R6, RZ, RZ, UR8 ;  /* 0x00000008ff067e24 */ /* 0x002fe4000f8e00ff */
[----:B------:R-:W-:-:S02]  /*14240*/  IMAD.U32 R7, RZ, RZ, UR9 ;  /* 0x00000009ff077e24 */ /* 0x000fc4000f8e00ff */
[----:B------:R-:W-:Y:S02]  /*14250*/  IMAD.U32 R10, RZ, RZ, UR4 ;  /* 0x00000004ff0a7e24 */ /* 0x000fe4000f8e00ff */
[----:B------:R-:W-:Y:S02]  /*14260*/  IMAD.U32 R11, RZ, RZ, UR5 ;  /* 0x00000005ff0b7e24 */ /* 0x000fe4000f8e00ff */
[----:B------:R-:W-:Y:S02]  /*14270*/  IMAD.MOV.U32 R12, RZ, RZ, 0x1 ;  /* 0x00000001ff0c7424 */ /* 0x000fe400078e00ff */
[----:B------:R-:W-:-:S07]  /*14280*/  IMAD.MOV.U32 R13, RZ, RZ, RZ ;  /* 0x000000ffff0d7224 */ /* 0x000fce00078e00ff */
[----:B------:R-:W-:-:S07]  /*14290*/  LEPC R20, `(.L_x_565) ;  /* 0x000000001014794e */ /* 0x000fce0000000000 */
[----:B0-----:R-:W-:Y:S05]  /*142a0*/  CALL.ABS.NOINC R2 ;  /* 0x0000000002007343 */ /* 0x001fea0003c00000 */
.L_x_565:
[----:B------:R-:W-:Y:S05]  /*142b0*/  BSYNC B6 ;  /* 0x0000000000067941 */ /* 0x000fea0003800000 */
.L_x_564:
        /* <DEDUP_REMOVED lines=8> */
[----:B------:R2:W3:Y:S01]  /*14340*/  LDC.64 R2, c[0x4][R0] ;  /* 0x0100000000027b82 */ /* 0x0004e20000000a00 */
[----:B------:R-:W-:Y:S01]  /*14350*/  IMAD.U32 R4, RZ, RZ, UR6 ;  /* 0x00000006ff047e24 */ /* 0x000fe2000f8e00ff */
[----:B------:R-:W-:Y:S01]  /*14360*/  MOV R10, UR4 ;  /* 0x00000004000a7c02 */ /* 0x000fe20008000f00 */
[----:B------:R-:W-:Y:S02]  /*14370*/  IMAD.U32 R5, RZ, RZ, UR7 ;  /* 0x00000007ff057e24 */ /* 0x000fe4000f8e00ff */
[----:B-1----:R-:W-:Y:S02]  /*14380*/  IMAD.U32 R6, RZ, RZ, UR8 ;  /* 0x00000008ff067e24 */ /* 0x002fe4000f8e00ff */
[----:B------:R-:W-:-:S02]  /*14390*/  IMAD.U32 R7, RZ, RZ, UR9 ;  /* 0x00000009ff077e24 */ /* 0x000fc4000f8e00ff */
[----:B------:R-:W-:Y:S02]  /*143a0*/  IMAD.U32 R11, RZ, RZ, UR5 ;  /* 0x00000005ff0b7e24 */ /* 0x000fe4000f8e00ff */
[----:B0-----:R-:W-:Y:S02]  /*143b0*/  IMAD.MOV.U32 R8, RZ, RZ, 0x70 ;  /* 0x00000070ff087424 */ /* 0x001fe400078e00ff */
[----:B------:R-:W-:Y:S02]  /*143c0*/  IMAD.MOV.U32 R12, RZ, RZ, 0x1 ;  /* 0x00000001ff0c7424 */ /* 0x000fe400078e00ff */
[----:B--2---:R-:W-:-:S07]  /*143d0*/  IMAD.MOV.U32 R13, RZ, RZ, RZ ;  /* 0x000000ffff0d7224 */ /* 0x004fce00078e00ff */
[----:B------:R-:W-:-:S07]  /*143e0*/  LEPC R20, `(.L_x_568) ;  /* 0x000000001014794e */ /* 0x000fce0000000000 */
[----:B---3--:R-:W-:Y:S05]  /*143f0*/  CALL.ABS.NOINC R2 ;  /* 0x0000000002007343 */ /* 0x008fea0003c00000 */
.L_x_568:
[----:B------:R-:W-:Y:S01]  /*14400*/  MOV R2, 0x0 ;  /* 0x0000000000027802 */ /* 0x000fe20000000f00 */
[----:B------:R-:W-:Y:S01]  /*14410*/  ULDC.64 UR4, c[0x4][0xa8] ;  /* 0x01002a0000047ab9 */ /* 0x000fe20000000a00 */
[----:B------:R-:W-:Y:S01]  /*14420*/  ULDC.64 UR6, c[0x4][0xb0] ;  /* 0x01002c0000067ab9 */ /* 0x000fe20000000a00 */
[----:B------:R-:W-:Y:S01]  /*14430*/  ULDC.64 UR8, c[0x4][0x40] ;  /* 0x0100100000087ab9 */ /* 0x000fe20000000a00 */
[----:B------:R-:W-:Y:S01]  /*14440*/  IMAD.U32 R4, RZ, RZ, UR4 ;  /* 0x00000004ff047e24 */ /* 0x000fe2000f8e00ff */
[----:B------:R-:W-:Y:S01]  /*14450*/  MOV R7, UR7 ;  /* 0x0000000700077c02 */ /* 0x000fe20008000f00 */
[----:B------:R-:W0:Y:S01]  /*14460*/  LDC.64 R2, c[0x4][R2] ;  /* 0x0100000002027b82 */ /* 0x000e220000000a00 */
[----:B------:R-:W-:Y:S02]  /*14470*/  IMAD.U32 R5, RZ, RZ, UR5 ;  /* 0x00000005ff057e24 */ /* 0x000fe4000f8e00ff */
[----:B------:R-:W-:Y:S02]  /*14480*/  IMAD.U32 R6, RZ, RZ, UR6 ;  /* 0x00000006ff067e24 */ /* 0x000fe4000f8e00ff */
[----:B------:R-:W-:-:S02]  /*14490*/  IMAD.U32 R10, RZ, RZ, UR8 ;  /* 0x00000008ff0a7e24 */ /* 0x000fc4000f8e00ff */
[----:B------:R-:W-:Y:S02]  /*144a0*/  IMAD.U32 R11, RZ, RZ, UR9 ;  /* 0x00000009ff0b7e24 */ /* 0x000fe4000f8e00ff */
[----:B------:R-:W-:Y:S02]  /*144b0*/  IMAD.MOV.U32 R8, RZ, RZ, 0x70 ;  /* 0x00000070ff087424 */ /* 0x000fe400078e00ff */
[----:B------:R-:W-:Y:S02]  /*144c0*/  IMAD.MOV.U32 R12, RZ, RZ, 0x1 ;  /* 0x00000001ff0c7424 */ /* 0x000fe400078e00ff */
[----:B------:R-:W-:-:S07]  /*144d0*/  IMAD.MOV.U32 R13, RZ, RZ, RZ ;  /* 0x000000ffff0d7224 */ /* 0x000fce00078e00ff */
[----:B------:R-:W-:-:S07]  /*144e0*/  LEPC R20, `(.L_x_567) ;  /* 0x000000001014794e */ /* 0x000fce0000000000 */
[----:B0-----:R-:W-:Y:S05]  /*144f0*/  CALL.ABS.NOINC R2 ;  /* 0x0000000002007343 */ /* 0x001fea0003c00000 */
.L_x_567:
[----:B------:R-:W-:Y:S05]  /*14500*/  BSYNC B6 ;  /* 0x0000000000067941 */ /* 0x000fea0003800000 */
.L_x_566:
[----:B------:R-:W2:Y:S01]  /*14510*/  LDL.LU R21, [R1+0x8] ;  /* 0x0000080001157983 */ /* 0x000ea20000300800 */
[----:B------:R-:W-:Y:S02]  /*14520*/  ULDC.64 UR4, c[0x0][0x9f8] ;  /* 0x00027e0000047ab9 */ /* 0x000fe40000000a00 */
[----:B------:R-:W-:Y:S01]  /*14530*/  ISETP.NE.U32.AND P0, PT, RZ, UR4, PT ;  /* 0x00000004ff007c0c */ /* 0x000fe2000bf05070 */
[----:B------:R-:W0:Y:S03]  /*14540*/  LDL R20, [R1+0x18] ;  /* 0x0000180001147983 */ /* 0x000e260000100800 */
[----:B------:R-:W-:-:S13]  /*14550*/  ISETP.NE.AND.EX P0, PT, RZ, UR5, PT, P0 ;  /* 0x00000005ff007c0c */ /* 0x000fda000bf05300 */
[----:B------:R-:W-:-:S04]  /*14560*/  @P0 IADD3 R2, P1, R24, UR4, RZ ;  /* 0x0000000418020c10 */ /* 0x000fc8000ff3e0ff */
[----:B--2---:R-:W-:Y:S01]  /*14570*/  @P0 IADD3.X R3, R21, UR5, RZ, P1, !PT ;  /* 0x0000000515030c10 */ /* 0x004fe20008ffe4ff */
[----:B------:R-:W-:-:S04]  /*14580*/  ULDC.64 UR4, c[0x0][0xa08] ;  /* 0x0002820000047ab9 */ /* 0x000fc80000000a00 */
[----:B------:R2:W3:Y:S01]  /*14590*/  @P0 LDG.E R25, desc[UR56][R2.64] ;  /* 0x0000003802190981 */ /* 0x0004e2000c1e1900 */
[----:B0-----:R-:W-:-:S05]  /*145a0*/  VIADD R8, R20, 0xffffffff ;  /* 0xffffffff14087836 */ /* 0x001fca0000000000 */
[----:B------:R0:W-:Y:S01]  /*145b0*/  STL [R1+0x1c], R8 ;  /* 0x00001c0801007387 */ /* 0x0001e20000100800 */
[----:B--2---:R-:W2:Y:S02]  /*145c0*/  LDC.64 R2, c[0x0][0x418] ;  /* 0x00010600ff027b82 */ /* 0x004ea40000000a00 */
[----:B--2---:R-:W-:Y:S01]  /*145d0*/  LOP3.LUT P0, RZ, R2, UR4, RZ, 0xfc, !PT ;  /* 0x0000000402ff7c12 */ /* 0x004fe2000f80fcff */
[----:B------:R-:W-:-:S03]  /*145e0*/  UMOV UR4, 0xffffffff ;  /* 0xffffffff00047882 */ /* 0x000fc60000000000 */
[----:B------:R-:W-:Y:S02]  /*145f0*/  LOP3.LUT P0, RZ, R3, UR5, RZ, 0xfc, P0 ;  /* 0x0000000503ff7c12 */ /* 0x000fe4000800fcff */
[----:B---3--:R-:W-:Y:S02]  /*14600*/  SHF.R.S32.HI R7, RZ, 0x1f, R25 ;  /* 0x0000001fff077819 */ /* 0x008fe40000011419 */
[----:B------:R-:W-:-:S03]  /*14610*/  SEL R24, R25, RZ, !P0 ;  /* 0x000000ff19187207 */ /* 0x000fc60004000000 */
[----:B------:R0:W-:Y:S01]  /*14620*/  STL [R1+0x8], R7 ;  /* 0x0000080701007387 */ /* 0x0001e20000100800 */
[----:B------:R-:W-:Y:S05]  /*14630*/  BRA.DIV UR4, `(.L_x_569) ;  /* 0x0000004e04007947 */ /* 0x000fea000b800000 */
[----:B------:R-:W2:Y:S02]  /*14640*/  S2R R0, SR_TID.X ;  /* 0x0000000000007919 */ /* 0x000ea40000002100 */
[----:B--2---:R-:W-:-:S04]  /*14650*/  SHF.R.U32.HI R0, RZ, 0x5, R0 ;  /* 0x00000005ff007819 */ /* 0x004fc80000011600 */
[----:B------:R-:W-:-:S05]  /*14660*/  LOP3.LUT R0, R0, 0x3, RZ, 0xc0, !PT ;  /* 0x0000000300007812 */ /* 0x000fca00078ec0ff */
[----:B------:R2:W3:Y:S02]  /*14670*/  SHFL.IDX PT, R14, R0, RZ, 0x1f ;  /* 0x00001fff000e7589 */ /* 0x0004e400000e0000 */
.L_x_700:
[----:B--2---:R-:W2:Y:S01]  /*14680*/  LDL.LU R0, [R1] ;  /* 0x0000000001007983 */ /* 0x004ea20000300800 */
[----:B------:R-:W-:Y:S02]  /*14690*/  PLOP3.LUT P1, PT, PT, PT, PT, 0x8, 0x0 ;  /* 0x000000000000781c */ /* 0x000fe40003f2e170 */
[----:B---3--:R-:W-:Y:S02]  /*146a0*/  ISETP.NE.AND P0, PT, R14, RZ, PT ;  /* 0x000000ff0e00720c */ /* 0x008fe40003f05270 */
[----:B--2---:R-:W-:-:S09]  /*146b0*/  LOP3.LUT R0, R0, 0xfffffffe, RZ, 0xc0, !PT ;  /* 0xfffffffe00007812 */ /* 0x004fd200078ec0ff */
[----:B------:R-:W-:-:S05]  /*146c0*/  @P1 LOP3.LUT R0, R0, 0x1, RZ, 0xfc, !PT ;  /* 0x0000000100001812 */ /* 0x000fca00078efcff */
[----:B------:R2:W-:Y:S01]  /*146d0*/  STL [R1], R0 ;  /* 0x0000000001007387 */ /* 0x0005e20000100800 */
[----:B------:R-:W-:Y:S05]  /*146e0*/  @P0 BRA `(.L_x_570) ;  /* 0x0000000000fc0947 */ /* 0x000fea0003800000 */
[----:B------:R-:W-:-:S03]  /*146f0*/  UMOV UR4, 0xffffffff ;  /* 0xffffffff00047882 */ /* 0x000fc60000000000 */
[----:B------:R-:W-:Y:S05]  /*14700*/  BRA.DIV UR4, `(.L_x_571) ;  /* 0x0000004e04007947 */ /* 0x000fea000b800000 */
[----:B------:R-:W-:-:S13]  /*14710*/  ELECT P6, URZ, PT ;  /* 0x00000000003f782f */ /* 0x000fda00038c0000 */
.L_x_703:
[----:B------:R-:W-:Y:S05]  /*14720*/  @!P6 BRA `(.L_x_570) ;  /* 0x0000000000ece947 */ /* 0x000fea0003800000 */
[----:B------:R-:W-:Y:S01]  /*14730*/  ISETP.NE.U32.AND P0, PT, R2, RZ, PT ;  /* 0x000000ff0200720c */ /* 0x000fe20003f05070 */
[----:B------:R-:W-:-:S03]  /*14740*/  IMAD.MOV.U32 R27, RZ, RZ, R8 ;  /* 0x000000ffff1b7224 */ /* 0x000fc600078e0008 */
[----:B------:R-:W-:-:S13]  /*14750*/  ISETP.NE.AND.EX P0, PT, R3, RZ, PT, P0 ;  /* 0x000000ff0300720c */ /* 0x000fda0003f05300 */
[----:B------:R-:W-:Y:S05]  /*14760*/  @!P0 BRA `(.L_x_572) ;  /* 0x0000000000488947 */ /* 0x000fea0003800000 */
[----:B-1----:R-:W1:Y:S01]  /*14770*/  LDC R6, c[0x0][0x43c] ;  /* 0x00010f00ff067b82 */ /* 0x002e620000000800 */
[----:B--2---:R-:W-:Y:S01]  /*14780*/  MOV R0, R8 ;  /* 0x0000000800007202 */ /* 0x004fe20000000f00 */
[----:B------:R-:W-:Y:S01]  /*14790*/  ULDC.64 UR4, c[0x0][0x428] ;  /* 0x00010a0000047ab9 */ /* 0x000fe20000000a00 */
[----:B-1----:R-:W-:-:S13]  /*147a0*/  ISETP.NE.AND P0, PT, R6, 0x1, PT ;  /* 0x000000010600780c */ /* 0x002fda0003f05270 */
[----:B------:R-:W1:Y:S02]  /*147b0*/  @P0 LDC.64 R4, c[0x0][0x440] ;  /* 0x00011000ff040b82 */ /* 0x000e640000000a00 */
[----:B-1----:R-:W-:-:S05]  /*147c0*/  @P0 IMAD.HI.U32 R4, R8, R4, RZ ;  /* 0x0000000408040227 */ /* 0x002fca00078e00ff */
[----:B------:R-:W-:-:S04]  /*147d0*/  @P0 SHF.R.U32.HI R0, RZ, R5, R4 ;  /* 0x00000005ff000219 */ /* 0x000fc80000011604 */
[--C-:B------:R-:W-:Y:S01]  /*147e0*/  SHF.R.S32.HI R5, RZ, 0x1f, R0.reuse ;  /* 0x0000001fff057819 */ /* 0x100fe20000011400 */
[--C-:B------:R-:W-:Y:S02]  /*147f0*/  IMAD.MOV R27, RZ, RZ, -R0.reuse ;  /* 0x000000ffff1b7224 */ /* 0x100fe400078e0a00 */
[----:B------:R-:W-:Y:S02]  /*14800*/  IMAD.MOV.U32 R4, RZ, RZ, R0 ;  /* 0x000000ffff047224 */ /* 0x000fe400078e0000 */
        /* <DEDUP_REMOVED lines=8> */
.L_x_572:
[----:B--2---:R-:W-:Y:S01]  /*14890*/  IMAD R0, R23, 0x8, R22 ;  /* 0x0000000817007824 */ /* 0x004fe200078e0216 */
[----:B---3--:R-:W-:-:S04]  /*148a0*/  SHF.L.U32 R2, R26, 0x1f, RZ ;  /* 0x0000001f1a027819 */ /* 0x008fc800000006ff */
[----:B------:R-:W2:Y:S02]  /*148b0*/  SYNCS.PHASECHK.TRANS64.TRYWAIT P0, [R0+URZ+0x30840], R2 ;  /* 0x03084002000075a7 */ /* 0x000ea4000800017f */
[----:B--2---:R-:W-:Y:S05]  /*148c0*/  @!P0 BRA `(.L_x_573) ;  /* 0x0000004800b08947 */ /* 0x004fea0003800000 */
.L_x_704:
[----:B------:R-:W3:Y:S02]  /*148d0*/  S2R R3, SR_TID.X ;  /* 0x0000000000037919 */ /* 0x000ee40000002100 */
[----:B---3--:R-:W-:-:S04]  /*148e0*/  LOP3.LUT R3, R3, 0x7f, RZ, 0xc0, !PT ;  /* 0x0000007f03037812 */ /* 0x008fc800078ec0ff */
[----:B------:R-:W-:-:S13]  /*148f0*/  ISETP.NE.AND P0, PT, R3, RZ, PT ;  /* 0x000000ff0300720c */ /* 0x000fda0003f05270 */
[----:B------:R-:W-:Y:S05]  /*14900*/  @P0 BRA `(.L_x_574) ;  /* 0x00000000001c0947 */ /* 0x000fea0003800000 */
[----:B------:R-:W3:Y:S01]  /*14910*/  S2R R3, SR_TID.X ;  /* 0x0000000000037919 */ /* 0x000ee20000002100 */
[----:B--2---:R-:W-:-:S04]  /*14920*/  IMAD.MOV.U32 R2, RZ, RZ, 0x6000 ;  /* 0x00006000ff027424 */ /* 0x004fc800078e00ff */
[----:B------:R4:W-:Y:S01]  /*14930*/  SYNCS.ARRIVE.TRANS64 RZ, [R0+URZ+0x30830], R2 ;  /* 0x0308300200ff79a7 */ /* 0x0009e2000800003f */
[----:B---3--:R-:W-:-:S04]  /*14940*/  LOP3.LUT R3, R3, 0x1f, RZ, 0xc0, !PT ;  /* 0x0000001f03037812 */ /* 0x008fc800078ec0ff */
[----:B------:R-:W-:-:S13]  /*14950*/  ISETP.NE.AND P0, PT, R3, RZ, PT ;  /* 0x000000ff0300720c */ /* 0x000fda0003f05270 */
[----:B----4-:R-:W-:Y:S05]  /*14960*/  @!P0 BRA `(.L_x_574) ;  /* 0x0000000000048947 */ /* 0x010fea0003800000 */
[----:B------:R-:W-:Y:S01]  /*14970*/  BPT.TRAP 0x1 ;  /* 0x000000040000795c */ /* 0x000fe20000300000 */
.L_x_574:
[----:B--2---:R-:W2:Y:S01]  /*14980*/  LDL.LU R2, [R1] ;  /* 0x0000000001027983 */ /* 0x004ea20000300800 */
[----:B------:R-:W-:Y:S01]  /*14990*/  R2UR UR9, R0 ;  /* 0x00000000000972ca */ /* 0x000fe200000e0000 */
[----:B------:R-:W-:Y:S01]  /*149a0*/  IMAD R0, R23, 0x6000, R22 ;  /* 0x0000600017007824 */ /* 0x000fe200078e0216 */
[----:B------:R-:W-:Y:S01]  /*149b0*/  R2UR UR11, R27 ;  /* 0x000000001b0b72ca */ /* 0x000fe200000e0000 */
[----:B------:R-:W-:Y:S01]  /*149c0*/  UIADD3 UR6, UP0, UR38, 0x370, URZ ;  /* 0x0000037026067890 */ /* 0x000fe2000ff1e03f */
[----:B------:R-:W-:Y:S01]  /*149d0*/  R2UR UR4, R28 ;  /* 0x000000001c0472ca */ /* 0x000fe200000e0000 */
[----:B------:R-:W-:Y:S01]  /*149e0*/  UMOV UR5, 0x14f00000 ;  /* 0x14f0000000057882 */ /* 0x000fe20000000000 */
[----:B------:R-:W-:Y:S01]  /*149f0*/  R2UR UR8, R0 ;  /* 0x00000000000872ca */ /* 0x000fe200000e0000 */
[----:B------:R-:W-:Y:S01]  /*14a00*/  UIADD3.X UR7, URZ, UR39, URZ, UP0, !UPT ;  /* 0x000000273f077290 */ /* 0x000fe200087fe43f */
[----:B------:R-:W-:Y:S01]  /*14a10*/  PLOP3.LUT P0, PT, PT, PT, PT, 0x80, 0x0 ;  /* 0x000000000000781c */ /* 0x000fe20003f0f070 */
[----:B------:R-:W-:Y:S01]  /*14a20*/  UMOV UR10, URZ ;  /* 0x0000003f000a7c82 */ /* 0x000fe20008000000 */
[----:B------:R-:W-:-:S02]  /*14a30*/  R2UR UR12, R18 ;  /* 0x00000000120c72ca */ /* 0x000fc400000e0000 */
[----:B-----5:R-:W-:Y:S01]  /*14a40*/  R2UR UR13, R24 ;  /* 0x00000000180d72ca */ /* 0x020fe200000e0000 */
[----:B------:R-:W-:-:S04]  /*14a50*/  UIADD3 UR9, UR9, 0x30830, URZ ;  /* 0x0003083009097890 */ /* 0x000fc8000fffe03f */
[----:B------:R-:W-:Y:S02]  /*14a60*/  UIMAD UR11, UR11, 0xc0, UR4 ;  /* 0x000000c00b0b78a4 */ /* 0x000fe4000f8e0204 */
[----:B------:R-:W-:Y:S01]  /*14a70*/  UIADD3 UR8, UR8, 0x12400, URZ ;  /* 0x0001240008087890 */ /* 0x000fe2000fffe03f */
[----:B------:R-:W-:-:S08]  /*14a80*/  UMOV UR4, 0x0 ;  /* 0x0000000000047882 */ /* 0x000fd00000000000 */
[----:B------:R3:W-:Y:S01]  /*14a90*/  UTMALDG.4D [UR8], [UR6], desc[UR4] ;  /* 0x00000408060075b4 */ /* 0x0007e20008019000 */
[----:B--2---:R-:W-:-:S04]  /*14aa0*/  LOP3.LUT R2, R2, 0xfffffffe, RZ, 0xc0, !PT ;  /* 0xfffffffe02027812 */ /* 0x004fc800078ec0ff */
[----:B------:R-:W-:-:S05]  /*14ab0*/  @P0 LOP3.LUT R2, R2, 0x1, RZ, 0xfc, !PT ;  /* 0x0000000102020812 */ /* 0x000fca00078efcff */
[----:B------:R3:W-:Y:S01]  /*14ac0*/  STL [R1], R2 ;  /* 0x0000000201007387 */ /* 0x0007e20000100800 */
[----:B------:R-:W-:Y:S01]  /*14ad0*/  NOP ;  /* 0x0000000000007918 */ /* 0x000fe20000000000 */
.L_x_570:
[----:B------:R-:W4:Y:S04]  /*14ae0*/  LDL.LU R4, [R1+0x20] ;  /* 0x0000200001047983 */ /* 0x000f280000300800 */
[----:B-1----:R-:W5:Y:S04]  /*14af0*/  LDL.LU R6, [R1+0x10] ;  /* 0x0000100001067983 */ /* 0x002f680000300800 */
[----:B------:R-:W5:Y:S01]  /*14b00*/  LDL.LU R3, [R1+0x30] ;  /* 0x0000300001037983 */ /* 0x000f620000300800 */
[----:B------:R-:W-:Y:S05]  /*14b10*/  WARPSYNC.ALL ;  /* 0x0000000000007948 */ /* 0x000fea0003800000 */
[----:B---3--:R-:W-:Y:S01]  /*14b20*/  ULDC.64 UR6, c[0x0][0xa00] ;  /* 0x0002800000067ab9 */ /* 0x008fe20000000a00 */
[----:B------:R-:W-:Y:S01]  /*14b30*/  ULDC.64 UR4, c[0x0][0x298] ;  /* 0x0000a60000047ab9 */ /* 0x000fe20000000a00 */
[----:B------:R-:W-:Y:S01]  /*14b40*/  BAR.SYNC.DEFER_BLOCKING 0x8, 0x200 ;  /* 0x0208000000007b1d */ /* 0x000fe20000010000 */
[----:B------:R-:W-:Y:S01]  /*14b50*/  ISETP.NE.U32.AND P0, PT, RZ, UR6, PT ;  /* 0x00000006ff007c0c */ /* 0x000fe2000bf05070 */
[----:B--2---:R-:W-:-:S03]  /*14b60*/  VIADD R0, R22, 0xc400 ;  /* 0x0000c40016007836 */ /* 0x004fc60000000000 */
[----:B------:R-:W-:Y:S01]  /*14b70*/  ISETP.NE.AND.EX P0, PT, RZ, UR7, PT, P0 ;  /* 0x00000007ff007c0c */ /* 0x000fe2000bf05300 */
[----:B------:R-:W-:Y:S01]  /*14b80*/  BSSY B6, `(.L_x_575) ;  /* 0x0000020000067945 */ /* 0x000fe20003800000 */
[----:B------:R-:W-:Y:S02]  /*14b90*/  LOP3.LUT P1, RZ, R0, 0x3ff, RZ, 0xc0, !PT ;  /* 0x000003ff00ff7812 */ /* 0x000fe4000782c0ff */
[----:B----4-:R-:W-:-:S05]  /*14ba0*/  SHF.R.S32.HI R2, RZ, 0x1f, R4 ;  /* 0x0000001fff027819 */ /* 0x010fca0000011404 */
[----:B------:R-:W-:Y:S01]  /*14bb0*/  IMAD R2, R2, UR4, RZ ;  /* 0x0000000402027c24 */ /* 0x000fe2000f8e02ff */
[----:B-----5:R-:W-:-:S03]  /*14bc0*/  SEL R3, R3, RZ, !P0 ;  /* 0x000000ff03037207 */ /* 0x020fc60004000000 */
[----:B------:R-:W-:Y:S01]  /*14bd0*/  IMAD R0, R4, UR5, R2 ;  /* 0x0000000504007c24 */ /* 0x000fe2000f8e0202 */
[----:B------:R-:W-:Y:S01]  /*14be0*/  SEL R2, R6, RZ, !P0 ;  /* 0x000000ff06027207 */ /* 0x000fe20004000000 */
        /* <DEDUP_REMOVED lines=13> */
[----:B------:R-:W-:Y:S01]  /*14cc0*/  MOV R4, UR4 ;  /* 0x0000000400047c02 */ /* 0x000fe20008000f00 */
[----:B------:R-:W-:Y:S01]  /*14cd0*/  IMAD.U32 R5, RZ, RZ, UR5 ;  /* 0x00000005ff057e24 */ /* 0x000fe2000f8e00ff */
[----:B------:R-:W1:Y:S01]  /*14ce0*/  LDC.64 R2, c[0x4][R2] ;  /* 0x0100000002027b82 */ /* 0x000e620000000a00 */
[----:B------:R-:W-:Y:S01]  /*14cf0*/  IMAD.U32 R6, RZ, RZ, UR6 ;  /* 0x00000006ff067e24 */ /* 0x000fe2000f8e00ff */
[----:B------:R-:W-:Y:S01]  /*14d00*/  MOV R13, RZ ;  /* 0x000000ff000d7202 */ /* 0x000fe20000000f00 */
[----:B0-----:R-:W-:Y:S02]  /*14d10*/  IMAD.U32 R7, RZ, RZ, UR7 ;  /* 0x00000007ff077e24 */ /* 0x001fe4000f8e00ff */
[----:B------:R-:W-:-:S02]  /*14d20*/  IMAD.U32 R10, RZ, RZ, UR8 ;  /* 0x00000008ff0a7e24 */ /* 0x000fc4000f8e00ff */
[----:B------:R-:W-:Y:S02]  /*14d30*/  IMAD.U32 R11, RZ, RZ, UR9 ;  /* 0x00000009ff0b7e24 */ /* 0x000fe4000f8e00ff */
[----:B------:R-:W-:Y:S02]  /*14d40*/  IMAD.MOV.U32 R8, RZ, RZ, 0x70 ;  /* 0x00000070ff087424 */ /* 0x000fe400078e00ff */
[----:B------:R-:W-:-:S07]  /*14d50*/  IMAD.MOV.U32 R12, RZ, RZ, 0x1 ;  /* 0x00000001ff0c7424 */ /* 0x000fce00078e00ff */
[----:B------:R-:W-:-:S07]  /*14d60*/  LEPC R20, `(.L_x_576) ;  /* 0x000000001014794e */ /* 0x000fce0000000000 */
[----:B-1----:R-:W-:Y:S05]  /*14d70*/  CALL.ABS.NOINC R2 ;  /* 0x0000000002007343 */ /* 0x002fea0003c00000 */
.L_x_576:
[----:B------:R-:W-:Y:S05]  /*14d80*/  BSYNC B6 ;  /* 0x0000000000067941 */ /* 0x000fea0003800000 */
.L_x_575:
        /* <DEDUP_REMOVED lines=33> */
[----:B----4-:R-:W-:-:S04]  /*14fa0*/  @P0 IMAD.HI.U32 R0, R6, R4, RZ ;  /* 0x0000000406000227 */ /* 0x010fc800078e00ff */
[----:B------:R-:W-:Y:S01]  /*14fb0*/  IMAD.MOV.U32 R4, RZ, RZ, R6 ;  /* 0x000000ffff047224 */ /* 0x000fe200078e0006 */
[----:B-1----:R-:W-:-:S04]  /*14fc0*/  @P0 SHF.R.U32.HI R4, RZ, R5, R0 ;  /* 0x00000005ff040219 */ /* 0x002fc80000011600 */
[----:B------:R-:W-:-:S05]  /*14fd0*/  SHF.R.S32.HI R0, RZ, 0x1f, R4 ;  /* 0x0000001fff007819 */ /* 0x000fca0000011404 */
[----:B------:R-:W-:-:S04]  /*14fe0*/  IMAD R0, R0, UR4, RZ ;  /* 0x0000000400007c24 */ /* 0x000fc8000f8e02ff */
[C---:B------:R-:W-:Y:S02]  /*14ff0*/  IMAD R7, R4.reuse, UR5, R0 ;  /* 0x0000000504077c24 */ /* 0x040fe4000f8e0200 */
[----:B------:R-:W-:Y:S02]  /*15000*/  IMAD.MOV R0, RZ, RZ, -R4 ;  /* 0x000000ffff007224 */ /* 0x000fe400078e0a04 */
[----:B------:R-:W-:-:S04]  /*15010*/  IMAD.WIDE.U32 R4, R4, UR4, R2 ;  /* 0x0000000404047c25 */ /* 0x000fc8000f8e0002 */
[----:B------:R-:W-:Y:S02]  /*15020*/  IMAD R0, R9, R0, R6 ;  /* 0x0000000009007224 */ /* 0x000fe400078e0206 */
[----:B------:R-:W-:-:S03]  /*15030*/  IMAD.IADD R5, R5, 0x1, R7 ;  /* 0x0000000105057824 */ /* 0x000fc600078e0207 */
[----:B------:R-:W-:Y:S01]  /*15040*/  SHF.R.S32.HI R7, RZ, 0x1f, R0 ;  /* 0x0000001fff077819 */ /* 0x000fe20000011400 */
[----:B------:R-:W-:-:S04]  /*15050*/  IMAD.WIDE.U32 R4, R0, UR6, R4 ;  /* 0x0000000600047c25 */ /* 0x000fc8000f8e0004 */
[----:B------:R-:W-:-:S04]  /*15060*/  IMAD R7, R7, UR6, RZ ;  /* 0x0000000607077c24 */ /* 0x000fc8000f8e02ff */
[----:B------:R-:W-:-:S05]  /*15070*/  IMAD R7, R0, UR7, R7 ;  /* 0x0000000700077c24 */ /* 0x000fca000f8e0207 */
[----:B------:R-:W-:Y:S02]  /*15080*/  IADD3 R5, R5, R7, RZ ;  /* 0x0000000705057210 */ /* 0x000fe40007ffe0ff */
[----:B------:R-:W1:Y:S01]  /*15090*/  @P0 LDC R7, c[0x0][0x44c] ;  /* 0x00011300ff070b82 */ /* 0x000e620000000800 */
[----:B------:R-:W-:-:S04]  /*150a0*/  LEA R0, P1, R4, UR8, 0x1 ;  /* 0x0000000804007c11 */ /* 0x000fc8000f8208ff */
[----:B------:R-:W-:Y:S01]  /*150b0*/  LEA.HI.X R4, R4, UR9, R5, 0x1, P1 ;  /* 0x0000000904047c11 */ /* 0x000fe200088f0c05 */
[----:B------:R-:W-:-:S04]  /*150c0*/  VIADD R5, R6, 0x80 ;  /* 0x0000008006057836 */ /* 0x000fc80000000000 */
[----:B------:R-:W-:Y:S02]  /*150d0*/  IMAD.MOV.U32 R6, RZ, RZ, R5 ;  /* 0x000000ffff067224 */ /* 0x000fe400078e0005 */
        /* <DEDUP_REMOVED lines=27> */
[----:B------:R-:W-:Y:S01]  /*15290*/  SHFL.IDX PT, R8, R5, RZ, 0x181f ;  /* 0x00181fff05087589 */ /* 0x000fe200000e0000 */
[----:B--2---:R-:W-:-:S03]  /*152a0*/  IMAD R3, R6, R9, RZ ;  /* 0x0000000906037224 */ /* 0x004fc600078e02ff */
[----:B------:R-:W1:Y:S02]  /*152b0*/  SHFL.IDX PT, R6, R4, RZ, 0x181f ;  /* 0x00181fff04067589 */ /* 0x000e6400000e0000 */
[----:B------:R-:W-:-:S13]  /*152c0*/  ISETP.GE.AND P1, PT, R17, R3, PT ;  /* 0x000000031100720c */ /* 0x000fda0003f26270 */
[----:B0-----:R-:W-:-:S05]  /*152d0*/  @!P1 LEA R7, P2, R20, R7, 0x1 ;  /* 0x0000000714079211 */ /* 0x001fca00078408ff */
[----:B-1----:R-:W-:-:S05]  /*152e0*/  @!P1 IMAD.X R6, RZ, RZ, R6, P2 ;  /* 0x000000ffff069224 */ /* 0x002fca00010e0606 */
[----:B------:R-:W-:-:S04]  /*152f0*/  @!P1 LOP3.LUT R7, R7, R6, RZ, 0x3c, !PT ;  /* 0x0000000607079212 */ /* 0x000fc800078e3cff */
[----:B------:R-:W-:-:S04]  /*15300*/  @!P1 LOP3.LUT R6, R7, R6, RZ, 0x3c, !PT ;  /* 0x0000000607069212 */ /* 0x000fc800078e3cff */
[----:B------:R-:W-:-:S05]  /*15310*/  @!P1 LOP3.LUT R7, R7, R6, RZ, 0x3c, !PT ;  /* 0x0000000607079212 */ /* 0x000fca00078e3cff */
[----:B-----5:R0:W-:Y:S02]  /*15320*/  @!P1 LDGSTS.E.BYPASS.LTC128B.128 [R10+0xc400], desc[UR56][R6.64], !P0 ;  /* 0x0c400000060a9fae */ /* 0x0201e4000c101d78 */
        /* <DEDUP_REMOVED lines=67> */
[----:B-1----:R-:W-:-:S05]  /*15760*/  @!P1 LEA R6, P3, R20, R6, 0x1 ;  /* 0x0000000614069211 */ /* 0x002fca00078608ff */
[----:B------:R-:W-:-:S04]  /*15770*/  @!P1 IMAD.X R4, RZ, RZ, R4, P3 ;  /* 0x000000ffff049224 */ /* 0x000fc800018e0604 */
[----:B------:R-:W-:-:S05]  /*15780*/  @!P1 IMAD.MOV.U32 R7, RZ, RZ, R4 ;  /* 0x000000ffff079224 */ /* 0x000fca00078e0004 */
[----:B------:R1:W-:Y:S02]  /*15790*/  @!P1 LDGSTS.E.BYPASS.LTC128B.128 [R10+0xfc00], desc[UR56][R6.64], !P0 ;  /* 0x0fc00000060a9fae */ /* 0x0003e4000c101d78 */
[----:B-1----:R-:W-:-:S04]  /*157a0*/  @!P2 LEA R6, P1, R20, R8, 0x1 ;  /* 0x000000081406a211 */ /* 0x002fc800078208ff */
[----:B0-----:R-:W-:-:S05]  /*157b0*/  @!P2 IADD3.X R0, RZ, R0, RZ, P1, !PT ;  /* 0x00000000ff00a210 */ /* 0x001fca0000ffe4ff */
        /* <DEDUP_REMOVED lines=18> */
[----:B------:R0:W-:Y:S04]  /*158e0*/  @!P1 LDGSTS.E.BYPASS.LTC128B.128 [R10+0x11400], desc[UR56][R6.64], !P0 ;  /* 0x11400000060a9fae */ /* 0x0001e8000c101d78 */
[----:B------:R0:W2:Y:S02]  /*158f0*/  SHFL.IDX PT, R2, R5, 0x3, 0x181f ;  /* 0x00781f0005027f89 */ /* 0x0000a400000e0000 */
.L_x_729:
[----:B------:R-:W-:Y:S01]  /*15900*/  IADD3 R17, R17, 0xb0, RZ ;  /* 0x000000b011117810 */ /* 0x000fe20007ffe0ff */
[----:B------:R-:W-:-:S03]  /*15910*/  VIADD R8, R22, 0x30800 ;  /* 0x0003080016087836 */ /* 0x000fc60000000000 */
[----:B------:R-:W-:-:S13]  /*15920*/  ISETP.GE.AND P1, PT, R17, R3, PT ;  /* 0x000000031100720c */ /* 0x000fda0003f26270 */
[----:B0-2---:R-:W-:-:S05]  /*15930*/  @!P1 LEA R2, P2, R20, R2, 0x1 ;  /* 0x0000000214029211 */ /* 0x005fca00078408ff */
[----:B-1----:R-:W-:-:S05]  /*15940*/  @!P1 IMAD.X R3, RZ, RZ, R0, P2 ;  /* 0x000000ffff039224 */ /* 0x002fca00010e0600 */
[----:B------:R-:W-:Y:S01]  /*15950*/  @!PT LDS RZ, [RZ] ;  /* 0x00000000fffff984 */ /* 0x000fe20000000800 */
[----:B------:R-:W-:Y:S01]  /*15960*/  @!PT LDS RZ, [RZ] ;  /* 0x00000000fffff984 */ /* 0x000fe20000000800 */
[----:B------:R-:W-:Y:S01]  /*15970*/  @!PT LDS RZ, [RZ] ;  /* 0x00000000fffff984 */ /* 0x000fe20000000800 */
[----:B------:R0:W-:Y:S01]  /*15980*/  @!P1 LDGSTS.E.BYPASS.LTC128B.128 [R10+0x11c00], desc[UR56][R2.64], !P0 ;  /* 0x11c00000020a9fae */ /* 0x0001e2000c101d78 */
[----:B------:R-:W-:Y:S01]  /*15990*/  PLOP3.LUT P0, PT, PT, PT, PT, 0x80, 0x0 ;  /* 0x000000000000781c */ /* 0x000fe20003f0f070 */
[----:B------:R-:W-:-:S12]  /*159a0*/  NOP ;  /* 0x0000000000007918 */ /* 0x000fd80000000000 */
.L_x_578:
        /* <DEDUP_REMOVED lines=8> */
[----:B------:R0:W-:Y:S01]  /*15a30*/  STL [R1+0x24], R2 ;  /* 0x0000240201007387 */ /* 0x0001e20000100800 */
[----:B------:R-:W-:-:S04]  /*15a40*/  LEA.HI R0, R2, R2, RZ, 0x1 ;  /* 0x0000000202007211 */ /* 0x000fc800078f08ff */
[----:B------:R-:W-:-:S05]  /*15a50*/  LOP3.LUT R0, R0, 0xfffffffe, RZ, 0xc0, !PT ;  /* 0xfffffffe00007812 */ /* 0x000fca00078ec0ff */
[----:B------:R-:W-:-:S05]  /*15a60*/  IMAD.IADD R0, R2, 0x1, -R0 ;  /* 0x0000000102007824 */ /* 0x000fca00078e0a00 */
[----:B------:R-:W-:Y:S01]  /*15a70*/  SHF.L.U32 R3, R0, 0x1f, RZ ;  /* 0x0000001f00037819 */ /* 0x000fe200000006ff */
[----:B------:R-:W-:Y:S01]  /*15a80*/  NOP ;  /* 0x0000000000007918 */ /* 0x000fe20000000000 */
[----:B0-----:R-:W2:Y:S01]  /*15a90*/  LDL.LU R2, [R1+0x34] ;  /* 0x0000340001027983 */ /* 0x001ea20000300800 */
[----:B------:R0:W-:Y:S01]  /*15aa0*/  SYNCS.ARRIVE.TRANS64.A1T0 RZ, [R22+URZ+0x30800], RZ ;  /* 0x030800ff16ff79a7 */ /* 0x0001e2000810003f */
[----:B------:R-:W-:Y:S01]  /*15ab0*/  BSSY B0, `(.L_x_579) ;  /* 0x0000004000007945 */ /* 0x000fe20003800000 */
[----:B------:R-:W1:Y:S01]  /*15ac0*/  SYNCS.PHASECHK.TRANS64.TRYWAIT P0, [R22+URZ+0x30820], R3 ;  /* 0x03082003160075a7 */ /* 0x000e62000800017f */
[----:B--2---:R-:W-:Y:S02]  /*15ad0*/  ISETP.GE.AND P1, PT, R2, 0xc1, PT ;  /* 0x000000c10200780c */ /* 0x004fe40003f26270 */
[----:B01----:R-:W-:Y:S11]  /*15ae0*/  @!P0 BRA `(.L_x_580) ;  /* 0x0000004800248947 */ /* 0x003ff60003800000 */
.L_x_730:
[----:B------:R-:W-:Y:S05]  /*15af0*/  BSYNC B0 ;  /* 0x0000000000007941 */ /* 0x000fea0003800000 */
.L_x_579:
[----:B------:R-:W-:Y:S04]  /*15b00*/  BSSY B0, `(.L_x_581) ;  /* 0x0000170000007945 */ /* 0x000fe80003800000 */
[----:B------:R-:W-:Y:S05]  /*15b10*/  @!P1 BRA `(.L_x_582) ;  /* 0x0000001400b89947 */ /* 0x000fea0003800000 */
[----:B------:R-:W2:Y:S01]  /*15b20*/  LDL R2, [R1+0x18] ;  /* 0x0000180001027983 */ /* 0x000ea20000100800 */
[----:B------:R-:W-:Y:S01]  /*15b30*/  IMAD.MOV.U32 R0, RZ, RZ, 0x1 ;  /* 0x00000001ff007424 */ /* 0x000fe200078e00ff */
[----:B------:R-:W-:Y:S01]  /*15b40*/  BSSY B2, `(.L_x_583) ;  /* 0x000007f000027945 */ /* 0x000fe20003800000 */
[----:B--2---:R-:W-:-:S05]  /*15b50*/  IMAD.MOV R7, RZ, RZ, -R2 ;  /* 0x000000ffff077224 */ /* 0x004fca00078e0a02 */
[----:B------:R-:W-:-:S05]  /*15b60*/  VIADDMNMX R7, R7, R0, 0xffffffff, !PT ;  /* 0xffffffff07077446 */ /* 0x000fca0007800100 */
[----:B------:R-:W-:-:S05]  /*15b70*/  IMAD.IADD R0, R2, 0x1, R7 ;  /* 0x0000000102007824 */ /* 0x000fca00078e0207 */
[----:B------:R-:W-:-:S04]  /*15b80*/  LOP3.LUT R0, R0, 0x1, RZ, 0xc0, !PT ;  /* 0x0000000100007812 */ /* 0x000fc800078ec0ff */
[----:B------:R-:W-:Y:S02]  /*15b90*/  ISETP.NE.U32.AND P0, PT, R0, 0x1, PT ;  /* 0x000000010000780c */ /* 0x000fe40003f05070 */
[----:B------:R-:W-:-:S11]  /*15ba0*/  IADD3 R0, R2, -0x2, RZ ;  /* 0xfffffffe02007810 */ /* 0x000fd60007ffe0ff */
        /* <DEDUP_REMOVED lines=8> */
[----:B--2---:R-:W-:-:S13]  /*15c30*/  LOP3.LUT P2, RZ, R2, 0x1, RZ, 0xc0, !PT ;  /* 0x0000000102ff7812 */ /* 0x004fda000784c0ff */
[----:B------:R-:W-:Y:S05]  /*15c40*/  @!P2 BRA `(.L_x_586) ;  /* 0x0000000400a4a947 */ /* 0x000fea0003800000 */
[----:B------:R-:W-:Y:S01]  /*15c50*/  ULDC.64 UR4, c[0x0][0x418] ;  /* 0x0001060000047ab9 */ /* 0x000fe20000000a00 */
[----:B------:R-:W-:Y:S01]  /*15c60*/  IMAD.MOV.U32 R4, RZ, RZ, R24 ;  /* 0x000000ffff047224 */ /* 0x000fe200078e0018 */
[----:B------:R-:W-:-:S04]  /*15c70*/  ISETP.NE.U32.AND P0, PT, RZ, UR4, PT ;  /* 0x00000004ff007c0c */ /* 0x000fc8000bf05070 */
[----:B------:R-:W-:-:S13]  /*15c80*/  ISETP.NE.AND.EX P0, PT, RZ, UR5, PT, P0 ;  /* 0x00000005ff007c0c */ /* 0x000fda000bf05300 */
[----:B------:R-:W-:Y:S05]  /*15c90*/  @!P0 BRA `(.L_x_587) ;  /* 0x0000000000488947 */ /* 0x000fea0003800000 */
[----:B------:R-:W2:Y:S01]  /*15ca0*/  LDL R10, [R1+0x8] ;  /* 0x00000800010a7983 */ /* 0x000ea20000100800 */
[----:B------:R-:W1:Y:S01]  /*15cb0*/  LDC R5, c[0x0][0x43c] ;  /* 0x00010f00ff057b82 */ /* 0x000e620000000800 */
[----:B------:R-:W-:Y:S01]  /*15cc0*/  ULDC.64 UR6, c[0x0][0x428] ;  /* 0x00010a0000067ab9 */ /* 0x000fe20000000a00 */
[----:B-1----:R-:W-:-:S13]  /*15cd0*/  ISETP.NE.AND P0, PT, R5, 0x1, PT ;  /* 0x000000010500780c */ /* 0x002fda0003f05270 */
[----:B0-----:R-:W0:Y:S02]  /*15ce0*/  @P0 LDC.64 R2, c[0x0][0x440] ;  /* 0x00011000ff020b82 */ /* 0x001e240000000a00 */
[----:B0-----:R-:W-:-:S04]  /*15cf0*/  @P0 IMAD.HI.U32 R4, R0, R2, RZ ;  /* 0x0000000200040227 */ /* 0x001fc800078e00ff */
[----:B------:R-:W-:Y:S01]  /*15d00*/  IMAD.MOV.U32 R2, RZ, RZ, R0 ;  /* 0x000000ffff027224 */ /* 0x000fe200078e0000 */
[----:B------:R-:W-:-:S05]  /*15d10*/  @P0 SHF.R.U32.HI R2, RZ, R3, R4 ;  /* 0x00000003ff020219 */ /* 0x000fca0000011604 */
[----:B------:R-:W-:-:S04]  /*15d20*/  IMAD.MOV R3, RZ, RZ, -R2 ;  /* 0x000000ffff037224 */ /* 0x000fc800078e0a02 */
[----:B------:R-:W-:Y:S01]  /*15d30*/  IMAD R0, R5, R3, R0 ;  /* 0x0000000305007224 */ /* 0x000fe200078e0200 */
[----:B------:R-:W-:-:S03]  /*15d40*/  SHF.R.S32.HI R3, RZ, 0x1f, R2 ;  /* 0x0000001fff037819 */ /* 0x000fc60000011402 */
[----:B------:R-:W-:-:S04]  /*15d50*/  IMAD.WIDE.U32 R2, R25, UR6, R2 ;  /* 0x0000000619027c25 */ /* 0x000fc8000f8e0002 */
[----:B--2---:R-:W-:-:S04]  /*15d60*/  IMAD R4, R10, UR6, RZ ;  /* 0x000000060a047c24 */ /* 0x004fc8000f8e02ff */
[----:B------:R-:W-:-:S04]  /*15d70*/  IMAD R4, R25, UR7, R4 ;  /* 0x0000000719047c24 */ /* 0x000fc8000f8e0204 */
[----:B------:R-:W-:Y:S01]  /*15d80*/  IMAD.IADD R3, R4, 0x1, R3 ;  /* 0x0000000104037824 */ /* 0x000fe200078e0203 */
[----:B------:R-:W-:-:S04]  /*15d90*/  LEA R4, P0, R2, UR4, 0x2 ;  /* 0x0000000402047c11 */ /* 0x000fc8000f8010ff */
[----:B------:R-:W-:-:S05]  /*15da0*/  LEA.HI.X R5, R2, UR5, R3, 0x2, P0 ;  /* 0x0000000502057c11 */ /* 0x000fca00080f1403 */
[----:B------:R1:W5:Y:S04]  /*15db0*/  LDG.E R4, desc[UR56][R4.64] ;  /* 0x0000003804047981 */ /* 0x000368000c1e1900 */
.L_x_587:
[----:B------:R-:W-:Y:S01]  /*15dc0*/  IMAD R2, R6, 0x8, R22 ;  /* 0x0000000806027824 */ /* 0x000fe200078e0216 */
[----:B0-----:R-:W-:Y:S01]  /*15dd0*/  SHF.L.U32 R3, R9, 0x1f, RZ ;  /* 0x0000001f09037819 */ /* 0x001fe200000006ff */
[----:B------:R-:W-:Y:S03]  /*15de0*/  BSSY B3, `(.L_x_588) ;  /* 0x0000003000037945 */ /* 0x000fe60003800000 */
[----:B------:R-:W0:Y:S02]  /*15df0*/  SYNCS.PHASECHK.TRANS64.TRYWAIT P0, [R2+URZ+0x30840], R3 ;  /* 0x03084003020075a7 */ /* 0x000e24000800017f */
[----:B0-----:R-:W-:Y:S05]  /*15e00*/  @!P0 BRA `(.L_x_589) ;  /* 0x0000004400708947 */ /* 0x001fea0003800000 */
.L_x_731:
[----:B------:R-:W-:Y:S05]  /*15e10*/  BSYNC B3 ;  /* 0x0000000000037941 */ /* 0x000fea0003800000 */
.L_x_588:
[----:B-1----:R-:W1:Y:S01]  /*15e20*/  S2R R5, SR_TID.X ;  /* 0x0000000000057919 */ /* 0x002e620000002100 */
[----:B------:R-:W-:Y:S01]  /*15e30*/  BSSY B3, `(.L_x_590) ;  /* 0x000000b000037945 */ /* 0x000fe20003800000 */
[----:B-1----:R-:W-:-:S04]  /*15e40*/  LOP3.LUT R5, R5, 0x7f, RZ, 0xc0, !PT ;  /* 0x0000007f05057812 */ /* 0x002fc800078ec0ff */
[----:B------:R-:W-:-:S13]  /*15e50*/  ISETP.NE.AND P1, PT, R5, RZ, PT ;  /* 0x000000ff0500720c */ /* 0x000fda0003f25270 */
        /* <DEDUP_REMOVED lines=8> */
.L_x_591:
[----:B------:R-:W-:Y:S05]  /*15ee0*/  BSYNC B3 ;  /* 0x0000000000037941 */ /* 0x000fea0003800000 */
.L_x_590:
[----:B------:R-:W-:Y:S01]  /*15ef0*/  MOV R10, RZ ;  /* 0x000000ff000a7202 */ /* 0x000fe20000000f00 */
[----:B0-----:R-:W-:Y:S01]  /*15f00*/  IMAD R3, R6, 0x6000, R22 ;  /* 0x0000600006037824 */ /* 0x001fe200078e0216 */
[----:B------:R-:W-:Y:S01]  /*15f10*/  UIADD3 UR4, UP0, UR38, 0x370, URZ ;  /* 0x0000037026047890 */ /* 0x000fe2000ff1e03f */
        /* <DEDUP_REMOVED lines=8> */
.L_x_592:
        /* <DEDUP_REMOVED lines=15> */
.L_x_732:
[----:B------:R-:W-:Y:S05]  /*16090*/  BSYNC B3 ;  /* 0x0000000000037941 */ /* 0x000fea0003800000 */
.L_x_593:
[----:B------:R-:W-:Y:S01]  /*160a0*/  BSSY B3, `(.L_x_595) ;  /* 0x000000c000037945 */ /* 0x000fe20003800000 */
[----:B------:R-:W-:Y:S02]  /*160b0*/  IMAD.MOV.U32 R12, RZ, RZ, 0x0 ;  /* 0x00000000ff0c7424 */ /* 0x000fe400078e00ff */
[----:B------:R-:W-:Y:S01]  /*160c0*/  IMAD.MOV.U32 R13, RZ, RZ, 0x14f00000 ;  /* 0x14f00000ff0d7424 */ /* 0x000fe200078e00ff */
[----:B------:R-:W-:Y:S06]  /*160d0*/  @P1 BRA `(.L_x_596) ;  /* 0x0000000000201947 */ /* 0x000fec0003800000 */
        /* <DEDUP_REMOVED lines=8> */
.L_x_596:
[----:B------:R-:W-:Y:S05]  /*16160*/  BSYNC B3 ;  /* 0x0000000000037941 */ /* 0x000fea0003800000 */
.L_x_595:
[----:B------:R-:W-:Y:S01]  /*16170*/  R2UR UR10, R10 ;  /* 0x000000000a0a72ca */ /* 0x000fe200000e0000 */
[----:B0-----:R-:W-:Y:S01]  /*16180*/  IMAD R2, R23, 0x6000, R22 ;  /* 0x0000600017027824 */ /* 0x001fe200078e0216 */
[----:B------:R-:W-:Y:S01]  /*16190*/  R2UR UR6, R12 ;  /* 0x000000000c0672ca */ /* 0x000fe200000e0000 */
[----:B------:R-:W-:Y:S01]  /*161a0*/  UIADD3 UR4, UP0, UR38, 0x470, URZ ;  /* 0x0000047026047890 */ /* 0x000fe2000ff1e03f */
[----:B------:R-:W-:Y:S01]  /*161b0*/  R2UR UR7, R13 ;  /* 0x000000000d0772ca */ /* 0x000fe200000e0000 */
[----:B------:R-:W-:Y:S01]  /*161c0*/  IMAD R5, R27, 0xc0, R28 ;  /* 0x000000c01b057824 */ /* 0x000fe200078e021c */
[----:B------:R-:W-:Y:S01]  /*161d0*/  LEA R3, R23, R22, 0x3 ;  /* 0x0000001617037211 */ /* 0x000fe200078e18ff */
[----:B------:R-:W-:Y:S01]  /*161e0*/  VIADD R2, R2, 0x400 ;  /* 0x0000040002027836 */ /* 0x000fe20000000000 */
[----:B------:R-:W-:Y:S01]  /*161f0*/  PLOP3.LUT P0, PT, PT, PT, PT, 0x80, 0x0 ;  /* 0x000000000000781c */ /* 0x000fe20003f0f070 */
[----:B------:R-:W-:Y:S02]  /*16200*/  UIADD3.X UR5, URZ, UR39, URZ, UP0, !UPT ;  /* 0x000000273f057290 */ /* 0x000fe400087fe43f */
[----:B------:R-:W-:-:S10]  /*16210*/  VIADD R3, R3, 0x30850 ;  /* 0x0003085003037836 */ /* 0x000fd40000000000 */
.L_x_597:
        /* <DEDUP_REMOVED lines=12> */
.L_x_586:
[----:B------:R-:W-:Y:S05]  /*162e0*/  BSYNC B1 ;  /* 0x0000000000017941 */ /* 0x000fea0003800000 */
.L_x_585:
[----:B------:R-:W2:Y:S01]  /*162f0*/  LDL.LU R0, [R1+0x18] ;  /* 0x0000180001007983 */ /* 0x000ea20000300800 */
[----:B------:R-:W-:Y:S02]  /*16300*/  IMAD.MOV.U32 R23, RZ, RZ, R6 ;  /* 0x000000ffff177224 */ /* 0x000fe400078e0006 */
[----:B------:R-:W-:Y:S02]  /*16310*/  IMAD.MOV.U32 R26, RZ, RZ, R9 ;  /* 0x000000ffff1a7224 */ /* 0x000fe400078e0009 */
[----:B--2---:R-:W-:-:S07]  /*16320*/  VIADD R0, R0, 0xfffffffd ;  /* 0xfffffffd00007836 */ /* 0x004fce0000000000 */
.L_x_584:
[----:B------:R-:W-:Y:S05]  /*16330*/  BSYNC B2 ;  /* 0x0000000000027941 */ /* 0x000fea0003800000 */
.L_x_583:
[----:B------:R-:W2:Y:S01]  /*16340*/  LDL.LU R2, [R1+0x1c] ;  /* 0x00001c0001027983 */ /* 0x000ea20000300800 */
[----:B------:R-:W-:-:S04]  /*16350*/  IADD3 R7, -R7, RZ, RZ ;  /* 0x000000ff07077210 */ /* 0x000fc80007ffe1ff */
[----:B--2---:R-:W-:-:S13]  /*16360*/  ISETP.NE.AND P0, PT, R2, R7, PT ;  /* 0x000000070200720c */ /* 0x004fda0003f05270 */
[----:B------:R-:W-:Y:S05]  /*16370*/  @!P0 BRA `(.L_x_582) ;  /* 0x0000000c00a08947 */ /* 0x000fea0003800000 */
[----:B------:R-:W-:-:S07]  /*16380*/  IMAD.MOV.U32 R4, RZ, RZ, R24 ;  /* 0x000000ffff047224 */ /* 0x000fce00078e0018 */
.L_x_624:
[----:B------:R-:W2:Y:S01]  /*16390*/  LDL R2, [R1] ;  /* 0x0000000001027983 */ /* 0x000ea20000100800 */
[----:B------:R-:W-:Y:S01]  /*163a0*/  VIADD R6, R23, 0x1 ;  /* 0x0000000117067836 */ /* 0x000fe20000000000 */
[----:B------:R-:W-:Y:S05]  /*163b0*/  YIELD ;  /* 0x0000000000007946 */ /* 0x000fea0003800000 */
[----:B------:R-:W-:Y:S01]  /*163c0*/  ISETP.NE.AND P0, PT, R6, 0x2, PT ;  /* 0x000000020600780c */ /* 0x000fe20003f05270 */
[----:B------:R-:W-:Y:S03]  /*163d0*/  BSSY B1, `(.L_x_598) ;  /* 0x000006d000017945 */ /* 0x000fe60003800000 */
[----:B------:R-:W-:-:S02]  /*163e0*/  SEL R7, RZ, 0x1, P0 ;  /* 0x00000001ff077807 */ /* 0x000fc40000000000 */
        /* <DEDUP_REMOVED lines=27> */
.L_x_600:
[----:B------:R-:W-:Y:S01]  /*165a0*/  IMAD R2, R6, 0x8, R22 ;  /* 0x0000000806027824 */ /* 0x000fe200078e0216 */
[----:B0-----:R-:W-:Y:S01]  /*165b0*/  SHF.L.U32 R3, R7, 0x1f, RZ ;  /* 0x0000001f07037819 */ /* 0x001fe200000006ff */
[----:B------:R-:W-:Y:S03]  /*165c0*/  BSSY B2, `(.L_x_601) ;  /* 0x0000003000027945 */ /* 0x000fe60003800000 */
[----:B------:R-:W0:Y:S02]  /*165d0*/  SYNCS.PHASECHK.TRANS64.TRYWAIT P0, [R2+URZ+0x30840], R3 ;  /* 0x03084003020075a7 */ /* 0x000e24000800017f */
[----:B0-----:R-:W-:Y:S05]  /*165e0*/  @!P0 BRA `(.L_x_602) ;  /* 0x0000003c00a08947 */ /* 0x001fea0003800000 */
.L_x_733:
[----:B------:R-:W-:Y:S05]  /*165f0*/  BSYNC B2 ;  /* 0x0000000000027941 */ /* 0x000fea0003800000 */
.L_x_601:
        /* <DEDUP_REMOVED lines=12> */
.L_x_604:
[----:B------:R-:W-:Y:S05]  /*166c0*/  BSYNC B2 ;  /* 0x0000000000027941 */ /* 0x000fea0003800000 */
.L_x_603:
        /* <DEDUP_REMOVED lines=11> */
.L_x_605:
        /* <DEDUP_REMOVED lines=15> */
.L_x_734:
[----:B------:R-:W-:Y:S05]  /*16870*/  BSYNC B2 ;  /* 0x0000000000027941 */ /* 0x000fea0003800000 */
.L_x_606:
[----:B------:R-:W-:Y:S01]  /*16880*/  BSSY B2, `(.L_x_608) ;  /* 0x000000b000027945 */ /* 0x000fe20003800000 */
[----:B------:R-:W-:Y:S02]  /*16890*/  IMAD.MOV.U32 R2, RZ, RZ, 0x0 ;  /* 0x00000000ff027424 */ /* 0x000fe400078e00ff */
[----:B------:R-:W-:Y:S01]  /*168a0*/  IMAD.MOV.U32 R3, RZ, RZ, 0x14f00000 ;  /* 0x14f00000ff037424 */ /* 0x000fe200078e00ff */
[----:B------:R-:W-:Y:S06]  /*168b0*/  @P1 BRA `(.L_x_609) ;  /* 0x00000000001c1947 */ /* 0x000fec0003800000 */
[----:B------:R-:W1:Y:S02]  /*168c0*/  S2R R11, SR_TID.X ;  /* 0x00000000000b7919 */ /* 0x000e640000002100 */
[----:B-1----:R-:W-:Y:S01]  /*168d0*/  LOP3.LUT R12, R11, 0x1f, RZ, 0xc0, !PT ;  /* 0x0000001f0b0c7812 */ /* 0x002fe200078ec0ff */
[----:B------:R-:W-:-:S03]  /*168e0*/  IMAD.MOV.U32 R11, RZ, RZ, 0x6000 ;  /* 0x00006000ff0b7424 */ /* 0x000fc600078e00ff */
[----:B------:R-:W-:Y:S01]  /*168f0*/  ISETP.NE.AND P0, PT, R12, RZ, PT ;  /* 0x000000ff0c00720c */ /* 0x000fe20003f05270 */
[----:B------:R1:W-:-:S12]  /*16900*/  SYNCS.ARRIVE.TRANS64 RZ, [R10+URZ+0x50], R11 ;  /* 0x0000500b0aff79a7 */ /* 0x0003d8000800003f */
[----:B-1----:R-:W-:Y:S05]  /*16910*/  @!P0 BRA `(.L_x_609) ;  /* 0x0000000000048947 */ /* 0x002fea0003800000 */
[----:B------:R-:W-:Y:S01]  /*16920*/  BPT.TRAP 0x1 ;  /* 0x000000040000795c */ /* 0x000fe20000300000 */
.L_x_609:
[----:B------:R-:W-:Y:S05]  /*16930*/  BSYNC B2 ;  /* 0x0000000000027941 */ /* 0x000fea0003800000 */
.L_x_608:
        /* <DEDUP_REMOVED lines=8> */
[----:B0-----:R-:W-:Y:S01]  /*169c0*/  IADD3 R10, R10, 0x50, RZ ;  /* 0x000000500a0a7810 */ /* 0x001fe20007ffe0ff */
[----:B------:R-:W-:-:S12]  /*169d0*/  UIADD3.X UR5, URZ, UR39, URZ, UP0, !UPT ;  /* 0x000000273f057290 */ /* 0x000fd800087fe43f */
.L_x_610:
        /* <DEDUP_REMOVED lines=12> */
.L_x_599:
[----:B------:R-:W-:Y:S05]  /*16aa0*/  BSYNC B1 ;  /* 0x0000000000017941 */ /* 0x000fea0003800000 */
.L_x_598:
        /* <DEDUP_REMOVED lines=10> */
[----:B------:R-:W-:Y:S01]  /*16b50*/  VIADD R9, R0, 0xffffffff ;  /* 0xffffffff00097836 */ /* 0x000fe20000000000 */
        /* <DEDUP_REMOVED lines=16> */
[----:B------:R-:W-:-:S05]  /*16c60*/  IMAD R4, R25, UR7, R4 ;  /* 0x0000000719047c24 */ /* 0x000fca000f8e0204 */
[----:B------:R-:W-:Y:S02]  /*16c70*/  IADD3 R3, R4, R3, RZ ;  /* 0x0000000304037210 */ /* 0x000fe40007ffe0ff */
[----:B------:R-:W-:-:S04]  /*16c80*/  LEA R4, P0, R2, UR4, 0x2 ;  /* 0x0000000402047c11 */ /* 0x000fc8000f8010ff */
[----:B------:R-:W-:-:S05]  /*16c90*/  LEA.HI.X R5, R2, UR5, R3, 0x2, P0 ;  /* 0x0000000502057c11 */ /* 0x000fca00080f1403 */
[----:B------:R1:W5:Y:S04]  /*16ca0*/  LDG.E R4, desc[UR56][R4.64] ;  /* 0x0000003804047981 */ /* 0x000368000c1e1900 */
.L_x_613:
[----:B------:R-:W-:Y:S01]  /*16cb0*/  IMAD R2, R23, 0x8, R22 ;  /* 0x0000000817027824 */ /* 0x000fe200078e0216 */
[----:B0-----:R-:W-:Y:S01]  /*16cc0*/  SHF.L.U32 R3, R26, 0x1f, RZ ;  /* 0x0000001f1a037819 */ /* 0x001fe200000006ff */
[----:B------:R-:W-:Y:S03]  /*16cd0*/  BSSY B2, `(.L_x_614) ;  /* 0x0000003000027945 */ /* 0x000fe60003800000 */
[----:B------:R-:W0:Y:S02]  /*16ce0*/  SYNCS.PHASECHK.TRANS64.TRYWAIT P0, [R2+URZ+0x30840], R3 ;  /* 0x03084003020075a7 */ /* 0x000e24000800017f */
[----:B0-----:R-:W-:Y:S05]  /*16cf0*/  @!P0 BRA `(.L_x_615) ;  /* 0x0000003800048947 */ /* 0x001fea0003800000 */
.L_x_735:
[----:B------:R-:W-:Y:S05]  /*16d00*/  BSYNC B2 ;  /* 0x0000000000027941 */ /* 0x000fea0003800000 */
.L_x_614:
        /* <DEDUP_REMOVED lines=12> */
.L_x_617:
[----:B------:R-:W-:Y:S05]  /*16dd0*/  BSYNC B2 ;  /* 0x0000000000027941 */ /* 0x000fea0003800000 */
.L_x_616:
[----:B------:R-:W-:Y:S01]  /*16de0*/  IMAD.MOV.U32 R5, RZ, RZ, RZ ;  /* 0x000000ffff057224 */ /* 0x000fe200078e00ff */
[----:B------:R-:W-:Y:S01]  /*16df0*/  UIADD3 UR4, UP0, UR38, 0x370, URZ ;  /* 0x0000037026047890 */ /* 0x000fe2000ff1e03f */
[C---:B0-----:R-:W-:Y:S01]  /*16e00*/  IMAD R2, R23.reuse, 0x6000, R22 ;  /* 0x0000600017027824 */ /* 0x041fe200078e0216 */
[----:B------:R-:W-:Y:S01]  /*16e10*/  PLOP3.LUT P0, PT, PT, PT, PT, 0x80, 0x0 ;  /* 0x000000000000781c */ /* 0x000fe20003f0f070 */
[----:B------:R-:W-:Y:S01]  /*16e20*/  IMAD R3, R23, 0x8, R8 ;  /* 0x0000000817037824 */ /* 0x000fe200078e0208 */
[----:B------:R-:W-:Y:S01]  /*16e30*/  R2UR UR10, R5 ;  /* 0x00000000050a72ca */ /* 0x000fe200000e0000 */
[----:B------:R-:W-:Y:S01]  /*16e40*/  VIADD R2, R2, 0x12400 ;  /* 0x0001240002027836 */ /* 0x000fe20000000000 */
[----:B------:R-:W-:Y:S01]  /*16e50*/  UIADD3.X UR5, URZ, UR39, URZ, UP0, !UPT ;  /* 0x000000273f057290 */ /* 0x000fe200087fe43f */
[----:B------:R-:W-:Y:S01]  /*16e60*/  VIADD R3, R3, 0x30 ;  /* 0x0000003003037836 */ /* 0x000fe20000000000 */
[----:B------:R-:W-:Y:S01]  /*16e70*/  UMOV UR6, 0x0 ;  /* 0x0000000000067882 */ /* 0x000fe20000000000 */
[----:B------:R-:W-:Y:S01]  /*16e80*/  IMAD R10, R9, 0xc0, R28 ;  /* 0x000000c0090a7824 */ /* 0x000fe200078e021c */
[----:B------:R-:W-:-:S09]  /*16e90*/  UMOV UR7, 0x14f00000 ;  /* 0x14f0000000077882 */ /* 0x000fd20000000000 */
.L_x_618:
        /* <DEDUP_REMOVED lines=15> */
.L_x_736:
[----:B------:R-:W-:Y:S05]  /*16f90*/  BSYNC B2 ;  /* 0x0000000000027941 */ /* 0x000fea0003800000 */
.L_x_619:
[----:B------:R-:W-:Y:S01]  /*16fa0*/  BSSY B2, `(.L_x_621) ;  /* 0x000000b000027945 */ /* 0x000fe20003800000 */
[----:B0-----:R-:W-:Y:S01]  /*16fb0*/  MOV R2, 0x0 ;  /* 0x0000000000027802 */ /* 0x001fe20000000f00 */
[----:B------:R-:W-:Y:S02]  /*16fc0*/  IMAD.MOV.U32 R3, RZ, RZ, 0x14f00000 ;  /* 0x14f00000ff037424 */ /* 0x000fe400078e00ff */
        /* <DEDUP_REMOVED lines=8> */
.L_x_622:
[----:B------:R-:W-:Y:S05]  /*17050*/  BSYNC B2 ;  /* 0x0000000000027941 */ /* 0x000fea0003800000 */
.L_x_621:
        /* <DEDUP_REMOVED lines=10> */
.L_x_623:
        /* <DEDUP_REMOVED lines=12> */
.L_x_612:
[----:B------:R-:W-:Y:S05]  /*171c0*/  BSYNC B1 ;  /* 0x0000000000017941 */ /* 0x000fea0003800000 */
.L_x_611:
[C---:B------:R-:W-:Y:S01]  /*171d0*/  ISETP.GT.AND P0, PT, R0.reuse, 0x1, PT ;  /* 0x000000010000780c */ /* 0x040fe20003f04270 */
[----:B------:R-:W-:-:S12]  /*171e0*/  VIADD R0, R0, 0xfffffffe ;  /* 0xfffffffe00007836 */ /* 0x000fd80000000000 */
[----:B------:R-:W-:Y:S05]  /*171f0*/  @P0 BRA `(.L_x_624) ;  /* 0xfffffff000640947 */ /* 0x000fea000383ffff */
.L_x_582:
[----:B------:R-:W-:Y:S05]  /*17200*/  BSYNC B0 ;  /* 0x0000000000007941 */ /* 0x000fea0003800000 */
.L_x_581:
        /* <DEDUP_REMOVED lines=17> */
.L_x_626:
[----:B------:R-:W-:Y:S05]  /*17320*/  BSYNC B0 ;  /* 0x0000000000007941 */ /* 0x000fea0003800000 */
.L_x_625:
[----:B------:R-:W2:Y:S01]  /*17330*/  LDL R0, [R1] ;  /* 0x0000000001007983 */ /* 0x000ea20000100800 */
[----:B------:R-:W-:Y:S01]  /*17340*/  BSSY B0, `(.L_x_627) ;  /* 0x0000028000007945 */ /* 0x000fe20003800000 */
[----:B--2---:R-:W-:-:S13]  /*17350*/  LOP3.LUT P0, RZ, R0, 0x1, RZ, 0xc0, !PT ;  /* 0x0000000100ff7812 */ /* 0x004fda000780c0ff */
[----:B------:R-:W-:Y:S05]  /*17360*/  @!P0 BRA `(.L_x_628) ;  /* 0x0000000000948947 */ /* 0x000fea0003800000 */
[----:B0-----:R-:W-:Y:S01]  /*17370*/  LEA R3, R23, R22, 0x3 ;  /* 0x0000001617037211 */ /* 0x001fe200078e18ff */
[----:B------:R-:W-:Y:S01]  /*17380*/  BSSY B1, `(.L_x_629) ;  /* 0x0000005000017945 */ /* 0x000fe20003800000 */
[----:B------:R-:W-:Y:S02]  /*17390*/  SHF.L.U32 R0, R26, 0x1f, RZ ;  /* 0x0000001f1a007819 */ /* 0x000fe400000006ff */
[----:B------:R-:W-:Y:S02]  /*173a0*/  ISETP.NE.AND P1, PT, R6, RZ, PT ;  /* 0x000000ff0600720c */ /* 0x000fe40003f25270 */
[----:B------:R-:W0:Y:S02]  /*173b0*/  SYNCS.PHASECHK.TRANS64.TRYWAIT P0, [R3+URZ+0x30860], R0 ;  /* 0x03086000030075a7 */ /* 0x000e24000800017f */
[----:B0-----:R-:W-:Y:S09]  /*173c0*/  @!P0 BRA `(.L_x_630) ;  /* 0x0000003000788947 */ /* 0x001ff20003800000 */
.L_x_737:
[----:B------:R-:W-:Y:S05]  /*173d0*/  BSYNC B1 ;  /* 0x0000000000017941 */ /* 0x000fea0003800000 */
.L_x_629:
        /* <DEDUP_REMOVED lines=9> */
.L_x_632:
[----:B------:R-:W-:Y:S05]  /*17470*/  BSYNC B1 ;  /* 0x0000000000017941 */ /* 0x000fea0003800000 */
.L_x_631:
[----:B0-----:R-:W-:Y:S01]  /*17480*/  IMAD R0, R23, 0x6000, R22 ;  /* 0x0000600017007824 */ /* 0x001fe200078e0216 */
[----:B------:R-:W-:Y:S01]  /*17490*/  UIADD3 UR4, UP0, UR38, 0x470, URZ ;  /* 0x0000047026047890 */ /* 0x000fe2000ff1e03f */
[----:B------:R-:W-:Y:S01]  /*174a0*/  PLOP3.LUT P0, PT, PT, PT, PT, 0x80, 0x0 ;  /* 0x000000000000781c */ /* 0x000fe20003f0f070 */
[----:B------:R-:W-:Y:S01]  /*174b0*/  IMAD R28, R27, 0xc0, R28 ;  /* 0x000000c01b1c7824 */ /* 0x000fe200078e021c */
[----:B------:R-:W-:Y:S01]  /*174c0*/  UMOV UR6, 0x0 ;  /* 0x0000000000067882 */ /* 0x000fe20000000000 */
[----:B------:R-:W-:Y:S01]  /*174d0*/  VIADD R2, R3, 0x30850 ;  /* 0x0003085003027836 */ /* 0x000fe20000000000 */
[----:B------:R-:W-:Y:S01]  /*174e0*/  UIADD3.X UR5, URZ, UR39, URZ, UP0, !UPT ;  /* 0x000000273f057290 */ /* 0x000fe200087fe43f */
[----:B------:R-:W-:Y:S01]  /*174f0*/  VIADD R0, R0, 0x400 ;  /* 0x0000040000007836 */ /* 0x000fe20000000000 */
[----:B------:R-:W-:Y:S01]  /*17500*/  UMOV UR7, 0x14f00000 ;  /* 0x14f0000000077882 */ /* 0x000fe20000000000 */
[----:B------:R-:W-:-:S09]  /*17510*/  UMOV UR10, URZ ;  /* 0x0000003f000a7c82 */ /* 0x000fd20008000000 */
.L_x_633:
        /* <DEDUP_REMOVED lines=10> */
.L_x_628:
[----:B------:R-:W-:Y:S05]  /*175c0*/  BSYNC B0 ;  /* 0x0000000000007941 */ /* 0x000fea0003800000 */
.L_x_627:
[----:B------:R-:W-:-:S05]  /*175d0*/  VIADD R23, R23, 0x1 ;  /* 0x0000000117177836 */ /* 0x000fca0000000000 */
[----:B------:R-:W-:-:S04]  /*175e0*/  ISETP.NE.AND P0, PT, R23, 0x2, PT ;  /* 0x000000021700780c */ /* 0x000fc80003f05270 */
[----:B0-----:R-:W-:Y:S02]  /*175f0*/  SEL R3, RZ, 0x1, P0 ;  /* 0x00000001ff037807 */ /* 0x001fe40000000000 */
[----:B------:R-:W-:Y:S02]  /*17600*/  SEL R23, R23, RZ, P0 ;  /* 0x000000ff17177207 */ /* 0x000fe40000000000 */
[----:B------:R-:W-:-:S07]  /*17610*/  LOP3.LUT R26, R26, R3, RZ, 0x3c, !PT ;  /* 0x000000031a1a7212 */ /* 0x000fce00078e3cff */
.L_x_563:
[----:B------:R-:W-:Y:S05]  /*17620*/  BSYNC B7 ;  /* 0x0000000000077941 */ /* 0x000fea0003800000 */
.L_x_561:
[----:B------:R-:W2:Y:S02]  /*17630*/  LDL R0, [R1] ;  /* 0x0000000001007983 */ /* 0x000ea40000100800 */
[----:B--2---:R-:W-:-:S13]  /*17640*/  LOP3.LUT P0, RZ, R0, 0x2, RZ, 0xc0, !PT ;  /* 0x0000000200ff7812 */ /* 0x004fda000780c0ff */
[----:B------:R-:W-:Y:S05]  /*17650*/  @!P0 BRA `(.L_x_634) ;  /* 0x0000000000248947 */ /* 0x000fea0003800000 */
[----:B------:R-:W-:Y:S05]  /*17660*/  WARPSYNC.ALL ;  /* 0x0000000000007948 */ /* 0x000fea0003800000 */
[----:B------:R-:W2:Y:S08]  /*17670*/  S2UR UR5, SR_CgaCtaId ;  /* 0x00000000000579c3 */ /* 0x000eb00000008800 */
[----:B------:R-:W-:Y:S06]  /*17680*/  BAR.SYNC.DEFER_BLOCKING 0x5, 0x200 ;  /* 0x0148000000007b1d */ /* 0x000fec0000010000 */
[----:B------:R-:W-:-:S02]  /*17690*/  UMOV UR4, 0x400 ;  /* 0x0000040000047882 */ /* 0x000fc40000000000 */
[----:B--2---:R-:W-:-:S06]  /*176a0*/  ULEA UR4, UR5, UR4, 0x18 ;  /* 0x0000000405047291 */ /* 0x004fcc000f8ec03f */
[----:B------:R-:W-:-:S05]  /*176b0*/  IMAD.U32 R22, RZ, RZ, UR4 ;  /* 0x00000004ff167e24 */ /* 0x000fca000f8e00ff */
[----:B------:R2:W3:Y:S01]  /*176c0*/  LDS.128 R16, [R22+0x308d0] ;  /* 0x0308d00016107984 */ /* 0x0004e20000000c00 */
[----:B------:R-:W-:Y:S06]  /*176d0*/  BAR.ARV 0x4, 0x200 ;  /* 0x0108000000007b1d */ /* 0x000fec0000002000 */
[----:B------:R-:W-:Y:S05]  /*176e0*/  BRA `(.L_x_635) ;  /* 0x0000000800407947 */ /* 0x000fea0003800000 */
.L_x_634:
        /* <DEDUP_REMOVED lines=10> */
[----:B------:R0:W2:Y:S01]  /*17790*/  @!P1 LDG.E R3, desc[UR56][R2.64] ;  /* 0x0000003802039981 */ /* 0x0000a2000c1e1900 */
[C---:B------:R-:W-:Y:S02]  /*177a0*/  ISETP.GE.U32.AND P2, PT, R8.reuse, 0x2, PT ;  /* 0x000000020800780c */ /* 0x040fe40003f46070 */
[C---:B------:R-:W-:Y:S01]  /*177b0*/  ISETP.GE.U32.AND P3, PT, R8.reuse, 0x4, PT ;  /* 0x000000040800780c */ /* 0x040fe20003f66070 */
[----:B------:R-:W-:Y:S01]  /*177c0*/  SHFL.IDX PT, R0, R16, RZ, 0x1f ;  /* 0x00001fff10007589 */ /* 0x000fe200000e0000 */
[C---:B------:R-:W-:Y:S02]  /*177d0*/  ISETP.GE.U32.AND P4, PT, R8.reuse, 0x8, PT ;  /* 0x000000080800780c */ /* 0x040fe40003f86070 */
[----:B------:R-:W-:Y:S01]  /*177e0*/  ISETP.GE.U32.AND P5, PT, R8, 0x10, PT ;  /* 0x000000100800780c */ /* 0x000fe20003fa6070 */
[----:B------:R-:W-:Y:S01]  /*177f0*/  SHFL.IDX PT, R4, R16, 0x1, 0x1f ;  /* 0x00201f0010047f89 */ /* 0x000fe200000e0000 */
[----:B0-----:R-:W-:Y:S01]  /*17800*/  IMAD.MOV.U32 R2, RZ, RZ, RZ ;  /* 0x000000ffff027224 */ /* 0x001fe200078e00ff */
[----:B--2---:R-:W-:-:S02]  /*17810*/  @!P1 MOV R2, R3 ;  /* 0x0000000300029202 */ /* 0x004fc40000000f00 */
[----:B------:R-:W-:-:S03]  /*17820*/  ISETP.NE.AND P1, PT, R8, RZ, PT ;  /* 0x000000ff0800720c */ /* 0x000fc60003f25270 */
[----:B------:R-:W0:Y:S02]  /*17830*/  SHFL.UP PT, R14, R2, 0x1, RZ ;  /* 0x04200000020e7989 */ /* 0x000e2400000e00ff */
[----:B0-----:R-:W-:-:S05]  /*17840*/  SEL R5, R14, RZ, P1 ;  /* 0x000000ff0e057207 */ /* 0x001fca0000800000 */
[----:B------:R-:W-:-:S05]  /*17850*/  IMAD.IADD R5, R2, 0x1, R5 ;  /* 0x0000000102057824 */ /* 0x000fca00078e0205 */
[----:B------:R-:W1:Y:S02]  /*17860*/  SHFL.UP PT, R14, R5, 0x2, RZ ;  /* 0x04400000050e7989 */ /* 0x000e6400000e00ff */
        /* <DEDUP_REMOVED lines=11> */
[----:B------:R0:W1:Y:S02]  /*17920*/  SHFL.IDX PT, R14, R3, 0x1f, 0x1f ;  /* 0x03e01f00030e7f89 */ /* 0x00006400000e0000 */
.L_x_747:
[----:B------:R-:W-:Y:S02]  /*17930*/  ULDC UR4, c[0x0][0xc38] ;  /* 0x00030e0000047ab9 */ /* 0x000fe40000000800 */
[----:B------:R-:W-:-:S04]  /*17940*/  IMAD.U32 R16, RZ, RZ, UR4 ;  /* 0x00000004ff107e24 */ /* 0x000fc8000f8e00ff */
[----:B-1----:R-:W-:-:S04]  /*17950*/  IMAD R5, R14, R16, RZ ;  /* 0x000000100e057224 */ /* 0x002fc800078e02ff */
[----:B------:R-:W-:-:S05]  /*17960*/  IMAD.IADD R4, R4, 0x1, R5 ;  /* 0x0000000104047824 */ /* 0x000fca00078e0205 */
[----:B------:R-:W-:-:S13]  /*17970*/  ISETP.GT.AND P6, PT, R4, R0, PT ;  /* 0x000000000400720c */ /* 0x000fda0003fc4270 */
[----:B------:R-:W-:Y:S05]  /*17980*/  @P6 BRA `(.L_x_637) ;  /* 0x00000000009c6947 */ /* 0x000fea0003800000 */
.L_x_642:
[----:B------:R-:W1:Y:S01]  /*17990*/  LDC R6, c[0x0][0xc3c] ;  /* 0x00030f00ff067b82 */ /* 0x000e620000000800 */
[----:B------:R-:W-:-:S04]  /*179a0*/  IADD3 R19, R19, 0x1f, RZ ;  /* 0x0000001f13137810 */ /* 0x000fc80007ffe0ff */
[----:B-1----:R-:W-:-:S13]  /*179b0*/  ISETP.GE.AND P6, PT, R19, R6, PT ;  /* 0x000000061300720c */ /* 0x002fda0003fc6270 */
[----:B------:R-:W-:Y:S05]  /*179c0*/  @P6 BRA `(.L_x_638) ;  /* 0x0000000400446947 */ /* 0x000fea0003800000 */
[----:B------:R-:W1:Y:S01]  /*179d0*/  S2R R2, SR_TID.X ;  /* 0x0000000000027919 */ /* 0x000e620000002100 */
[----:B------:R-:W-:Y:S01]  /*179e0*/  BSSY B0, `(.L_x_639) ;  /* 0x0000009000007945 */ /* 0x000fe20003800000 */
[----:B-1----:R-:W-:-:S05]  /*179f0*/  LOP3.LUT R2, R2, 0x1f, RZ, 0xc0, !PT ;  /* 0x0000001f02027812 */ /* 0x002fca00078ec0ff */
[----:B------:R-:W-:Y:S02]  /*17a00*/  IMAD.IADD R5, R19, 0x1, R2 ;  /* 0x0000000113057824 */ /* 0x000fe400078e0202 */
[----:B------:R-:W-:-:S03]  /*17a10*/  IMAD.MOV.U32 R2, RZ, RZ, RZ ;  /* 0x000000ffff027224 */ /* 0x000fc600078e00ff */
[----:B------:R-:W-:-:S13]  /*17a20*/  ISETP.GE.OR P6, PT, R5, R6, !P0 ;  /* 0x000000060500720c */ /* 0x000fda00047c6670 */
[----:B------:R-:W-:Y:S05]  /*17a30*/  @P6 BRA `(.L_x_640) ;  /* 0x00000000000c6947 */ /* 0x000fea0003800000 */
[----:B0-----:R-:W0:Y:S02]  /*17a40*/  LDC.64 R2, c[0x0][0xc80] ;  /* 0x00032000ff027b82 */ /* 0x001e240000000a00 */
[----:B0-----:R-:W-:-:S06]  /*17a50*/  IMAD.WIDE R2, R5, 0x4, R2 ;  /* 0x0000000405027825 */ /* 0x001fcc00078e0202 */
[----:B------:R1:W5:Y:S02]  /*17a60*/  LDG.E R2, desc[UR56][R2.64] ;  /* 0x0000003802027981 */ /* 0x000364000c1e1900 */
.L_x_640:
[----:B------:R-:W-:Y:S05]  /*17a70*/  BSYNC B0 ;  /* 0x0000000000007941 */ /* 0x000fea0003800000 */
.L_x_639:
[----:B------:R-:W-:-:S03]  /*17a80*/  UMOV UR4, 0xffffffff ;  /* 0xffffffff00047882 */ /* 0x000fc60000000000 */
[----:B------:R-:W-:Y:S05]  /*17a90*/  BRA.DIV UR4, `(.L_x_641) ;  /* 0x0000002e04fc7947 */ /* 0x000fea000b800000 */
[----:B-----5:R-:W2:Y:S02]  /*17aa0*/  SHFL.UP PT, R14, R2, 0x1, RZ ;  /* 0x04200000020e7989 */ /* 0x020ea400000e00ff */
[----:B--2---:R-:W-:-:S05]  /*17ab0*/  SEL R13, R14, RZ, P1 ;  /* 0x000000ff0e0d7207 */ /* 0x004fca0000800000 */
[----:B------:R-:W-:-:S05]  /*17ac0*/  IMAD.IADD R13, R2, 0x1, R13 ;  /* 0x00000001020d7824 */ /* 0x000fca00078e020d */
[----:B------:R-:W2:Y:S02]  /*17ad0*/  SHFL.UP PT, R14, R13, 0x2, RZ ;  /* 0x044000000d0e7989 */ /* 0x000ea400000e00ff */
[----:B--2---:R-:W-:-:S05]  /*17ae0*/  SEL R14, R14, RZ, P2 ;  /* 0x000000ff0e0e7207 */ /* 0x004fca0001000000 */
[----:B01----:R-:W-:-:S05]  /*17af0*/  IMAD.IADD R3, R13, 0x1, R14 ;  /* 0x000000010d037824 */ /* 0x003fca00078e020e */
        /* <DEDUP_REMOVED lines=10> */
.L_x_755:
[----:B------:R-:W-:Y:S02]  /*17ba0*/  ULDC UR4, c[0x0][0xc38] ;  /* 0x00030e0000047ab9 */ /* 0x000fe40000000800 */
[----:B------:R-:W-:-:S05]  /*17bb0*/  MOV R16, UR4 ;  /* 0x0000000400107c02 */ /* 0x000fca0008000f00 */
[----:B-1----:R-:W-:-:S04]  /*17bc0*/  IMAD R5, R14, R16, RZ ;  /* 0x000000100e057224 */ /* 0x002fc800078e02ff */
[----:B------:R-:W-:-:S05]  /*17bd0*/  IMAD.IADD R4, R5, 0x1, R4 ;  /* 0x0000000105047824 */ /* 0x000fca00078e0204 */
[----:B------:R-:W-:-:S13]  /*17be0*/  ISETP.GT.AND P6, PT, R4, R0, PT ;  /* 0x000000000400720c */ /* 0x000fda0003fc4270 */
[----:B------:R-:W-:Y:S05]  /*17bf0*/  @!P6 BRA `(.L_x_642) ;  /* 0xfffffffc0064e947 */ /* 0x000fea000383ffff */
.L_x_637:
        /* <DEDUP_REMOVED lines=8> */
.L_x_759:
[----:B------:R-:W-:Y:S01]  /*17c80*/  ISETP.NE.AND P0, PT, R6, RZ, PT ;  /* 0x000000ff0600720c */ /* 0x000fe20003f05270 */
[----:B------:R-:W-:-:S12]  /*17c90*/  IMAD.MOV.U32 R14, RZ, RZ, RZ ;  /* 0x000000ffff0e7224 */ /* 0x000fd800078e00ff */
[----:B------:R-:W-:Y:S05]  /*17ca0*/  @!P0 BRA `(.L_x_644) ;  /* 0x0000000000108947 */ /* 0x000fea0003800000 */
[----:B------:R-:W-:Y:S01]  /*17cb0*/  UMOV UR4, 0xffffffff ;  /* 0xffffffff00047882 */ /* 0x000fe20000000000 */
[----:B------:R-:W-:Y:S02]  /*17cc0*/  VIADD R12, R4, 0xffffffff ;  /* 0xffffffff040c7836 */ /* 0x000fe40000000000 */
[----:B------:R-:W-:Y:S05]  /*17cd0*/  BRA.DIV UR4, `(.L_x_645) ;  /* 0x0000003204707947 */ /* 0x000fea000b800000 */
[----:B------:R3:W4:Y:S02]  /*17ce0*/  SHFL.IDX PT, R14, R3, R12, 0x1f ;  /* 0x00001f0c030e7589 */ /* 0x00072400000e0000 */
.L_x_644:
[----:B--2---:R-:W-:Y:S01]  /*17cf0*/  IABS R6, R17 ;  /* 0x0000001100067213 */ /* 0x004fe20000000000 */
[----:B----4-:R-:W-:Y:S02]  /*17d00*/  IMAD R16, R14, R16, R5 ;  /* 0x000000100e107224 */ /* 0x010fe400078e0205 */
[----:B------:R-:W-:Y:S01]  /*17d10*/  IMAD.IADD R19, R4, 0x1, R19 ;  /* 0x0000000104137824 */ /* 0x000fe200078e0213 */
[----:B------:R-:W2:Y:S02]  /*17d20*/  I2F.RP R7, R6 ;  /* 0x0000000600077306 */ /* 0x000ea40000209400 */
[----:B------:R-:W-:-:S06]  /*17d30*/  IADD3 R0, R0, -R16, RZ ;  /* 0x8000001000007210 */ /* 0x000fcc0007ffe0ff */
[----:B--2---:R-:W1:Y:S02]  /*17d40*/  MUFU.RCP R7, R7 ;  /* 0x0000000700077308 */ /* 0x004e640000001000 */
[----:B-1----:R-:W-:-:S06]  /*17d50*/  VIADD R2, R7, 0xffffffe ;  /* 0x0ffffffe07027836 */ /* 0x002fcc0000000000 */
[----:B0--3--:R0:W1:Y:S02]  /*17d60*/  F2I.FTZ.U32.TRUNC.NTZ R3, R2 ;  /* 0x0000000200037305 */ /* 0x009064000021f000 */
[----:B0-----:R-:W-:Y:S02]  /*17d70*/  IMAD.MOV.U32 R2, RZ, RZ, RZ ;  /* 0x000000ffff027224 */ /* 0x001fe400078e00ff */
[----:B-1----:R-:W-:-:S04]  /*17d80*/  IMAD.MOV R5, RZ, RZ, -R3 ;  /* 0x000000ffff057224 */ /* 0x002fc800078e0a03 */
[----:B------:R-:W-:-:S04]  /*17d90*/  IMAD R5, R5, R6, RZ ;  /* 0x0000000605057224 */ /* 0x000fc800078e02ff */
[----:B------:R-:W-:Y:S01]  /*17da0*/  IMAD.HI.U32 R3, R3, R5, R2 ;  /* 0x0000000503037227 */ /* 0x000fe200078e0002 */
[----:B------:R-:W-:Y:S02]  /*17db0*/  IABS R5, R17 ;  /* 0x0000001100057213 */ /* 0x000fe40000000000 */
[----:B------:R-:W-:-:S03]  /*17dc0*/  IABS R2, R0 ;  /* 0x0000000000027213 */ /* 0x000fc60000000000 */
[----:B------:R-:W-:Y:S02]  /*17dd0*/  IMAD.MOV R5, RZ, RZ, -R5 ;  /* 0x000000ffff057224 */ /* 0x000fe400078e0a05 */
        /* <DEDUP_REMOVED lines=12> */
[----:B------:R-:W-:Y:S01]  /*17ea0*/  MOV R18, R3 ;  /* 0x0000000300127202 */ /* 0x000fe20000000f00 */
[----:B------:R-:W-:-:S04]  /*17eb0*/  IMAD.MOV R2, RZ, RZ, -R3 ;  /* 0x000000ffff027224 */ /* 0x000fc800078e0a03 */
[----:B------:R-:W-:Y:S01]  /*17ec0*/  IMAD R17, R17, R2, R0 ;  /* 0x0000000211117224 */ /* 0x000fe200078e0200 */
[----:B------:R-:W-:Y:S06]  /*17ed0*/  BRA `(.L_x_646) ;  /* 0x00000000001c7947 */ /* 0x000fec0003800000 */
.L_x_638:
[----:B------:R-:W-:Y:S01]  /*17ee0*/  UMOV UR4, URZ ;  /* 0x0000003f00047c82 */ /* 0x000fe20008000000 */
[----:B------:R-:W-:Y:S01]  /*17ef0*/  UMOV UR5, URZ ;  /* 0x0000003f00057c82 */ /* 0x000fe20008000000 */
[----:B------:R-:W-:Y:S01]  /*17f00*/  ULDC UR6, c[0x0][0xc3c] ;  /* 0x00030f0000067ab9 */ /* 0x000fe20000000800 */
[----:B------:R-:W-:Y:S02]  /*17f10*/  IMAD.MOV.U32 R16, RZ, RZ, R0 ;  /* 0x000000ffff107224 */ /* 0x000fe400078e0000 */
[----:B------:R-:W-:Y:S02]  /*17f20*/  IMAD.U32 R17, RZ, RZ, UR4 ;  /* 0x00000004ff117e24 */ /* 0x000fe4000f8e00ff */
[----:B------:R-:W-:Y:S02]  /*17f30*/  IMAD.U32 R18, RZ, RZ, UR5 ;  /* 0x00000005ff127e24 */ /* 0x000fe4000f8e00ff */
[----:B------:R-:W-:-:S07]  /*17f40*/  IMAD.U32 R19, RZ, RZ, UR6 ;  /* 0x00000006ff137e24 */ /* 0x000fce000f8e00ff */
.L_x_646:
[----:B------:R-:W1:Y:S01]  /*17f50*/  S2R R0, SR_TID.X ;  /* 0x0000000000007919 */ /* 0x000e620000002100 */
[----:B------:R-:W-:Y:S05]  /*17f60*/  WARPSYNC.ALL ;  /* 0x0000000000007948 */ /* 0x000fea0003800000 */
[----:B------:R-:W-:Y:S01]  /*17f70*/  BAR.SYNC.DEFER_BLOCKING 0x4, 0x200 ;  /* 0x0108000000007b1d */ /* 0x000fe20000010000 */
[----:B-1----:R-:W-:-:S04]  /*17f80*/  LOP3.LUT R0, R0, 0x1f, RZ, 0xc0, !PT ;  /* 0x0000001f00007812 */ /* 0x002fc800078ec0ff */
[----:B------:R-:W-:-:S13]  /*17f90*/  ISETP.NE.AND P0, PT, R0, RZ, PT ;  /* 0x000000ff0000720c */ /* 0x000fda0003f05270 */
[----:B0-----:R-:W0:Y:S01]  /*17fa0*/  @!P0 S2R R3, SR_CgaCtaId ;  /* 0x0000000000038919 */ /* 0x001e220000008800 */
[----:B------:R-:W-:-:S04]  /*17fb0*/  @!P0 MOV R0, 0x400 ;  /* 0x0000040000008802 */ /* 0x000fc80000000f00 */
[----:B0-----:R-:W-:-:S05]  /*17fc0*/  @!P0 LEA R22, R3, R0, 0x18 ;  /* 0x0000000003168211 */ /* 0x001fca00078ec0ff */
[----:B------:R4:W-:Y:S01]  /*17fd0*/  @!P0 STS.128 [R22+0x308d0], R16 ;  /* 0x0308d01016008388 */ /* 0x0009e20000000c00 */
[----:B------:R-:W-:Y:S06]  /*17fe0*/  BAR.ARV 0x5, 0x200 ;  /* 0x0148000000007b1d */ /* 0x000fec0000002000 */
.L_x_635:
[----:B------:R-:W-:Y:S02]  /*17ff0*/  ULDC UR4, c[0x0][0xc3c] ;  /* 0x00030f0000047ab9 */ /* 0x000fe40000000800 */
[----:B---3--:R-:W-:-:S13]  /*18000*/  ISETP.GE.AND P0, PT, R19, UR4, PT ;  /* 0x0000000413007c0c */ /* 0x008fda000bf06270 */
[----:B------:R-:W-:Y:S05]  /*18010*/  @!P0 BRA `(.L_x_647) ;  /* 0xffffffac002c8947 */ /* 0x000fea000383ffff */
[----:B------:R-:W-:Y:S05]  /*18020*/  BSYNC B8 ;  /* 0x0000000000087941 */ /* 0x000fea0003800000 */
.L_x_525:
[----:B--2---:R-:W2:Y:S01]  /*18030*/  LDL.LU R0, [R1+0x24] ;  /* 0x0000240001007983 */ /* 0x004ea20000300800 */
[----:B------:R-:W-:Y:S01]  /*18040*/  BSSY B0, `(.L_x_648) ;  /* 0x000000b000007945 */ /* 0x000fe20003800000 */
[----:B------:R-:W3:Y:S01]  /*18050*/  S2R R5, SR_CgaCtaId ;  /* 0x0000000000057919 */ /* 0x000ee20000008800 */
[----:B--2---:R-:W-:-:S05]  /*18060*/  VIADD R0, R0, 0x1 ;  /* 0x0000000100007836 */ /* 0x004fca0000000000 */
[----:B0-----:R-:W-:-:S04]  /*18070*/  LEA.HI R2, R0, R0, RZ, 0x1 ;  /* 0x0000000000027211 */ /* 0x001fc800078f08ff */
[----:B------:R-:W-:Y:S02]  /*18080*/  LOP3.LUT R3, R2, 0xfffffffe, RZ, 0xc0, !PT ;  /* 0xfffffffe02037812 */ /* 0x000fe400078ec0ff */
[----:B------:R-:W-:-:S03]  /*18090*/  MOV R2, 0x400 ;  /* 0x0000040000027802 */ /* 0x000fc60000000f00 */
[----:B------:R-:W-:Y:S01]  /*180a0*/  IMAD.IADD R0, R0, 0x1, -R3 ;  /* 0x0000000100007824 */ /* 0x000fe200078e0a03 */
[----:B---3--:R-:W-:-:S04]  /*180b0*/  LEA R9, R5, R2, 0x18 ;  /* 0x0000000205097211 */ /* 0x008fc800078ec0ff */
[----:B------:R-:W-:-:S04]  /*180c0*/  SHF.L.U32 R0, R0, 0x1f, RZ ;  /* 0x0000001f00007819 */ /* 0x000fc800000006ff */
[----:B------:R-:W0:Y:S02]  /*180d0*/  SYNCS.PHASECHK.TRANS64.TRYWAIT P0, [R9+URZ+0x30820], R0 ;  /* 0x03082000090075a7 */ /* 0x000e24000800017f */
[----:B0-----:R-:W-:Y:S05]  /*180e0*/  @!P0 BRA `(.L_x_649) ;  /* 0x0000002c00908947 */ /* 0x001fea0003800000 */
.L_x_762:
[----:B------:R-:W-:Y:S05]  /*180f0*/  BSYNC B0 ;  /* 0x0000000000007941 */ /* 0x000fea0003800000 */
.L_x_648:
[----:B------:R-:W-:-:S03]  /*18100*/  UMOV UR4, 0xffffffff ;  /* 0xffffffff00047882 */ /* 0x000fc60000000000 */
[----:B------:R-:W-:Y:S05]  /*18110*/  BRA.DIV UR4, `(.L_x_650) ;  /* 0x0000002e04987947 */ /* 0x000fea000b800000 */
[----:B0-----:R-:W0:Y:S02]  /*18120*/  S2R R0, SR_TID.X ;  /* 0x0000000000007919 */ /* 0x001e240000002100 */
[----:B0-----:R-:W-:-:S04]  /*18130*/  SHF.R.U32.HI R0, RZ, 0x5, R0 ;  /* 0x00000005ff007819 */ /* 0x001fc80000011600 */
[----:B------:R-:W-:-:S05]  /*18140*/  LOP3.LUT R0, R0, 0x3, RZ, 0xc0, !PT ;  /* 0x0000000300007812 */ /* 0x000fca00078ec0ff */
[----:B------:R0:W2:Y:S02]  /*18150*/  SHFL.IDX PT, R14, R0, RZ, 0x1f ;  /* 0x00001fff000e7589 */ /* 0x0000a400000e0000 */
.L_x_765:
[----:B--2---:R-:W-:-:S13]  /*18160*/  ISETP.NE.AND P0, PT, R14, RZ, PT ;  /* 0x000000ff0e00720c */ /* 0x004fda0003f05270 */
[----:B------:R-:W-:Y:S05]  /*18170*/  @P0 BRA `(.L_x_396) ;  /* 0x0000000000880947 */ /* 0x000fea0003800000 */
[----:B------:R-:W-:-:S03]  /*18180*/  UMOV UR4, 0xffffffff ;  /* 0xffffffff00047882 */ /* 0x000fc60000000000 */
[----:B------:R-:W-:Y:S05]  /*18190*/  BRA.DIV UR4, `(.L_x_651) ;  /* 0x0000002e04ac7947 */ /* 0x000fea000b800000 */
[----:B------:R-:W-:-:S13]  /*181a0*/  ELECT P6, URZ, PT ;  /* 0x00000000003f782f */ /* 0x000fda00038c0000 */
.L_x_768:
[----:B------:R-:W-:Y:S05]  /*181b0*/  @!P6 BRA `(.L_x_396) ;  /* 0x000000000078e947 */ /* 0x000fea0003800000 */
[----:B0-----:R-:W2:Y:S02]  /*181c0*/  LDL.LU R0, [R1+0x40] ;  /* 0x0000400001007983 */ /* 0x001ea40000300800 */
[----:B--2---:R-:W-:-:S04]  /*181d0*/  LOP3.LUT R0, R0, 0x2, RZ, 0xfc, !PT ;  /* 0x0000000200007812 */ /* 0x004fc800078efcff */
[----:B------:R-:W-:-:S13]  /*181e0*/  ISETP.NE.AND P2, PT, R0, 0x3, PT ;  /* 0x000000030000780c */ /* 0x000fda0003f45270 */
[----:B------:R-:W-:Y:S05]  /*181f0*/  @!P2 BRA `(.L_x_652) ;  /* 0x000000000004a947 */ /* 0x000fea0003800000 */
[----:B------:R-:W-:Y:S01]  /*18200*/  BPT.TRAP 0x1 ;  /* 0x000000040000795c */ /* 0x000fe20000300000 */
.L_x_652:
[----:B------:R-:W-:Y:S01]  /*18210*/  VIADD R0, R9, 0x30840 ;  /* 0x0003084009007836 */ /* 0x000fe20000000000 */
[----:B------:R-:W-:Y:S01]  /*18220*/  SHF.L.U32 R4, R26, 0x1f, RZ ;  /* 0x0000001f1a047819 */ /* 0x000fe200000006ff */
[----:B------:R-:W-:-:S03]  /*18230*/  VIADD R2, R23, 0x1 ;  /* 0x0000000117027836 */ /* 0x000fc60000000000 */
[----:B------:R-:W-:Y:S02]  /*18240*/  LEA R5, R23, R0, 0x3 ;  /* 0x0000000017057211 */ /* 0x000fe400078e18ff */
[C---:B------:R-:W-:Y:S02]  /*18250*/  ISETP.NE.AND P1, PT, R2.reuse, 0x2, PT ;  /* 0x000000020200780c */ /* 0x040fe40003f25270 */
[----:B------:R-:W0:Y:S02]  /*18260*/  SYNCS.PHASECHK.TRANS64.TRYWAIT P0, [R5+URZ], R4 ;  /* 0x00000004050075a7 */ /* 0x000e24000800017f */
[----:B------:R-:W-:Y:S02]  /*18270*/  SEL R3, RZ, 0x1, P1 ;  /* 0x00000001ff037807 */ /* 0x000fe40000800000 */
[----:B------:R-:W-:Y:S02]  /*18280*/  SEL R7, R2, RZ, P1 ;  /* 0x000000ff02077207 */ /* 0x000fe40000800000 */
[----:B------:R-:W-:-:S03]  /*18290*/  LOP3.LUT R2, R26, R3, RZ, 0x3c, !PT ;  /* 0x000000031a027212 */ /* 0x000fc600078e3cff */
[----:B------:R-:W-:Y:S01]  /*182a0*/  IMAD R3, R7, 0x8, R0 ;  /* 0x0000000807037824 */ /* 0x000fe200078e0200 */
[----:B------:R-:W-:Y:S01]  /*182b0*/  SHF.L.U32 R2, R2, 0x1f, RZ ;  /* 0x0000001f02027819 */ /* 0x000fe200000006ff */
[----:B0-----:R-:W-:Y:S06]  /*182c0*/  @!P0 BRA `(.L_x_653) ;  /* 0x0000002c00808947 */ /* 0x001fec0003800000 */
.L_x_769:
[----:B------:R-:W2:Y:S02]  /*182d0*/  SYNCS.PHASECHK.TRANS64.TRYWAIT P0, [R3+URZ], R2 ;  /* 0x00000002030075a7 */ /* 0x000ea4000800017f */
[----:B--2---:R-:W-:Y:S05]  /*182e0*/  @!P0 BRA `(.L_x_654) ;  /* 0x0000002c008c8947 */ /* 0x004fea0003800000 */
.L_x_770:
[----:B------:R-:W-:Y:S05]  /*182f0*/  @!P2 BRA `(.L_x_655) ;  /* 0x000000000004a947 */ /* 0x000fea0003800000 */
[----:B------:R-:W-:Y:S01]  /*18300*/  BPT.TRAP 0x1 ;  /* 0x000000040000795c */ /* 0x000fe20000300000 */
.L_x_655:
[----:B------:R-:W-:-:S04]  /*18310*/  VIADD R0, R9, 0x30860 ;  /* 0x0003086009007836 */ /* 0x000fc80000000000 */
[----:B------:R-:W-:-:S04]  /*18320*/  IMAD R23, R23, 0x8, R0 ;  /* 0x0000000817177824 */ /* 0x000fc800078e0200 */
[----:B------:R-:W3:Y:S02]  /*18330*/  SYNCS.PHASECHK.TRANS64.TRYWAIT P0, [R23+URZ], R4 ;  /* 0x00000004170075a7 */ /* 0x000ee4000800017f */
[----:B---3--:R-:W-:Y:S05]  /*18340*/  @!P0 BRA `(.L_x_656) ;  /* 0x0000002c00888947 */ /* 0x008fea0003800000 */
.L_x_771:
[----:B------:R-:W-:-:S07]  /*18350*/  IMAD R7, R7, 0x8, R0 ;  /* 0x0000000807077824 */ /* 0x000fce00078e0200 */
.L_x_657:
[----:B------:R0:W0:Y:S02]  /*18360*/  SYNCS.PHASECHK.TRANS64.TRYWAIT P0, [R7+URZ], R2 ;  /* 0x00000002070075a7 */ /* 0x000024000800017f */
[----:B0-----:R-:W-:Y:S05]  /*18370*/  @!P0 NANOSLEEP.SYNCS 0x989680 ;  /* 0x009896800000895d */ /* 0x001fea0003900000 */
[----:B------:R-:W0:Y:S02]  /*18380*/  @!P0 SYNCS.PHASECHK.TRANS64 P0, [R7+URZ], R2 ;  /* 0x00000002070085a7 */ /* 0x000e24000800007f */
[----:B0-----:R-:W-:Y:S05]  /*18390*/  @!P0 BRA `(.L_x_657) ;  /* 0xfffffffc00f08947 */ /* 0x001fea000383ffff */
.L_x_396:
[----:B------:R-:W-:Y:S05]  /*183a0*/  BSYNC B9 ;  /* 0x0000000000097941 */ /* 0x000fea0003800000 */
.L_x_393:
[----:B------:R-:W-:Y:S05]  /*183b0*/  EXIT ;  /* 0x000000000000794d */ /* 0x000fea0003800000 */
.L_x_414:
[----:B0-----:R0:W1:Y:S02]  /*183c0*/  SYNCS.PHASECHK.TRANS64.TRYWAIT P6, [R82+URZ+0x30890], R94 ;  /* 0x0308905e520075a7 */ /* 0x00106400080c017f */
[----:B-1----:R-:W-:Y:S05]  /*183d0*/  @!P6 NANOSLEEP.SYNCS 0x989680 ;  /* 0x009896800000e95d */ /* 0x002fea0003900000 */
[----:B------:R-:W1:Y:S02]  /*183e0*/  @!P6 SYNCS.PHASECHK.TRANS64 P6, [R82+URZ+0x30890], R94 ;  /* 0x0308905e5200e5a7 */ /* 0x000e6400080c007f */
[----:B-1----:R-:W-:Y:S05]  /*183f0*/  @!P6 BRA `(.L_x_414) ;  /* 0xfffffffc00f0e947 */ /* 0x002fea000383ffff */
[----:B------:R-:W-:Y:S05]  /*18400*/  BRA `(.L_x_658) ;  /* 0xfffffea800507947 */ /* 0x000fea000383ffff */
.L_x_434:
[----:B0-----:R0:W1:Y:S02]  /*18410*/  SYNCS.PHASECHK.TRANS64.TRYWAIT P5, [R82+URZ+0x30890], R94 ;  /* 0x0308905e520075a7 */ /* 0x00106400080a017f */
[----:B-1----:R-:W-:Y:S05]  /*18420*/  @!P5 NANOSLEEP.SYNCS 0x989680 ;  /* 0x009896800000d95d */ /* 0x002fea0003900000 */
[----:B------:R-:W1:Y:S02]  /*18430*/  @!P5 SYNCS.PHASECHK.TRANS64 P5, [R82+URZ+0x30890], R94 ;  /* 0x0308905e5200d5a7 */ /* 0x000e6400080a007f */
[----:B-1----:R-:W-:Y:S05]  /*18440*/  @!P5 BRA `(.L_x_434) ;  /* 0xfffffffc00f0d947 */ /* 0x002fea000383ffff */
[----:B------:R-:W-:Y:S05]  /*18450*/  BRA `(.L_x_659) ;  /* 0xfffffebc001c7947 */ /* 0x000fea000383ffff */
.L_x_443:
[----:B-1----:R1:W2:Y:S02]  /*18460*/  SYNCS.PHASECHK.TRANS64.TRYWAIT P4, [R82+URZ+0x30890], R94 ;  /* 0x0308905e520075a7 */ /* 0x0022a4000808017f */
[----:B--2---:R-:W-:Y:S05]  /*18470*/  @!P4 NANOSLEEP.SYNCS 0x989680 ;  /* 0x009896800000c95d */ /* 0x004fea0003900000 */
[----:B------:R-:W2:Y:S02]  /*18480*/  @!P4 SYNCS.PHASECHK.TRANS64 P4, [R82+URZ+0x30890], R94 ;  /* 0x0308905e5200c5a7 */ /* 0x000ea4000808007f */
[----:B--2---:R-:W-:Y:S05]  /*18490*/  @!P4 BRA `(.L_x_443) ;  /* 0xfffffffc00f0c947 */ /* 0x004fea000383ffff */
[----:B------:R-:W-:Y:S05]  /*184a0*/  BRA `(.L_x_660) ;  /* 0xfffffecc007c7947 */ /* 0x000fea000383ffff */
.L_x_449:
[----:B--2---:R2:W3:Y:S02]  /*184b0*/  SYNCS.PHASECHK.TRANS64.TRYWAIT P3, [R82+URZ+0x308b0], R94 ;  /* 0x0308b05e520075a7 */ /* 0x0044e4000806017f */
[----:B---3--:R-:W-:Y:S05]  /*184c0*/  @!P3 NANOSLEEP.SYNCS 0x989680 ;  /* 0x009896800000b95d */ /* 0x008fea0003900000 */
[----:B------:R-:W3:Y:S02]  /*184d0*/  @!P3 SYNCS.PHASECHK.TRANS64 P3, [R82+URZ+0x308b0], R94 ;  /* 0x0308b05e5200b5a7 */ /* 0x000ee4000806007f */
[----:B---3--:R-:W-:Y:S05]  /*184e0*/  @!P3 BRA `(.L_x_449) ;  /* 0xfffffffc00f0b947 */ /* 0x008fea000383ffff */
[----:B------:R-:W-:Y:S05]  /*184f0*/  BRA `(.L_x_661) ;  /* 0xfffffed000107947 */ /* 0x000fea000383ffff */
.L_x_457:
[----:B------:R-:W0:Y:S01]  /*18500*/  S2R R3, SR_TID.X ;  /* 0x0000000000037919 */ /* 0x000e220000002100 */
[----:B------:R-:W-:Y:S01]  /*18510*/  BSSY B0, `(.L_x_662) ;  /* 0x000000c000007945 */ /* 0x000fe20003800000 */
[----:B------:R-:W-:Y:S01]  /*18520*/  MOV R12, RZ ;  /* 0x000000ff000c7202 */ /* 0x000fe20000000f00 */
[----:B------:R-:W-:Y:S02]  /*18530*/  IMAD.MOV.U32 R11, RZ, RZ, 0x1f ;  /* 0x0000001fff0b7424 */ /* 0x000fe400078e00ff */
[----:B------:R-:W-:Y:S02]  /*18540*/  IMAD.MOV.U32 R15, RZ, RZ, -0x1 ;  /* 0xffffffffff0f7424 */ /* 0x000fe400078e00ff */
[----:B0-----:R-:W-:-:S05]  /*18550*/  VIADD R4, R3, 0xffffff80 ;  /* 0xffffff8003047836 */ /* 0x001fca0000000000 */
[----:B------:R-:W-:-:S04]  /*18560*/  SHF.R.S32.HI R3, RZ, 0x1f, R4 ;  /* 0x0000001fff037819 */ /* 0x000fc80000011404 */
[----:B------:R-:W-:-:S04]  /*18570*/  LEA.HI R3, R3, R4, RZ, 0x7 ;  /* 0x0000000403037211 */ /* 0x000fc800078f38ff */
[----:B------:R-:W-:-:S05]  /*18580*/  SHF.R.S32.HI R3, RZ, 0x7, R3 ;  /* 0x00000007ff037819 */ /* 0x000fca0000011403 */
[----:B------:R-:W-:-:S07]  /*18590*/  IMAD.MOV.U32 R13, RZ, RZ, R3 ;  /* 0x000000ffff0d7224 */ /* 0x000fce00078e0003 */
[----:B-----5:R-:W-:Y:S05]  /*185a0*/  WARPSYNC.COLLECTIVE R15, `(.L_x_663) ;  /* 0x000000000f087348 */ /* 0x020fea0003c00000 */
[----:B------:R0:W1:Y:S02]  /*185b0*/  SHFL.IDX P6, R14, R13, R12, R11 ;  /* 0x0000000c0d0e7389 */ /* 0x00006400000c000b */
[----:B01---5:R-:W-:Y:S01]  /*185c0*/  ENDCOLLECTIVE ;  /* 0x000000000000791b */ /* 0x023fe20003800000 */
.L_x_663:
[----:B------:R-:W-:Y:S05]  /*185d0*/  BSYNC B0 ;  /* 0x0000000000007941 */ /* 0x000fea0003800000 */
.L_x_662:
[----:B------:R0:W-:Y:S01]  /*185e0*/  STL [R1+0x78], R14 ;  /* 0x0000780e01007387 */ /* 0x0001e20000100800 */
[----:B------:R-:W-:Y:S05]  /*185f0*/  BRA `(.L_x_664) ;  /* 0xfffffed400607947 */ /* 0x000fea000383ffff */
.L_x_469:
[----:B------:R-:W-:Y:S01]  /*18600*/  BSSY B1, `(.L_x_665) ;  /* 0x0000008000017945 */ /* 0x000fe20003800000 */
[----:B------:R-:W-:Y:S02]  /*18610*/  IMAD.MOV.U32 R13, RZ, RZ, R26 ;  /* 0x000000ffff0d7224 */ /* 0x000fe400078e001a */
[----:B------:R-:W-:Y:S02]  /*18620*/  IMAD.MOV.U32 R12, RZ, RZ, RZ ;  /* 0x000000ffff0c7224 */ /* 0x000fe400078e00ff */
[----:B------:R-:W-:Y:S02]  /*18630*/  IMAD.MOV.U32 R11, RZ, RZ, 0x1c1f ;  /* 0x00001c1fff0b7424 */ /* 0x000fe400078e00ff */
[----:B------:R-:W-:-:S07]  /*18640*/  IMAD.MOV.U32 R15, RZ, RZ, -0x1 ;  /* 0xffffffffff0f7424 */ /* 0x000fce00078e00ff */
[----:B0-----:R-:W-:Y:S05]  /*18650*/  WARPSYNC.COLLECTIVE R15, `(.L_x_666) ;  /* 0x000000000f087348 */ /* 0x001fea0003c00000 */
[----:B0-----:R0:W1:Y:S02]  /*18660*/  SHFL.IDX P6, R14, R13, R12, R11 ;  /* 0x0000000c0d0e7389 */ /* 0x00106400000c000b */
[----:B01----:R-:W-:Y:S01]  /*18670*/  ENDCOLLECTIVE ;  /* 0x000000000000791b */ /* 0x003fe20003800000 */
.L_x_666:
[----:B------:R-:W-:Y:S05]  /*18680*/  BSYNC B1 ;  /* 0x0000000000017941 */ /* 0x000fea0003800000 */
.L_x_665:
[----:B------:R-:W-:Y:S01]  /*18690*/  MOV R13, R24 ;  /* 0x00000018000d7202 */ /* 0x000fe20000000f00 */
[----:B------:R-:W-:Y:S02]  /*186a0*/  IMAD.MOV.U32 R12, RZ, RZ, RZ ;  /* 0x000000ffff0c7224 */ /* 0x000fe400078e00ff */
[----:B------:R-:W-:Y:S02]  /*186b0*/  IMAD.MOV.U32 R11, RZ, RZ, 0x1c1f ;  /* 0x00001c1fff0b7424 */ /* 0x000fe400078e00ff */
[----:B------:R-:W-:Y:S02]  /*186c0*/  IMAD.MOV.U32 R15, RZ, RZ, -0x1 ;  /* 0xffffffffff0f7424 */ /* 0x000fe400078e00ff */
[----:B------:R-:W-:-:S07]  /*186d0*/  IMAD.MOV.U32 R3, RZ, RZ, R14 ;  /* 0x000000ffff037224 */ /* 0x000fce00078e000e */
[----:B------:R-:W-:Y:S05]  /*186e0*/  WARPSYNC.COLLECTIVE R15, `(.L_x_667) ;  /* 0x000000000f087348 */ /* 0x000fea0003c00000 */
[----:B------:R0:W1:Y:S02]  /*186f0*/  SHFL.IDX P6, R14, R13, R12, R11 ;  /* 0x0000000c0d0e7389 */ /* 0x00006400000c000b */
[----:B01----:R-:W-:Y:S01]  /*18700*/  ENDCOLLECTIVE ;  /* 0x000000000000791b */ /* 0x003fe20003800000 */
.L_x_667:
[----:B------:R-:W-:Y:S02]  /*18710*/  IMAD.MOV.U32 R13, RZ, RZ, R28 ;  /* 0x000000ffff0d7224 */ /* 0x000fe400078e001c */
[----:B------:R-:W-:-:S07]  /*18720*/  IMAD.MOV.U32 R0, RZ, RZ, R14 ;  /* 0x000000ffff007224 */ /* 0x000fce00078e000e */
[----:B------:R-:W-:Y:S05]  /*18730*/  WARPSYNC.COLLECTIVE R15, `(.L_x_668) ;  /* 0x000000000f087348 */ /* 0x000fea0003c00000 */
[----:B------:R0:W1:Y:S02]  /*18740*/  SHFL.IDX P6, R14, R13, R12, R11 ;  /* 0x0000000c0d0e7389 */ /* 0x00006400000c000b */
[----:B01----:R-:W-:Y:S01]  /*18750*/  ENDCOLLECTIVE ;  /* 0x000000000000791b */ /* 0x003fe20003800000 */
.L_x_668:
[----:B------:R-:W-:Y:S02]  /*18760*/  IMAD.MOV.U32 R13, RZ, RZ, R27 ;  /* 0x000000ffff0d7224 */ /* 0x000fe400078e001b */
[----:B------:R-:W-:-:S07]  /*18770*/  IMAD.MOV.U32 R5, RZ, RZ, R14 ;  /* 0x000000ffff057224 */ /* 0x000fce00078e000e */
[----:B------:R-:W-:Y:S05]  /*18780*/  WARPSYNC.COLLECTIVE R15, `(.L_x_669) ;  /* 0x000000000f087348 */ /* 0x000fea0003c00000 */
[----:B------:R0:W1:Y:S02]  /*18790*/  SHFL.IDX P6, R14, R13, R12, R11 ;  /* 0x0000000c0d0e7389 */ /* 0x00006400000c000b */
[----:B01----:R-:W-:Y:S01]  /*187a0*/  ENDCOLLECTIVE ;  /* 0x000000000000791b */ /* 0x003fe20003800000 */
.L_x_669:
[----:B------:R-:W-:Y:S05]  /*187b0*/  BRA `(.L_x_670) ;  /* 0xfffffed800647947 */ /* 0x000fea000383ffff */
.L_x_473:
[----:B0-----:R0:W1:Y:S02]  /*187c0*/  SYNCS.PHASECHK.TRANS64.TRYWAIT P0, [R2+URZ+0x30800], R27 ;  /* 0x0308001b020075a7 */ /* 0x001064000800017f */
[----:B-1----:R-:W-:Y:S05]  /*187d0*/  @!P0 NANOSLEEP.SYNCS 0x989680 ;  /* 0x009896800000895d */ /* 0x002fea0003900000 */
[----:B------:R-:W1:Y:S02]  /*187e0*/  @!P0 SYNCS.PHASECHK.TRANS64 P0, [R2+URZ+0x30800], R27 ;  /* 0x0308001b020085a7 */ /* 0x000e64000800007f */
[----:B-1----:R-:W-:Y:S05]  /*187f0*/  @!P0 BRA `(.L_x_473) ;  /* 0xfffffffc00f08947 */ /* 0x002fea000383ffff */
[----:B------:R-:W-:Y:S05]  /*18800*/  BRA `(.L_x_671) ;  /* 0xfffffedc00947947 */ /* 0x000fea000383ffff */
.L_x_481:
[----:B------:R-:W-:Y:S01]  /*18810*/  BSSY B1, `(.L_x_672) ;  /* 0x0000008000017945 */ /* 0x000fe20003800000 */
[----:B------:R-:W-:Y:S01]  /*18820*/  MOV R13, R26 ;  /* 0x0000001a000d7202 */ /* 0x000fe20000000f00 */
[----:B------:R-:W-:Y:S02]  /*18830*/  IMAD.MOV.U32 R12, RZ, RZ, RZ ;  /* 0x000000ffff0c7224 */ /* 0x000fe400078e00ff */
[----:B------:R-:W-:Y:S02]  /*18840*/  IMAD.MOV.U32 R11, RZ, RZ, 0x1c1f ;  /* 0x00001c1fff0b7424 */ /* 0x000fe400078e00ff */
[----:B------:R-:W-:-:S07]  /*18850*/  IMAD.MOV.U32 R15, RZ, RZ, -0x1 ;  /* 0xffffffffff0f7424 */ /* 0x000fce00078e00ff */
[----:B0-----:R-:W-:Y:S05]  /*18860*/  WARPSYNC.COLLECTIVE R15, `(.L_x_673) ;  /* 0x000000000f087348 */ /* 0x001fea0003c00000 */
[----:B0-----:R0:W1:Y:S02]  /*18870*/  SHFL.IDX P6, R14, R13, R12, R11 ;  /* 0x0000000c0d0e7389 */ /* 0x00106400000c000b */
[----:B01----:R-:W-:Y:S01]  /*18880*/  ENDCOLLECTIVE ;  /* 0x000000000000791b */ /* 0x003fe20003800000 */
.L_x_673:
[----:B------:R-:W-:Y:S05]  /*18890*/  BSYNC B1 ;  /* 0x0000000000017941 */ /* 0x000fea0003800000 */
.L_x_672:
[----:B------:R-:W-:Y:S01]  /*188a0*/  IMAD.MOV.U32 R13, RZ, RZ, R24 ;  /* 0x000000ffff0d7224 */ /* 0x000fe200078e0018 */
[----:B------:R-:W-:Y:S01]  /*188b0*/  MOV R15, 0xffffffff ;  /* 0xffffffff000f7802 */ /* 0x000fe20000000f00 */
[----:B------:R-:W-:Y:S02]  /*188c0*/  IMAD.MOV.U32 R12, RZ, RZ, RZ ;  /* 0x000000ffff0c7224 */ /* 0x000fe400078e00ff */
[----:B------:R-:W-:Y:S02]  /*188d0*/  IMAD.MOV.U32 R11, RZ, RZ, 0x1c1f ;  /* 0x00001c1fff0b7424 */ /* 0x000fe400078e00ff */
[----:B------:R-:W-:-:S07]  /*188e0*/  IMAD.MOV.U32 R0, RZ, RZ, R14 ;  /* 0x000000ffff007224 */ /* 0x000fce00078e000e */
[----:B------:R-:W-:Y:S05]  /*188f0*/  WARPSYNC.COLLECTIVE R15, `(.L_x_674) ;  /* 0x000000000f087348 */ /* 0x000fea0003c00000 */
[----:B------:R0:W1:Y:S02]  /*18900*/  SHFL.IDX P6, R14, R13, R12, R11 ;  /* 0x0000000c0d0e7389 */ /* 0x00006400000c000b */
[----:B01----:R-:W-:Y:S01]  /*18910*/  ENDCOLLECTIVE ;  /* 0x000000000000791b */ /* 0x003fe20003800000 */
.L_x_674:
[----:B------:R-:W-:Y:S02]  /*18920*/  IMAD.MOV.U32 R13, RZ, RZ, R28 ;  /* 0x000000ffff0d7224 */ /* 0x000fe400078e001c */
[----:B------:R-:W-:-:S07]  /*18930*/  IMAD.MOV.U32 R3, RZ, RZ, R14 ;  /* 0x000000ffff037224 */ /* 0x000fce00078e000e */
[----:B------:R-:W-:Y:S05]  /*18940*/  WARPSYNC.COLLECTIVE R15, `(.L_x_675) ;  /* 0x000000000f087348 */ /* 0x000fea0003c00000 */
[----:B------:R0:W1:Y:S02]  /*18950*/  SHFL.IDX P6, R14, R13, R12, R11 ;  /* 0x0000000c0d0e7389 */ /* 0x00006400000c000b */
[----:B01----:R-:W-:Y:S01]  /*18960*/  ENDCOLLECTIVE ;  /* 0x000000000000791b */ /* 0x003fe20003800000 */
.L_x_675:
[----:B------:R-:W-:Y:S02]  /*18970*/  IMAD.MOV.U32 R13, RZ, RZ, R27 ;  /* 0x000000ffff0d7224 */ /* 0x000fe400078e001b */
[----:B------:R-:W-:-:S07]  /*18980*/  IMAD.MOV.U32 R20, RZ, RZ, R14 ;  /* 0x000000ffff147224 */ /* 0x000fce00078e000e */
[----:B------:R-:W-:Y:S05]  /*18990*/  WARPSYNC.COLLECTIVE R15, `(.L_x_676) ;  /* 0x000000000f087348 */ /* 0x000fea0003c00000 */
[----:B------:R0:W1:Y:S02]  /*189a0*/  SHFL.IDX P6, R14, R13, R12, R11 ;  /* 0x0000000c0d0e7389 */ /* 0x00006400000c000b */
[----:B01----:R-:W-:Y:S01]  /*189b0*/  ENDCOLLECTIVE ;  /* 0x000000000000791b */ /* 0x003fe20003800000 */
.L_x_676:
[----:B------:R-:W-:Y:S05]  /*189c0*/  BRA `(.L_x_677) ;  /* 0xfffffee800047947 */ /* 0x000fea000383ffff */
.L_x_485:
[----:B0-----:R0:W1:Y:S02]  /*189d0*/  SYNCS.PHASECHK.TRANS64.TRYWAIT P1, [R2+URZ+0x30800], R27 ;  /* 0x0308001b020075a7 */ /* 0x001064000802017f */
[----:B-1----:R-:W-:Y:S05]  /*189e0*/  @!P1 NANOSLEEP.SYNCS 0x989680 ;  /* 0x009896800000995d */ /* 0x002fea0003900000 */
[----:B------:R-:W1:Y:S02]  /*189f0*/  @!P1 SYNCS.PHASECHK.TRANS64 P1, [R2+URZ+0x30800], R27 ;  /* 0x0308001b020095a7 */ /* 0x000e64000802007f */
[----:B-1----:R-:W-:Y:S05]  /*18a00*/  @!P1 BRA `(.L_x_485) ;  /* 0xfffffffc00f09947 */ /* 0x002fea000383ffff */
[----:B------:R-:W-:Y:S05]  /*18a10*/  BRA `(.L_x_678) ;  /* 0xfffffee800e87947 */ /* 0x000fea000383ffff */
.L_x_491:
[----:B--2---:R2:W4:Y:S02]  /*18a20*/  SYNCS.PHASECHK.TRANS64.TRYWAIT P1, [R0+URZ+0x30830], R5 ;  /* 0x03083005000075a7 */ /* 0x004524000802017f */
[----:B----4-:R-:W-:Y:S05]  /*18a30*/  @!P1 NANOSLEEP.SYNCS 0x989680 ;  /* 0x009896800000995d */ /* 0x010fea0003900000 */
[----:B------:R-:W4:Y:S02]  /*18a40*/  @!P1 SYNCS.PHASECHK.TRANS64 P1, [R0+URZ+0x30830], R5 ;  /* 0x03083005000095a7 */ /* 0x000f24000802007f */
[----:B----4-:R-:W-:Y:S05]  /*18a50*/  @!P1 BRA `(.L_x_491) ;  /* 0xfffffffc00f09947 */ /* 0x010fea000383ffff */
[----:B------:R-:W-:Y:S05]  /*18a60*/  BRA `(.L_x_490) ;  /* 0xfffffef800487947 */ /* 0x000fea000383ffff */
.L_x_497:
[----:B-1----:R1:W2:Y:S02]  /*18a70*/  SYNCS.PHASECHK.TRANS64.TRYWAIT P3, [R5+URZ+0x30830], R6 ;  /* 0x03083006050075a7 */ /* 0x0022a4000806017f */
[----:B--2---:R-:W-:Y:S05]  /*18a80*/  @!P3 NANOSLEEP.SYNCS 0x989680 ;  /* 0x009896800000b95d */ /* 0x004fea0003900000 */
[----:B------:R-:W2:Y:S02]  /*18a90*/  @!P3 SYNCS.PHASECHK.TRANS64 P3, [R5+URZ+0x30830], R6 ;  /* 0x030830060500b5a7 */ /* 0x000ea4000806007f */
[----:B--2---:R-:W-:Y:S05]  /*18aa0*/  @!P3 BRA `(.L_x_497) ;  /* 0xfffffffc00f0b947 */ /* 0x004fea000383ffff */
[----:B------:R-:W-:Y:S05]  /*18ab0*/  BRA `(.L_x_496) ;  /* 0xffffff3000e07947 */ /* 0x000fea000383ffff */
.L_x_501:
[----:B-1----:R1:W2:Y:S02]  /*18ac0*/  SYNCS.PHASECHK.TRANS64.TRYWAIT P2, [R6+URZ+0x30850], R5 ;  /* 0x03085005060075a7 */ /* 0x0022a4000804017f */
[----:B--2---:R-:W-:Y:S05]  /*18ad0*/  @!P2 NANOSLEEP.SYNCS 0x989680 ;  /* 0x009896800000a95d */ /* 0x004fea0003900000 */
[----:B------:R-:W2:Y:S02]  /*18ae0*/  @!P2 SYNCS.PHASECHK.TRANS64 P2, [R6+URZ+0x30850], R5 ;  /* 0x030850050600a5a7 */ /* 0x000ea4000804007f */
[----:B--2---:R-:W-:Y:S05]  /*18af0*/  @!P2 BRA `(.L_x_501) ;  /* 0xfffffffc00f0a947 */ /* 0x004fea000383ffff */
[----:B------:R-:W-:Y:S05]  /*18b00*/  BRA `(.L_x_498) ;  /* 0xffffff3400b07947 */ /* 0x000fea000383ffff */
.L_x_506:
[----:B-1----:R1:W2:Y:S02]  /*18b10*/  SYNCS.PHASECHK.TRANS64.TRYWAIT P0, [R11+URZ+0x30850], R0 ;  /* 0x030850000b0075a7 */ /* 0x0022a4000800017f */
[----:B--2---:R-:W-:Y:S05]  /*18b20*/  @!P0 NANOSLEEP.SYNCS 0x989680 ;  /* 0x009896800000895d */ /* 0x004fea0003900000 */
[----:B------:R-:W2:Y:S02]  /*18b30*/  @!P0 SYNCS.PHASECHK.TRANS64 P0, [R11+URZ+0x30850], R0 ;  /* 0x030850000b0085a7 */ /* 0x000ea4000800007f */
[----:B--2---:R-:W-:Y:S05]  /*18b40*/  @!P0 BRA `(.L_x_506) ;  /* 0xfffffffc00f08947 */ /* 0x004fea000383ffff */
[----:B------:R-:W-:Y:S05]  /*18b50*/  BRA `(.L_x_505) ;  /* 0xffffff7000107947 */ /* 0x000fea000383ffff */
.L_x_514:
[----:B------:R-:W-:Y:S01]  /*18b60*/  IMAD.MOV.U32 R13, RZ, RZ, R20 ;  /* 0x000000ffff0d7224 */ /* 0x000fe200078e0014 */
[----:B------:R-:W-:Y:S01]  /*18b70*/  MOV R15, 0xffffffff ;  /* 0xffffffff000f7802 */ /* 0x000fe20000000f00 */
[----:B------:R-:W-:Y:S02]  /*18b80*/  IMAD.MOV.U32 R12, RZ, RZ, RZ ;  /* 0x000000ffff0c7224 */ /* 0x000fe400078e00ff */
[----:B------:R-:W-:Y:S02]  /*18b90*/  IMAD.MOV.U32 R11, RZ, RZ, 0x181f ;  /* 0x0000181fff0b7424 */ /* 0x000fe400078e00ff */
[----:B------:R-:W-:Y:S02]  /*18ba0*/  IMAD R24, R26, 0xc0, R30 ;  /* 0x000000c01a187824 */ /* 0x000fe400078e021e */
[----:B------:R-:W-:-:S07]  /*18bb0*/  IMAD R21, R8, R27, RZ ;  /* 0x0000001b08157224 */ /* 0x000fce00078e02ff */
[----:B------:R-:W-:Y:S05]  /*18bc0*/  WARPSYNC.COLLECTIVE R15, `(.L_x_679) ;  /* 0x000000000f087348 */ /* 0x000fea0003c00000 */
[----:B------:R0:W1:Y:S02]  /*18bd0*/  SHFL.IDX P6, R14, R13, R12, R11 ;  /* 0x0000000c0d0e7389 */ /* 0x00006400000c000b */
[----:B01----:R-:W-:Y:S01]  /*18be0*/  ENDCOLLECTIVE ;  /* 0x000000000000791b */ /* 0x003fe20003800000 */
.L_x_679:
[C---:B------:R-:W-:Y:S01]  /*18bf0*/  VIADD R8, R24.reuse, 0x30 ;  /* 0x0000003018087836 */ /* 0x040fe20000000000 */
[----:B------:R-:W-:-:S04]  /*18c00*/  ISETP.GE.OR P3, PT, R24, R21, P0 ;  /* 0x000000151800720c */ /* 0x000fc80000766670 */
[----:B------:R-:W-:Y:S01]  /*18c10*/  ISETP.GE.OR P4, PT, R8, R21, P0 ;  /* 0x000000150800720c */ /* 0x000fe20000786670 */
[----:B------:R-:W-:-:S05]  /*18c20*/  VIADD R8, R24, 0x60 ;  /* 0x0000006018087836 */ /* 0x000fca0000000000 */
[----:B------:R-:W-:Y:S01]  /*18c30*/  ISETP.GE.OR P2, PT, R8, R21, P0 ;  /* 0x000000150800720c */ /* 0x000fe20000746670 */
[----:B------:R-:W-:Y:S02]  /*18c40*/  IMAD.MOV.U32 R13, RZ, RZ, R7 ;  /* 0x000000ffff0d7224 */ /* 0x000fe400078e0007 */
[----:B------:R-:W-:-:S10]  /*18c50*/  IMAD.MOV.U32 R0, RZ, RZ, R14 ;  /* 0x000000ffff007224 */ /* 0x000fd400078e000e */
[----:B------:R-:W-:Y:S05]  /*18c60*/  WARPSYNC.COLLECTIVE R15, `(.L_x_680) ;  /* 0x000000000f087348 */ /* 0x000fea0003c00000 */
[----:B------:R0:W1:Y:S02]  /*18c70*/  SHFL.IDX P6, R14, R13, R12, R11 ;  /* 0x0000000c0d0e7389 */ /* 0x00006400000c000b */
[----:B01----:R-:W-:Y:S01]  /*18c80*/  ENDCOLLECTIVE ;  /* 0x000000000000791b */ /* 0x003fe20003800000 */
.L_x_680:
[----:B------:R-:W-:Y:S02]  /*18c90*/  IMAD.MOV.U32 R13, RZ, RZ, R20 ;  /* 0x000000ffff0d7224 */ /* 0x000fe400078e0014 */
[----:B------:R-:W-:Y:S02]  /*18ca0*/  IMAD.MOV.U32 R12, RZ, RZ, 0x1 ;  /* 0x00000001ff0c7424 */ /* 0x000fe400078e00ff */
[----:B------:R-:W-:-:S07]  /*18cb0*/  IMAD.MOV.U32 R3, RZ, RZ, R14 ;  /* 0x000000ffff037224 */ /* 0x000fce00078e000e */
[----:B------:R-:W-:Y:S05]  /*18cc0*/  WARPSYNC.COLLECTIVE R15, `(.L_x_681) ;  /* 0x000000000f087348 */ /* 0x000fea0003c00000 */
[----:B------:R0:W1:Y:S02]  /*18cd0*/  SHFL.IDX P6, R14, R13, R12, R11 ;  /* 0x0000000c0d0e7389 */ /* 0x00006400000c000b */
[----:B01----:R-:W-:Y:S01]  /*18ce0*/  ENDCOLLECTIVE ;  /* 0x000000000000791b */ /* 0x003fe20003800000 */
.L_x_681:
[----:B------:R-:W-:-:S04]  /*18cf0*/  @!P3 LEA R10, P5, R29, R3, 0x1 ;  /* 0x000000031d0ab211 */ /* 0x000fc800078a08ff */
[----:B------:R-:W-:Y:S01]  /*18d00*/  @!P3 LEA.HI.X R3, R29, R0, R28, 0x1, P5 ;  /* 0x000000001d03b211 */ /* 0x000fe200028f0c1c */
[----:B------:R-:W-:Y:S02]  /*18d10*/  IMAD.MOV.U32 R13, RZ, RZ, R7 ;  /* 0x000000ffff0d7224 */ /* 0x000fe400078e0007 */
[----:B------:R-:W-:-:S07]  /*18d20*/  IMAD.MOV.U32 R4, RZ, RZ, R14 ;  /* 0x000000ffff047224 */ /* 0x000fce00078e000e */
[----:B------:R-:W-:Y:S05]  /*18d30*/  WARPSYNC.COLLECTIVE R15, `(.L_x_682) ;  /* 0x000000000f087348 */ /* 0x000fea0003c00000 */
[----:B------:R0:W1:Y:S02]  /*18d40*/  SHFL.IDX P6, R14, R13, R12, R11 ;  /* 0x0000000c0d0e7389 */ /* 0x00006400000c000b */
[----:B01----:R-:W-:Y:S01]  /*18d50*/  ENDCOLLECTIVE ;  /* 0x000000000000791b */ /* 0x003fe20003800000 */
.L_x_682:
[----:B------:R-:W-:Y:S02]  /*18d60*/  IMAD.MOV.U32 R13, RZ, RZ, R20 ;  /* 0x000000ffff0d7224 */ /* 0x000fe400078e0014 */
[----:B------:R-:W-:Y:S01]  /*18d70*/  IMAD.MOV.U32 R12, RZ, RZ, 0x2 ;  /* 0x00000002ff0c7424 */ /* 0x000fe200078e00ff */
[----:B------:R-:W-:-:S07]  /*18d80*/  MOV R5, R14 ;  /* 0x0000000e00057202 */ /* 0x000fce0000000f00 */
[----:B------:R-:W-:Y:S05]  /*18d90*/  WARPSYNC.COLLECTIVE R15, `(.L_x_683) ;  /* 0x000000000f087348 */ /* 0x000fea0003c00000 */
[----:B------:R0:W1:Y:S02]  /*18da0*/  SHFL.IDX P6, R14, R13, R12, R11 ;  /* 0x0000000c0d0e7389 */ /* 0x00006400000c000b */
[----:B01----:R-:W-:Y:S01]  /*18db0*/  ENDCOLLECTIVE ;  /* 0x000000000000791b */ /* 0x003fe20003800000 */
.L_x_683:
[----:B------:R-:W-:-:S04]  /*18dc0*/  @!P4 LEA R8, P1, R29, R5, 0x1 ;  /* 0x000000051d08c211 */ /* 0x000fc800078208ff */
[----:B------:R-:W-:Y:S01]  /*18dd0*/  @!P4 LEA.HI.X R9, R29, R4, R28, 0x1, P1 ;  /* 0x000000041d09c211 */ /* 0x000fe200008f0c1c */
[----:B------:R-:W-:Y:S02]  /*18de0*/  IMAD.MOV.U32 R13, RZ, RZ, R7 ;  /* 0x000000ffff0d7224 */ /* 0x000fe400078e0007 */
[----:B------:R-:W-:-:S07]  /*18df0*/  IMAD.MOV.U32 R6, RZ, RZ, R14 ;  /* 0x000000ffff067224 */ /* 0x000fce00078e000e */
[----:B------:R-:W-:Y:S05]  /*18e00*/  WARPSYNC.COLLECTIVE R15, `(.L_x_684) ;  /* 0x000000000f087348 */ /* 0x000fea0003c00000 */
[----:B------:R0:W1:Y:S02]  /*18e10*/  SHFL.IDX P6, R14, R13, R12, R11 ;  /* 0x0000000c0d0e7389 */ /* 0x00006400000c000b */
[----:B01----:R-:W-:Y:S01]  /*18e20*/  ENDCOLLECTIVE ;  /* 0x000000000000791b */ /* 0x003fe20003800000 */
.L_x_684:
[----:B------:R-:W-:Y:S01]  /*18e30*/  @!P3 IMAD.MOV.U32 R11, RZ, RZ, R3 ;  /* 0x000000ffff0bb224 */ /* 0x000fe200078e0003 */
[----:B------:R-:W-:Y:S01]  /*18e40*/  MOV R13, R20 ;  /* 0x00000014000d7202 */ /* 0x000fe20000000f00 */
[----:B------:R-:W-:-:S03]  /*18e50*/  IMAD.MOV.U32 R12, RZ, RZ, 0x3 ;  /* 0x00000003ff0c7424 */ /* 0x000fc600078e00ff */
[----:B------:R0:W-:Y:S04]  /*18e60*/  @!P3 ST.E.128 desc[UR56][R10.64], RZ ;  /* 0x000000ff0a00b985 */ /* 0x0001e8000c101d38 */
[----:B------:R1:W-:Y:S01]  /*18e70*/  @!P4 ST.E.128 desc[UR56][R8.64], RZ ;  /* 0x000000ff0800c985 */ /* 0x0003e2000c101d38 */
[----:B------:R-:W-:-:S04]  /*18e80*/  @!P2 LEA R25, P5, R29, R14, 0x1 ;  /* 0x0000000e1d19a211 */ /* 0x000fc800078a08ff */
[----:B------:R-:W-:Y:S01]  /*18e90*/  @!P2 LEA.HI.X R5, R29, R6, R28, 0x1, P5 ;  /* 0x000000061d05a211 */ /* 0x000fe200028f0c1c */
[----:B0-----:R-:W-:Y:S02]  /*18ea0*/  IMAD.MOV.U32 R11, RZ, RZ, 0x181f ;  /* 0x0000181fff0b7424 */ /* 0x001fe400078e00ff */
[----:B------:R-:W-:-:S07]  /*18eb0*/  @!P2 IMAD.MOV.U32 R4, RZ, RZ, R25 ;  /* 0x000000ffff04a224 */ /* 0x000fce00078e0019 */
[----:B-1----:R-:W-:Y:S05]  /*18ec0*/  WARPSYNC.COLLECTIVE R15, `(.L_x_685) ;  /* 0x000000000f087348 */ /* 0x002fea0003c00000 */
[----:B------:R0:W2:Y:S02]  /*18ed0*/  SHFL.IDX P6, R14, R13, R12, R11 ;  /* 0x0000000c0d0e7389 */ /* 0x0000a400000c000b */
[----:B012---:R-:W-:Y:S01]  /*18ee0*/  ENDCOLLECTIVE ;  /* 0x000000000000791b */ /* 0x007fe20003800000 */
.L_x_685:
[----:B------:R0:W-:Y:S01]  /*18ef0*/  @!P2 ST.E.128 desc[UR56][R4.64], RZ ;  /* 0x000000ff0400a985 */ /* 0x0001e2000c101d38 */
[----:B------:R-:W-:Y:S02]  /*18f00*/  IMAD.MOV.U32 R13, RZ, RZ, R7 ;  /* 0x000000ffff0d7224 */ /* 0x000fe400078e0007 */
[----:B------:R-:W-:-:S07]  /*18f10*/  IMAD.MOV.U32 R0, RZ, RZ, R14 ;  /* 0x000000ffff007224 */ /* 0x000fce00078e000e */
[----:B0-----:R-:W-:Y:S05]  /*18f20*/  WARPSYNC.COLLECTIVE R15, `(.L_x_686) ;  /* 0x000000000f087348 */ /* 0x001fea0003c00000 */
[----:B------:R1:W2:Y:S02]  /*18f30*/  SHFL.IDX P6, R14, R13, R12, R11 ;  /* 0x0000000c0d0e7389 */ /* 0x0002a400000c000b */
[----:B012---:R-:W-:Y:S01]  /*18f40*/  ENDCOLLECTIVE ;  /* 0x000000000000791b */ /* 0x007fe20003800000 */
.L_x_686:
[----:B------:R-:W-:Y:S05]  /*18f50*/  BRA `(.L_x_687) ;  /* 0xffffff9000707947 */ /* 0x000fea000383ffff */
.L_x_531:
[----:B------:R-:W0:Y:S01]  /*18f60*/  S2R R6, SR_TID.X ;  /* 0x0000000000067919 */ /* 0x000e220000002100 */
[----:B------:R-:W-:Y:S01]  /*18f70*/  BSSY B1, `(.L_x_688) ;  /* 0x000000a000017945 */ /* 0x000fe20003800000 */
[----:B------:R-:W-:Y:S01]  /*18f80*/  IMAD.MOV.U32 R12, RZ, RZ, RZ ;  /* 0x000000ffff0c7224 */ /* 0x000fe200078e00ff */
[----:B------:R-:W-:Y:S01]  /*18f90*/  MOV R11, 0x1f ;  /* 0x0000001f000b7802 */ /* 0x000fe20000000f00 */
[----:B------:R-:W-:Y:S01]  /*18fa0*/  IMAD.MOV.U32 R15, RZ, RZ, -0x1 ;  /* 0xffffffffff0f7424 */ /* 0x000fe200078e00ff */
[----:B0-----:R-:W-:-:S04]  /*18fb0*/  SHF.R.U32.HI R6, RZ, 0x5, R6 ;  /* 0x00000005ff067819 */ /* 0x001fc80000011606 */
[----:B------:R-:W-:-:S05]  /*18fc0*/  LOP3.LUT R6, R6, 0x3, RZ, 0xc0, !PT ;  /* 0x0000000306067812 */ /* 0x000fca00078ec0ff */
[----:B------:R-:W-:-:S07]  /*18fd0*/  IMAD.MOV.U32 R13, RZ, RZ, R6 ;  /* 0x000000ffff0d7224 */ /* 0x000fce00078e0006 */
[----:B------:R-:W-:Y:S05]  /*18fe0*/  WARPSYNC.COLLECTIVE R15, `(.L_x_689) ;  /* 0x000000000f087348 */ /* 0x000fea0003c00000 */
[----:B------:R0:W1:Y:S02]  /*18ff0*/  SHFL.IDX P6, R14, R13, R12, R11 ;  /* 0x0000000c0d0e7389 */ /* 0x00006400000c000b */
[----:B01----:R-:W-:Y:S01]  /*19000*/  ENDCOLLECTIVE ;  /* 0x000000000000791b */ /* 0x003fe20003800000 */
.L_x_689:
[----:B------:R-:W-:Y:S05]  /*19010*/  BSYNC B1 ;  /* 0x0000000000017941 */ /* 0x000fea0003800000 */
.L_x_688:
[----:B------:R-:W-:Y:S05]  /*19020*/  BRA `(.L_x_690) ;  /* 0xffffffa000e47947 */ /* 0x000fea000383ffff */
.L_x_533:
[----:B------:R-:W-:Y:S01]  /*19030*/  BSSY B1, `(.L_x_691) ;  /* 0x0000006000017945 */ /* 0x000fe20003800000 */
[----:B------:R-:W-:-:S07]  /*19040*/  IMAD.MOV.U32 R15, RZ, RZ, -0x1 ;  /* 0xffffffffff0f7424 */ /* 0x000fce00078e00ff */
[----:B0-----:R-:W-:Y:S05]  /*19050*/  WARPSYNC.COLLECTIVE R15, `(.L_x_692) ;  /* 0x000000000f0c7348 */ /* 0x001fea0003c00000 */
[----:B------:R-:W-:Y:S02]  /*19060*/  ELECT P6, UR62, PT ;  /* 0x00000000003e782f */ /* 0x000fe400038c0000 */
[----:B------:R-:W-:Y:S01]  /*19070*/  MOV R14, UR62 ;  /* 0x0000003e000e7c02 */ /* 0x000fe20008000f00 */
[----:B0-----:R-:W-:Y:S10]  /*19080*/  ENDCOLLECTIVE ;  /* 0x000000000000791b */ /* 0x001ff40003800000 */
.L_x_692:
[----:B------:R-:W-:Y:S05]  /*19090*/  BSYNC B1 ;  /* 0x0000000000017941 */ /* 0x000fea0003800000 */
.L_x_691:
[----:B------:R-:W-:Y:S05]  /*190a0*/  BRA `(.L_x_532) ;  /* 0xffffffa000dc7947 */ /* 0x000fea000383ffff */
.L_x_535:
[----:B0-----:R0:W1:Y:S02]  /*190b0*/  SYNCS.PHASECHK.TRANS64.TRYWAIT P0, [R22+URZ+0x30820], R5 ;  /* 0x03082005160075a7 */ /* 0x001064000800017f */
[----:B-1----:R-:W-:Y:S05]  /*190c0*/  @!P0 NANOSLEEP.SYNCS 0x989680 ;  /* 0x009896800000895d */ /* 0x002fea0003900000 */
[----:B------:R-:W1:Y:S02]  /*190d0*/  @!P0 SYNCS.PHASECHK.TRANS64 P0, [R22+URZ+0x30820], R5 ;  /* 0x03082005160085a7 */ /* 0x000e64000800007f */
[----:B-1----:R-:W-:Y:S05]  /*190e0*/  @!P0 BRA `(.L_x_535) ;  /* 0xfffffffc00f08947 */ /* 0x002fea000383ffff */
[----:B------:R-:W-:Y:S05]  /*190f0*/  BRA `(.L_x_693) ;  /* 0xffffffa000ec7947 */ /* 0x000fea000383ffff */
.L_x_539:
[----:B0-----:R0:W1:Y:S02]  /*19100*/  SYNCS.PHASECHK.TRANS64.TRYWAIT P0, [R6+URZ+0x308a0], R5 ;  /* 0x0308a005060075a7 */ /* 0x001064000800017f */
[----:B-1----:R-:W-:Y:S05]  /*19110*/  @!P0 NANOSLEEP.SYNCS 0x989680 ;  /* 0x009896800000895d */ /* 0x002fea0003900000 */
[----:B------:R-:W1:Y:S02]  /*19120*/  @!P0 SYNCS.PHASECHK.TRANS64 P0, [R6+URZ+0x308a0], R5 ;  /* 0x0308a005060085a7 */ /* 0x000e64000800007f */
[----:B-1----:R-:W-:Y:S05]  /*19130*/  @!P0 BRA `(.L_x_539) ;  /* 0xfffffffc00f08947 */ /* 0x002fea000383ffff */
[----:B------:R-:W-:Y:S05]  /*19140*/  BRA `(.L_x_694) ;  /* 0xffffffa400087947 */ /* 0x000fea000383ffff */
.L_x_544:
[----:B-1----:R1:W2:Y:S02]  /*19150*/  SYNCS.PHASECHK.TRANS64.TRYWAIT P0, [R6+URZ+0x308c0], R5 ;  /* 0x0308c005060075a7 */ /* 0x0022a4000800017f */
[----:B--2---:R-:W-:Y:S05]  /*19160*/  @!P0 NANOSLEEP.SYNCS 0x989680 ;  /* 0x009896800000895d */ /* 0x004fea0003900000 */
[----:B------:R-:W2:Y:S02]  /*19170*/  @!P0 SYNCS.PHASECHK.TRANS64 P0, [R6+URZ+0x308c0], R5 ;  /* 0x0308c005060085a7 */ /* 0x000ea4000800007f */
[----:B--2---:R-:W-:Y:S05]  /*19180*/  @!P0 BRA `(.L_x_544) ;  /* 0xfffffffc00f08947 */ /* 0x004fea000383ffff */
[----:B------:R-:W-:Y:S05]  /*19190*/  BRA `(.L_x_695) ;  /* 0xffffffa400847947 */ /* 0x000fea000383ffff */
.L_x_551:
[----:B-1----:R1:W2:Y:S02]  /*191a0*/  SYNCS.PHASECHK.TRANS64.TRYWAIT P1, [R5+URZ+0x308a0], R6 ;  /* 0x0308a006050075a7 */ /* 0x0022a4000802017f */
[----:B--2---:R-:W-:Y:S05]  /*191b0*/  @!P1 NANOSLEEP.SYNCS 0x989680 ;  /* 0x009896800000995d */ /* 0x004fea0003900000 */
[----:B------:R-:W2:Y:S02]  /*191c0*/  @!P1 SYNCS.PHASECHK.TRANS64 P1, [R5+URZ+0x308a0], R6 ;  /* 0x0308a006050095a7 */ /* 0x000ea4000802007f */
[----:B--2---:R-:W-:Y:S05]  /*191d0*/  @!P1 BRA `(.L_x_551) ;  /* 0xfffffffc00f09947 */ /* 0x004fea000383ffff */
[----:B------:R-:W-:Y:S05]  /*191e0*/  BRA `(.L_x_696) ;  /* 0xffffffa8004c7947 */ /* 0x000fea000383ffff */
.L_x_556:
[----:B0-----:R0:W2:Y:S02]  /*191f0*/  SYNCS.PHASECHK.TRANS64.TRYWAIT P1, [R5+URZ+0x308c0], R6 ;  /* 0x0308c006050075a7 */ /* 0x0010a4000802017f */
[----:B--2---:R-:W-:Y:S05]  /*19200*/  @!P1 NANOSLEEP.SYNCS 0x989680 ;  /* 0x009896800000995d */ /* 0x004fea0003900000 */
[----:B------:R-:W2:Y:S02]  /*19210*/  @!P1 SYNCS.PHASECHK.TRANS64 P1, [R5+URZ+0x308c0], R6 ;  /* 0x0308c006050095a7 */ /* 0x000ea4000802007f */
[----:B--2---:R-:W-:Y:S05]  /*19220*/  @!P1 BRA `(.L_x_556) ;  /* 0xfffffffc00f09947 */ /* 0x004fea000383ffff */
[----:B------:R-:W-:Y:S05]  /*19230*/  BRA `(.L_x_697) ;  /* 0xffffffa800c47947 */ /* 0x000fea000383ffff */
.L_x_569:
[----:B------:R-:W2:Y:S01]  /*19240*/  S2R R20, SR_TID.X ;  /* 0x0000000000147919 */ /* 0x000ea20000002100 */
[----:B------:R-:W-:Y:S01]  /*19250*/  BSSY B0, `(.L_x_698) ;  /* 0x000000a000007945 */ /* 0x000fe20003800000 */
[----:B------:R-:W-:Y:S02]  /*19260*/  IMAD.MOV.U32 R12, RZ, RZ, RZ ;  /* 0x000000ffff0c7224 */ /* 0x000fe400078e00ff */
[----:B------:R-:W-:Y:S02]  /*19270*/  IMAD.MOV.U32 R11, RZ, RZ, 0x1f ;  /* 0x0000001fff0b7424 */ /* 0x000fe400078e00ff */
[----:B------:R-:W-:Y:S01]  /*19280*/  IMAD.MOV.U32 R15, RZ, RZ, -0x1 ;  /* 0xffffffffff0f7424 */ /* 0x000fe200078e00ff */
[----:B--2---:R-:W-:-:S04]  /*19290*/  SHF.R.U32.HI R20, RZ, 0x5, R20 ;  /* 0x00000005ff147819 */ /* 0x004fc80000011614 */
[----:B------:R-:W-:-:S05]  /*192a0*/  LOP3.LUT R20, R20, 0x3, RZ, 0xc0, !PT ;  /* 0x0000000314147812 */ /* 0x000fca00078ec0ff */
[----:B------:R-:W-:-:S07]  /*192b0*/  IMAD.MOV.U32 R13, RZ, RZ, R20 ;  /* 0x000000ffff0d7224 */ /* 0x000fce00078e0014 */
[----:B01----:R-:W-:Y:S05]  /*192c0*/  WARPSYNC.COLLECTIVE R15, `(.L_x_699) ;  /* 0x000000000f087348 */ /* 0x003fea0003c00000 */
[----:B------:R2:W3:Y:S02]  /*192d0*/  SHFL.IDX P6, R14, R13, R12, R11 ;  /* 0x0000000c0d0e7389 */ /* 0x0004e400000c000b */
[----:B0123--:R-:W-:Y:S01]  /*192e0*/  ENDCOLLECTIVE ;  /* 0x000000000000791b */ /* 0x00ffe20003800000 */
.L_x_699:
[----:B------:R-:W-:Y:S05]  /*192f0*/  BSYNC B0 ;  /* 0x0000000000007941 */ /* 0x000fea0003800000 */
.L_x_698:
[----:B------:R-:W-:Y:S05]  /*19300*/  BRA `(.L_x_700) ;  /* 0xffffffb000dc7947 */ /* 0x000fea000383ffff */
.L_x_571:
[----:B------:R-:W-:Y:S01]  /*19310*/  BSSY B0, `(.L_x_701) ;  /* 0x0000006000007945 */ /* 0x000fe20003800000 */
[----:B------:R-:W-:-:S07]  /*19320*/  IMAD.MOV.U32 R15, RZ, RZ, -0x1 ;  /* 0xffffffffff0f7424 */ /* 0x000fce00078e00ff */
[----:B012---:R-:W-:Y:S05]  /*19330*/  WARPSYNC.COLLECTIVE R15, `(.L_x_702) ;  /* 0x000000000f0c7348 */ /* 0x007fea0003c00000 */
[----:B------:R-:W-:Y:S02]  /*19340*/  ELECT P6, UR62, PT ;  /* 0x00000000003e782f */ /* 0x000fe400038c0000 */
[----:B------:R-:W-:Y:S01]  /*19350*/  MOV R14, UR62 ;  /* 0x0000003e000e7c02 */ /* 0x000fe20008000f00 */
[----:B012---:R-:W-:Y:S10]  /*19360*/  ENDCOLLECTIVE ;  /* 0x000000000000791b */ /* 0x007ff40003800000 */
.L_x_702:
[----:B------:R-:W-:Y:S05]  /*19370*/  BSYNC B0 ;  /* 0x0000000000007941 */ /* 0x000fea0003800000 */
.L_x_701:
[----:B------:R-:W-:Y:S05]  /*19380*/  BRA `(.L_x_703) ;  /* 0xffffffb000e47947 */ /* 0x000fea000383ffff */
.L_x_573:
[----:B--2---:R2:W3:Y:S02]  /*19390*/  SYNCS.PHASECHK.TRANS64.TRYWAIT P0, [R0+URZ+0x30840], R2 ;  /* 0x03084002000075a7 */ /* 0x0044e4000800017f */
[----:B---3--:R-:W-:Y:S05]  /*193a0*/  @!P0 NANOSLEEP.SYNCS 0x989680 ;  /* 0x009896800000895d */ /* 0x008fea0003900000 */
[----:B------:R-:W3:Y:S02]  /*193b0*/  @!P0 SYNCS.PHASECHK.TRANS64 P0, [R0+URZ+0x30840], R2 ;  /* 0x03084002000085a7 */ /* 0x000ee4000800007f */
[----:B---3--:R-:W-:Y:S05]  /*193c0*/  @!P0 BRA `(.L_x_573) ;  /* 0xfffffffc00f08947 */ /* 0x008fea000383ffff */
[----:B------:R-:W-:Y:S05]  /*193d0*/  BRA `(.L_x_704) ;  /* 0xffffffb4003c7947 */ /* 0x000fea000383ffff */
.L_x_577:
[----:B------:R-:W2:Y:S01]  /*193e0*/  LDL.LU R11, [R1+0x38] ;  /* 0x00003800010b7983 */ /* 0x000ea20000300800 */
[----:B------:R-:W-:Y:S01]  /*193f0*/  MOV R13, R4 ;  /* 0x00000004000d7202 */ /* 0x000fe20000000f00 */
[----:B------:R-:W-:Y:S02]  /*19400*/  IMAD.MOV.U32 R12, RZ, RZ, RZ ;  /* 0x000000ffff0c7224 */ /* 0x000fe400078e00ff */
[----:B------:R-:W-:Y:S02]  /*19410*/  IMAD.MOV.U32 R15, RZ, RZ, -0x1 ;  /* 0xffffffffff0f7424 */ /* 0x000fe400078e00ff */
[----:B------:R-:W-:-:S05]  /*19420*/  IMAD R17, R17, 0xc0, R21 ;  /* 0x000000c011117824 */ /* 0x000fca00078e0215 */
[----:B------:R-:W-:Y:S01]  /*19430*/  IADD3 R8, R17, 0x10, RZ ;  /* 0x0000001011087810 */ /* 0x000fe20007ffe0ff */
[----:B--2---:R-:W-:Y:S02]  /*19440*/  IMAD R3, R11, R9, RZ ;  /* 0x000000090b037224 */ /* 0x004fe400078e02ff */
[----:B------:R-:W-:-:S03]  /*19450*/  IMAD.MOV.U32 R11, RZ, RZ, 0x181f ;  /* 0x0000181fff0b7424 */ /* 0x000fc600078e00ff */
[----:B------:R-:W-:-:S13]  /*19460*/  ISETP.GE.AND P1, PT, R17, R3, PT ;  /* 0x000000031100720c */ /* 0x000fda0003f26270 */
[----:B-----5:R-:W-:Y:S05]  /*19470*/  WARPSYNC.COLLECTIVE R15, `(.L_x_705) ;  /* 0x000000000f087348 */ /* 0x020fea0003c00000 */
[----:B------:R0:W1:Y:S02]  /*19480*/  SHFL.IDX P6, R14, R13, R12, R11 ;  /* 0x0000000c0d0e7389 */ /* 0x00006400000c000b */
[----:B01---5:R-:W-:Y:S01]  /*19490*/  ENDCOLLECTIVE ;  /* 0x000000000000791b */ /* 0x023fe20003800000 */
.L_x_705:
[----:B------:R-:W-:Y:S02]  /*194a0*/  IMAD.MOV.U32 R13, RZ, RZ, R0 ;  /* 0x000000ffff0d7224 */ /* 0x000fe400078e0000 */
[----:B------:R-:W-:-:S07]  /*194b0*/  IMAD.MOV.U32 R6, RZ, RZ, R14 ;  /* 0x000000ffff067224 */ /* 0x000fce00078e000e */
[----:B------:R-:W-:Y:S05]  /*194c0*/  WARPSYNC.COLLECTIVE R15, `(.L_x_706) ;  /* 0x000000000f087348 */ /* 0x000fea0003c00000 */
[----:B------:R0:W1:Y:S02]  /*194d0*/  SHFL.IDX P6, R14, R13, R12, R11 ;  /* 0x0000000c0d0e7389 */ /* 0x00006400000c000b */
[----:B01----:R-:W-:Y:S01]  /*194e0*/  ENDCOLLECTIVE ;  /* 0x000000000000791b */ /* 0x003fe20003800000 */
.L_x_706:
[----:B------:R-:W-:Y:S02]  /*194f0*/  IMAD.MOV.U32 R13, RZ, RZ, R4 ;  /* 0x000000ffff0d7224 */ /* 0x000fe400078e0004 */
[----:B------:R-:W-:Y:S02]  /*19500*/  IMAD.MOV.U32 R12, RZ, RZ, 0x1 ;  /* 0x00000001ff0c7424 */ /* 0x000fe400078e00ff */
[----:B------:R-:W-:-:S07]  /*19510*/  IMAD.MOV.U32 R7, RZ, RZ, R14 ;  /* 0x000000ffff077224 */ /* 0x000fce00078e000e */
[----:B------:R-:W-:Y:S05]  /*19520*/  WARPSYNC.COLLECTIVE R15, `(.L_x_707) ;  /* 0x000000000f087348 */ /* 0x000fea0003c00000 */
[----:B------:R0:W1:Y:S02]  /*19530*/  SHFL.IDX P6, R14, R13, R12, R11 ;  /* 0x0000000c0d0e7389 */ /* 0x00006400000c000b */
[----:B01----:R-:W-:Y:S01]  /*19540*/  ENDCOLLECTIVE ;  /* 0x000000000000791b */ /* 0x003fe20003800000 */
.L_x_707:
        /* <DEDUP_REMOVED lines=15> */
.L_x_708:
[----:B------:R-:W-:Y:S01]  /*19640*/  MOV R13, R4 ;  /* 0x00000004000d7202 */ /* 0x000fe20000000f00 */
[----:B------:R-:W-:Y:S02]  /*19650*/  IMAD.MOV.U32 R12, RZ, RZ, 0x2 ;  /* 0x00000002ff0c7424 */ /* 0x000fe400078e00ff */
[----:B------:R-:W-:-:S07]  /*19660*/  IMAD.MOV.U32 R7, RZ, RZ, R14 ;  /* 0x000000ffff077224 */ /* 0x000fce00078e000e */
[----:B------:R-:W-:Y:S05]  /*19670*/  WARPSYNC.COLLECTIVE R15, `(.L_x_709) ;  /* 0x000000000f087348 */ /* 0x000fea0003c00000 */
[----:B------:R0:W1:Y:S02]  /*19680*/  SHFL.IDX P6, R14, R13, R12, R11 ;  /* 0x0000000c0d0e7389 */ /* 0x00006400000c000b */
[----:B01----:R-:W-:Y:S01]  /*19690*/  ENDCOLLECTIVE ;  /* 0x000000000000791b */ /* 0x003fe20003800000 */
.L_x_709:
        /* <DEDUP_REMOVED lines=16> */
.L_x_710:
[----:B------:R-:W-:Y:S01]  /*197a0*/  IMAD.MOV.U32 R13, RZ, RZ, R4 ;  /* 0x000000ffff0d7224 */ /* 0x000fe200078e0004 */
[----:B------:R-:W-:Y:S01]  /*197b0*/  MOV R12, 0x3 ;  /* 0x00000003000c7802 */ /* 0x000fe20000000f00 */
[----:B------:R-:W-:-:S07]  /*197c0*/  IMAD.MOV.U32 R7, RZ, RZ, R14 ;  /* 0x000000ffff077224 */ /* 0x000fce00078e000e */
[----:B------:R-:W-:Y:S05]  /*197d0*/  WARPSYNC.COLLECTIVE R15, `(.L_x_711) ;  /* 0x000000000f087348 */ /* 0x000fea0003c00000 */
[----:B------:R0:W1:Y:S02]  /*197e0*/  SHFL.IDX P6, R14, R13, R12, R11 ;  /* 0x0000000c0d0e7389 */ /* 0x00006400000c000b */
[----:B01----:R-:W-:Y:S01]  /*197f0*/  ENDCOLLECTIVE ;  /* 0x000000000000791b */ /* 0x003fe20003800000 */
.L_x_711:
        /* <DEDUP_REMOVED lines=16> */
.L_x_712:
[----:B------:R-:W-:Y:S02]  /*19900*/  IMAD.MOV.U32 R13, RZ, RZ, R4 ;  /* 0x000000ffff0d7224 */ /* 0x000fe400078e0004 */
[----:B------:R-:W-:Y:S02]  /*19910*/  IMAD.MOV.U32 R12, RZ, RZ, 0x4 ;  /* 0x00000004ff0c7424 */ /* 0x000fe400078e00ff */
[----:B------:R-:W-:-:S07]  /*19920*/  IMAD.MOV.U32 R7, RZ, RZ, R14 ;  /* 0x000000ffff077224 */ /* 0x000fce00078e000e */
[----:B------:R-:W-:Y:S05]  /*19930*/  WARPSYNC.COLLECTIVE R15, `(.L_x_713) ;  /* 0x000000000f087348 */ /* 0x000fea0003c00000 */
[----:B------:R0:W1:Y:S02]  /*19940*/  SHFL.IDX P6, R14, R13, R12, R11 ;  /* 0x0000000c0d0e7389 */ /* 0x00006400000c000b */
[----:B01----:R-:W-:Y:S01]  /*19950*/  ENDCOLLECTIVE ;  /* 0x000000000000791b */ /* 0x003fe20003800000 */
.L_x_713:
        /* <DEDUP_REMOVED lines=16> */
.L_x_714:
[----:B------:R-:W-:Y:S02]  /*19a60*/  IMAD.MOV.U32 R13, RZ, RZ, R4 ;  /* 0x000000ffff0d7224 */ /* 0x000fe400078e0004 */
[----:B------:R-:W-:Y:S02]  /*19a70*/  IMAD.MOV.U32 R12, RZ, RZ, 0x5 ;  /* 0x00000005ff0c7424 */ /* 0x000fe400078e00ff */
[----:B------:R-:W-:-:S07]  /*19a80*/  IMAD.MOV.U32 R7, RZ, RZ, R14 ;  /* 0x000000ffff077224 */ /* 0x000fce00078e000e */
[----:B------:R-:W-:Y:S05]  /*19a90*/  WARPSYNC.COLLECTIVE R15, `(.L_x_715) ;  /* 0x000000000f087348 */ /* 0x000fea0003c00000 */
[----:B------:R0:W1:Y:S02]  /*19aa0*/  SHFL.IDX P6, R14, R13, R12, R11 ;  /* 0x0000000c0d0e7389 */ /* 0x00006400000c000b */
[----:B01----:R-:W-:Y:S01]  /*19ab0*/  ENDCOLLECTIVE ;  /* 0x000000000000791b */ /* 0x003fe20003800000 */
.L_x_715:
[----:B------:R-:W-:-:S05]  /*19ac0*/  @!P1 LEA R7, P2, R20, R7, 0x1 ;  /* 0x0000000714079211 */ /* 0x000fca00078408ff */
[----:B------:R-:W-:-:S05]  /*19ad0*/  @!P1 IMAD.X R6, RZ, RZ, R6, P2 ;  /* 0x000000ffff069224 */ /* 0x000fca00010e0606 */
        /* <DEDUP_REMOVED lines=14> */
.L_x_716:
[----:B------:R-:W-:Y:S02]  /*19bc0*/  IMAD.MOV.U32 R13, RZ, RZ, R4 ;  /* 0x000000ffff0d7224 */ /* 0x000fe400078e0004 */
[----:B------:R-:W-:Y:S02]  /*19bd0*/  IMAD.MOV.U32 R12, RZ, RZ, 0x6 ;  /* 0x00000006ff0c7424 */ /* 0x000fe400078e00ff */
[----:B------:R-:W-:-:S07]  /*19be0*/  IMAD.MOV.U32 R7, RZ, RZ, R14 ;  /* 0x000000ffff077224 */ /* 0x000fce00078e000e */
[----:B------:R-:W-:Y:S05]  /*19bf0*/  WARPSYNC.COLLECTIVE R15, `(.L_x_717) ;  /* 0x000000000f087348 */ /* 0x000fea0003c00000 */
[----:B------:R0:W1:Y:S02]  /*19c00*/  SHFL.IDX P6, R14, R13, R12, R11 ;  /* 0x0000000c0d0e7389 */ /* 0x00006400000c000b */
[----:B01----:R-:W-:Y:S01]  /*19c10*/  ENDCOLLECTIVE ;  /* 0x000000000000791b */ /* 0x003fe20003800000 */
.L_x_717:
        /* <DEDUP_REMOVED lines=16> */
.L_x_718:
[----:B------:R-:W-:Y:S02]  /*19d20*/  IMAD.MOV.U32 R13, RZ, RZ, R4 ;  /* 0x000000ffff0d7224 */ /* 0x000fe400078e0004 */
[----:B------:R-:W-:Y:S01]  /*19d30*/  IMAD.MOV.U32 R12, RZ, RZ, 0x7 ;  /* 0x00000007ff0c7424 */ /* 0x000fe200078e00ff */
[----:B------:R-:W-:-:S07]  /*19d40*/  MOV R7, R14 ;  /* 0x0000000e00077202 */ /* 0x000fce0000000f00 */
[----:B------:R-:W-:Y:S05]  /*19d50*/  WARPSYNC.COLLECTIVE R15, `(.L_x_719) ;  /* 0x000000000f087348 */ /* 0x000fea0003c00000 */
[----:B------:R0:W1:Y:S02]  /*19d60*/  SHFL.IDX P6, R14, R13, R12, R11 ;  /* 0x0000000c0d0e7389 */ /* 0x00006400000c000b */
[----:B01----:R-:W-:Y:S01]  /*19d70*/  ENDCOLLECTIVE ;  /* 0x000000000000791b */ /* 0x003fe20003800000 */
.L_x_719:
[----:B------:R-:W-:-:S05]  /*19d80*/  @!P1 LEA R7, P2, R20, R7, 0x1 ;  /* 0x0000000714079211 */ /* 0x000fca00078408ff */
[----:B------:R-:W-:-:S05]  /*19d90*/  @!P1 IMAD.X R6, RZ, RZ, R6, P2 ;  /* 0x000000ffff069224 */ /* 0x000fca00010e0606 */
        /* <DEDUP_REMOVED lines=15> */
.L_x_720:
[----:B------:R-:W-:Y:S01]  /*19e90*/  ISETP.GE.AND P2, PT, R0, R3, PT ;  /* 0x000000030000720c */ /* 0x000fe20003f46270 */
[----:B------:R-:W-:Y:S02]  /*19ea0*/  IMAD.MOV.U32 R13, RZ, RZ, R2 ;  /* 0x000000ffff0d7224 */ /* 0x000fe400078e0002 */
[----:B------:R-:W-:Y:S02]  /*19eb0*/  IMAD.MOV.U32 R12, RZ, RZ, RZ ;  /* 0x000000ffff0c7224 */ /* 0x000fe400078e00ff */
[----:B------:R-:W-:-:S08]  /*19ec0*/  IMAD.MOV.U32 R6, RZ, RZ, R14 ;  /* 0x000000ffff067224 */ /* 0x000fd000078e000e */
[----:B------:R-:W-:Y:S05]  /*19ed0*/  WARPSYNC.COLLECTIVE R15, `(.L_x_721) ;  /* 0x000000000f087348 */ /* 0x000fea0003c00000 */
[----:B------:R0:W1:Y:S02]  /*19ee0*/  SHFL.IDX P6, R14, R13, R12, R11 ;  /* 0x0000000c0d0e7389 */ /* 0x00006400000c000b */
[----:B01----:R-:W-:Y:S01]  /*19ef0*/  ENDCOLLECTIVE ;  /* 0x000000000000791b */ /* 0x003fe20003800000 */
.L_x_721:
[----:B------:R-:W-:-:S04]  /*19f00*/  @!P1 LEA R6, P3, R20, R6, 0x1 ;  /* 0x0000000614069211 */ /* 0x000fc800078608ff */
[----:B------:R-:W-:-:S05]  /*19f10*/  @!P1 IADD3.X R4, RZ, R4, RZ, P3, !PT ;  /* 0x00000004ff049210 */ /* 0x000fca0001ffe4ff */
[----:B------:R-:W-:Y:S02]  /*19f20*/  @!P1 IMAD.MOV.U32 R7, RZ, RZ, R4 ;  /* 0x000000ffff079224 */ /* 0x000fe400078e0004 */
[----:B------:R-:W-:Y:S02]  /*19f30*/  IMAD.MOV.U32 R13, RZ, RZ, R5 ;  /* 0x000000ffff0d7224 */ /* 0x000fe400078e0005 */
[----:B------:R-:W-:Y:S01]  /*19f40*/  VIADD R4, R17, 0xa0 ;  /* 0x000000a011047836 */ /* 0x000fe20000000000 */
        /* <DEDUP_REMOVED lines=8> */
.L_x_722:
[----:B------:R-:W-:Y:S02]  /*19fd0*/  IMAD.MOV.U32 R13, RZ, RZ, R2 ;  /* 0x000000ffff0d7224 */ /* 0x000fe400078e0002 */
[----:B------:R-:W-:Y:S02]  /*19fe0*/  IMAD.MOV.U32 R12, RZ, RZ, 0x1 ;  /* 0x00000001ff0c7424 */ /* 0x000fe400078e00ff */
[----:B------:R-:W-:-:S07]  /*19ff0*/  IMAD.MOV.U32 R8, RZ, RZ, R14 ;  /* 0x000000ffff087224 */ /* 0x000fce00078e000e */
[----:B------:R-:W-:Y:S05]  /*1a000*/  WARPSYNC.COLLECTIVE R15, `(.L_x_723) ;  /* 0x000000000f087348 */ /* 0x000fea0003c00000 */
[----:B------:R0:W1:Y:S02]  /*1a010*/  SHFL.IDX P6, R14, R13, R12, R11 ;  /* 0x0000000c0d0e7389 */ /* 0x00006400000c000b */
[----:B01----:R-:W-:Y:S01]  /*1a020*/  ENDCOLLECTIVE ;  /* 0x000000000000791b */ /* 0x003fe20003800000 */
.L_x_723:
        /* <DEDUP_REMOVED lines=9> */
[----:B------:R-:W-:Y:S01]  /*1a0c0*/  ISETP.GE.AND P1, PT, R0, R3, PT ;  /* 0x000000030000720c */ /* 0x000fe20003f26270 */
[----:B------:R-:W-:-:S12]  /*1a0d0*/  IMAD.MOV.U32 R0, RZ, RZ, R14 ;  /* 0x000000ffff007224 */ /* 0x000fd800078e000e */
[----:B0-----:R-:W-:Y:S05]  /*1a0e0*/  WARPSYNC.COLLECTIVE R15, `(.L_x_724) ;  /* 0x000000000f087348 */ /* 0x001fea0003c00000 */
[----:B------:R1:W2:Y:S02]  /*1a0f0*/  SHFL.IDX P6, R14, R13, R12, R11 ;  /* 0x0000000c0d0e7389 */ /* 0x0002a400000c000b */
[----:B012---:R-:W-:Y:S01]  /*1a100*/  ENDCOLLECTIVE ;  /* 0x000000000000791b */ /* 0x007fe20003800000 */
.L_x_724:
[----:B------:R-:W-:Y:S02]  /*1a110*/  IMAD.MOV.U32 R13, RZ, RZ, R2 ;  /* 0x000000ffff0d7224 */ /* 0x000fe400078e0002 */
[----:B------:R-:W-:Y:S02]  /*1a120*/  IMAD.MOV.U32 R12, RZ, RZ, 0x2 ;  /* 0x00000002ff0c7424 */ /* 0x000fe400078e00ff */
[----:B------:R-:W-:-:S07]  /*1a130*/  IMAD.MOV.U32 R6, RZ, RZ, R14 ;  /* 0x000000ffff067224 */ /* 0x000fce00078e000e */
[----:B------:R-:W-:Y:S05]  /*1a140*/  WARPSYNC.COLLECTIVE R15, `(.L_x_725) ;  /* 0x000000000f087348 */ /* 0x000fea0003c00000 */
[----:B------:R0:W1:Y:S02]  /*1a150*/  SHFL.IDX P6, R14, R13, R12, R11 ;  /* 0x0000000c0d0e7389 */ /* 0x00006400000c000b */
[----:B01----:R-:W-:Y:S01]  /*1a160*/  ENDCOLLECTIVE ;  /* 0x000000000000791b */ /* 0x003fe20003800000 */
.L_x_725:
[----:B------:R-:W-:-:S04]  /*1a170*/  @!P1 LEA R6, P2, R20, R6, 0x1 ;  /* 0x0000000614069211 */ /* 0x000fc800078408ff */
[----:B------:R-:W-:-:S05]  /*1a180*/  @!P1 IADD3.X R0, RZ, R0, RZ, P2, !PT ;  /* 0x00000000ff009210 */ /* 0x000fca00017fe4ff */
        /* <DEDUP_REMOVED lines=11> */
.L_x_726:
[----:B------:R-:W-:Y:S02]  /*1a240*/  IMAD.MOV.U32 R13, RZ, RZ, R2 ;  /* 0x000000ffff0d7224 */ /* 0x000fe400078e0002 */
[----:B------:R-:W-:Y:S02]  /*1a250*/  IMAD.MOV.U32 R12, RZ, RZ, 0x3 ;  /* 0x00000003ff0c7424 */ /* 0x000fe400078e00ff */
[----:B------:R-:W-:-:S07]  /*1a260*/  IMAD.MOV.U32 R6, RZ, RZ, R14 ;  /* 0x000000ffff067224 */ /* 0x000fce00078e000e */
[----:B------:R-:W-:Y:S05]  /*1a270*/  WARPSYNC.COLLECTIVE R15, `(.L_x_727) ;  /* 0x000000000f087348 */ /* 0x000fea0003c00000 */
[----:B------:R0:W1:Y:S02]  /*1a280*/  SHFL.IDX P6, R14, R13, R12, R11 ;  /* 0x0000000c0d0e7389 */ /* 0x00006400000c000b */
[----:B01----:R-:W-:Y:S01]  /*1a290*/  ENDCOLLECTIVE ;  /* 0x000000000000791b */ /* 0x003fe20003800000 */
.L_x_727:
        /* <DEDUP_REMOVED lines=12> */
.L_x_728:
[----:B------:R-:W-:Y:S01]  /*1a360*/  IMAD.MOV.U32 R2, RZ, RZ, R14 ;  /* 0x000000ffff027224 */ /* 0x000fe200078e000e */
[----:B------:R-:W-:Y:S06]  /*1a370*/  BRA `(.L_x_729) ;  /* 0xffffffb400607947 */ /* 0x000fec000383ffff */
.L_x_580:
[----:B0-----:R0:W1:Y:S02]  /*1a380*/  SYNCS.PHASECHK.TRANS64.TRYWAIT P0, [R22+URZ+0x30820], R3 ;  /* 0x03082003160075a7 */ /* 0x001064000800017f */
[----:B-1----:R-:W-:Y:S05]  /*1a390*/  @!P0 NANOSLEEP.SYNCS 0x989680 ;  /* 0x009896800000895d */ /* 0x002fea0003900000 */
[----:B------:R-:W1:Y:S02]  /*1a3a0*/  @!P0 SYNCS.PHASECHK.TRANS64 P0, [R22+URZ+0x30820], R3 ;  /* 0x03082003160085a7 */ /* 0x000e64000800007f */
[----:B-1----:R-:W-:Y:S05]  /*1a3b0*/  @!P0 BRA `(.L_x_580) ;  /* 0xfffffffc00f08947 */ /* 0x002fea000383ffff */
[----:B------:R-:W-:Y:S05]  /*1a3c0*/  BRA `(.L_x_730) ;  /* 0xffffffb400c87947 */ /* 0x000fea000383ffff */
.L_x_589:
[----:B0-----:R0:W2:Y:S02]  /*1a3d0*/  SYNCS.PHASECHK.TRANS64.TRYWAIT P0, [R2+URZ+0x30840], R3 ;  /* 0x03084003020075a7 */ /* 0x0010a4000800017f */
[----:B--2---:R-:W-:Y:S05]  /*1a3e0*/  @!P0 NANOSLEEP.SYNCS 0x989680 ;  /* 0x009896800000895d */ /* 0x004fea0003900000 */
[----:B------:R-:W2:Y:S02]  /*1a3f0*/  @!P0 SYNCS.PHASECHK.TRANS64 P0, [R2+URZ+0x30840], R3 ;  /* 0x03084003020085a7 */ /* 0x000ea4000800007f */
[----:B--2---:R-:W-:Y:S05]  /*1a400*/  @!P0 BRA `(.L_x_589) ;  /* 0xfffffffc00f08947 */ /* 0x004fea000383ffff */
[----:B------:R-:W-:Y:S05]  /*1a410*/  BRA `(.L_x_731) ;  /* 0xffffffb8007c7947 */ /* 0x000fea000383ffff */
.L_x_594:
[----:B0-----:R0:W1:Y:S02]  /*1a420*/  SYNCS.PHASECHK.TRANS64.TRYWAIT P0, [R3+URZ+0x60], R2 ;  /* 0x00006002030075a7 */ /* 0x001064000800017f */
[----:B-1----:R-:W-:Y:S05]  /*1a430*/  @!P0 NANOSLEEP.SYNCS 0x989680 ;  /* 0x009896800000895d */ /* 0x002fea0003900000 */
[----:B------:R-:W1:Y:S02]  /*1a440*/  @!P0 SYNCS.PHASECHK.TRANS64 P0, [R3+URZ+0x60], R2 ;  /* 0x00006002030085a7 */ /* 0x000e64000800007f */
[----:B-1----:R-:W-:Y:S05]  /*1a450*/  @!P0 BRA `(.L_x_594) ;  /* 0xfffffffc00f08947 */ /* 0x002fea000383ffff */
[----:B------:R-:W-:Y:S05]  /*1a460*/  BRA `(.L_x_732) ;  /* 0xffffffbc00087947 */ /* 0x000fea000383ffff */
.L_x_602:
[----:B0-----:R0:W2:Y:S02]  /*1a470*/  SYNCS.PHASECHK.TRANS64.TRYWAIT P0, [R2+URZ+0x30840], R3 ;  /* 0x03084003020075a7 */ /* 0x0010a4000800017f */
[----:B--2---:R-:W-:Y:S05]  /*1a480*/  @!P0 NANOSLEEP.SYNCS 0x989680 ;  /* 0x009896800000895d */ /* 0x004fea0003900000 */
[----:B------:R-:W2:Y:S02]  /*1a490*/  @!P0 SYNCS.PHASECHK.TRANS64 P0, [R2+URZ+0x30840], R3 ;  /* 0x03084003020085a7 */ /* 0x000ea4000800007f */
[----:B--2---:R-:W-:Y:S05]  /*1a4a0*/  @!P0 BRA `(.L_x_602) ;  /* 0xfffffffc00f08947 */ /* 0x004fea000383ffff */
[----:B------:R-:W-:Y:S05]  /*1a4b0*/  BRA `(.L_x_733) ;  /* 0xffffffc0004c7947 */ /* 0x000fea000383ffff */
.L_x_607:
[----:B0-----:R0:W1:Y:S02]  /*1a4c0*/  SYNCS.PHASECHK.TRANS64.TRYWAIT P0, [R10+URZ+0x60], R26 ;  /* 0x0000601a0a0075a7 */ /* 0x001064000800017f */
[----:B-1----:R-:W-:Y:S05]  /*1a4d0*/  @!P0 NANOSLEEP.SYNCS 0x989680 ;  /* 0x009896800000895d */ /* 0x002fea0003900000 */
[----:B------:R-:W1:Y:S02]  /*1a4e0*/  @!P0 SYNCS.PHASECHK.TRANS64 P0, [R10+URZ+0x60], R26 ;  /* 0x0000601a0a0085a7 */ /* 0x000e64000800007f */
[----:B-1----:R-:W-:Y:S05]  /*1a4f0*/  @!P0 BRA `(.L_x_607) ;  /* 0xfffffffc00f08947 */ /* 0x002fea000383ffff */
[----:B------:R-:W-:Y:S05]  /*1a500*/  BRA `(.L_x_734) ;  /* 0xffffffc000d87947 */ /* 0x000fea000383ffff */
.L_x_615:
[----:B0-----:R0:W2:Y:S02]  /*1a510*/  SYNCS.PHASECHK.TRANS64.TRYWAIT P0, [R2+URZ+0x30840], R3 ;  /* 0x03084003020075a7 */ /* 0x0010a4000800017f */
[----:B--2---:R-:W-:Y:S05]  /*1a520*/  @!P0 NANOSLEEP.SYNCS 0x989680 ;  /* 0x009896800000895d */ /* 0x004fea0003900000 */
[----:B------:R-:W2:Y:S02]  /*1a530*/  @!P0 SYNCS.PHASECHK.TRANS64 P0, [R2+URZ+0x30840], R3 ;  /* 0x03084003020085a7 */ /* 0x000ea4000800007f */
[----:B--2---:R-:W-:Y:S05]  /*1a540*/  @!P0 BRA `(.L_x_615) ;  /* 0xfffffffc00f08947 */ /* 0x004fea000383ffff */
[----:B------:R-:W-:Y:S05]  /*1a550*/  BRA `(.L_x_735) ;  /* 0xffffffc400e87947 */ /* 0x000fea000383ffff */
.L_x_620:
[----:B0-----:R0:W1:Y:S02]  /*1a560*/  SYNCS.PHASECHK.TRANS64.TRYWAIT P0, [R7+URZ+0x60], R2 ;  /* 0x00006002070075a7 */ /* 0x001064000800017f */
[----:B-1----:R-:W-:Y:S05]  /*1a570*/  @!P0 NANOSLEEP.SYNCS 0x989680 ;  /* 0x009896800000895d */ /* 0x002fea0003900000 */
[----:B------:R-:W1:Y:S02]  /*1a580*/  @!P0 SYNCS.PHASECHK.TRANS64 P0, [R7+URZ+0x60], R2 ;  /* 0x00006002070085a7 */ /* 0x000e64000800007f */
[----:B-1----:R-:W-:Y:S05]  /*1a590*/  @!P0 BRA `(.L_x_620) ;  /* 0xfffffffc00f08947 */ /* 0x002fea000383ffff */
[----:B------:R-:W-:Y:S05]  /*1a5a0*/  BRA `(.L_x_736) ;  /* 0xffffffc800787947 */ /* 0x000fea000383ffff */
.L_x_630:
[----:B0-----:R0:W1:Y:S02]  /*1a5b0*/  SYNCS.PHASECHK.TRANS64.TRYWAIT P0, [R3+URZ+0x30860], R0 ;  /* 0x03086000030075a7 */ /* 0x001064000800017f */
[----:B-1----:R-:W-:Y:S05]  /*1a5c0*/  @!P0 NANOSLEEP.SYNCS 0x989680 ;  /* 0x009896800000895d */ /* 0x002fea0003900000 */
[----:B------:R-:W1:Y:S02]  /*1a5d0*/  @!P0 SYNCS.PHASECHK.TRANS64 P0, [R3+URZ+0x30860], R0 ;  /* 0x03086000030085a7 */ /* 0x000e64000800007f */
[----:B-1----:R-:W-:Y:S05]  /*1a5e0*/  @!P0 BRA `(.L_x_630) ;  /* 0xfffffffc00f08947 */ /* 0x002fea000383ffff */
[----:B------:R-:W-:Y:S05]  /*1a5f0*/  BRA `(.L_x_737) ;  /* 0xffffffcc00747947 */ /* 0x000fea000383ffff */
.L_x_636:
[----:B------:R-:W-:Y:S01]  /*1a600*/  BSSY B0, `(.L_x_738) ;  /* 0x0000008000007945 */ /* 0x000fe20003800000 */
[----:B------:R-:W-:Y:S01]  /*1a610*/  IMAD.MOV.U32 R13, RZ, RZ, R16 ;  /* 0x000000ffff0d7224 */ /* 0x000fe200078e0010 */
[----:B------:R-:W-:Y:S01]  /*1a620*/  MOV R12, RZ ;  /* 0x000000ff000c7202 */ /* 0x000fe20000000f00 */
[----:B------:R-:W-:Y:S02]  /*1a630*/  IMAD.MOV.U32 R11, RZ, RZ, 0x1f ;  /* 0x0000001fff0b7424 */ /* 0x000fe400078e00ff */
[----:B------:R-:W-:-:S07]  /*1a640*/  IMAD.MOV.U32 R15, RZ, RZ, -0x1 ;  /* 0xffffffffff0f7424 */ /* 0x000fce00078e00ff */
[----:B-1----:R-:W-:Y:S05]  /*1a650*/  WARPSYNC.COLLECTIVE R15, `(.L_x_739) ;  /* 0x000000000f087348 */ /* 0x002fea0003c00000 */
[----:B------:R0:W2:Y:S02]  /*1a660*/  SHFL.IDX P6, R14, R13, R12, R11 ;  /* 0x0000000c0d0e7389 */ /* 0x0000a400000c000b */
[----:B012---:R-:W-:Y:S01]  /*1a670*/  ENDCOLLECTIVE ;  /* 0x000000000000791b */ /* 0x007fe20003800000 */
.L_x_739:
[----:B------:R-:W-:Y:S05]  /*1a680*/  BSYNC B0 ;  /* 0x0000000000007941 */ /* 0x000fea0003800000 */
.L_x_738:
[----:B------:R-:W-:Y:S02]  /*1a690*/  IMAD.MOV.U32 R13, RZ, RZ, R16 ;  /* 0x000000ffff0d7224 */ /* 0x000fe400078e0010 */
[----:B------:R-:W-:Y:S02]  /*1a6a0*/  IMAD.MOV.U32 R12, RZ, RZ, 0x1 ;  /* 0x00000001ff0c7424 */ /* 0x000fe400078e00ff */
[----:B------:R-:W-:Y:S02]  /*1a6b0*/  IMAD.MOV.U32 R11, RZ, RZ, 0x1f ;  /* 0x0000001fff0b7424 */ /* 0x000fe400078e00ff */
[----:B------:R-:W-:Y:S02]  /*1a6c0*/  IMAD.MOV.U32 R15, RZ, RZ, -0x1 ;  /* 0xffffffffff0f7424 */ /* 0x000fe400078e00ff */
[----:B------:R-:W-:Y:S02]  /*1a6d0*/  IMAD.IADD R5, R19, 0x1, R8 ;  /* 0x0000000113057824 */ /* 0x000fe400078e0208 */
[----:B------:R-:W-:-:S07]  /*1a6e0*/  IMAD.MOV.U32 R0, RZ, RZ, R14 ;  /* 0x000000ffff007224 */ /* 0x000fce00078e000e */
[----:B------:R-:W-:Y:S05]  /*1a6f0*/  WARPSYNC.COLLECTIVE R15, `(.L_x_740) ;  /* 0x000000000f087348 */ /* 0x000fea0003c00000 */
[----:B------:R0:W1:Y:S02]  /*1a700*/  SHFL.IDX P6, R14, R13, R12, R11 ;  /* 0x0000000c0d0e7389 */ /* 0x00006400000c000b */
[----:B01----:R-:W-:Y:S01]  /*1a710*/  ENDCOLLECTIVE ;  /* 0x000000000000791b */ /* 0x003fe20003800000 */
.L_x_740:
[----:B------:R-:W-:Y:S02]  /*1a720*/  ULDC UR4, c[0x0][0xc3c] ;  /* 0x00030f0000047ab9 */ /* 0x000fe40000000800 */
[----:B------:R-:W-:-:S13]  /*1a730*/  ISETP.GE.OR P1, PT, R5, UR4, !P0 ;  /* 0x0000000405007c0c */ /* 0x000fda000c726670 */
[----:B------:R-:W0:Y:S01]  /*1a740*/  @!P1 LDC.64 R2, c[0x0][0xc80] ;  /* 0x00032000ff029b82 */ /* 0x000e220000000a00 */
[----:B------:R-:W-:Y:S01]  /*1a750*/  IMAD.MOV.U32 R11, RZ, RZ, RZ ;  /* 0x000000ffff0b7224 */ /* 0x000fe200078e00ff */
[----:B------:R-:W-:Y:S01]  /*1a760*/  MOV R4, R14 ;  /* 0x0000000e00047202 */ /* 0x000fe20000000f00 */
[----:B0-----:R-:W-:-:S06]  /*1a770*/  @!P1 IMAD.WIDE R2, R5, 0x4, R2 ;  /* 0x0000000405029825 */ /* 0x001fcc00078e0202 */
[----:B------:R0:W2:Y:S01]  /*1a780*/  @!P1 LDG.E R3, desc[UR56][R2.64] ;  /* 0x0000003802039981 */ /* 0x0000a2000c1e1900 */
[C---:B------:R-:W-:Y:S02]  /*1a790*/  ISETP.GE.U32.AND P2, PT, R8.reuse, 0x2, PT ;  /* 0x000000020800780c */ /* 0x040fe40003f46070 */
[C---:B------:R-:W-:Y:S02]  /*1a7a0*/  ISETP.GE.U32.AND P3, PT, R8.reuse, 0x4, PT ;  /* 0x000000040800780c */ /* 0x040fe40003f66070 */
[C---:B------:R-:W-:Y:S02]  /*1a7b0*/  ISETP.GE.U32.AND P4, PT, R8.reuse, 0x8, PT ;  /* 0x000000080800780c */ /* 0x040fe40003f86070 */
[C---:B------:R-:W-:Y:S01]  /*1a7c0*/  ISETP.GE.U32.AND P5, PT, R8.reuse, 0x10, PT ;  /* 0x000000100800780c */ /* 0x040fe20003fa6070 */
[----:B0-----:R-:W-:Y:S02]  /*1a7d0*/  IMAD.MOV.U32 R2, RZ, RZ, RZ ;  /* 0x000000ffff027224 */ /* 0x001fe400078e00ff */
[----:B--2---:R-:W-:Y:S01]  /*1a7e0*/  @!P1 IMAD.MOV.U32 R2, RZ, RZ, R3 ;  /* 0x000000ffff029224 */ /* 0x004fe200078e0003 */
[----:B------:R-:W-:-:S03]  /*1a7f0*/  ISETP.NE.AND P1, PT, R8, RZ, PT ;  /* 0x000000ff0800720c */ /* 0x000fc60003f25270 */
[----:B------:R-:W-:-:S10]  /*1a800*/  IMAD.MOV.U32 R13, RZ, RZ, R2 ;  /* 0x000000ffff0d7224 */ /* 0x000fd400078e0002 */
[----:B------:R-:W-:Y:S05]  /*1a810*/  WARPSYNC.COLLECTIVE R15, `(.L_x_741) ;  /* 0x000000000f087348 */ /* 0x000fea0003c00000 */
[----:B------:R0:W1:Y:S02]  /*1a820*/  SHFL.UP P6, R14, R13, R12, R11 ;  /* 0x0400000c0d0e7389 */ /* 0x00006400000c000b */
[----:B01----:R-:W-:Y:S01]  /*1a830*/  ENDCOLLECTIVE ;  /* 0x000000000000791b */ /* 0x003fe20003800000 */
.L_x_741:
[----:B------:R-:W-:Y:S02]  /*1a840*/  MOV R12, 0x2 ;  /* 0x00000002000c7802 */ /* 0x000fe40000000f00 */
[----:B------:R-:W-:-:S05]  /*1a850*/  SEL R5, R14, RZ, P1 ;  /* 0x000000ff0e057207 */ /* 0x000fca0000800000 */
[----:B------:R-:W-:-:S04]  /*1a860*/  IMAD.IADD R5, R2, 0x1, R5 ;  /* 0x0000000102057824 */ /* 0x000fc800078e0205 */
[----:B------:R-:W-:-:S07]  /*1a870*/  IMAD.MOV.U32 R13, RZ, RZ, R5 ;  /* 0x000000ffff0d7224 */ /* 0x000fce00078e0005 */
[----:B------:R-:W-:Y:S05]  /*1a880*/  WARPSYNC.COLLECTIVE R15, `(.L_x_742) ;  /* 0x000000000f087348 */ /* 0x000fea0003c00000 */
[----:B------:R0:W1:Y:S02]  /*1a890*/  SHFL.UP P6, R14, R13, R12, R11 ;  /* 0x0400000c0d0e7389 */ /* 0x00006400000c000b */
[----:B01----:R-:W-:Y:S01]  /*1a8a0*/  ENDCOLLECTIVE ;  /* 0x000000000000791b */ /* 0x003fe20003800000 */
.L_x_742:
[----:B------:R-:W-:Y:S01]  /*1a8b0*/  IMAD.MOV.U32 R12, RZ, RZ, 0x4 ;  /* 0x00000004ff0c7424 */ /* 0x000fe200078e00ff */
[----:B------:R-:W-:-:S05]  /*1a8c0*/  SEL R6, R14, RZ, P2 ;  /* 0x000000ff0e067207 */ /* 0x000fca0001000000 */
[----:B------:R-:W-:-:S04]  /*1a8d0*/  IMAD.IADD R6, R5, 0x1, R6 ;  /* 0x0000000105067824 */ /* 0x000fc800078e0206 */
[----:B------:R-:W-:-:S07]  /*1a8e0*/  IMAD.MOV.U32 R13, RZ, RZ, R6 ;  /* 0x000000ffff0d7224 */ /* 0x000fce00078e0006 */
[----:B------:R-:W-:Y:S05]  /*1a8f0*/  WARPSYNC.COLLECTIVE R15, `(.L_x_743) ;  /* 0x000000000f087348 */ /* 0x000fea0003c00000 */
[----:B------:R0:W1:Y:S02]  /*1a900*/  SHFL.UP P6, R14, R13, R12, R11 ;  /* 0x0400000c0d0e7389 */ /* 0x00006400000c000b */
[----:B01----:R-:W-:Y:S01]  /*1a910*/  ENDCOLLECTIVE ;  /* 0x000000000000791b */ /* 0x003fe20003800000 */
.L_x_743:
[----:B------:R-:W-:Y:S01]  /*1a920*/  IMAD.MOV.U32 R12, RZ, RZ, 0x8 ;  /* 0x00000008ff0c7424 */ /* 0x000fe200078e00ff */
[----:B------:R-:W-:-:S05]  /*1a930*/  SEL R7, R14, RZ, P3 ;  /* 0x000000ff0e077207 */ /* 0x000fca0001800000 */
[----:B------:R-:W-:-:S04]  /*1a940*/  IMAD.IADD R7, R6, 0x1, R7 ;  /* 0x0000000106077824 */ /* 0x000fc800078e0207 */
[----:B------:R-:W-:-:S07]  /*1a950*/  IMAD.MOV.U32 R13, RZ, RZ, R7 ;  /* 0x000000ffff0d7224 */ /* 0x000fce00078e0007 */
[----:B------:R-:W-:Y:S05]  /*1a960*/  WARPSYNC.COLLECTIVE R15, `(.L_x_744) ;  /* 0x000000000f087348 */ /* 0x000fea0003c00000 */
[----:B------:R0:W1:Y:S02]  /*1a970*/  SHFL.UP P6, R14, R13, R12, R11 ;  /* 0x0400000c0d0e7389 */ /* 0x00006400000c000b */
[----:B01----:R-:W-:Y:S01]  /*1a980*/  ENDCOLLECTIVE ;  /* 0x000000000000791b */ /* 0x003fe20003800000 */
.L_x_744:
[----:B------:R-:W-:Y:S01]  /*1a990*/  IMAD.MOV.U32 R12, RZ, RZ, 0x10 ;  /* 0x00000010ff0c7424 */ /* 0x000fe200078e00ff */
[----:B------:R-:W-:-:S05]  /*1a9a0*/  SEL R14, R14, RZ, P4 ;  /* 0x000000ff0e0e7207 */ /* 0x000fca0002000000 */
[----:B------:R-:W-:-:S05]  /*1a9b0*/  IMAD.IADD R5, R7, 0x1, R14 ;  /* 0x0000000107057824 */ /* 0x000fca00078e020e */
[----:B------:R-:W-:-:S07]  /*1a9c0*/  MOV R13, R5 ;  /* 0x00000005000d7202 */ /* 0x000fce0000000f00 */
[----:B------:R-:W-:Y:S05]  /*1a9d0*/  WARPSYNC.COLLECTIVE R15, `(.L_x_745) ;  /* 0x000000000f087348 */ /* 0x000fea0003c00000 */
[----:B------:R0:W1:Y:S02]  /*1a9e0*/  SHFL.UP P6, R14, R13, R12, R11 ;  /* 0x0400000c0d0e7389 */ /* 0x00006400000c000b */
[----:B01----:R-:W-:Y:S01]  /*1a9f0*/  ENDCOLLECTIVE ;  /* 0x000000000000791b */ /* 0x003fe20003800000 */
.L_x_745:
[----:B------:R-:W-:Y:S02]  /*1aa00*/  IMAD.MOV.U32 R12, RZ, RZ, 0x1f ;  /* 0x0000001fff0c7424 */ /* 0x000fe400078e00ff */
[----:B------:R-:W-:Y:S01]  /*1aa10*/  IMAD.MOV.U32 R11, RZ, RZ, 0x1f ;  /* 0x0000001fff0b7424 */ /* 0x000fe200078e00ff */
[----:B------:R-:W-:-:S05]  /*1aa20*/  SEL R14, R14, RZ, P5 ;  /* 0x000000ff0e0e7207 */ /* 0x000fca0002800000 */
[----:B------:R-:W-:-:S04]  /*1aa30*/  IMAD.IADD R3, R5, 0x1, R14 ;  /* 0x0000000105037824 */ /* 0x000fc800078e020e */
[----:B------:R-:W-:-:S07]  /*1aa40*/  IMAD.MOV.U32 R13, RZ, RZ, R3 ;  /* 0x000000ffff0d7224 */ /* 0x000fce00078e0003 */
[----:B------:R-:W-:Y:S05]  /*1aa50*/  WARPSYNC.COLLECTIVE R15, `(.L_x_746) ;  /* 0x000000000f087348 */ /* 0x000fea0003c00000 */
[----:B------:R0:W1:Y:S02]  /*1aa60*/  SHFL.IDX P6, R14, R13, R12, R11 ;  /* 0x0000000c0d0e7389 */ /* 0x00006400000c000b */
[----:B01----:R-:W-:Y:S01]  /*1aa70*/  ENDCOLLECTIVE ;  /* 0x000000000000791b */ /* 0x003fe20003800000 */
.L_x_746:
[----:B------:R-:W-:Y:S05]  /*1aa80*/  BRA `(.L_x_747) ;  /* 0xffffffcc00a87947 */ /* 0x000fea000383ffff */
.L_x_641:
[----:B------:R-:W-:Y:S01]  /*1aa90*/  BSSY B0, `(.L_x_748) ;  /* 0x0000008000007945 */ /* 0x000fe20003800000 */
[----:B-----5:R-:W-:Y:S01]  /*1aaa0*/  IMAD.MOV.U32 R13, RZ, RZ, R2 ;  /* 0x000000ffff0d7224 */ /* 0x020fe200078e0002 */
[----:B------:R-:W-:Y:S01]  /*1aab0*/  MOV R11, RZ ;  /* 0x000000ff000b7202 */ /* 0x000fe20000000f00 */
[----:B------:R-:W-:Y:S02]  /*1aac0*/  IMAD.MOV.U32 R12, RZ, RZ, 0x1 ;  /* 0x00000001ff0c7424 */ /* 0x000fe400078e00ff */
[----:B------:R-:W-:-:S07]  /*1aad0*/  IMAD.MOV.U32 R15, RZ, RZ, -0x1 ;  /* 0xffffffffff0f7424 */ /* 0x000fce00078e00ff */
[----:B01----:R-:W-:Y:S05]  /*1aae0*/  WARPSYNC.COLLECTIVE R15, `(.L_x_749) ;  /* 0x000000000f087348 */ /* 0x003fea0003c00000 */
[----:B------:R2:W3:Y:S02]  /*1aaf0*/  SHFL.UP P6, R14, R13, R12, R11 ;  /* 0x0400000c0d0e7389 */ /* 0x0004e400000c000b */
[----:B0123--:R-:W-:Y:S01]  /*1ab00*/  ENDCOLLECTIVE ;  /* 0x000000000000791b */ /* 0x00ffe20003800000 */
.L_x_749:
[----:B------:R-:W-:Y:S05]  /*1ab10*/  BSYNC B0 ;  /* 0x0000000000007941 */ /* 0x000fea0003800000 */
.L_x_748:
[----:B------:R-:W-:Y:S01]  /*1ab20*/  SEL R13, R14, RZ, P1 ;  /* 0x000000ff0e0d7207 */ /* 0x000fe20000800000 */
[----:B------:R-:W-:Y:S02]  /*1ab30*/  IMAD.MOV.U32 R12, RZ, RZ, 0x2 ;  /* 0x00000002ff0c7424 */ /* 0x000fe400078e00ff */
[----:B------:R-:W-:Y:S02]  /*1ab40*/  IMAD.MOV.U32 R11, RZ, RZ, RZ ;  /* 0x000000ffff0b7224 */ /* 0x000fe400078e00ff */
[----:B------:R-:W-:Y:S02]  /*1ab50*/  IMAD.IADD R13, R2, 0x1, R13 ;  /* 0x00000001020d7824 */ /* 0x000fe400078e020d */
[----:B------:R-:W-:-:S07]  /*1ab60*/  IMAD.MOV.U32 R15, RZ, RZ, -0x1 ;  /* 0xffffffffff0f7424 */ /* 0x000fce00078e00ff */
[----:B------:R-:W-:Y:S05]  /*1ab70*/  WARPSYNC.COLLECTIVE R15, `(.L_x_750) ;  /* 0x000000000f087348 */ /* 0x000fea0003c00000 */
[----:B------:R0:W1:Y:S02]  /*1ab80*/  SHFL.UP P6, R14, R13, R12, R11 ;  /* 0x0400000c0d0e7389 */ /* 0x00006400000c000b */
[----:B01----:R-:W-:Y:S01]  /*1ab90*/  ENDCOLLECTIVE ;  /* 0x000000000000791b */ /* 0x003fe20003800000 */
.L_x_750:
[----:B------:R-:W-:Y:S01]  /*1aba0*/  IMAD.MOV.U32 R12, RZ, RZ, 0x4 ;  /* 0x00000004ff0c7424 */ /* 0x000fe200078e00ff */
[----:B------:R-:W-:-:S05]  /*1abb0*/  SEL R14, R14, RZ, P2 ;  /* 0x000000ff0e0e7207 */ /* 0x000fca0001000000 */
[----:B------:R-:W-:-:S05]  /*1abc0*/  IMAD.IADD R3, R13, 0x1, R14 ;  /* 0x000000010d037824 */ /* 0x000fca00078e020e */
[----:B------:R-:W-:-:S07]  /*1abd0*/  MOV R13, R3 ;  /* 0x00000003000d7202 */ /* 0x000fce0000000f00 */
[----:B------:R-:W-:Y:S05]  /*1abe0*/  WARPSYNC.COLLECTIVE R15, `(.L_x_751) ;  /* 0x000000000f087348 */ /* 0x000fea0003c00000 */
[----:B------:R0:W1:Y:S02]  /*1abf0*/  SHFL.UP P6, R14, R13, R12, R11 ;  /* 0x0400000c0d0e7389 */ /* 0x00006400000c000b */
[----:B01----:R-:W-:Y:S01]  /*1ac00*/  ENDCOLLECTIVE ;  /* 0x000000000000791b */ /* 0x003fe20003800000 */
.L_x_751:
[----:B------:R-:W-:Y:S01]  /*1ac10*/  IMAD.MOV.U32 R12, RZ, RZ, 0x8 ;  /* 0x00000008ff0c7424 */ /* 0x000fe200078e00ff */
[----:B------:R-:W-:-:S05]  /*1ac20*/  SEL R14, R14, RZ, P3 ;  /* 0x000000ff0e0e7207 */ /* 0x000fca0001800000 */
[----:B------:R-:W-:-:S04]  /*1ac30*/  IMAD.IADD R5, R3, 0x1, R14 ;  /* 0x0000000103057824 */ /* 0x000fc800078e020e */
[----:B------:R-:W-:-:S07]  /*1ac40*/  IMAD.MOV.U32 R13, RZ, RZ, R5 ;  /* 0x000000ffff0d7224 */ /* 0x000fce00078e0005 */
[----:B------:R-:W-:Y:S05]  /*1ac50*/  WARPSYNC.COLLECTIVE R15, `(.L_x_752) ;  /* 0x000000000f087348 */ /* 0x000fea0003c00000 */
[----:B------:R0:W1:Y:S02]  /*1ac60*/  SHFL.UP P6, R14, R13, R12, R11 ;  /* 0x0400000c0d0e7389 */ /* 0x00006400000c000b */
[----:B01----:R-:W-:Y:S01]  /*1ac70*/  ENDCOLLECTIVE ;  /* 0x000000000000791b */ /* 0x003fe20003800000 */
.L_x_752:
[----:B------:R-:W-:Y:S02]  /*1ac80*/  MOV R12, 0x10 ;  /* 0x00000010000c7802 */ /* 0x000fe40000000f00 */
[----:B------:R-:W-:-:S05]  /*1ac90*/  SEL R6, R14, RZ, P4 ;  /* 0x000000ff0e067207 */ /* 0x000fca0002000000 */
[----:B------:R-:W-:-:S04]  /*1aca0*/  IMAD.IADD R6, R5, 0x1, R6 ;  /* 0x0000000105067824 */ /* 0x000fc800078e0206 */
[----:B------:R-:W-:-:S07]  /*1acb0*/  IMAD.MOV.U32 R13, RZ, RZ, R6 ;  /* 0x000000ffff0d7224 */ /* 0x000fce00078e0006 */
[----:B------:R-:W-:Y:S05]  /*1acc0*/  WARPSYNC.COLLECTIVE R15, `(.L_x_753) ;  /* 0x000000000f087348 */ /* 0x000fea0003c00000 */
[----:B------:R0:W1:Y:S02]  /*1acd0*/  SHFL.UP P6, R14, R13, R12, R11 ;  /* 0x0400000c0d0e7389 */ /* 0x00006400000c000b */
[----:B01----:R-:W-:Y:S01]  /*1ace0*/  ENDCOLLECTIVE ;  /* 0x000000000000791b */ /* 0x003fe20003800000 */
.L_x_753:
        /* <DEDUP_REMOVED lines=8> */
.L_x_754:
[----:B------:R-:W-:Y:S05]  /*1ad70*/  BRA `(.L_x_755) ;  /* 0xffffffcc00887947 */ /* 0x000fea000383ffff */
.L_x_643:
[----:B------:R-:W-:Y:S01]  /*1ad80*/  BSSY B0, `(.L_x_756) ;  /* 0x0000006000007945 */ /* 0x000fe20003800000 */
[----:B------:R-:W-:Y:S01]  /*1ad90*/  PLOP3.LUT P6, PT, P6, PT, PT, 0x8, 0x0 ;  /* 0x000000000000781c */ /* 0x000fe200037ce170 */
[----:B------:R-:W-:-:S12]  /*1ada0*/  IMAD.MOV.U32 R15, RZ, RZ, -0x1 ;  /* 0xffffffffff0f7424 */ /* 0x000fd800078e00ff */
[----:B0-----:R-:W-:Y:S05]  /*1adb0*/  WARPSYNC.COLLECTIVE R15, `(.L_x_757) ;  /* 0x000000000f087348 */ /* 0x001fea0003c00000 */
[----:B------:R-:W-:Y:S01]  /*1adc0*/  VOTE.ANY R14, PT, P6 ;  /* 0x00000000000e7806 */ /* 0x000fe200030e0100 */
[----:B0-----:R-:W-:Y:S06]  /*1add0*/  ENDCOLLECTIVE ;  /* 0x000000000000791b */ /* 0x001fec0003800000 */
.L_x_757:
[----:B------:R-:W-:Y:S05]  /*1ade0*/  BSYNC B0 ;  /* 0x0000000000007941 */ /* 0x000fea0003800000 */
.L_x_756:
[----:B------:R-:W-:Y:S01]  /*1adf0*/  IMAD.MOV.U32 R6, RZ, RZ, R14 ;  /* 0x000000ffff067224 */ /* 0x000fe200078e000e */
[----:B------:R-:W-:Y:S01]  /*1ae00*/  MOV R13, R2 ;  /* 0x00000002000d7202 */ /* 0x000fe20000000f00 */
[----:B------:R-:W-:Y:S02]  /*1ae10*/  IMAD.MOV.U32 R11, RZ, RZ, 0x1f ;  /* 0x0000001fff0b7424 */ /* 0x000fe400078e00ff */
[----:B------:R-:W0:Y:S01]  /*1ae20*/  POPC R4, R6 ;  /* 0x0000000600047309 */ /* 0x000e220000000000 */
[----:B------:R-:W-:Y:S02]  /*1ae30*/  IMAD.MOV.U32 R15, RZ, RZ, -0x1 ;  /* 0xffffffffff0f7424 */ /* 0x000fe400078e00ff */
[----:B0-----:R-:W-:-:S07]  /*1ae40*/  IMAD.MOV.U32 R12, RZ, RZ, R4 ;  /* 0x000000ffff0c7224 */ /* 0x001fce00078e0004 */
[----:B------:R-:W-:Y:S05]  /*1ae50*/  WARPSYNC.COLLECTIVE R15, `(.L_x_758) ;  /* 0x000000000f087348 */ /* 0x000fea0003c00000 */
[----:B------:R0:W1:Y:S02]  /*1ae60*/  SHFL.IDX P6, R14, R13, R12, R11 ;  /* 0x0000000c0d0e7389 */ /* 0x00006400000c000b */
[----:B01----:R-:W-:Y:S01]  /*1ae70*/  ENDCOLLECTIVE ;  /* 0x000000000000791b */ /* 0x003fe20003800000 */
.L_x_758:
[----:B------:R-:W-:Y:S01]  /*1ae80*/  IMAD.MOV.U32 R17, RZ, RZ, R14 ;  /* 0x000000ffff117224 */ /* 0x000fe200078e000e */
[----:B------:R-:W-:Y:S06]  /*1ae90*/  BRA `(.L_x_759) ;  /* 0xffffffcc00787947 */ /* 0x000fec000383ffff */
.L_x_645:
[----:B------:R-:W-:Y:S01]  /*1aea0*/  BSSY B0, `(.L_x_760) ;  /* 0x0000007000007945 */ /* 0x000fe20003800000 */
[----:B------:R-:W-:Y:S01]  /*1aeb0*/  IMAD.MOV.U32 R13, RZ, RZ, R3 ;  /* 0x000000ffff0d7224 */ /* 0x000fe200078e0003 */
[----:B------:R-:W-:Y:S01]  /*1aec0*/  MOV R15, 0xffffffff ;  /* 0xffffffff000f7802 */ /* 0x000fe20000000f00 */
[----:B------:R-:W-:-:S07]  /*1aed0*/  IMAD.MOV.U32 R11, RZ, RZ, 0x1f ;  /* 0x0000001fff0b7424 */ /* 0x000fce00078e00ff */
[----:B012---:R-:W-:Y:S05]  /*1aee0*/  WARPSYNC.COLLECTIVE R15, `(.L_x_761) ;  /* 0x000000000f087348 */ /* 0x007fea0003c00000 */
[----:B------:R3:W4:Y:S02]  /*1aef0*/  SHFL.IDX P6, R14, R13, R12, R11 ;  /* 0x0000000c0d0e7389 */ /* 0x00072400000c000b */
[----:B01234-:R-:W-:Y:S01]  /*1af00*/  ENDCOLLECTIVE ;  /* 0x000000000000791b */ /* 0x01ffe20003800000 */
.L_x_761:
[----:B------:R-:W-:Y:S05]  /*1af10*/  BSYNC B0 ;  /* 0x0000000000007941 */ /* 0x000fea0003800000 */
.L_x_760:
[----:B------:R-:W-:Y:S05]  /*1af20*/  BRA `(.L_x_644) ;  /* 0xffffffcc00707947 */ /* 0x000fea000383ffff */
.L_x_649:
[----:B0-----:R0:W2:Y:S02]  /*1af30*/  SYNCS.PHASECHK.TRANS64.TRYWAIT P0, [R9+URZ+0x30820], R0 ;  /* 0x03082000090075a7 */ /* 0x0010a4000800017f */
[----:B--2---:R-:W-:Y:S05]  /*1af40*/  @!P0 NANOSLEEP.SYNCS 0x989680 ;  /* 0x009896800000895d */ /* 0x004fea0003900000 */
[----:B------:R-:W2:Y:S02]  /*1af50*/  @!P0 SYNCS.PHASECHK.TRANS64 P0, [R9+URZ+0x30820], R0 ;  /* 0x03082000090085a7 */ /* 0x000ea4000800007f */
[----:B--2---:R-:W-:Y:S05]  /*1af60*/  @!P0 BRA `(.L_x_649) ;  /* 0xfffffffc00f08947 */ /* 0x004fea000383ffff */
[----:B------:R-:W-:Y:S05]  /*1af70*/  BRA `(.L_x_762) ;  /* 0xffffffd0005c7947 */ /* 0x000fea000383ffff */
.L_x_650:
        /* <DEDUP_REMOVED lines=8> */
[----:B01--4-:R-:W-:Y:S05]  /*1b000*/  WARPSYNC.COLLECTIVE R15, `(.L_x_764) ;  /* 0x000000000f087348 */ /* 0x013fea0003c00000 */
[----:B------:R2:W3:Y:S02]  /*1b010*/  SHFL.IDX P6, R14, R13, R12, R11 ;  /* 0x0000000c0d0e7389 */ /* 0x0004e400000c000b */
[----:B01234-:R-:W-:Y:S01]  /*1b020*/  ENDCOLLECTIVE ;  /* 0x000000000000791b */ /* 0x01ffe20003800000 */
.L_x_764:
[----:B------:R-:W-:Y:S05]  /*1b030*/  BSYNC B0 ;  /* 0x0000000000007941 */ /* 0x000fea0003800000 */
.L_x_763:
[----:B------:R-:W-:Y:S05]  /*1b040*/  BRA `(.L_x_765) ;  /* 0xffffffd000447947 */ /* 0x000fea000383ffff */
.L_x_651:
[----:B------:R-:W-:Y:S01]  /*1b050*/  BSSY B0, `(.L_x_766) ;  /* 0x0000006000007945 */ /* 0x000fe20003800000 */
[----:B------:R-:W-:-:S07]  /*1b060*/  IMAD.MOV.U32 R15, RZ, RZ, -0x1 ;  /* 0xffffffffff0f7424 */ /* 0x000fce00078e00ff */
[----:B01--4-:R-:W-:Y:S05]  /*1b070*/  WARPSYNC.COLLECTIVE R15, `(.L_x_767) ;  /* 0x000000000f0c7348 */ /* 0x013fea0003c00000 */
[----:B------:R-:W-:Y:S02]  /*1b080*/  ELECT P6, UR62, PT ;  /* 0x00000000003e782f */ /* 0x000fe400038c0000 */
[----:B------:R-:W-:Y:S01]  /*1b090*/  MOV R14, UR62 ;  /* 0x0000003e000e7c02 */ /* 0x000fe20008000f00 */
[----:B01--4-:R-:W-:Y:S10]  /*1b0a0*/  ENDCOLLECTIVE ;  /* 0x000000000000791b */ /* 0x013ff40003800000 */
.L_x_767:
[----:B------:R-:W-:Y:S05]  /*1b0b0*/  BSYNC B0 ;  /* 0x0000000000007941 */ /* 0x000fea0003800000 */
.L_x_766:
[----:B------:R-:W-:Y:S05]  /*1b0c0*/  BRA `(.L_x_768) ;  /* 0xffffffd000387947 */ /* 0x000fea000383ffff */
.L_x_653:
[----:B0-----:R0:W2:Y:S02]  /*1b0d0*/  SYNCS.PHASECHK.TRANS64.TRYWAIT P0, [R5+URZ], R4 ;  /* 0x00000004050075a7 */ /* 0x0010a4000800017f */
[----:B--2---:R-:W-:Y:S05]  /*1b0e0*/  @!P0 NANOSLEEP.SYNCS 0x989680 ;  /* 0x009896800000895d */ /* 0x004fea0003900000 */
[----:B------:R-:W2:Y:S02]  /*1b0f0*/  @!P0 SYNCS.PHASECHK.TRANS64 P0, [R5+URZ], R4 ;  /* 0x00000004050085a7 */ /* 0x000ea4000800007f */
[----:B--2---:R-:W-:Y:S05]  /*1b100*/  @!P0 BRA `(.L_x_653) ;  /* 0xfffffffc00f08947 */ /* 0x004fea000383ffff */
[----:B------:R-:W-:Y:S05]  /*1b110*/  BRA `(.L_x_769) ;  /* 0xffffffd0006c7947 */ /* 0x000fea000383ffff */
.L_x_654:
[----:B--2---:R2:W3:Y:S02]  /*1b120*/  SYNCS.PHASECHK.TRANS64.TRYWAIT P0, [R3+URZ], R2 ;  /* 0x00000002030075a7 */ /* 0x0044e4000800017f */
[----:B---3--:R-:W-:Y:S05]  /*1b130*/  @!P0 NANOSLEEP.SYNCS 0x989680 ;  /* 0x009896800000895d */ /* 0x008fea0003900000 */
[----:B------:R-:W3:Y:S02]  /*1b140*/  @!P0 SYNCS.PHASECHK.TRANS64 P0, [R3+URZ], R2 ;  /* 0x00000002030085a7 */ /* 0x000ee4000800007f */
[----:B---3--:R-:W-:Y:S05]  /*1b150*/  @!P0 BRA `(.L_x_654) ;  /* 0xfffffffc00f08947 */ /* 0x008fea000383ffff */
[----:B------:R-:W-:Y:S05]  /*1b160*/  BRA `(.L_x_770) ;  /* 0xffffffd000607947 */ /* 0x000fea000383ffff */
.L_x_656:
[----:B---3--:R3:W0:Y:S02]  /*1b170*/  SYNCS.PHASECHK.TRANS64.TRYWAIT P0, [R23+URZ], R4 ;  /* 0x00000004170075a7 */ /* 0x008624000800017f */
[----:B0-----:R-:W-:Y:S05]  /*1b180*/  @!P0 NANOSLEEP.SYNCS 0x989680 ;  /* 0x009896800000895d */ /* 0x001fea0003900000 */
[----:B------:R-:W0:Y:S02]  /*1b190*/  @!P0 SYNCS.PHASECHK.TRANS64 P0, [R23+URZ], R4 ;  /* 0x00000004170085a7 */ /* 0x000e24000800007f */
[----:B0-----:R-:W-:Y:S05]  /*1b1a0*/  @!P0 BRA `(.L_x_656) ;  /* 0xfffffffc00f08947 */ /* 0x001fea000383ffff */
[----:B------:R-:W-:Y:S05]  /*1b1b0*/  BRA `(.L_x_771) ;  /* 0xffffffd000647947 */ /* 0x000fea000383ffff */
.L_x_772:
        /* <DEDUP_REMOVED lines=12> */
.L_x_2642:


//--------------------- .text._ZN7cutlass13device_kernelIN5flash11enable_sm90INS1_16FlashAttnFwdSm90INS1_25CollectiveMainloopFwdSm90ILi2EN4cute5tupleIJNS5_1CILi1EEES8_S8_EEENS6_IJNS7_ILi192EEENS7_ILi128EEENS7_ILi64EEEEEELi64ENS_10bfloat16_tEfNS_4arch4Sm90ELb0ELb1ELb1ELb0ELb0ELb0ELb0ELb1ELb1ELb1ELb0ELb0EEENS1_21CollectiveEpilogueFwdINS6_IJSA_SC_SB_EEES9_SE_SG_Li384ELb0ELb1ELb0ELb0EEENS1_30DynamicPersistentTileSchedulerILi384ELi128ELb0ELb1ELb1EEEEEEEEEvNT_6ParamsE --------------------------
	.section	.text._ZN7cutlass13device_kernelIN5flash11enable_sm90INS1_16FlashAttnFwdSm90INS1_25CollectiveMainloopFwdSm90ILi2EN4cute5tupleIJNS5_1CILi1EEES8_S8_EEENS6_IJNS7_ILi192EEENS7_ILi128EEENS7_ILi64EEEEEELi64ENS_10bfloat16_tEfNS_4arch4Sm90ELb0ELb1ELb1ELb0ELb0ELb0ELb0ELb1ELb1ELb1ELb0ELb0EEENS1_21CollectiveEpilogueFwdINS6_IJSA_SC_SB_EEES9_SE_SG_Li384ELb0ELb1ELb0ELb0EEENS1_30DynamicPersistentTileSchedulerILi384ELi128ELb0ELb1ELb1EEEEEEEEEvNT_6ParamsE,"ax",@progbits
	.align	128
.text._ZN7cutlass13device_kernelIN5flash11enable_sm90INS1_16FlashAttnFwdSm90INS1_25CollectiveMainloopFwdSm90ILi2EN4cute5tupleIJNS5_1CILi1EEES8_S8_EEENS6_IJNS7_ILi192EEENS7_ILi128EEENS7_ILi64EEEEEELi64ENS_10bfloat16_tEfNS_4arch4Sm90ELb0ELb1ELb1ELb0ELb0ELb0ELb0ELb1ELb1ELb1ELb0ELb0EEENS1_21CollectiveEpilogueFwdINS6_IJSA_SC_SB_EEES9_SE_SG_Li384ELb0ELb1ELb0ELb0EEENS1_30DynamicPersistentTileSchedulerILi384ELi128ELb0ELb1ELb1EEEEEEEEEvNT_6ParamsE:
        .type           _ZN7cutlass13device_kernelIN5flash11enable_sm90INS1_16FlashAttnFwdSm90INS1_25CollectiveMainloopFwdSm90ILi2EN4cute5tupleIJNS5_1CILi1EEES8_S8_EEENS6_IJNS7_ILi192EEENS7_ILi128EEENS7_ILi64EEEEEELi64ENS_10bfloat16_tEfNS_4arch4Sm90ELb0ELb1ELb1ELb0ELb0ELb0ELb0ELb1ELb1ELb1ELb0ELb0EEENS1_21CollectiveEpilogueFwdINS6_IJSA_SC_SB_EEES9_SE_SG_Li384ELb0ELb1ELb0ELb0EEENS1_30DynamicPersistentTileSchedulerILi384ELi128ELb0ELb1ELb1EEEEEEEEEvNT_6ParamsE,@function
        .size           _ZN7cutlass13device_kernelIN5flash11enable_sm90INS1_16FlashAttnFwdSm90INS1_25CollectiveMainloopFwdSm90ILi2EN4cute5tupleIJNS5_1CILi1EEES8_S8_EEENS6_IJNS7_ILi192EEENS7_ILi128EEENS7_ILi64EEEEEELi64ENS_10bfloat16_tEfNS_4arch4Sm90ELb0ELb1ELb1ELb0ELb0ELb0ELb0ELb1ELb1ELb1ELb0ELb0EEENS1_21CollectiveEpilogueFwdINS6_IJSA_SC_SB_EEES9_SE_SG_Li384ELb0ELb1ELb0ELb0EEENS1_30DynamicPersistentTileSchedulerILi384ELi128ELb0ELb1ELb1EEEEEEEEEvNT_6ParamsE,(.L_x_2643 - _ZN7cutlass13device_kernelIN5flash11enable_sm90INS1_16FlashAttnFwdSm90INS1_25CollectiveMainloopFwdSm90ILi2EN4cute5tupleIJNS5_1CILi1EEES8_S8_EEENS6_IJNS7_ILi192EEENS7_ILi128EEENS7_ILi64EEEEEELi64ENS_10bfloat16_tEfNS_4arch4Sm90ELb0ELb1ELb1ELb0ELb0ELb0ELb0ELb1ELb1ELb1ELb0ELb0EEENS1_21CollectiveEpilogueFwdINS6_IJSA_SC_SB_EEES9_SE_SG_Li384ELb0ELb1ELb0ELb0EEENS1_30DynamicPersistentTileSchedulerILi384ELi128ELb0ELb1ELb1EEEEEEEEEvNT_6ParamsE)
        .other          _ZN7cutlass13device_kernelIN5flash11enable_sm90INS1_16FlashAttnFwdSm90INS1_25CollectiveMainloopFwdSm90ILi2EN4cute5tupleIJNS5_1CILi1EEES8_S8_EEENS6_IJNS7_ILi192EEENS7_ILi128EEENS7_ILi64EEEEEELi64ENS_10bfloat16_tEfNS_4arch4Sm90ELb0ELb1ELb1ELb0ELb0ELb0ELb0ELb1ELb1ELb1ELb0ELb0EEENS1_21CollectiveEpilogueFwdINS6_IJSA_SC_SB_EEES9_SE_SG_Li384ELb0ELb1ELb0ELb0EEENS1_30DynamicPersistentTileSchedulerILi384ELi128ELb0ELb1ELb1EEEEEEEEEvNT_6ParamsE,@"STO_CUDA_ENTRY STV_DEFAULT"
_ZN7cutlass13device_kernelIN5flash11enable_sm90INS1_16FlashAttnFwdSm90INS1_25CollectiveMainloopFwdSm90ILi2EN4cute5tupleIJNS5_1CILi1EEES8_S8_EEENS6_IJNS7_ILi192EEENS7_ILi128EEENS7_ILi64EEEEEELi64ENS_10bfloat16_tEfNS_4arch4Sm90ELb0ELb1ELb1ELb0ELb0ELb0ELb0ELb1ELb1ELb1ELb0ELb0EEENS1_21CollectiveEpilogueFwdINS6_IJSA_SC_SB_EEES9_SE_SG_Li384ELb0ELb1ELb0ELb0EEENS1_30DynamicPersistentTileSchedulerILi384ELi128ELb0ELb1ELb1EEEEEEEEEvNT_6ParamsE:
[----:B------:R-:W0:Y:S01]  /*0000*/  LDC R1, c[0x0][0x28] ;  /* 0x00000a00ff017b82 */ /* 0x000e220000000800 */
[----:B------:R-:W1:Y:S01]  /*0010*/  S2R R3, SR_TID.X ;  /* 0x0000000000037919 */ /* 0x000e620000002100 */
[----:B------:R-:W-:Y:S01]  /*0020*/  ELECT P0, URZ, PT ;  /* 0x00000000003f782f */ /* 0x000fe20003800000 */
[----:B------:R-:W-:Y:S01]  /*0030*/  BSSY B0, `(.L_x_773) ;  /* 0x000000e000007945 */ /* 0x000fe20003800000 */
[--C-:B-1----:R-:W-:Y:S02]  /*0040*/  SHF.R.U32.HI R0, RZ, 0x5, R3.reuse ;  /* 0x00000005ff007819 */ /* 0x102fe40000011603 */
[----:B------:R-:W-:-:S03]  /*0050*/  SHF.R.U32.HI R23, RZ, 0x7, R3 ;  /* 0x00000007ff177819 */ /* 0x000fc60000011603 */
[----:B------:R-:W1:Y:S02]  /*0060*/  SHFL.IDX PT, R2, R0, RZ, 0x1f ;  /* 0x00001fff00027589 */ /* 0x000e6400000e0000 */
[----:B-1----:R-:W-:-:S13]  /*0070*/  ISETP.EQ.AND P0, PT, R2, RZ, P0 ;  /* 0x000000ff0200720c */ /* 0x002fda0000702270 */
[----:B0-----:R-:W-:Y:S05]  /*0080*/  @!P0 BRA `(.L_x_774) ;  /* 0x0000000000208947 */ /* 0x001fea0003800000 */
        /* <DEDUP_REMOVED lines=8> */
.L_x_774:
[----:B------:R-:W-:Y:S05]  /*0110*/  BSYNC B0 ;  /* 0x0000000000007941 */ /* 0x000fea0003800000 */
.L_x_773:
        /* <DEDUP_REMOVED lines=41> */
.L_x_775:
        /* <DEDUP_REMOVED lines=22> */
.L_x_776:
        /* <DEDUP_REMOVED lines=18> */
.L_x_777:
        /* <DEDUP_REMOVED lines=22> */
.L_x_778:
        /* <DEDUP_REMOVED lines=22> */
.L_x_779:
[----:B------:R-:W-:Y:S01]  /*08f0*/  PLOP3.LUT P0, PT, PT, PT, UP0, 0x80, 0x0 ;  /* 0x000000000000781c */ /* 0x000fe20003f0f008 */
[----:B------:R-:W-:Y:S01]  /*0900*/  UMOV UR38, 0x1 ;  /* 0x0000000100267882 */ /* 0x000fe20000000000 */
[----:B------:R-:W-:Y:S01]  /*0910*/  NOP ;  /* 0x0000000000007918 */ /* 0x000fe20000000000 */
[----:B------:R-:W-:Y:S01]  /*0920*/  USEL UR38, UR38, 0x2, !UP0 ;  /* 0x0000000226267887 */ /* 0x000fe2000c000000 */
[----:B------:R-:W-:Y:S01]  /*0930*/  ULDC.64 UR48, c[0x0][0x208] ;  /* 0x0000820000307ab9 */ /* 0x000fe20000000a00 */
[----:B012-4-:R-:W-:Y:S08]  /*0940*/  BAR.SYNC.DEFER_BLOCKING 0x0 ;  /* 0x0000000000007b1d */ /* 0x017ff00000010000 */
[----:B------:R-:W-:Y:S05]  /*0950*/  @!P0 BRA `(.L_x_780) ;  /* 0x000000f8002c8947 */ /* 0x000fea0003800000 */
.L_x_781:
[----:B------:R-:W-:-:S08]  /*0960*/  NOP ;  /* 0x0000000000007918 */ /* 0x000fd00000000000 */
[----:B------:R-:W0:Y:S02]  /*0970*/  USETMAXREG.TRY_ALLOC.CTAPOOL UP0, 0xa0 ;  /* 0x000000a0000079c8 */ /* 0x000e240008000600 */
[----:B0-----:R-:W-:-:S13]  /*0980*/  PLOP3.LUT P0, PT, PT, PT, UP0, 0x80, 0x0 ;  /* 0x000000000000781c */ /* 0x001fda0003f0f008 */
[----:B------:R-:W-:Y:S05]  /*0990*/  @!P0 BRA `(.L_x_781) ;  /* 0xfffffffc00f08947 */ /* 0x000fea000383ffff */
[----:B------:R-:W0:Y:S01]  /*09a0*/  S2R R2, SR_TID.X ;  /* 0x0000000000027919 */ /* 0x000e220000002100 */
[----:B------:R-:W1:Y:S08]  /*09b0*/  S2UR UR4, SR_CTAID.X ;  /* 0x00000000000479c3 */ /* 0x000e700000002500 */
[----:B------:R-:W-:Y:S08]  /*09c0*/  BAR.ARV 0x4, 0x200 ;  /* 0x0108000000007b1d */ /* 0x000ff00000002000 */
        /* <DEDUP_REMOVED lines=8> */
[----:B------:R-:W-:Y:S01]  /*0a50*/  ULOP3.LUT UR47, UR38, 0x1, URZ, 0xfc, !UPT ;  /* 0x00000001262f7892 */ /* 0x000fe2000f8efc3f */
[----:B------:R-:W-:Y:S01]  /*0a60*/  UMOV UR46, URZ ;  /* 0x0000003f002e7c82 */ /* 0x000fe20008000000 */
[----:B------:R-:W-:Y:S02]  /*0a70*/  UMOV UR36, URZ ;  /* 0x0000003f00247c82 */ /* 0x000fe40008000000 */
[----:B------:R-:W-:Y:S01]  /*0a80*/  SHF.R.S32.HI R0, RZ, 0x1f, R10 ;  /* 0x0000001fff007819 */ /* 0x000fe2000001140a */
[----:B------:R-:W-:-:S03]  /*0a90*/  UMOV UR37, URZ ;  /* 0x0000003f00257c82 */ /* 0x000fc60008000000 */
[CC--:B------:R-:W-:Y:S02]  /*0aa0*/  LEA.HI R154, R0.reuse, R10.reuse, RZ, 0x7 ;  /* 0x0000000a009a7211 */ /* 0x0c0fe400078f38ff */
[CC--:B------:R-:W-:Y:S02]  /*0ab0*/  LEA.HI R3, R0.reuse, R10.reuse, RZ, 0x5 ;  /* 0x0000000a00037211 */ /* 0x0c0fe400078f28ff */
[----:B------:R-:W-:Y:S02]  /*0ac0*/  LEA.HI R2, R0, R10, RZ, 0x4 ;  /* 0x0000000a00027211 */ /* 0x000fe400078f20ff */
[----:B------:R-:W-:Y:S01]  /*0ad0*/  LOP3.LUT R153, R154, 0xffffff80, RZ, 0xc0, !PT ;  /* 0xffffff809a997812 */ /* 0x000fe200078ec0ff */
[----:B------:R-:W-:Y:S01]  /*0ae0*/  IMAD.SHL.U32 R4, R3, 0x20, RZ ;  /* 0x0000002003047824 */ /* 0x000fe200078e00ff */
[----:B------:R-:W-:Y:S02]  /*0af0*/  SHF.R.S32.HI R5, RZ, 0x4, R2 ;  /* 0x00000004ff057819 */ /* 0x000fe40000011402 */
[----:B------:R-:W-:Y:S01]  /*0b00*/  LOP3.LUT R3, R2, 0x3fffff0, RZ, 0xc0, !PT ;  /* 0x03fffff002037812 */ /* 0x000fe200078ec0ff */
[----:B------:R-:W-:Y:S01]  /*0b10*/  IMAD.IADD R153, R10, 0x1, -R153 ;  /* 0x000000010a997824 */ /* 0x000fe200078e0a99 */
[----:B------:R-:W-:-:S02]  /*0b20*/  LEA.HI R2, R2, R5, RZ, 0x1 ;  /* 0x0000000502027211 */ /* 0x000fc400078f08ff */
[----:B------:R-:W-:Y:S01]  /*0b30*/  LOP3.LUT R4, R4, 0xfffffc00, RZ, 0xc0, !PT ;  /* 0xfffffc0004047812 */ /* 0x000fe200078ec0ff */
[----:B------:R-:W-:Y:S01]  /*0b40*/  IMAD.IADD R3, R10, 0x1, -R3 ;  /* 0x000000010a037824 */ /* 0x000fe200078e0a03 */
[----:B------:R-:W-:Y:S02]  /*0b50*/  SHF.R.S32.HI R6, RZ, 0x1f, R153 ;  /* 0x0000001fff067819 */ /* 0x000fe40000011499 */
[----:B------:R-:W-:Y:S01]  /*0b60*/  LOP3.LUT R2, R2, 0x1ffffffe, RZ, 0xc0, !PT ;  /* 0x1ffffffe02027812 */ /* 0x000fe200078ec0ff */
[----:B------:R-:W-:Y:S01]  /*0b70*/  IMAD R3, R3, 0x40, R4 ;  /* 0x0000004003037824 */ /* 0x000fe200078e0204 */
[----:B------:R-:W-:Y:S02]  /*0b80*/  LEA.HI R4, R6, R153, RZ, 0x2 ;  /* 0x0000009906047211 */ /* 0x000fe400078f10ff */
[----:B------:R-:W-:Y:S01]  /*0b90*/  LEA.HI R7, R0, R10, RZ, 0x2 ;  /* 0x0000000a00077211 */ /* 0x000fe200078f10ff */
[----:B------:R-:W-:Y:S01]  /*0ba0*/  IMAD.IADD R2, R5, 0x1, -R2 ;  /* 0x0000000105027824 */ /* 0x000fe200078e0a02 */
[----:B------:R-:W-:-:S02]  /*0bb0*/  SHF.R.S32.HI R5, RZ, 0x2, R4 ;  /* 0x00000002ff057819 */ /* 0x000fc40000011404 */
[----:B------:R-:W-:Y:S01]  /*0bc0*/  SHF.R.S32.HI R8, RZ, 0x1f, R4 ;  /* 0x0000001fff087819 */ /* 0x000fe20000011404 */
[----:B------:R-:W-:Y:S01]  /*0bd0*/  IMAD R156, R2, 0x8, R3 ;  /* 0x00000008029c7824 */ /* 0x000fe200078e0203 */
[----:B------:R-:W-:Y:S02]  /*0be0*/  SHF.R.S32.HI R154, RZ, 0x7, R154 ;  /* 0x00000007ff9a7819 */ /* 0x000fe4000001149a */
[----:B------:R-:W-:Y:S02]  /*0bf0*/  LOP3.LUT R7, R7, 0xfffffffc, RZ, 0xc0, !PT ;  /* 0xfffffffc07077812 */ /* 0x000fe400078ec0ff */
[----:B------:R-:W-:Y:S01]  /*0c00*/  LEA.HI R8, R8, R5, RZ, 0x3 ;  /* 0x0000000508087211 */ /* 0x000fe200078f18ff */
[----:B------:R-:W-:Y:S01]  /*0c10*/  IMAD.HI R2, R154, 0x55555556, RZ ;  /* 0x555555569a027827 */ /* 0x000fe200078e02ff */
[----:B------:R-:W-:Y:S02]  /*0c20*/  LEA.HI R0, R0, R10, RZ, 0x3 ;  /* 0x0000000a00007211 */ /* 0x000fe400078f18ff */
[----:B------:R-:W-:Y:S01]  /*0c30*/  LOP3.LUT R8, R8, 0xfffffff8, RZ, 0xc0, !PT ;  /* 0xfffffff808087812 */ /* 0x000fe200078ec0ff */
[----:B------:R-:W-:Y:S01]  /*0c40*/  IMAD.IADD R7, R10, 0x1, -R7 ;  /* 0x000000010a077824 */ /* 0x000fe200078e0a07 */
[----:B------:R-:W-:-:S02]  /*0c50*/  LEA.HI R6, R6, R153, RZ, 0x5 ;  /* 0x0000009906067211 */ /* 0x000fc400078f28ff */
[----:B------:R-:W-:Y:S01]  /*0c60*/  LOP3.LUT R18, R0, 0xfffffff8, RZ, 0xc0, !PT ;  /* 0xfffffff800127812 */ /* 0x000fe200078ec0ff */
[----:B------:R-:W-:Y:S01]  /*0c70*/  IMAD.IADD R5, R5, 0x1, -R8 ;  /* 0x0000000105057824 */ /* 0x000fe200078e0a08 */
[----:B------:R-:W-:Y:S02]  /*0c80*/  LEA.HI R9, R7, R7, RZ, 0x1 ;  /* 0x0000000707097211 */ /* 0x000fe400078f08ff */
[----:B------:R-:W-:Y:S01]  /*0c90*/  LEA.HI R3, R2, R2, RZ, 0x1 ;  /* 0x0000000202037211 */ /* 0x000fe200078f08ff */
[----:B------:R-:W-:Y:S01]  /*0ca0*/  IMAD.IADD R18, R10, 0x1, -R18 ;  /* 0x000000010a127824 */ /* 0x000fe200078e0a12 */
[----:B------:R-:W-:Y:S02]  /*0cb0*/  SHF.R.S32.HI R6, RZ, 0x5, R6 ;  /* 0x00000005ff067819 */ /* 0x000fe40000011406 */
[----:B------:R-:W-:Y:S01]  /*0cc0*/  LOP3.LUT R2, R9, 0x1ffffffe, RZ, 0xc0, !PT ;  /* 0x1ffffffe09027812 */ /* 0x000fe200078ec0ff */
[----:B------:R-:W-:Y:S01]  /*0cd0*/  IMAD R3, R3, -0x3, R154 ;  /* 0xfffffffd03037824 */ /* 0x000fe200078e029a */
[----:B------:R-:W-:Y:S01]  /*0ce0*/  LOP3.LUT R16, R4, 0x7ffffffc, RZ, 0xc0, !PT ;  /* 0x7ffffffc04107812 */ /* 0x000fe200078ec0ff */
[----:B------:R-:W-:Y:S01]  /*0cf0*/  IMAD R6, R6, 0x10, R5 ;  /* 0x0000001006067824 */ /* 0x000fe200078e0205 */
[----:B------:R-:W-:Y:S01]  /*0d00*/  SHF.R.S32.HI R152, RZ, 0x3, R0 ;  /* 0x00000003ff987819 */ /* 0x000fe20000011400 */
[----:B------:R-:W-:-:S02]  /*0d10*/  IMAD.SHL.U32 R19, R18, 0x8, RZ ;  /* 0x0000000812137824 */ /* 0x000fc400078e00ff */
[----:B------:R-:W-:Y:S02]  /*0d20*/  IMAD.IADD R2, R7, 0x1, -R2 ;  /* 0x0000000107027824 */ /* 0x000fe400078e0a02 */
[----:B------:R-:W-:Y:S01]  /*0d30*/  IMAD R155, R3, 0x40, R6 ;  /* 0x00000040039b7824 */ /* 0x000fe200078e0206 */
[----:B------:R-:W-:Y:S01]  /*0d40*/  SHF.R.S32.HI R157, RZ, 0x1f, R19 ;  /* 0x0000001fff9d7819 */ /* 0x000fe20000011413 */
[----:B------:R-:W-:Y:S02]  /*0d50*/  IMAD.IADD R16, R153, 0x1, -R16 ;  /* 0x0000000199107824 */ /* 0x000fe400078e0a10 */
[----:B------:R-:W-:-:S07]  /*0d60*/  IMAD R17, R2, 0x8, R155 ;  /* 0x0000000802117824 */ /* 0x000fce00078e029b */
.L_x_866:
[----:B------:R-:W-:Y:S01]  /*0d70*/  ULDC UR5, c[0x0][0xc60] ;  /* 0x0003180000057ab9 */ /* 0x000fe20000000800 */
[----:B------:R-:W-:Y:S01]  /*0d80*/  UMOV UR8, UR4 ;  /* 0x0000000400087c82 */ /* 0x000fe20008000000 */
[----:B------:R-:W-:-:S11]  /*0d90*/  UISETP.NE.AND UP0, UPT, UR5, 0x1, UPT ;  /* 0x000000010500788c */ /* 0x000fd6000bf05270 */
[----:B------:R-:W-:Y:S01]  /*0da0*/  @UP0 ULDC UR6, c[0x0][0xc64] ;  /* 0x0003190000060ab9 */ /* 0x000fe20000000800 */
[----:B------:R-:W-:Y:S01]  /*0db0*/  @UP0 ULDC UR9, c[0x0][0xc68] ;  /* 0x00031a0000090ab9 */ /* 0x000fe20000000800 */
[----:B------:R-:W-:-:S04]  /*0dc0*/  UIMAD.WIDE.U32 UR6, UR4, UR6, URZ ;  /* 0x00000006040672a5 */ /* 0x000fc8000f8e003f */
[----:B------:R-:W-:-:S03]  /*0dd0*/  @UP0 USHF.R.U32.HI UR8, URZ, UR9, UR7 ;  /* 0x000000093f080299 */ /* 0x000fc60008011607 */
[----:B------:R-:W-:Y:S02]  /*0de0*/  ULDC UR6, c[0x0][0xc78] ;  /* 0x00031e0000067ab9 */ /* 0x000fe40000000800 */
[----:B------:R-:W-:Y:S02]  /*0df0*/  UISETP.GE.AND UP0, UPT, UR8, UR6, UPT ;  /* 0x000000060800728c */ /* 0x000fe4000bf06270 */
[----:B------:R-:W-:-:S04]  /*0e00*/  UIADD3 UR6, -UR8, URZ, URZ ;  /* 0x0000003f08067290 */ /* 0x000fc8000fffe13f */
[----:B------:R-:W-:Y:S01]  /*0e10*/  PLOP3.LUT P0, PT, PT, PT, UP0, 0x80, 0x0 ;  /* 0x000000000000781c */ /* 0x000fe20003f0f008 */
[----:B------:R-:W-:-:S12]  /*0e20*/  UIMAD UR9, UR5, UR6, UR4 ;  /* 0x00000006050972a4 */ /* 0x000fd8000f8e0204 */
[----:B012--5:R-:W-:Y:S05]  /*0e30*/  @!P0 BRA `(.L_x_782) ;  /* 0x0000000000208947 */ /* 0x027fea0003800000 */
[----:B------:R-:W-:Y:S01]  /*0e40*/  ULDC UR7, c[0x0][0xc6c] ;  /* 0x00031b0000077ab9 */ /* 0x000fe20000000800 */
[----:B------:R-:W-:Y:S01]  /*0e50*/  UMOV UR6, UR9 ;  /* 0x0000000900067c82 */ /* 0x000fe20008000000 */
[----:B------:R-:W-:-:S11]  /*0e60*/  UISETP.NE.AND UP0, UPT, UR7, 0x1, UPT ;  /* 0x000000010700788c */ /* 0x000fd6000bf05270 */
[----:B------:R-:W-:Y:S02]  /*0e70*/  @UP0 ULDC.64 UR10, c[0x0][0xc70] ;  /* 0x00031c00000a0ab9 */ /* 0x000fe40000000a00 */
[----:B------:R-:W-:-:S04]  /*0e80*/  UIMAD.WIDE.U32 UR4, UR9, UR10, URZ ;  /* 0x0000000a090472a5 */ /* 0x000fc8000f8e003f */
[----:B------:R-:W-:-:S04]  /*0e90*/  @UP0 USHF.R.U32.HI UR6, URZ, UR11, UR5 ;  /* 0x0000000b3f060299 */ /* 0x000fc80008011605 */
[----:B------:R-:W-:Y:S01]  /*0ea0*/  UIMAD UR4, UR6, UR7, URZ ;  /* 0x00000007060472a4 */ /* 0x000fe2000f8e023f */
[----:B------:R-:W-:Y:S11]  /*0eb0*/  BRA `(.L_x_783) ;  /* 0x00000000001c7947 */ /* 0x000ff60003800000 */
.L_x_782:
[----:B------:R-:W-:Y:S01]  /*0ec0*/  ULDC UR7, c[0x0][0xc54] ;  /* 0x0003150000077ab9 */ /* 0x000fe20000000800 */
[----:B------:R-:W-:Y:S01]  /*0ed0*/  UMOV UR6, UR9 ;  /* 0x0000000900067c82 */ /* 0x000fe20008000000 */
[----:B------:R-:W-:-:S11]  /*0ee0*/  UISETP.NE.AND UP0, UPT, UR7, 0x1, UPT ;  /* 0x000000010700788c */ /* 0x000fd6000bf05270 */
[----:B------:R-:W-:Y:S02]  /*0ef0*/  @UP0 ULDC.64 UR10, c[0x0][0xc58] ;  /* 0x00031600000a0ab9 */ /* 0x000fe40000000a00 */
[----:B------:R-:W-:-:S04]  /*0f00*/  UIMAD.WIDE.U32 UR4, UR9, UR10, URZ ;  /* 0x0000000a090472a5 */ /* 0x000fc8000f8e003f */
[----:B------:R-:W-:-:S04]  /*0f10*/  @UP0 USHF.R.U32.HI UR6, URZ, UR11, UR5 ;  /* 0x0000000b3f060299 */ /* 0x000fc80008011605 */
[----:B------:R-:W-:-:S12]  /*0f20*/  UIMAD UR4, UR6, UR7, URZ ;  /* 0x00000007060472a4 */ /* 0x000fd8000f8e023f */
.L_x_783:
[----:B------:R-:W-:Y:S01]  /*0f30*/  ULOP3.LUT UR6, URZ, UR6, URZ, 0x33, !UPT ;  /* 0x000000063f067292 */ /* 0x000fe2000f8e333f */
[----:B------:R-:W-:Y:S01]  /*0f40*/  ULDC UR7, c[0x0][0x448] ;  /* 0x0001120000077ab9 */ /* 0x000fe20000000800 */
[----:B------:R-:W-:Y:S01]  /*0f50*/  ULDC UR5, c[0x0][0xc3c] ;  /* 0x00030f0000057ab9 */ /* 0x000fe20000000800 */
[----:B------:R-:W-:Y:S02]  /*0f60*/  UISETP.NE.AND UP1, UPT, UR7, 0x1, UPT ;  /* 0x000000010700788c */ /* 0x000fe4000bf25270 */
[----:B------:R-:W-:Y:S01]  /*0f70*/  UIADD3 UR6, UR6, UR5, URZ ;  /* 0x0000000506067290 */ /* 0x000fe2000fffe03f */
[----:B------:R-:W-:Y:S01]  /*0f80*/  ULDC.64 UR10, c[0x0][0x418] ;  /* 0x00010600000a7ab9 */ /* 0x000fe20000000a00 */
[----:B------:R-:W-:Y:S01]  /*0f90*/  UIADD3 UR4, UR9, -UR4, URZ ;  /* 0x8000000409047290 */ /* 0x000fe2000fffe03f */
[----:B------:R-:W-:Y:S01]  /*0fa0*/  ULDC UR42, c[0x0][0xc48] ;  /* 0x00031200002a7ab9 */ /* 0x000fe20000000800 */
[----:B------:R-:W-:Y:S02]  /*0fb0*/  UISETP.NE.U32.AND UP0, UPT, UR10, URZ, UPT ;  /* 0x0000003f0a00728c */ /* 0x000fe4000bf05070 */
[----:B------:R-:W-:-:S02]  /*0fc0*/  UIMAD UR39, UR6, 0xc0, URZ ;  /* 0x000000c0062778a4 */ /* 0x000fc4000f8e023f */
[----:B------:R-:W-:Y:S01]  /*0fd0*/  UISETP.NE.AND UP2, UPT, UR42, 0x1, UPT ;  /* 0x000000012a00788c */ /* 0x000fe2000bf45270 */
[----:B------:R-:W-:Y:S01]  /*0fe0*/  ULDC UR13, c[0x0][0xc54] ;  /* 0x00031500000d7ab9 */ /* 0x000fe20000000800 */
[----:B------:R-:W-:Y:S02]  /*0ff0*/  UISETP.NE.AND.EX UP0, UPT, UR11, URZ, UPT, UP0 ;  /* 0x0000003f0b00728c */ /* 0x000fe4000bf05300 */
[----:B------:R-:W-:Y:S02]  /*1000*/  UIADD3 UR10, UR39, 0xbf, URZ ;  /* 0x000000bf270a7890 */ /* 0x000fe4000fffe03f */
[----:B------:R-:W-:Y:S01]  /*1010*/  UIMAD UR13, UR8, UR13, UR4 ;  /* 0x0000000d080d72a4 */ /* 0x000fe2000f8e0204 */
[----:B------:R-:W-:Y:S01]  /*1020*/  ULDC UR41, c[0x0][0x424] ;  /* 0x0001090000297ab9 */ /* 0x000fe20000000800 */
[----:B------:R-:W-:Y:S01]  /*1030*/  ULDC UR50, c[0x0][0x288] ;  /* 0x0000a20000327ab9 */ /* 0x000fe20000000800 */
[----:B------:R-:W-:Y:S01]  /*1040*/  ULDC.64 UR4, c[0x0][0x9e0] ;  /* 0x0002780000047ab9 */ /* 0x000fe20000000a00 */
[----:B------:R-:W-:Y:S01]  /*1050*/  @UP1 ULDC UR8, c[0x0][0x44c] ;  /* 0x0001130000081ab9 */ /* 0x000fe20000000800 */
[----:B------:R-:W-:-:S02]  /*1060*/  UIADD3 UR11, -UR50, 0x1, URZ ;  /* 0x00000001320b7890 */ /* 0x000fc4000fffe13f */
[----:B------:R-:W-:Y:S02]  /*1070*/  UISETP.GE.AND UP3, UPT, UR5, 0x1, UPT ;  /* 0x000000010500788c */ /* 0x000fe4000bf66270 */
[----:B------:R-:W-:Y:S02]  /*1080*/  USEL UR41, UR41, 0x1, UP0 ;  /* 0x0000000129297887 */ /* 0x000fe40008000000 */
[----:B------:R-:W-:Y:S01]  /*1090*/  UIMAD.WIDE.U32 UR8, UR10, UR8, URZ ;  /* 0x000000080a0872a5 */ /* 0x000fe2000f8e003f */
[----:B------:R-:W-:Y:S01]  /*10a0*/  ULDC UR12, c[0x0][0x2f0] ;  /* 0x0000bc00000c7ab9 */ /* 0x000fe20000000800 */
[----:B------:R-:W-:Y:S01]  /*10b0*/  @UP1 ULDC UR15, c[0x0][0x450] ;  /* 0x00011400000f1ab9 */ /* 0x000fe20000000800 */
[----:B------:R-:W-:Y:S01]  /*10c0*/  @UP2 ULDC UR6, c[0x0][0xc4c] ;  /* 0x0003130000062ab9 */ /* 0x000fe20000000800 */
[----:B------:R-:W-:Y:S01]  /*10d0*/  UIMAD UR11, UR41, UR12, UR11 ;  /* 0x0000000c290b72a4 */ /* 0x000fe2000f8e020b */
[----:B------:R-:W-:Y:S01]  /*10e0*/  PLOP3.LUT P1, PT, PT, PT, UP3, 0x80, 0x0 ;  /* 0x000000000000781c */ /* 0x000fe20003f2f038 */
[----:B------:R-:W-:-:S02]  /*10f0*/  @UP1 USHF.R.U32.HI UR10, URZ, UR15, UR9 ;  /* 0x0000000f3f0a1299 */ /* 0x000fc40008011609 */
[----:B------:R-:W-:Y:S01]  /*1100*/  UIMAD.WIDE.U32 UR6, UR13, UR6, URZ ;  /* 0x000000060d0672a5 */ /* 0x000fe2000f8e003f */
[----:B------:R-:W-:Y:S01]  /*1110*/  @UP2 ULDC UR14, c[0x0][0xc50] ;  /* 0x00031400000e2ab9 */ /* 0x000fe20000000800 */
[----:B------:R-:W-:Y:S01]  /*1120*/  UIADD3 UR10, UR11, UR10, URZ ;  /* 0x0000000a0b0a7290 */ /* 0x000fe2000fffe03f */
[----:B------:R-:W-:Y:S01]  /*1130*/  UMOV UR40, UR13 ;  /* 0x0000000d00287c82 */ /* 0x000fe20008000000 */
[----:B------:R-:W-:Y:S02]  /*1140*/  @UP2 USHF.R.U32.HI UR40, URZ, UR14, UR7 ;  /* 0x0000000e3f282299 */ /* 0x000fe40008011607 */
[----:B------:R-:W-:Y:S02]  /*1150*/  UIADD3 UR4, UR10, UR4, URZ ;  /* 0x000000040a047290 */ /* 0x000fe4000fffe03f */
[----:B------:R-:W-:-:S04]  /*1160*/  UIADD3 UR6, -UR40, URZ, URZ ;  /* 0x0000003f28067290 */ /* 0x000fc8000fffe13f */
[----:B------:R-:W-:Y:S01]  /*1170*/  UIMAD UR42, UR42, UR6, UR13 ;  /* 0x000000062a2a72a4 */ /* 0x000fe2000f8e020d */
[----:B------:R-:W-:Y:S01]  /*1180*/  IMAD.U32 R0, RZ, RZ, UR4 ;  /* 0x00000004ff007e24 */ /* 0x000fe2000f8e00ff */
[----:B------:R-:W-:Y:S10]  /*1190*/  @!P1 BRA `(.L_x_784) ;  /* 0x0000000000409947 */ /* 0x000ff40003800000 */
[----:B------:R-:W-:Y:S01]  /*11a0*/  ISETP.LT.AND P0, PT, RZ, UR10, PT ;  /* 0x0000000aff007c0c */ /* 0x000fe2000bf01270 */
[----:B------:R-:W-:-:S12]  /*11b0*/  UIADD3 UR4, UR10, -0x1, URZ ;  /* 0xffffffff0a047890 */ /* 0x000fd8000fffe03f */
[----:B------:R-:W-:Y:S05]  /*11c0*/  @P0 BRA `(.L_x_785) ;  /* 0x00000000001c0947 */ /* 0x000fea0003800000 */
[----:B------:R-:W-:Y:S02]  /*11d0*/  UISETP.NE.AND UP0, UPT, UR5, 0x1, UPT ;  /* 0x000000010500788c */ /* 0x000fe4000bf05270 */
[----:B------:R-:W-:-:S09]  /*11e0*/  UIADD3 UR4, -UR10, URZ, URZ ;  /* 0x0000003f0a047290 */ /* 0x000fd2000fffe13f */
[----:B------:R-:W-:Y:S02]  /*11f0*/  @UP0 ULDC.64 UR8, c[0x0][0x9e8] ;  /* 0x00027a0000080ab9 */ /* 0x000fe40000000a00 */
[----:B------:R-:W-:-:S04]  /*1200*/  UIMAD.WIDE.U32 UR6, UR4, UR8, URZ ;  /* 0x00000008040672a5 */ /* 0x000fc8000f8e003f */
[----:B------:R-:W-:-:S04]  /*1210*/  @UP0 USHF.R.U32.HI UR4, URZ, UR9, UR7 ;  /* 0x000000093f040299 */ /* 0x000fc80008011607 */
[----:B------:R-:W-:Y:S01]  /*1220*/  ULOP3.LUT UR4, URZ, UR4, URZ, 0x33, !UPT ;  /* 0x000000043f047292 */ /* 0x000fe2000f8e333f */
[----:B------:R-:W-:Y:S11]  /*1230*/  BRA `(.L_x_786) ;  /* 0x0000000000107947 */ /* 0x000ff60003800000 */
.L_x_785:
[----:B------:R-:W-:-:S11]  /*1240*/  UISETP.NE.AND UP0, UPT, UR5, 0x1, UPT ;  /* 0x000000010500788c */ /* 0x000fd6000bf05270 */
[----:B------:R-:W-:Y:S02]  /*1250*/  @UP0 ULDC.64 UR8, c[0x0][0x9e8] ;  /* 0x00027a0000080ab9 */ /* 0x000fe40000000a00 */
[----:B------:R-:W-:-:S04]  /*1260*/  UIMAD.WIDE.U32 UR6, UR4, UR8, URZ ;  /* 0x00000008040672a5 */ /* 0x000fc8000f8e003f */
[----:B------:R-:W-:-:S12]  /*1270*/  @UP0 USHF.R.U32.HI UR4, URZ, UR9, UR7 ;  /* 0x000000093f040299 */ /* 0x000fd80008011607 */
.L_x_786:
[----:B------:R-:W-:-:S06]  /*1280*/  UIMAD UR4, UR4, UR5, UR5 ;  /* 0x00000005040472a4 */ /* 0x000fcc000f8e0205 */
[----:B------:R-:W-:-:S07]  /*1290*/  VIMNMX R0, R0, UR4, PT ;  /* 0x0000000400007c48 */ /* 0x000fce000bfe0100 */
.L_x_784:
[----:B------:R-:W-:Y:S01]  /*12a0*/  UIMAD UR4, UR41, UR12, 0x7f ;  /* 0x0000007f290474a4 */ /* 0x000fe2000f8e020c */
[----:B------:R-:W-:Y:S01]  /*12b0*/  VIADD R0, R0, 0x7f ;  /* 0x0000007f00007836 */ /* 0x000fe20000000000 */
[----:B------:R-:W-:Y:S01]  /*12c0*/  @UP1 ULDC UR6, c[0x0][0x44c] ;  /* 0x0001130000061ab9 */ /* 0x000fe20000000800 */
[----:B------:R-:W-:Y:S01]  /*12d0*/  @UP1 ULDC UR10, c[0x0][0x450] ;  /* 0x00011400000a1ab9 */ /* 0x000fe20000000800 */
[----:B------:R-:W-:Y:S02]  /*12e0*/  USHF.R.S32.HI UR8, URZ, 0x1f, UR4 ;  /* 0x0000001f3f087899 */ /* 0x000fe40008011404 */
[----:B------:R-:W-:Y:S01]  /*12f0*/  UIMAD.WIDE.U32 UR6, UR39, UR6, URZ ;  /* 0x00000006270672a5 */ /* 0x000fe2000f8e003f */
[----:B------:R-:W-:Y:S01]  /*1300*/  SHF.R.S32.HI R3, RZ, 0x1f, R0 ;  /* 0x0000001fff037819 */ /* 0x000fe20000011400 */
[----:B------:R-:W-:Y:S01]  /*1310*/  UMOV UR9, UR39 ;  /* 0x0000002700097c82 */ /* 0x000fe20008000000 */
[----:B------:R-:W-:Y:S02]  /*1320*/  ULEA.HI UR8, UR8, UR4, URZ, 0x7 ;  /* 0x0000000408087291 */ /* 0x000fe4000f8f383f */
[----:B------:R-:W-:Y:S01]  /*1330*/  @UP1 USHF.R.U32.HI UR9, URZ, UR10, UR7 ;  /* 0x0000000a3f091299 */ /* 0x000fe20008011607 */
[----:B------:R-:W-:Y:S01]  /*1340*/  LEA.HI R3, R3, R0, RZ, 0x7 ;  /* 0x0000000003037211 */ /* 0x000fe200078f38ff */
[----:B------:R-:W-:-:S02]  /*1350*/  UIMAD UR50, UR41, UR12, -UR50 ;  /* 0x0000000c293272a4 */ /* 0x000fc4000f8e0a32 */
[----:B------:R-:W-:Y:S01]  /*1360*/  USHF.R.S32.HI UR8, URZ, 0x7, UR8 ;  /* 0x000000073f087899 */ /* 0x000fe20008011408 */
[----:B------:R-:W-:Y:S01]  /*1370*/  SHF.R.S32.HI R3, RZ, 0x7, R3 ;  /* 0x00000007ff037819 */ /* 0x000fe20000011403 */
[----:B------:R-:W-:-:S03]  /*1380*/  UIADD3 UR4, UR50, UR9, URZ ;  /* 0x0000000932047290 */ /* 0x000fc6000fffe03f */
[----:B------:R-:W-:Y:S01]  /*1390*/  ULDC UR9, c[0x0][0x9dc] ;  /* 0x0002770000097ab9 */ /* 0x000fe20000000800 */
[----:B------:R-:W-:Y:S01]  /*13a0*/  VIMNMX R88, R3, UR8, PT ;  /* 0x0000000803587c48 */ /* 0x000fe2000bfe0100 */
[----:B------:R-:W-:Y:S01]  /*13b0*/  UIADD3 UR9, UR4, -UR9, URZ ;  /* 0x8000000904097290 */ /* 0x000fe2000fffe03f */
[----:B------:R-:W-:Y:S11]  /*13c0*/  @!P1 BRA `(.L_x_787) ;  /* 0x0000000000449947 */ /* 0x000ff60003800000 */
[----:B------:R-:W-:-:S06]  /*13d0*/  UISETP.GT.AND UP0, UPT, UR4, -0x1, UPT ;  /* 0xffffffff0400788c */ /* 0x000fcc000bf04270 */
[----:B------:R-:W-:-:S13]  /*13e0*/  PLOP3.LUT P0, PT, PT, PT, UP0, 0x80, 0x0 ;  /* 0x000000000000781c */ /* 0x000fda0003f0f008 */
[----:B------:R-:W-:Y:S05]  /*13f0*/  @P0 BRA `(.L_x_788) ;  /* 0x00000000001c0947 */ /* 0x000fea0003800000 */
[----:B------:R-:W-:Y:S02]  /*1400*/  UISETP.NE.AND UP0, UPT, UR5, 0x1, UPT ;  /* 0x000000010500788c */ /* 0x000fe4000bf05270 */
[----:B------:R-:W-:-:S09]  /*1410*/  ULOP3.LUT UR4, URZ, UR4, URZ, 0x33, !UPT ;  /* 0x000000043f047292 */ /* 0x000fd2000f8e333f */
[----:B------:R-:W-:Y:S02]  /*1420*/  @UP0 ULDC.64 UR10, c[0x0][0x9e8] ;  /* 0x00027a00000a0ab9 */ /* 0x000fe40000000a00 */
[----:B------:R-:W-:-:S04]  /*1430*/  UIMAD.WIDE.U32 UR6, UR4, UR10, URZ ;  /* 0x0000000a040672a5 */ /* 0x000fc8000f8e003f */
[----:B------:R-:W-:-:S04]  /*1440*/  @UP0 USHF.R.U32.HI UR4, URZ, UR11, UR7 ;  /* 0x0000000b3f040299 */ /* 0x000fc80008011607 */
[----:B------:R-:W-:Y:S01]  /*1450*/  ULOP3.LUT UR4, URZ, UR4, URZ, 0x33, !UPT ;  /* 0x000000043f047292 */ /* 0x000fe2000f8e333f */
[----:B------:R-:W-:Y:S11]  /*1460*/  BRA `(.L_x_789) ;  /* 0x0000000000107947 */ /* 0x000ff60003800000 */
.L_x_788:
[----:B------:R-:W-:-:S11]  /*1470*/  UISETP.NE.AND UP0, UPT, UR5, 0x1, UPT ;  /* 0x000000010500788c */ /* 0x000fd6000bf05270 */
[----:B------:R-:W-:Y:S02]  /*1480*/  @UP0 ULDC.64 UR10, c[0x0][0x9e8] ;  /* 0x00027a00000a0ab9 */ /* 0x000fe40000000a00 */
[----:B------:R-:W-:-:S04]  /*1490*/  UIMAD.WIDE.U32 UR6, UR4, UR10, URZ ;  /* 0x0000000a040672a5 */ /* 0x000fc8000f8e003f */
[----:B------:R-:W-:-:S12]  /*14a0*/  @UP0 USHF.R.U32.HI UR4, URZ, UR11, UR7 ;  /* 0x0000000b3f040299 */ /* 0x000fd80008011607 */
.L_x_789:
[----:B------:R-:W-:-:S04]  /*14b0*/  UIMAD UR4, UR4, UR5, URZ ;  /* 0x00000005040472a4 */ /* 0x000fc8000f8e023f */
[----:B------:R-:W-:-:S04]  /*14c0*/  UISETP.LT.AND UP0, UPT, UR9, UR4, UPT ;  /* 0x000000040900728c */ /* 0x000fc8000bf01270 */
[----:B------:R-:W-:-:S12]  /*14d0*/  USEL UR9, UR9, UR4, !UP0 ;  /* 0x0000000409097287 */ /* 0x000fd8000c000000 */
.L_x_787:
[----:B------:R-:W-:Y:S01]  /*14e0*/  USHF.R.S32.HI UR4, URZ, 0x1f, UR9 ;  /* 0x0000001f3f047899 */ /* 0x000fe20008011409 */
[----:B------:R-:W-:Y:S01]  /*14f0*/  PLOP3.LUT P0, PT, PT, PT, PT, 0x80, 0x0 ;  /* 0x000000000000781c */ /* 0x000fe20003f0f070 */
[----:B------:R-:W-:Y:S01]  /*1500*/  IMAD.MOV.U32 R0, RZ, RZ, RZ ;  /* 0x000000ffff007224 */ /* 0x000fe200078e00ff */
[----:B------:R-:W-:Y:S01]  /*1510*/  CS2R R26, SRZ ;  /* 0x00000000001a7805 */ /* 0x000fe2000001ff00 */
[----:B------:R-:W-:Y:S01]  /*1520*/  ULEA.HI UR4, UR4, UR9, URZ, 0x7 ;  /* 0x0000000904047291 */ /* 0x000fe2000f8f383f */
[----:B------:R-:W-:Y:S01]  /*1530*/  IMAD.MOV.U32 R30, RZ, RZ, RZ ;  /* 0x000000ffff1e7224 */ /* 0x000fe200078e00ff */
[----:B------:R-:W-:Y:S01]  /*1540*/  CS2R R24, SRZ ;  /* 0x0000000000187805 */ /* 0x000fe2000001ff00 */
[----:B------:R-:W-:Y:S01]  /*1550*/  IMAD.MOV.U32 R118, RZ, RZ, RZ ;  /* 0x000000ffff767224 */ /* 0x000fe200078e00ff */
[----:B------:R-:W-:Y:S01]  /*1560*/  USHF.R.S32.HI UR4, URZ, 0x7, UR4 ;  /* 0x000000073f047899 */ /* 0x000fe20008011404 */
[----:B------:R-:W-:Y:S01]  /*1570*/  IMAD.MOV.U32 R21, RZ, RZ, RZ ;  /* 0x000000ffff157224 */ /* 0x000fe200078e00ff */
[----:B------:R-:W-:Y:S01]  /*1580*/  CS2R R14, SRZ ;  /* 0x00000000000e7805 */ /* 0x000fe2000001ff00 */
[----:B------:R-:W-:Y:S01]  /*1590*/  IMAD.MOV.U32 R114, RZ, RZ, RZ ;  /* 0x000000ffff727224 */ /* 0x000fe200078e00ff */
[----:B------:R-:W-:Y:S01]  /*15a0*/  UISETP.LT.AND UP0, UPT, URZ, UR4, UPT ;  /* 0x000000043f00728c */ /* 0x000fe2000bf01270 */
[----:B------:R-:W-:Y:S01]  /*15b0*/  IMAD.MOV.U32 R29, RZ, RZ, RZ ;  /* 0x000000ffff1d7224 */ /* 0x000fe200078e00ff */
[----:B------:R-:W-:Y:S01]  /*15c0*/  CS2R R34, SRZ ;  /* 0x0000000000227805 */ /* 0x000fe2000001ff00 */
[----:B------:R-:W-:Y:S01]  /*15d0*/  IMAD.MOV.U32 R110, RZ, RZ, RZ ;  /* 0x000000ffff6e7224 */ /* 0x000fe200078e00ff */
[----:B------:R-:W-:Y:S01]  /*15e0*/  USEL UR43, URZ, UR4, !UP0 ;  /* 0x000000043f2b7287 */ /* 0x000fe2000c000000 */
[----:B------:R-:W-:Y:S01]  /*15f0*/  CS2R R12, SRZ ;  /* 0x00000000000c7805 */ /* 0x000fe2000001ff00 */
[----:B------:R-:W-:Y:S01]  /*1600*/  IMAD.MOV.U32 R106, RZ, RZ, RZ ;  /* 0x000000ffff6a7224 */ /* 0x000fe200078e00ff */
[----:B------:R-:W-:Y:S01]  /*1610*/  CS2R R102, SRZ ;  /* 0x0000000000667805 */ /* 0x000fe2000001ff00 */
[----:B------:R-:W-:Y:S01]  /*1620*/  IMAD.MOV.U32 R41, RZ, RZ, RZ ;  /* 0x000000ffff297224 */ /* 0x000fe200078e00ff */
[----:B------:R-:W-:-:S02]  /*1630*/  CS2R R100, SRZ ;  /* 0x0000000000647805 */ /* 0x000fc4000001ff00 */
[----:B------:R-:W-:Y:S02]  /*1640*/  ISETP.GT.AND P1, PT, R88, UR43, PT ;  /* 0x0000002b58007c0c */ /* 0x000fe4000bf24270 */
[----:B------:R-:W-:Y:S02]  /*1650*/  CS2R R98, SRZ ;  /* 0x0000000000627805 */ /* 0x000fe4000001ff00 */
[----:B------:R-:W-:Y:S02]  /*1660*/  CS2R R96, SRZ ;  /* 0x0000000000607805 */ /* 0x000fe4000001ff00 */
[----:B------:R-:W-:Y:S02]  /*1670*/  CS2R R94, SRZ ;  /* 0x00000000005e7805 */ /* 0x000fe4000001ff00 */
[----:B------:R-:W-:Y:S02]  /*1680*/  CS2R R92, SRZ ;  /* 0x00000000005c7805 */ /* 0x000fe4000001ff00 */
[----:B------:R-:W-:Y:S01]  /*1690*/  CS2R R90, SRZ ;  /* 0x00000000005a7805 */ /* 0x000fe2000001ff00 */
[----:B------:R-:W-:-:S02]  /*16a0*/  IMAD.MOV.U32 R89, RZ, RZ, RZ ;  /* 0x000000ffff597224 */ /* 0x000fc400078e00ff */
[----:B------:R-:W-:Y:S05]  /*16b0*/  @!P1 BRA `(.L_x_790) ;  /* 0x000000d400a49947 */ /* 0x000fea0003800000 */
[----:B------:R-:W0:Y:S01]  /*16c0*/  SHFL.IDX PT, R0, R154, RZ, 0x1f ;  /* 0x00001fff9a007589 */ /* 0x000e2200000e0000 */
[----:B------:R-:W1:Y:S01]  /*16d0*/  S2UR UR6, SR_CgaCtaId ;  /* 0x00000000000679c3 */ /* 0x000e620000008800 */
[----:B------:R-:W-:Y:S01]  /*16e0*/  UMOV UR45, 0x400 ;  /* 0x00000400002d7882 */ /* 0x000fe20000000000 */
[----:B0-----:R-:W-:Y:S01]  /*16f0*/  R2UR UR44, R0 ;  /* 0x00000000002c72ca */ /* 0x001fe200000e0000 */
[----:B-1----:R-:W-:-:S12]  /*1700*/  ULEA UR45, UR6, UR45, 0x18 ;  /* 0x0000002d062d7291 */ /* 0x002fd8000f8ec03f */
[----:B------:R-:W-:Y:S02]  /*1710*/  UIMAD.WIDE UR4, UR44, 0x55555556, URZ ;  /* 0x555555562c0478a5 */ /* 0x000fe4000f8e023f */
[----:B------:R-:W-:Y:S02]  /*1720*/  UIADD3 UR4, UR45, 0x8400, URZ ;  /* 0x000084002d047890 */ /* 0x000fe4000fffe03f */
[----:B------:R-:W-:Y:S02]  /*1730*/  ULEA.HI UR5, UR5, UR5, URZ, 0x1 ;  /* 0x0000000505057291 */ /* 0x000fe4000f8f083f */
[----:B------:R-:W-:Y:S02]  /*1740*/  ULOP3.LUT UP0, URZ, UR4, 0x3ff, URZ, 0xc0, !UPT ;  /* 0x000003ff043f7892 */ /* 0x000fe4000f80c03f */
[----:B------:R-:W-:-:S04]  /*1750*/  UIMAD UR5, UR5, -0x3, UR44 ;  /* 0xfffffffd050578a4 */ /* 0x000fc8000f8e022c */
[----:B------:R-:W-:Y:S01]  /*1760*/  PLOP3.LUT P0, PT, PT, PT, UP0, 0x80, 0x0 ;  /* 0x000000000000781c */ /* 0x000fe20003f0f008 */
[----:B------:R-:W-:-:S04]  /*1770*/  ULEA UR5, UR5, UR4, 0xd ;  /* 0x0000000405057291 */ /* 0x000fc8000f8e683f */
[----:B------:R-:W-:-:S04]  /*1780*/  USHF.R.U32.HI UR5, URZ, 0x4, UR5 ;  /* 0x000000043f057899 */ /* 0x000fc80008011605 */
[----:B------:R-:W-:-:S04]  /*1790*/  ULOP3.LUT UR51, UR5, 0x3fff, URZ, 0xc0, !UPT ;  /* 0x00003fff05337892 */ /* 0x000fc8000f8ec03f */
[----:B------:R-:W-:Y:S08]  /*17a0*/  @!P0 BRA `(.L_x_791) ;  /* 0x0000000000408947 */ /* 0x000ff00003800000 */
[----:B------:R-:W-:Y:S01]  /*17b0*/  MOV R0, 0x0 ;  /* 0x0000000000007802 */ /* 0x000fe20000000f00 */
[----:B------:R-:W-:Y:S01]  /*17c0*/  ULDC.64 UR4, c[0x4][0xa8] ;  /* 0x01002a0000047ab9 */ /* 0x000fe20000000a00 */
[----:B------:R-:W-:Y:S01]  /*17d0*/  ULDC.64 UR6, c[0x4][0x28] ;  /* 0x01000a0000067ab9 */ /* 0x000fe20000000a00 */
[----:B------:R-:W-:Y:S01]  /*17e0*/  IMAD.U32 R4, RZ, RZ, UR4 ;  /* 0x00000004ff047e24 */ /* 0x000fe2000f8e00ff */
[----:B------:R0:W1:Y:S01]  /*17f0*/  LDC.64 R2, c[0x4][R0] ;  /* 0x0100000000027b82 */ /* 0x0000620000000a00 */
[----:B------:R-:W-:Y:S01]  /*1800*/  IMAD.U32 R5, RZ, RZ, UR5 ;  /* 0x00000005ff057e24 */ /* 0x000fe2000f8e00ff */
        /* <DEDUP_REMOVED lines=9> */
[----:B-1----:R-:W-:Y:S05]  /*18a0*/  CALL.ABS.NOINC R2 ;  /* 0x0000000002007343 */ /* 0x002fea0003c00000 */
.L_x_791:
        /* <DEDUP_REMOVED lines=9> */
.L_x_964:
[----:B------:R-:W-:Y:S05]  /*1940*/  @!P0 BRA `(.L_x_793) ;  /* 0x0000000000048947 */ /* 0x000fea0003800000 */
[----:B------:R-:W-:Y:S01]  /*1950*/  BPT.TRAP 0x1 ;  /* 0x000000040000795c */ /* 0x000fe20000300000 */
.L_x_793:
[----:B------:R-:W-:Y:S02]  /*1960*/  IMAD.U32 R15, RZ, RZ, UR37 ;  /* 0x00000025ff0f7e24 */ /* 0x000fe4000f8e00ff */
[----:B0-----:R-:W-:-:S03]  /*1970*/  IMAD.U32 R0, RZ, RZ, UR36 ;  /* 0x00000024ff007e24 */ /* 0x001fc6000f8e00ff */
[----:B------:R-:W-:Y:S02]  /*1980*/  LEA R15, R15, UR45, 0x3 ;  /* 0x0000002d0f0f7c11 */ /* 0x000fe4000f8e18ff */
[----:B------:R-:W-:-:S04]  /*1990*/  SHF.L.U32 R0, R0, 0x1f, RZ ;  /* 0x0000001f00007819 */ /* 0x000fc800000006ff */
[----:B------:R0:W1:Y:S01]  /*19a0*/  SYNCS.PHASECHK.TRANS64.TRYWAIT P2, [R15+URZ+0x16830], R0 ;  /* 0x016830000f0075a7 */ /* 0x000062000804017f */
[----:B------:R-:W-:Y:S05]  /*19b0*/  @!P0 BRA `(.L_x_794) ;  /* 0x0000000000048947 */ /* 0x000fea0003800000 */
[----:B------:R-:W-:Y:S01]  /*19c0*/  BPT.TRAP 0x1 ;  /* 0x000000040000795c */ /* 0x000fe20000300000 */
.L_x_794:
[----:B------:R-:W2:Y:S02]  /*19d0*/  S2R R2, SR_TID.X ;  /* 0x0000000000027919 */ /* 0x000ea40000002100 */
[----:B--2---:R-:W-:Y:S01]  /*19e0*/  LOP3.LUT P1, RZ, R2, 0x7f, RZ, 0xc0, !PT ;  /* 0x0000007f02ff7812 */ /* 0x004fe2000782c0ff */
[----:B-1----:R-:W-:-:S12]  /*19f0*/  @P2 BRA `(.L_x_795) ;  /* 0x0000000000082947 */ /* 0x002fd80003800000 */
[----:B------:R-:W1:Y:S02]  /*1a00*/  SYNCS.PHASECHK.TRANS64.TRYWAIT P2, [R15+URZ+0x16830], R0 ;  /* 0x016830000f0075a7 */ /* 0x000e64000804017f */
[----:B-1----:R-:W-:Y:S05]  /*1a10*/  @!P2 BRA `(.L_x_796) ;  /* 0x00000128003ca947 */ /* 0x002fea0003800000 */
.L_x_795:
[----:B------:R-:W-:Y:S05]  /*1a20*/  WARPSYNC.ALL ;  /* 0x0000000000007948 */ /* 0x000fea0003800000 */
[----:B------:R-:W-:Y:S01]  /*1a30*/  UIADD3 UR4, UR45, 0xe400, URZ ;  /* 0x0000e4002d047890 */ /* 0x000fe2000fffe03f */
[----:B------:R-:W-:Y:S01]  /*1a40*/  WARPGROUP.ARRIVE ;  /* 0x00000000000079c5 */ /* 0x000fe20000000000 */
[----:B------:R-:W-:Y:S01]  /*1a50*/  ULOP3.LUT UR16, UR51, 0x10000, URZ, 0xfc, !UPT ;  /* 0x0001000033107892 */ /* 0x000fe2000f8efc3f */
[----:B01----:R-:W-:Y:S01]  /*1a60*/  @!P1 VIADD R15, R15, 0x16840 ;  /* 0x000168400f0f9836 */ /* 0x003fe20000000000 */
[----:B------:R-:W-:Y:S01]  /*1a70*/  USHF.R.U32.HI UR4, URZ, 0x4, UR4 ;  /* 0x000000043f047899 */ /* 0x000fe20008011604 */
[----:B------:R-:W-:Y:S01]  /*1a80*/  UMOV UR17, 0x40000040 ;  /* 0x4000004000117882 */ /* 0x000fe20000000000 */
[----:B------:R-:W-:-:S02]  /*1a90*/  UMOV UR19, 0x40000040 ;  /* 0x4000004000137882 */ /* 0x000fc40000000000 */
[----:B------:R-:W-:Y:S01]  /*1aa0*/  ULOP3.LUT UR4, UR4, 0x3fff, URZ, 0xc0, !UPT ;  /* 0x00003fff04047892 */ /* 0x000fe2000f8ec03f */
[----:B------:R-:W-:Y:S01]  /*1ab0*/  @!P1 PRMT R15, RZ, 0x654, R15 ;  /* 0x00000654ff0f9816 */ /* 0x000fe2000000000f */
[----:B------:R-:W-:Y:S01]  /*1ac0*/  UMOV UR5, 0x40000040 ;  /* 0x4000004000057882 */ /* 0x000fe20000000000 */
[----:B------:R-:W-:Y:S01]  /*1ad0*/  UMOV UR7, 0x40000040 ;  /* 0x4000004000077882 */ /* 0x000fe20000000000 */
[----:B------:R-:W-:Y:S02]  /*1ae0*/  ULOP3.LUT UR20, UR4, 0x10000, URZ, 0xfc, !UPT ;  /* 0x0001000004147892 */ /* 0x000fe4000f8efc3f */
[----:B------:R-:W-:Y:S02]  /*1af0*/  UIADD3 UR4, UR16, 0x2, URZ ;  /* 0x0000000210047890 */ /* 0x000fe4000fffe03f */
[----:B------:R-:W-:Y:S02]  /*1b00*/  ULEA UR18, UR37, UR20, 0xa ;  /* 0x0000001425127291 */ /* 0x000fe4000f8e503f */
[----:B------:R-:W-:-:S02]  /*1b10*/  UIADD3 UR8, UR16, 0x4, URZ ;  /* 0x0000000410087890 */ /* 0x000fc4000fffe03f */
[----:B------:R-:W-:Y:S02]  /*1b20*/  UIADD3 UR6, UR18, 0x2, URZ ;  /* 0x0000000212067890 */ /* 0x000fe4000fffe03f */
[----:B------:R-:W-:Y:S01]  /*1b30*/  UIADD3 UR10, UR18, 0x4, URZ ;  /* 0x00000004120a7890 */ /* 0x000fe2000fffe03f */
[----:B------:R-:W-:Y:S02]  /*1b40*/  UMOV UR9, 0x40000040 ;  /* 0x4000004000097882 */ /* 0x000fe40000000000 */
[----:B------:R-:W-:Y:S01]  /*1b50*/  HGMMA.64x128x16.F32.BF16 R24, gdesc[UR16], RZ, !UPT, gsb0 ;  /* 0x01e00000101879f0 */ /* 0x000fe2000c0018ff */
[----:B------:R-:W-:Y:S01]  /*1b60*/  UMOV UR11, 0x40000040 ;  /* 0x40000040000b7882 */ /* 0x000fe20000000000 */
[----:B------:R-:W-:Y:S02]  /*1b70*/  UIADD3 UR12, UR16, 0x6, URZ ;  /* 0x00000006100c7890 */ /* 0x000fe4000fffe03f */
[----:B------:R-:W-:Y:S01]  /*1b80*/  UIADD3 UR14, UR18, 0x6, URZ ;  /* 0x00000006120e7890 */ /* 0x000fe2000fffe03f */
[----:B------:R-:W-:Y:S01]  /*1b90*/  UMOV UR13, 0x40000040 ;  /* 0x40000040000d7882 */ /* 0x000fe20000000000 */
[----:B------:R-:W-:Y:S01]  /*1ba0*/  UMOV UR15, 0x40000040 ;  /* 0x40000040000f7882 */ /* 0x000fe20000000000 */
[----:B------:R-:W-:-:S02]  /*1bb0*/  ULDC UR21, c[0x0][0x9dc] ;  /* 0x0002770000157ab9 */ /* 0x000fc40000000800 */
[----:B------:R-:W-:Y:S01]  /*1bc0*/  ULOP3.LUT UR21, URZ, UR21, URZ, 0x33, !UPT ;  /* 0x000000153f157292 */ /* 0x000fe2000f8e333f */
[----:B------:R-:W-:Y:S02]  /*1bd0*/  WARPGROUP.DEPBAR.LE gsb0, 0x0 ;  /* 0x00008000000079c5 */ /* 0x000fe40000010000 */
[----:B------:R-:W-:-:S06]  /*1be0*/  WARPGROUP.ARRIVE ;  /* 0x00000000000079c5 */ /* 0x000fcc0000000000 */
[----:B------:R-:W-:Y:S01]  /*1bf0*/  HGMMA.64x128x16.F32.BF16 R24, gdesc[UR4], R24, gsb0 ;  /* 0x01e00000041879f0 */ /* 0x000fe20008001818 */
[----:B------:R-:W-:Y:S02]  /*1c00*/  ULDC UR6, c[0x0][0x448] ;  /* 0x0001120000067ab9 */ /* 0x000fe40000000800 */
[----:B------:R-:W-:-:S06]  /*1c10*/  UISETP.NE.AND UP0, UPT, UR6, 0x1, UPT ;  /* 0x000000010600788c */ /* 0x000fcc000bf05270 */
[----:B------:R-:W-:Y:S02]  /*1c20*/  PLOP3.LUT P2, PT, PT, PT, UP0, 0x80, 0x0 ;  /* 0x000000000000781c */ /* 0x000fe40003f4f008 */
[----:B------:R-:W-:-:S03]  /*1c30*/  PLOP3.LUT P3, PT, PT, PT, UP0, 0x80, 0x0 ;  /* 0x000000000000781c */ /* 0x000fc60003f6f008 */
[----:B------:R-:W-:Y:S01]  /*1c40*/  @UP0 ULDC UR6, c[0x0][0x44c] ;  /* 0x0001130000060ab9 */ /* 0x000fe20000000800 */
[----:B------:R-:W-:Y:S02]  /*1c50*/  WARPGROUP.DEPBAR.LE gsb0, 0x0 ;  /* 0x00008000000079c5 */ /* 0x000fe40000010000 */
[----:B------:R-:W-:-:S06]  /*1c60*/  WARPGROUP.ARRIVE ;  /* 0x00000000000079c5 */ /* 0x000fcc0000000000 */
[----:B------:R-:W-:Y:S01]  /*1c70*/  HGMMA.64x128x16.F32.BF16 R24, gdesc[UR8], R24, gsb0 ;  /* 0x01e00000081879f0 */ /* 0x000fe20008001818 */
[----:B------:R-:W-:Y:S02]  /*1c80*/  ULDC UR10, c[0x0][0x9d8] ;  /* 0x00027600000a7ab9 */ /* 0x000fe40000000800 */
[----:B------:R-:W-:Y:S02]  /*1c90*/  WARPGROUP.DEPBAR.LE gsb0, 0x0 ;  /* 0x00008000000079c5 */ /* 0x000fe40000010000 */
[----:B------:R-:W-:-:S07]  /*1ca0*/  WARPGROUP.ARRIVE ;  /* 0x00000000000079c5 */ /* 0x000fce0000000000 */
[----:B------:R-:W-:Y:S03]  /*1cb0*/  HGMMA.64x128x16.F32.BF16 R24, gdesc[UR12], R24, gsb0 ;  /* 0x01e000000c1879f0 */ /* 0x000fe60008001818 */
[----:B------:R-:W-:Y:S02]  /*1cc0*/  WARPGROUP.DEPBAR.LE gsb0, 0x0 ;  /* 0x00008000000079c5 */ /* 0x000fe40000010000 */
[----:B------:R-:W-:Y:S01]  /*1cd0*/  FMUL.FTZ R2, R24, UR10 ;  /* 0x0000000a18027c20 */ /* 0x000fe20008410000 */
[----:B------:R-:W-:Y:S01]  /*1ce0*/  FMUL.FTZ R90, R28, UR10 ;  /* 0x0000000a1c5a7c20 */ /* 0x000fe20008410000 */
[----:B------:R-:W-:Y:S01]  /*1cf0*/  FMUL.FTZ R20, R47, UR10 ;  /* 0x0000000a2f147c20 */ /* 0x000fe20008410000 */
[----:B------:R-:W-:Y:S01]  /*1d00*/  FMUL.FTZ R28, R55, UR10 ;  /* 0x0000000a371c7c20 */ /* 0x000fe20008410000 */
[----:B------:R-:W-:Y:S02]  /*1d10*/  VIADD R24, R17, UR39 ;  /* 0x0000002711187c36 */ /* 0x000fe40008000000 */
[----:B------:R-:W-:Y:S01]  /*1d20*/  FMUL.FTZ R55, R56, UR10 ;  /* 0x0000000a38377c20 */ /* 0x000fe20008410000 */
[----:B------:R-:W0:Y:S01]  /*1d30*/  LDC R47, c[0x0][0x2f0] ;  /* 0x0000bc00ff2f7b82 */ /* 0x000e220000000800 */
[----:B------:R-:W-:Y:S01]  /*1d40*/  FMUL.FTZ R56, R57, UR10 ;  /* 0x0000000a39387c20 */ /* 0x000fe20008410000 */
[----:B------:R-:W-:Y:S01]  /*1d50*/  FMUL.FTZ R0, R26, UR10 ;  /* 0x0000000a1a007c20 */ /* 0x000fe20008410000 */
[----:B------:R-:W-:Y:S01]  /*1d60*/  FMUL.FTZ R21, R46, UR10 ;  /* 0x0000000a2e157c20 */ /* 0x000fe20008410000 */
[----:B------:R-:W-:Y:S01]  /*1d70*/  FMUL.FTZ R57, R60, UR10 ;  /* 0x0000000a3c397c20 */ /* 0x000fe20008410000 */
[----:B------:R-:W-:Y:S01]  /*1d80*/  FMUL.FTZ R46, R49, UR10 ;  /* 0x0000000a312e7c20 */ /* 0x000fe20008410000 */
[----:B------:R-:W-:Y:S01]  /*1d90*/  FMUL.FTZ R26, R50, UR10 ;  /* 0x0000000a321a7c20 */ /* 0x000fe20008410000 */
[----:B------:R-:W-:-:S04]  /*1da0*/  @P2 IMAD.HI.U32 R60, R24, UR6, RZ ;  /* 0x00000006183c2c27 */ /* 0x000fc8000f8e00ff */
[----:B------:R-:W-:Y:S01]  /*1db0*/  FMUL.FTZ R4, R31, UR10 ;  /* 0x0000000a1f047c20 */ /* 0x000fe20008410000 */
[----:B------:R-:W-:Y:S01]  /*1dc0*/  FMUL.FTZ R49, R52, UR10 ;  /* 0x0000000a34317c20 */ /* 0x000fe20008410000 */
[----:B------:R-:W1:Y:S01]  /*1dd0*/  LDC R50, c[0x0][0x288] ;  /* 0x0000a200ff327b82 */ /* 0x000e620000000800 */
[----:B------:R-:W-:Y:S01]  /*1de0*/  FMUL.FTZ R31, R33, UR10 ;  /* 0x0000000a211f7c20 */ /* 0x000fe20008410000 */
[----:B------:R-:W-:Y:S01]  /*1df0*/  FMUL.FTZ R52, R53, UR10 ;  /* 0x0000000a35347c20 */ /* 0x000fe20008410000 */
[----:B------:R-:W-:Y:S01]  /*1e00*/  FMUL.FTZ R33, R58, UR10 ;  /* 0x0000000a3a217c20 */ /* 0x000fe20008410000 */
[----:B------:R-:W-:Y:S01]  /*1e10*/  FMUL.FTZ R53, R75, UR10 ;  /* 0x0000000a4b357c20 */ /* 0x000fe20008410000 */
[----:B------:R-:W-:Y:S01]  /*1e20*/  @UP0 ULDC UR6, c[0x0][0x450] ;  /* 0x0001140000060ab9 */ /* 0x000fe20000000800 */
[----:B------:R-:W-:Y:S01]  /*1e30*/  FMUL.FTZ R58, R61, UR10 ;  /* 0x0000000a3d3a7c20 */ /* 0x000fe20008410000 */
[----:B------:R-:W-:Y:S01]  /*1e40*/  IMAD.MOV.U32 R75, RZ, RZ, R24 ;  /* 0x000000ffff4b7224 */ /* 0x000fe200078e0018 */
[----:B------:R-:W-:Y:S01]  /*1e50*/  @P3 SHF.R.U32.HI R75, RZ, UR6, R60 ;  /* 0x00000006ff4b3c19 */ /* 0x000fe2000801163c */
[----:B------:R-:W-:-:S02]  /*1e60*/  IMAD.MOV.U32 R61, RZ, RZ, -0x80 ;  /* 0xffffff80ff3d7424 */ /* 0x000fc400078e00ff */
[----:B------:R-:W-:Y:S01]  /*1e70*/  FMUL.FTZ R7, R34, UR10 ;  /* 0x0000000a22077c20 */ /* 0x000fe20008410000 */
[----:B------:R-:W-:Y:S01]  /*1e80*/  FMUL.FTZ R34, R37, UR10 ;  /* 0x0000000a25227c20 */ /* 0x000fe20008410000 */
[----:B------:R-:W-:Y:S01]  /*1e90*/  FMUL.FTZ R14, R82, UR10 ;  /* 0x0000000a520e7c20 */ /* 0x000fe20008410000 */
[----:B------:R-:W-:Y:S01]  /*1ea0*/  FMUL.FTZ R37, R62, UR10 ;  /* 0x0000000a3e257c20 */ /* 0x000fe20008410000 */
[----:B------:R-:W-:Y:S02]  /*1eb0*/  IMAD R82, R88, R61, 0x80 ;  /* 0x0000008058527424 */ /* 0x000fe400078e023d */
[----:B------:R-:W-:Y:S01]  /*1ec0*/  FMUL.FTZ R5, R30, UR10 ;  /* 0x0000000a1e057c20 */ /* 0x000fe20008410000 */
[----:B------:R-:W2:Y:S01]  /*1ed0*/  SHFL.IDX PT, R62, R75, RZ, 0x1c1f ;  /* 0x001c1fff4b3e7589 */ /* 0x000ea200000e0000 */
[----:B------:R-:W-:Y:S01]  /*1ee0*/  FMUL.FTZ R30, R32, UR10 ;  /* 0x0000000a201e7c20 */ /* 0x000fe20008410000 */
[----:B------:R-:W-:Y:S01]  /*1ef0*/  ULDC.64 UR6, c[0x0][0x9e0] ;  /* 0x0002780000067ab9 */ /* 0x000fe20000000a00 */
[----:B------:R-:W-:Y:S01]  /*1f00*/  FMUL.FTZ R32, R36, UR10 ;  /* 0x0000000a24207c20 */ /* 0x000fe20008410000 */
[----:B------:R-:W-:Y:S01]  /*1f10*/  FMUL.FTZ R36, R40, UR10 ;  /* 0x0000000a28247c20 */ /* 0x000fe20008410000 */
[----:B------:R-:W-:Y:S01]  /*1f20*/  FMUL.FTZ R12, R42, UR10 ;  /* 0x0000000a2a0c7c20 */ /* 0x000fe20008410000 */
[----:B------:R-:W-:Y:S01]  /*1f30*/  VIADD R61, R82, 0x1 ;  /* 0x00000001523d7836 */ /* 0x000fe20000000000 */
[----:B------:R-:W-:Y:S01]  /*1f40*/  UISETP.GE.AND UP1, UPT, UR7, 0x1, UPT ;  /* 0x000000010700788c */ /* 0x000fe2000bf26270 */
[----:B------:R-:W-:Y:S01]  /*1f50*/  FMUL.FTZ R89, R25, UR10 ;  /* 0x0000000a19597c20 */ /* 0x000fe20008410000 */
        /* <DEDUP_REMOVED lines=13> */
[----:B------:R3:W-:Y:S01]  /*2030*/  @!P1 SYNCS.ARRIVE.TRANS64.RED.A1T0 RZ, [R15+URZ], RZ ;  /* 0x000000ff0fff99a7 */ /* 0x0007e2000810043f */
        /* <DEDUP_REMOVED lines=21> */
[----:B---3--:R-:W-:Y:S01]  /*2190*/  FMUL.FTZ R15, R87, UR10 ;  /* 0x0000000a570f7c20 */ /* 0x008fe20008410000 */
[----:B------:R-:W-:Y:S01]  /*21a0*/  IMAD R60, R16, -0x2, R61 ;  /* 0xfffffffe103c7824 */ /* 0x000fe200078e023d */
[----:B------:R-:W-:Y:S01]  /*21b0*/  PLOP3.LUT P2, PT, PT, PT, UP1, 0x40, 0x0 ;  /* 0x000000000000781c */ /* 0x000fe20003f4e818 */
[----:B------:R-:W3:Y:S01]  /*21c0*/  MUFU.TANH R2, R2 ;  /* 0x0000000200027308 */ /* 0x000ee20000002400 */
[----:B0-----:R-:W-:-:S02]  /*21d0*/  IMAD R61, R47, UR41, R82 ;  /* 0x000000292f3d7c24 */ /* 0x001fc4000f8e0252 */
[----:B------:R-:W-:Y:S01]  /*21e0*/  FMUL.FTZ R77, R77, UR10 ;  /* 0x0000000a4d4d7c20 */ /* 0x000fe20008410000 */
[----:B------:R-:W-:Y:S01]  /*21f0*/  IMAD R63, R47, UR41, R60 ;  /* 0x000000292f3f7c24 */ /* 0x000fe2000f8e023c */
[----:B------:R-:W-:Y:S01]  /*2200*/  LEA R78, R88, 0xffffff80, 0x7 ;  /* 0xffffff80584e7811 */ /* 0x000fe200078e38ff */
[----:B------:R-:W-:Y:S02]  /*2210*/  IMAD R79, R16, -0x2, R61 ;  /* 0xfffffffe104f7824 */ /* 0x000fe400078e023d */
[----:B-1----:R-:W-:Y:S01]  /*2220*/  IMAD.IADD R63, R63, 0x1, -R50 ;  /* 0x000000013f3f7824 */ /* 0x002fe200078e0a32 */
[----:B------:R-:W0:Y:S03]  /*2230*/  MUFU.TANH R89, R89 ;  /* 0x0000005900597308 */ /* 0x000e260000002400 */
[C---:B------:R-:W-:Y:S02]  /*2240*/  VIADD R86, R63.reuse, UR6 ;  /* 0x000000063f567c36 */ /* 0x040fe40008000000 */
[----:B------:R-:W-:-:S03]  /*2250*/  VIADD R83, R63, UR21 ;  /* 0x000000153f537c36 */ /* 0x000fc60008000000 */
[----:B------:R-:W1:Y:S01]  /*2260*/  MUFU.TANH R0, R0 ;  /* 0x0000000000007308 */ /* 0x000e620000002400 */
[----:B--2---:R-:W-:-:S07]  /*2270*/  VIADDMNMX R74, R62, R86, R79, PT ;  /* 0x000000563e4a7246 */ /* 0x004fce000380014f */
[----:B------:R-:W2:Y:S08]  /*2280*/  MUFU.TANH R3, R3 ;  /* 0x0000000300037308 */ /* 0x000eb00000002400 */
[----:B------:R-:W4:Y:S08]  /*2290*/  MUFU.TANH R90, R90 ;  /* 0x0000005a005a7308 */ /* 0x000f300000002400 */
[----:B------:R-:W0:Y:S08]  /*22a0*/  MUFU.TANH R29, R29 ;  /* 0x0000001d001d7308 */ /* 0x000e300000002400 */
        /* <DEDUP_REMOVED lines=57> */
[----:B------:R5:W0:Y:S02]  /*2640*/  MUFU.TANH R94, R77 ;  /* 0x0000004d005e7308 */ /* 0x000a240000002400 */
[----:B-----5:R-:W-:Y:S01]  /*2650*/  IMAD.IADD R77, R83, 0x1, R62 ;  /* 0x00000001534d7824 */ /* 0x020fe200078e023e */
[----:B-1234-:R-:W-:Y:S06]  /*2660*/  @P2 BRA `(.L_x_797) ;  /* 0x00000000005c2947 */ /* 0x01efec0003800000 */
[----:B------:R-:W-:Y:S01]  /*2670*/  IMAD R61, R47, UR41, R62 ;  /* 0x000000292f3d7c24 */ /* 0x000fe2000f8e023e */
[----:B------:R-:W-:Y:S03]  /*2680*/  BSSY B0, `(.L_x_798) ;  /* 0x0000011000007945 */ /* 0x000fe60003800000 */
[----:B------:R-:W-:-:S05]  /*2690*/  IMAD.IADD R61, R61, 0x1, -R50 ;  /* 0x000000013d3d7824 */ /* 0x000fca00078e0a32 */
[----:B------:R-:W-:-:S13]  /*26a0*/  ISETP.GT.AND P2, PT, R61, -0x1, PT ;  /* 0xffffffff3d00780c */ /* 0x000fda0003f44270 */
[----:B------:R-:W-:Y:S05]  /*26b0*/  @P2 BRA `(.L_x_799) ;  /* 0x0000000000202947 */ /* 0x000fea0003800000 */
[----:B------:R-:W-:Y:S01]  /*26c0*/  UISETP.NE.AND UP2, UPT, UR7, 0x1, UPT ;  /* 0x000000010700788c */ /* 0x000fe2000bf45270 */
[----:B------:R-:W-:-:S05]  /*26d0*/  LOP3.LUT R61, RZ, R61, RZ, 0x33, !PT ;  /* 0x0000003dff3d7212 */ /* 0x000fca00078e33ff */
[----:B------:R-:W-:-:S05]  /*26e0*/  PLOP3.LUT P2, PT, PT, PT, UP2, 0x80, 0x0 ;  /* 0x000000000000781c */ /* 0x000fca0003f4f028 */
[----:B------:R-:W-:-:S08]  /*26f0*/  @UP2 ULDC.64 UR10, c[0x0][0x9e8] ;  /* 0x00027a00000a2ab9 */ /* 0x000fd00000000a00 */
[----:B------:R-:W-:-:S05]  /*2700*/  @P2 IMAD.HI.U32 R60, R61, UR10, RZ ;  /* 0x0000000a3d3c2c27 */ /* 0x000fca000f8e00ff */
[----:B------:R-:W-:-:S04]  /*2710*/  @P2 SHF.R.U32.HI R61, RZ, UR11, R60 ;  /* 0x0000000bff3d2c19 */ /* 0x000fc8000801163c */
[----:B------:R-:W-:Y:S01]  /*2720*/  LOP3.LUT R61, RZ, R61, RZ, 0x33, !PT ;  /* 0x0000003dff3d7212 */ /* 0x000fe200078e33ff */
[----:B------:R-:W-:Y:S06]  /*2730*/  BRA `(.L_x_800) ;  /* 0x0000000000147947 */ /* 0x000fec0003800000 */
.L_x_799:
[----:B------:R-:W-:-:S06]  /*2740*/  UISETP.NE.AND UP2, UPT, UR7, 0x1, UPT ;  /* 0x000000010700788c */ /* 0x000fcc000bf45270 */
[----:B------:R-:W-:-:S05]  /*2750*/  PLOP3.LUT P2, PT, PT, PT, UP2, 0x80, 0x0 ;  /* 0x000000000000781c */ /* 0x000fca0003f4f028 */
[----:B------:R-:W-:-:S08]  /*2760*/  @UP2 ULDC.64 UR10, c[0x0][0x9e8] ;  /* 0x00027a00000a2ab9 */ /* 0x000fd00000000a00 */
[----:B------:R-:W-:-:S05]  /*2770*/  @P2 IMAD.HI.U32 R60, R61, UR10, RZ ;  /* 0x0000000a3d3c2c27 */ /* 0x000fca000f8e00ff */
[----:B------:R-:W-:-:S07]  /*2780*/  @P2 SHF.R.U32.HI R61, RZ, UR11, R60 ;  /* 0x0000000bff3d2c19 */ /* 0x000fce000801163c */
.L_x_800:
[----:B------:R-:W-:Y:S05]  /*2790*/  BSYNC B0 ;  /* 0x0000000000007941 */ /* 0x000fea0003800000 */
.L_x_798:
[----:B------:R-:W-:-:S04]  /*27a0*/  IMAD R61, R61, UR7, -R78 ;  /* 0x000000073d3d7c24 */ /* 0x000fc8000f8e0a4e */
[----:B------:R-:W-:-:S05]  /*27b0*/  IMAD R61, R16, -0x2, R61 ;  /* 0xfffffffe103d7824 */ /* 0x000fca00078e023d */
[----:B------:R-:W-:Y:S02]  /*27c0*/  VIMNMX R77, R77, R61, !PT ;  /* 0x0000003d4d4d7248 */ /* 0x000fe40007fe0100 */
[----:B------:R-:W-:-:S07]  /*27d0*/  VIADDMNMX R74, R61, UR7, R74, PT ;  /* 0x000000073d4a7c46 */ /* 0x000fce000b80014a */
.L_x_797:
[C---:B------:R-:W-:Y:S02]  /*27e0*/  ISETP.GE.AND P4, PT, R82.reuse, 0x9, PT ;  /* 0x000000095200780c */ /* 0x040fe40003f86270 */
[C---:B------:R-:W-:Y:S02]  /*27f0*/  ISETP.GE.AND P2, PT, R82.reuse, 0x2, PT ;  /* 0x000000025200780c */ /* 0x040fe40003f46270 */
[----:B------:R-:W-:Y:S02]  /*2800*/  ISETP.GE.AND P5, PT, R82, 0xa, PT ;  /* 0x0000000a5200780c */ /* 0x000fe40003fa6270 */
[----:B------:R-:W-:Y:S02]  /*2810*/  LOP3.LUT R22, R22, 0xfffffffd, RZ, 0xc0, !PT ;  /* 0xfffffffd16167812 */ /* 0x000fe400078ec0ff */
[----:B------:R-:W-:-:S04]  /*2820*/  ISETP.GT.AND P3, PT, R77, 0x1, !P2 ;  /* 0x000000014d00780c */ /* 0x000fc80005764270 */
[----:B------:R-:W-:Y:S02]  /*2830*/  ISETP.LT.OR P3, PT, R74, 0x2, P3 ;  /* 0x000000024a00780c */ /* 0x000fe40001f61670 */
[----:B------:R-:W-:Y:S02]  /*2840*/  @P4 LOP3.LUT R22, R22, 0x2, RZ, 0xfc, !PT ;  /* 0x0000000216164812 */ /* 0x000fe400078efcff */
[----:B0-----:R-:W-:Y:S02]  /*2850*/  FSEL R89, R89, -INF , !P3 ;  /* 0xff80000059597808 */ /* 0x001fe40005800000 */
[----:B------:R-:W-:Y:S02]  /*2860*/  LOP3.LUT R22, R22, 0xfffffffb, RZ, 0xc0, !PT ;  /* 0xfffffffb16167812 */ /* 0x000fe400078ec0ff */
[----:B------:R-:W-:Y:S02]  /*2870*/  ISETP.GT.AND P4, PT, R77, 0x8, !P4 ;  /* 0x000000084d00780c */ /* 0x000fe40006784270 */
[----:B------:R-:W-:-:S02]  /*2880*/  @P5 LOP3.LUT R22, R22, 0x4, RZ, 0xfc, !PT ;  /* 0x0000000416165812 */ /* 0x000fc400078efcff */
[----:B------:R-:W-:Y:S02]  /*2890*/  ISETP.GT.AND P3, PT, R77, 0x9, !P5 ;  /* 0x000000094d00780c */ /* 0x000fe40006f64270 */
[----:B------:R-:W-:Y:S02]  /*28a0*/  ISETP.GE.AND P5, PT, R82, 0x11, PT ;  /* 0x000000115200780c */ /* 0x000fe40003fa6270 */
[C---:B------:R-:W-:Y:S02]  /*28b0*/  ISETP.LT.OR P4, PT, R74.reuse, 0x9, P4 ;  /* 0x000000094a00780c */ /* 0x040fe40002781670 */
[----:B------:R-:W-:Y:S02]  /*28c0*/  ISETP.LT.OR P3, PT, R74, 0xa, P3 ;  /* 0x0000000a4a00780c */ /* 0x000fe40001f61670 */
[----:B------:R-:W-:Y:S02]  /*28d0*/  FSEL R90, R90, -INF , !P4 ;  /* 0xff8000005a5a7808 */ /* 0x000fe40006000000 */
[----:B------:R-:W-:-:S02]  /*28e0*/  ISETP.GE.AND P4, PT, R82, 0x12, PT ;  /* 0x000000125200780c */ /* 0x000fc40003f86270 */
[----:B------:R-:W-:Y:S02]  /*28f0*/  LOP3.LUT R22, R22, 0xfffffff7, RZ, 0xc0, !PT ;  /* 0xfffffff716167812 */ /* 0x000fe400078ec0ff */
[----:B------:R-:W-:Y:S02]  /*2900*/  FSEL R72, R29, -INF , !P3 ;  /* 0xff8000001d487808 */ /* 0x000fe40005800000 */
[----:B------:R-:W-:Y:S02]  /*2910*/  ISETP.GT.AND P3, PT, R77, 0x10, !P5 ;  /* 0x000000104d00780c */ /* 0x000fe40006f64270 */
[----:B------:R-:W-:Y:S02]  /*2920*/  @P5 LOP3.LUT R22, R22, 0x8, RZ, 0xfc, !PT ;  /* 0x0000000816165812 */ /* 0x000fe400078efcff */
[----:B------:R-:W-:Y:S02]  /*2930*/  ISETP.LT.OR P3, PT, R74, 0x11, P3 ;  /* 0x000000114a00780c */ /* 0x000fe40001f61670 */
[----:B------:R-:W-:-:S02]  /*2940*/  LOP3.LUT R22, R22, 0xfdffffff, RZ, 0xc0, !PT ;  /* 0xfdffffff16167812 */ /* 0x000fc400078ec0ff */
[----:B------:R-:W-:Y:S02]  /*2950*/  FSEL R71, R30, -INF , !P3 ;  /* 0xff8000001e477808 */ /* 0x000fe40005800000 */
[----:B------:R-:W-:Y:S02]  /*2960*/  @P4 LOP3.LUT R22, R22, 0x2000000, RZ, 0xfc, !PT ;  /* 0x0200000016164812 */ /* 0x000fe400078efcff */
[----:B------:R-:W-:Y:S02]  /*2970*/  ISETP.GT.AND P3, PT, R77, 0x11, !P4 ;  /* 0x000000114d00780c */ /* 0x000fe40006764270 */
[----:B------:R-:W-:Y:S02]  /*2980*/  ISETP.GE.AND P4, PT, R82, 0x19, PT ;  /* 0x000000195200780c */ /* 0x000fe40003f86270 */
[----:B------:R-:W-:Y:S02]  /*2990*/  ISETP.LT.OR P3, PT, R74, 0x12, P3 ;  /* 0x000000124a00780c */ /* 0x000fe40001f61670 */
[----:B------:R-:W-:-:S02]  /*29a0*/  LOP3.LUT R22, R22, 0xfeffffff, RZ, 0xc0, !PT ;  /* 0xfeffffff16167812 */ /* 0x000fc400078ec0ff */
[----:B------:R-:W-:Y:S02]  /*29b0*/  FSEL R69, R31, -INF , !P3 ;  /* 0xff8000001f457808 */ /* 0x000fe40005800000 */
[----:B------:R-:W-:-:S04]  /*29c0*/  ISETP.GT.AND P3, PT, R77, 0x18, !P4 ;  /* 0x000000184d00780c */ /* 0x000fc80006764270 */
[----:B------:R-:W-:Y:S02]  /*29d0*/  ISETP.LT.OR P3, PT, R74, 0x19, P3 ;  /* 0x000000194a00780c */ /* 0x000fe40001f61670 */
[----:B------:R-:W-:Y:S02]  /*29e0*/  @P4 LOP3.LUT R22, R22, 0x1000000, RZ, 0xfc, !PT ;  /* 0x0100000016164812 */ /* 0x000fe400078efcff */
[----:B------:R-:W-:Y:S02]  /*29f0*/  ISETP.GE.AND P4, PT, R82, 0x1a, PT ;  /* 0x0000001a5200780c */ /* 0x000fe40003f86270 */
[----:B------:R-:W-:Y:S02]  /*2a00*/  LOP3.LUT R22, R22, 0xff7fffff, RZ, 0xc0, !PT ;  /* 0xff7fffff16167812 */ /* 0x000fe400078ec0ff */
[----:B------:R-:W-:Y:S02]  /*2a10*/  FSEL R68, R32, -INF , !P3 ;  /* 0xff80000020447808 */ /* 0x000fe40005800000 */
[----:B------:R-:W-:-:S04]  /*2a20*/  ISETP.GT.AND P3, PT, R77, 0x19, !P4 ;  /* 0x000000194d00780c */ /* 0x000fc80006764270 */
[----:B------:R-:W-:-:S03]  /*2a30*/  ISETP.LT.OR P3, PT, R74, 0x1a, P3 ;  /* 0x0000001a4a00780c */ /* 0x000fc60001f61670 */
        /* <DEDUP_REMOVED lines=22> */
[----:B------:R-:W-:Y:S01]  /*2ba0*/  ISETP.GT.AND P3, PT, R77, 0x29, !P4 ;  /* 0x000000294d00780c */ /* 0x000fe20006764270 */
[----:B------:R-:W0:Y:S03]  /*2bb0*/  SHFL.IDX PT, R40, R75, 0x1, 0x1c1f ;  /* 0x003c1f004b287f89 */ /* 0x000e2600000e0000 */
        /* <DEDUP_REMOVED lines=83> */
[----:B------:R-:W-:Y:S02]  /*30f0*/  ISETP.GT.AND P3, PT, R77, 0x61, !P4 ;  /* 0x000000614d00780c */ /* 0x000fe40006764270 */
[----:B0-----:R-:W-:-:S02]  /*3100*/  VIADDMNMX R70, R40, R86, R79, PT ;  /* 0x0000005628467246 */ /* 0x001fc4000380014f */
[----:B------:R-:W-:-:S03]  /*3110*/  ISETP.LT.OR P3, PT, R74, 0x62, P3 ;  /* 0x000000624a00780c */ /* 0x000fc60001f61670 */
[----:B------:R-:W-:Y:S02]  /*3120*/  @P4 LOP3.LUT R22, R22, 0x20, RZ, 0xfc, !PT ;  /* 0x0000002016164812 */ /* 0x000fe400078efcff */
[----:B------:R-:W-:Y:S02]  /*3130*/  ISETP.GE.AND P4, PT, R82, 0x69, PT ;  /* 0x000000695200780c */ /* 0x000fe40003f86270 */
[----:B------:R-:W-:Y:S02]  /*3140*/  FSEL R44, R73, -INF , !P3 ;  /* 0xff800000492c7808 */ /* 0x000fe40005800000 */
[----:B------:R-:W-:Y:S02]  /*3150*/  LOP3.LUT R22, R22, 0xffffffef, RZ, 0xc0, !PT ;  /* 0xffffffef16167812 */ /* 0x000fe400078ec0ff */
[----:B------:R-:W-:-:S04]  /*3160*/  ISETP.GT.AND P3, PT, R77, 0x68, !P4 ;  /* 0x000000684d00780c */ /* 0x000fc80006764270 */
[----:B------:R-:W-:-:S03]  /*3170*/  ISETP.LT.OR P3, PT, R74, 0x69, P3 ;  /* 0x000000694a00780c */ /* 0x000fc60001f61670 */
[----:B------:R-:W-:Y:S02]  /*3180*/  @P4 LOP3.LUT R22, R22, 0x10, RZ, 0xfc, !PT ;  /* 0x0000001016164812 */ /* 0x000fe400078efcff */
[----:B------:R-:W-:Y:S02]  /*3190*/  ISETP.GE.AND P4, PT, R82, 0x6a, PT ;  /* 0x0000006a5200780c */ /* 0x000fe40003f86270 */
[----:B------:R-:W-:Y:S02]  /*31a0*/  FSEL R34, R76, -INF , !P3 ;  /* 0xff8000004c227808 */ /* 0x000fe40005800000 */
[----:B------:R-:W-:Y:S02]  /*31b0*/  ISETP.GT.AND P3, PT, R77, 0x69, !P4 ;  /* 0x000000694d00780c */ /* 0x000fe40006764270 */
[----:B------:R-:W-:Y:S02]  /*31c0*/  LOP3.LUT R22, R22, 0xfbffffff, RZ, 0xc0, !PT ;  /* 0xfbffffff16167812 */ /* 0x000fe400078ec0ff */
[----:B------:R-:W-:-:S04]  /*31d0*/  ISETP.LT.OR P3, PT, R74, 0x6a, P3 ;  /* 0x0000006a4a00780c */ /* 0x000fc80001f61670 */
[----:B------:R-:W-:Y:S02]  /*31e0*/  FSEL R32, R94, -INF , !P3 ;  /* 0xff8000005e207808 */ /* 0x000fe40005800000 */
[----:B------:R-:W-:Y:S02]  /*31f0*/  ISETP.GE.AND P3, PT, R82, 0x71, PT ;  /* 0x000000715200780c */ /* 0x000fe40003f66270 */
[----:B------:R-:W-:Y:S02]  /*3200*/  @P4 LOP3.LUT R22, R22, 0x4000000, RZ, 0xfc, !PT ;  /* 0x0400000016164812 */ /* 0x000fe400078efcff */
[----:B------:R-:W-:Y:S02]  /*3210*/  ISETP.GT.AND P4, PT, R77, 0x70, !P3 ;  /* 0x000000704d00780c */ /* 0x000fe40005f84270 */
[----:B------:R-:W-:Y:S02]  /*3220*/  LOP3.LUT R22, R22, 0xfffffffe, RZ, 0xc0, !PT ;  /* 0xfffffffe16167812 */ /* 0x000fe400078ec0ff */
[----:B------:R-:W-:-:S04]  /*3230*/  ISETP.LT.OR P4, PT, R74, 0x71, P4 ;  /* 0x000000714a00780c */ /* 0x000fc80002781670 */
[----:B------:R-:W-:Y:S02]  /*3240*/  FSEL R31, R80, -INF , !P4 ;  /* 0xff800000501f7808 */ /* 0x000fe40006000000 */
[----:B------:R-:W-:-:S04]  /*3250*/  ISETP.GE.AND P4, PT, R82, 0x72, PT ;  /* 0x000000725200780c */ /* 0x000fc80003f86270 */
[----:B------:R-:W-:-:S04]  /*3260*/  ISETP.GT.AND P5, PT, R77, 0x71, !P4 ;  /* 0x000000714d00780c */ /* 0x000fc800067a4270 */
[----:B------:R-:W-:-:S04]  /*3270*/  ISETP.LT.OR P5, PT, R74, 0x72, P5 ;  /* 0x000000724a00780c */ /* 0x000fc80002fa1670 */
[----:B------:R-:W-:Y:S02]  /*3280*/  FSEL R30, R81, -INF , !P5 ;  /* 0xff800000511e7808 */ /* 0x000fe40006800000 */
[----:B------:R-:W-:-:S04]  /*3290*/  ISETP.GE.AND P5, PT, R82, 0x79, PT ;  /* 0x000000795200780c */ /* 0x000fc80003fa6270 */
[----:B------:R-:W-:-:S04]  /*32a0*/  ISETP.GT.AND P6, PT, R77, 0x78, !P5 ;  /* 0x000000784d00780c */ /* 0x000fc80006fc4270 */
[----:B------:R-:W-:-:S04]  /*32b0*/  ISETP.LT.OR P6, PT, R74, 0x79, P6 ;  /* 0x000000794a00780c */ /* 0x000fc800037c1670 */
[----:B------:R-:W-:Y:S02]  /*32c0*/  FSEL R29, R84, -INF , !P6 ;  /* 0xff800000541d7808 */ /* 0x000fe40007000000 */
[----:B------:R-:W-:-:S13]  /*32d0*/  ISETP.GE.AND P6, PT, R82, 0x1, PT ;  /* 0x000000015200780c */ /* 0x000fda0003fc6270 */
[----:B------:R-:W-:Y:S02]  /*32e0*/  @P6 LOP3.LUT R22, R22, 0x1, RZ, 0xfc, !PT ;  /* 0x0000000116166812 */ /* 0x000fe400078efcff */
[----:B------:R-:W-:Y:S02]  /*32f0*/  ISETP.GT.AND P6, PT, R77, RZ, !P6 ;  /* 0x000000ff4d00720c */ /* 0x000fe400077c4270 */
[----:B------:R-:W-:Y:S02]  /*3300*/  LOP3.LUT R22, R22, 0xf7ffffff, RZ, 0xc0, !PT ;  /* 0xf7ffffff16167812 */ /* 0x000fe400078ec0ff */
[----:B------:R-:W-:-:S04]  /*3310*/  ISETP.LT.OR P6, PT, R74, 0x1, P6 ;  /* 0x000000014a00780c */ /* 0x000fc800037c1670 */
[----:B------:R-:W-:Y:S02]  /*3320*/  FSEL R76, R2, -INF , !P6 ;  /* 0xff800000024c7808 */ /* 0x000fe40007000000 */
[----:B------:R-:W-:-:S13]  /*3330*/  ISETP.GE.AND P6, PT, R82, 0x7a, PT ;  /* 0x0000007a5200780c */ /* 0x000fda0003fc6270 */
[----:B------:R-:W-:Y:S02]  /*3340*/  @P6 LOP3.LUT R22, R22, 0x8000000, RZ, 0xfc, !PT ;  /* 0x0800000016166812 */ /* 0x000fe400078efcff */
[----:B------:R-:W-:-:S04]  /*3350*/  ISETP.GT.AND P6, PT, R77, 0x79, !P6 ;  /* 0x000000794d00780c */ /* 0x000fc800077c4270 */
[----:B------:R-:W-:Y:S01]  /*3360*/  ISETP.LT.OR P6, PT, R74, 0x7a, P6 ;  /* 0x0000007a4a00780c */ /* 0x000fe200037c1670 */
[----:B------:R-:W-:-:S03]  /*3370*/  IMAD.IADD R74, R83, 0x1, R40 ;  /* 0x00000001534a7824 */ /* 0x000fc600078e0228 */
[----:B------:R-:W-:Y:S02]  /*3380*/  FSEL R2, R85, -INF , !P6 ;  /* 0xff80000055027808 */ /* 0x000fe40007000000 */
[----:B------:R-:W-:-:S13]  /*3390*/  PLOP3.LUT P6, PT, PT, PT, UP1, 0x40, 0x0 ;  /* 0x000000000000781c */ /* 0x000fda0003fce818 */
[----:B------:R-:W-:Y:S05]  /*33a0*/  @P6 BRA `(.L_x_801) ;  /* 0x0000000000646947 */ /* 0x000fea0003800000 */
        /* <DEDUP_REMOVED lines=9> */
[----:B------:R-:W-:Y:S01]  /*3440*/  @P6 IMAD.HI.U32 R40, R73, UR10, RZ ;  /* 0x0000000a49286c27 */ /* 0x000fe2000f8e00ff */
[----:B------:R-:W-:-:S13]  /*3450*/  PLOP3.LUT P6, PT, PT, PT, UP2, 0x80, 0x0 ;  /* 0x000000000000781c */ /* 0x000fda0003fcf028 */
[----:B------:R-:W-:-:S04]  /*3460*/  @P6 SHF.R.U32.HI R73, RZ, UR11, R40 ;  /* 0x0000000bff496c19 */ /* 0x000fc80008011628 */
[----:B------:R-:W-:Y:S01]  /*3470*/  LOP3.LUT R73, RZ, R73, RZ, 0x33, !PT ;  /* 0x00000049ff497212 */ /* 0x000fe200078e33ff */
[----:B------:R-:W-:Y:S06]  /*3480*/  BRA `(.L_x_804) ;  /* 0x0000000000187947 */ /* 0x000fec0003800000 */
.L_x_803:
[----:B------:R-:W-:-:S06]  /*3490*/  UISETP.NE.AND UP2, UPT, UR7, 0x1, UPT ;  /* 0x000000010700788c */ /* 0x000fcc000bf45270 */
[----:B------:R-:W-:-:S05]  /*34a0*/  PLOP3.LUT P6, PT, PT, PT, UP2, 0x80, 0x0 ;  /* 0x000000000000781c */ /* 0x000fca0003fcf028 */
[----:B------:R-:W-:-:S08]  /*34b0*/  @UP2 ULDC.64 UR10, c[0x0][0x9e8] ;  /* 0x00027a00000a2ab9 */ /* 0x000fd00000000a00 */
[----:B------:R-:W-:Y:S01]  /*34c0*/  @P6 IMAD.HI.U32 R40, R73, UR10, RZ ;  /* 0x0000000a49286c27 */ /* 0x000fe2000f8e00ff */
[----:B------:R-:W-:-:S13]  /*34d0*/  PLOP3.LUT P6, PT, PT, PT, UP2, 0x80, 0x0 ;  /* 0x000000000000781c */ /* 0x000fda0003fcf028 */
[----:B------:R-:W-:-:S07]  /*34e0*/  @P6 SHF.R.U32.HI R73, RZ, UR11, R40 ;  /* 0x0000000bff496c19 */ /* 0x000fce0008011628 */
.L_x_804:
[----:B------:R-:W-:Y:S05]  /*34f0*/  BSYNC B0 ;  /* 0x0000000000007941 */ /* 0x000fea0003800000 */
.L_x_802:
[----:B------:R-:W-:-:S04]  /*3500*/  IMAD R73, R73, UR7, -R78 ;  /* 0x0000000749497c24 */ /* 0x000fc8000f8e0a4e */
[----:B------:R-:W-:-:S05]  /*3510*/  IMAD R73, R16, -0x2, R73 ;  /* 0xfffffffe10497824 */ /* 0x000fca00078e0249 */
[----:B------:R-:W-:Y:S02]  /*3520*/  VIMNMX R74, R74, R73, !PT ;  /* 0x000000494a4a7248 */ /* 0x000fe40007fe0100 */
[----:B------:R-:W-:-:S07]  /*3530*/  VIADDMNMX R70, R73, UR7, R70, PT ;  /* 0x0000000749467c46 */ /* 0x000fce000b800146 */
.L_x_801:
[----:B------:R-:W-:Y:S01]  /*3540*/  ISETP.GT.AND P2, PT, R74, 0x1, !P2 ;  /* 0x000000014a00780c */ /* 0x000fe20005744270 */
[----:B------:R-:W-:Y:S01]  /*3550*/  ULDC UR22, c[0x0][0x988] ;  /* 0x0002620000167ab9 */ /* 0x000fe20000000800 */
[----:B------:R-:W-:Y:S01]  /*3560*/  LOP3.LUT P6, RZ, R22, 0x8, RZ, 0xc0, !PT ;  /* 0x0000000816ff7812 */ /* 0x000fe200078cc0ff */
[----:B------:R-:W-:Y:S01]  /*3570*/  @UP0 ULDC UR10, c[0x0][0x44c] ;  /* 0x00011300000a0ab9 */ /* 0x000fe20000000800 */
[----:B------:R-:W-:Y:S01]  /*3580*/  ISETP.LT.OR P2, PT, R70, 0x2, P2 ;  /* 0x000000024600780c */ /* 0x000fe20001741670 */
[----:B------:R-:W-:Y:S01]  /*3590*/  UIMAD.WIDE.U32 UR10, UR39, UR10, URZ ;  /* 0x0000000a270a72a5 */ /* 0x000fe2000f8e003f */
[----:B------:R-:W-:Y:S01]  /*35a0*/  FMNMX.FTZ R73, R76, R89, !PT ;  /* 0x000000594c497209 */ /* 0x000fe20007810000 */
[----:B------:R-:W-:Y:S01]  /*35b0*/  @UP0 ULDC UR15, c[0x0][0x450] ;  /* 0x00011400000f0ab9 */ /* 0x000fe20000000800 */
[----:B------:R-:W-:Y:S01]  /*35c0*/  FSEL R42, R3, -INF , !P2 ;  /* 0xff800000032a7808 */ /* 0x000fe20005000000 */
[----:B------:R-:W-:Y:S01]  /*35d0*/  UMOV UR14, UR39 ;  /* 0x00000027000e7c82 */ /* 0x000fe20008000000 */
[----:B------:R-:W-:Y:S01]  /*35e0*/  LOP3.LUT P2, RZ, R22, 0x2, RZ, 0xc0, !PT ;  /* 0x0000000216ff7812 */ /* 0x000fe2000784c0ff */
[----:B------:R-:W-:Y:S01]  /*35f0*/  @UP0 USHF.R.U32.HI UR14, URZ, UR15, UR11 ;  /* 0x0000000f3f0e0299 */ /* 0x000fe2000801160b */
[----:B------:R-:W-:-:S02]  /*3600*/  FMNMX.FTZ R73, R90, R73, !PT ;  /* 0x000000495a497209 */ /* 0x000fc40007810000 */
[C---:B------:R-:W-:Y:S01]  /*3610*/  ISETP.GT.AND P2, PT, R74.reuse, 0x8, !P2 ;  /* 0x000000084a00780c */ /* 0x040fe20005744270 */
[----:B------:R-:W-:Y:S01]  /*3620*/  UIADD3 UR50, UR50, UR14, URZ ;  /* 0x0000000e32327290 */ /* 0x000fe2000fffe03f */
[----:B------:R-:W-:Y:S02]  /*3630*/  ISETP.GT.AND P3, PT, R74, 0x70, !P3 ;  /* 0x000000704a00780c */ /* 0x000fe40005f64270 */
[----:B------:R-:W-:Y:S01]  /*3640*/  ISETP.LT.OR P2, PT, R70, 0x9, P2 ;  /* 0x000000094600780c */ /* 0x000fe20001741670 */
[----:B------:R-:W-:Y:S01]  /*3650*/  UIADD3 UR6, UR50, UR6, URZ ;  /* 0x0000000632067290 */ /* 0x000fe2000fffe03f */
[----:B------:R-:W-:Y:S02]  /*3660*/  ISETP.GT.AND P4, PT, R74, 0x71, !P4 ;  /* 0x000000714a00780c */ /* 0x000fe40006784270 */
[----:B------:R-:W-:Y:S02]  /*3670*/  FSEL R5, R5, -INF , !P2 ;  /* 0xff80000005057808 */ /* 0x000fe40005000000 */
[----:B------:R-:W-:-:S02]  /*3680*/  LOP3.LUT P2, RZ, R22, 0x4, RZ, 0xc0, !PT ;  /* 0x0000000416ff7812 */ /* 0x000fc4000784c0ff */
[----:B------:R-:W-:Y:S02]  /*3690*/  ISETP.LT.OR P3, PT, R70, 0x71, P3 ;  /* 0x000000714600780c */ /* 0x000fe40001f61670 */
[C---:B------:R-:W-:Y:S02]  /*36a0*/  ISETP.GT.AND P2, PT, R74.reuse, 0x9, !P2 ;  /* 0x000000094a00780c */ /* 0x040fe40005744270 */
[----:B------:R-:W-:Y:S02]  /*36b0*/  ISETP.GT.AND P5, PT, R74, 0x78, !P5 ;  /* 0x000000784a00780c */ /* 0x000fe40006fa4270 */
[C---:B------:R-:W-:Y:S02]  /*36c0*/  ISETP.LT.OR P2, PT, R70.reuse, 0xa, P2 ;  /* 0x0000000a4600780c */ /* 0x040fe40001741670 */
[----:B------:R-:W-:Y:S02]  /*36d0*/  ISETP.LT.OR P4, PT, R70, 0x72, P4 ;  /* 0x000000724600780c */ /* 0x000fe40002781670 */
[----:B------:R-:W-:-:S02]  /*36e0*/  FSEL R40, R4, -INF , !P2 ;  /* 0xff80000004287808 */ /* 0x000fc40005000000 */
[----:B------:R-:W-:Y:S02]  /*36f0*/  ISETP.GT.AND P2, PT, R74, 0x10, !P6 ;  /* 0x000000104a00780c */ /* 0x000fe40007744270 */
[----:B------:R-:W-:Y:S02]  /*3700*/  FMNMX.FTZ R4, R72, R73, !PT ;  /* 0x0000004948047209 */ /* 0x000fe40007810000 */
[----:B------:R-:W-:Y:S02]  /*3710*/  ISETP.LT.OR P2, PT, R70, 0x11, P2 ;  /* 0x000000114600780c */ /* 0x000fe40001741670 */
[----:B------:R-:W-:Y:S02]  /*3720*/  FMNMX.FTZ R4, R71, R4, !PT ;  /* 0x0000000447047209 */ /* 0x000fe40007810000 */
[----:B------:R-:W-:Y:S02]  /*3730*/  FSEL R7, R7, -INF , !P2 ;  /* 0xff80000007077808 */ /* 0x000fe40005000000 */
[----:B------:R-:W-:-:S02]  /*3740*/  LOP3.LUT P2, RZ, R22, 0x2000000, RZ, 0xc0, !PT ;  /* 0x0200000016ff7812 */ /* 0x000fc4000784c0ff */
[----:B------:R-:W-:Y:S02]  /*3750*/  FMNMX.FTZ R73, R69, R4, !PT ;  /* 0x0000000445497209 */ /* 0x000fe40007810000 */
[----:B------:R-:W-:Y:S02]  /*3760*/  ISETP.GT.AND P2, PT, R74, 0x11, !P2 ;  /* 0x000000114a00780c */ /* 0x000fe40005744270 */
[----:B------:R-:W-:Y:S02]  /*3770*/  FMNMX.FTZ R73, R68, R73, !PT ;  /* 0x0000004944497209 */ /* 0x000fe40007810000 */
[----:B------:R-:W-:Y:S02]  /*3780*/  ISETP.LT.OR P2, PT, R70, 0x12, P2 ;  /* 0x000000124600780c */ /* 0x000fe40001741670 */
[----:B------:R-:W-:Y:S02]  /*3790*/  FMNMX.FTZ R4, R60, R73, !PT ;  /* 0x000000493c047209 */ /* 0x000fe40007810000 */
[----:B------:R-:W-:-:S02]  /*37a0*/  FSEL R3, R6, -INF , !P2 ;  /* 0xff80000006037808 */ /* 0x000fc40005000000 */
[----:B------:R-:W-:Y:S02]  /*37b0*/  LOP3.LUT P2, RZ, R22, 0x1000000, RZ, 0xc0, !PT ;  /* 0x0100000016ff7812 */ /* 0x000fe4000784c0ff */
[----:B------:R-:W-:Y:S02]  /*37c0*/  FMNMX.FTZ R4, R67, R4, !PT ;  /* 0x0000000443047209 */ /* 0x000fe40007810000 */
[----:B------:R-:W-:Y:S02]  /*37d0*/  ISETP.GT.AND P2, PT, R74, 0x18, !P2 ;  /* 0x000000184a00780c */ /* 0x000fe40005744270 */
[----:B------:R-:W-:Y:S02]  /*37e0*/  LOP3.LUT P6, RZ, R22, 0x8000, RZ, 0xc0, !PT ;  /* 0x0000800016ff7812 */ /* 0x000fe400078cc0ff */
[----:B------:R-:W-:Y:S02]  /*37f0*/  ISETP.LT.OR P2, PT, R70, 0x19, P2 ;  /* 0x000000194600780c */ /* 0x000fe40001741670 */
[----:B------:R-:W-:-:S02]  /*3800*/  FMNMX.FTZ R73, R63, R4, !PT ;  /* 0x000000043f497209 */ /* 0x000fc40007810000 */
[----:B------:R-:W-:Y:S02]  /*3810*/  FSEL R9, R9, -INF , !P2 ;  /* 0xff80000009097808 */ /* 0x000fe40005000000 */
[----:B------:R-:W-:Y:S02]  /*3820*/  LOP3.LUT P2, RZ, R22, 0x800000, RZ, 0xc0, !PT ;  /* 0x0080000016ff7812 */ /* 0x000fe4000784c0ff */
[----:B------:R-:W-:Y:S02]  /*3830*/  FMNMX.FTZ R4, R66, R73, !PT ;  /* 0x0000004942047209 */ /* 0x000fe40007810000 */
[----:B------:R-:W-:Y:S02]  /*3840*/  ISETP.GT.AND P2, PT, R74, 0x19, !P2 ;  /* 0x000000194a00780c */ /* 0x000fe40005744270 */
[----:B------:R-:W-:Y:S02]  /*3850*/  FMNMX.FTZ R4, R61, R4, !PT ;  /* 0x000000043d047209 */ /* 0x000fe40007810000 */
[----:B------:R-:W-:-:S02]  /*3860*/  ISETP.LT.OR P2, PT, R70, 0x1a, P2 ;  /* 0x0000001a4600780c */ /* 0x000fc40001741670 */
[----:B------:R-:W-:Y:S02]  /*3870*/  FMNMX.FTZ R73, R65, R4, !PT ;  /* 0x0000000441497209 */ /* 0x000fe40007810000 */
[----:B------:R-:W-:Y:S02]  /*3880*/  FSEL R8, R8, -INF , !P2 ;  /* 0xff80000008087808 */ /* 0x000fe40005000000 */
[----:B------:R-:W-:Y:S02]  /*3890*/  LOP3.LUT P2, RZ, R22, 0x400000, RZ, 0xc0, !PT ;  /* 0x0040000016ff7812 */ /* 0x000fe4000784c0ff */
[----:B------:R-:W-:Y:S02]  /*38a0*/  FMNMX.FTZ R73, R62, R73, !PT ;  /* 0x000000493e497209 */ /* 0x000fe40007810000 */
[----:B------:R-:W-:Y:S02]  /*38b0*/  ISETP.GT.AND P2, PT, R74, 0x20, !P2 ;  /* 0x000000204a00780c */ /* 0x000fe40005744270 */
[----:B------:R-:W-:-:S02]  /*38c0*/  FMNMX.FTZ R73, R64, R73, !PT ;  /* 0x0000004940497209 */ /* 0x000fc40007810000 */
[----:B------:R-:W-:Y:S02]  /*38d0*/  ISETP.LT.OR P2, PT, R70, 0x21, P2 ;  /* 0x000000214600780c */ /* 0x000fe40001741670 */
[----:B------:R-:W-:Y:S02]  /*38e0*/  FMNMX.FTZ R4, R52, R73, !PT ;  /* 0x0000004934047209 */ /* 0x000fe40007810000 */
[----:B------:R-:W-:Y:S02]  /*38f0*/  FSEL R12, R12, -INF , !P2 ;  /* 0xff8000000c0c7808 */ /* 0x000fe40005000000 */
[----:B------:R-:W-:Y:S02]  /*3900*/  LOP3.LUT P2, RZ, R22, 0x200000, RZ, 0xc0, !PT ;  /* 0x0020000016ff7812 */ /* 0x000fe4000784c0ff */
[----:B------:R-:W-:Y:S02]  /*3910*/  FMNMX.FTZ R73, R55, R4, !PT ;  /* 0x0000000437497209 */ /* 0x000fe40007810000 */
[----:B------:R-:W-:-:S02]  /*3920*/  ISETP.GT.AND P2, PT, R74, 0x21, !P2 ;  /* 0x000000214a00780c */ /* 0x000fc40005744270 */
[----:B------:R-:W-:Y:S02]  /*3930*/  FMNMX.FTZ R4, R56, R73, !PT ;  /* 0x0000004938047209 */ /* 0x000fe40007810000 */
[----:B------:R-:W-:Y:S02]  /*3940*/  ISETP.LT.OR P2, PT, R70, 0x22, P2 ;  /* 0x000000224600780c */ /* 0x000fe40001741670 */
[----:B------:R-:W-:Y:S02]  /*3950*/  FMNMX.FTZ R73, R57, R4, !PT ;  /* 0x0000000439497209 */ /* 0x000fe40007810000 */
[----:B------:R-:W-:Y:S02]  /*3960*/  FSEL R11, R11, -INF , !P2 ;  /* 0xff8000000b0b7808 */ /* 0x000fe40005000000 */
[----:B------:R-:W-:Y:S02]  /*3970*/  LOP3.LUT P2, RZ, R22, 0x100000, RZ, 0xc0, !PT ;  /* 0x0010000016ff7812 */ /* 0x000fe4000784c0ff */
[----:B------:R-:W-:-:S02]  /*3980*/  FMNMX.FTZ R4, R58, R73, !PT ;  /* 0x000000493a047209 */ /* 0x000fc40007810000 */
        /* <DEDUP_REMOVED lines=15> */
[----:B------:R-:W-:Y:S02]  /*3a80*/  FMNMX.FTZ R73, R34, R73, !PT ;  /* 0x0000004922497209 */ /* 0x000fe40007810000 */
        /* <DEDUP_REMOVED lines=13> */
[----:B------:R-:W-:Y:S01]  /*3b60*/  FSEL R14, R14, -INF , !P3 ;  /* 0xff8000000e0e7808 */ /* 0x000fe20005800000 */
[----:B------:R-:W0:Y:S01]  /*3b70*/  SHFL.BFLY PT, R4, R73, 0x2, 0x1f ;  /* 0x0c401f0049047f89 */ /* 0x000e2200000e0000 */
[----:B------:R-:W-:-:S02]  /*3b80*/  ISETP.LT.OR P2, PT, R70, 0x39, P2 ;  /* 0x000000394600780c */ /* 0x000fc40001741670 */
[----:B------:R-:W-:Y:S02]  /*3b90*/  ISETP.LT.OR P5, PT, R70, 0x79, P5 ;  /* 0x000000794600780c */ /* 0x000fe40002fa1670 */
[----:B------:R-:W-:Y:S02]  /*3ba0*/  FSEL R27, R27, -INF , !P2 ;  /* 0xff8000001b1b7808 */ /* 0x000fe40005000000 */
[----:B------:R-:W-:Y:S02]  /*3bb0*/  ISETP.GT.AND P2, PT, R74, 0x39, !P6 ;  /* 0x000000394a00780c */ /* 0x000fe40007744270 */
[----:B------:R-:W-:Y:S02]  /*3bc0*/  LOP3.LUT P6, RZ, R22, 0x10, RZ, 0xc0, !PT ;  /* 0x0000001016ff7812 */ /* 0x000fe400078cc0ff */
[----:B------:R-:W-:Y:S02]  /*3bd0*/  ISETP.LT.OR P2, PT, R70, 0x3a, P2 ;  /* 0x0000003a4600780c */ /* 0x000fe40001741670 */
[----:B------:R-:W-:-:S02]  /*3be0*/  FSEL R24, R24, -INF , !P5 ;  /* 0xff80000018187808 */ /* 0x000fc40006800000 */
[----:B------:R-:W-:Y:S02]  /*3bf0*/  FSEL R28, R28, -INF , !P2 ;  /* 0xff8000001c1c7808 */ /* 0x000fe40005000000 */
[----:B------:R-:W-:-:S04]  /*3c00*/  LOP3.LUT P2, RZ, R22, 0x4000, RZ, 0xc0, !PT ;  /* 0x0000400016ff7812 */ /* 0x000fc8000784c0ff */
[----:B------:R-:W-:Y:S02]  /*3c10*/  ISETP.GT.AND P2, PT, R74, 0x40, !P2 ;  /* 0x000000404a00780c */ /* 0x000fe40005744270 */
[----:B0-----:R-:W-:Y:S02]  /*3c20*/  FMNMX.FTZ R6, R73, R4, !PT ;  /* 0x0000000449067209 */ /* 0x001fe40007810000 */
[----:B------:R-:W-:-:S03]  /*3c30*/  ISETP.LT.OR P2, PT, R70, 0x41, P2 ;  /* 0x000000414600780c */ /* 0x000fc60001741670 */
[----:B------:R-:W0:Y:S01]  /*3c40*/  SHFL.BFLY PT, R75, R6, 0x1, 0x1f ;  /* 0x0c201f00064b7f89 */ /* 0x000e2200000e0000 */
[----:B------:R-:W-:Y:S02]  /*3c50*/  FSEL R33, R33, -INF , !P2 ;  /* 0xff80000021217808 */ /* 0x000fe40005000000 */
[----:B------:R-:W-:-:S04]  /*3c60*/  LOP3.LUT P2, RZ, R22, 0x2000, RZ, 0xc0, !PT ;  /* 0x0000200016ff7812 */ /* 0x000fc8000784c0ff */
[----:B------:R-:W-:-:S04]  /*3c70*/  ISETP.GT.AND P2, PT, R74, 0x41, !P2 ;  /* 0x000000414a00780c */ /* 0x000fc80005744270 */
[----:B------:R-:W-:-:S04]  /*3c80*/  ISETP.LT.OR P2, PT, R70, 0x42, P2 ;  /* 0x000000424600780c */ /* 0x000fc80001741670 */
[----:B------:R-:W-:Y:S02]  /*3c90*/  FSEL R35, R35, -INF , !P2 ;  /* 0xff80000023237808 */ /* 0x000fe40005000000 */
[----:B------:R-:W-:-:S04]  /*3ca0*/  LOP3.LUT P2, RZ, R22, 0x1000, RZ, 0xc0, !PT ;  /* 0x0000100016ff7812 */ /* 0x000fc8000784c0ff */
[----:B------:R-:W-:Y:S02]  /*3cb0*/  ISETP.GT.AND P2, PT, R74, 0x48, !P2 ;  /* 0x000000484a00780c */ /* 0x000fe40005744270 */
[----:B0-----:R-:W-:Y:S02]  /*3cc0*/  FMNMX.FTZ R4, R6, R75, !PT ;  /* 0x0000004b06047209 */ /* 0x001fe40007810000 */
[----:B------:R-:W-:-:S03]  /*3cd0*/  ISETP.LT.OR P2, PT, R70, 0x49, P2 ;  /* 0x000000494600780c */ /* 0x000fc60001741670 */
[----:B------:R-:W-:Y:S01]  /*3ce0*/  FMUL.FTZ R79, R4, UR22 ;  /* 0x00000016044f7c20 */ /* 0x000fe20008410000 */
[----:B------:R-:W-:Y:S02]  /*3cf0*/  FSEL R37, R37, -INF , !P2 ;  /* 0xff80000025257808 */ /* 0x000fe40005000000 */
[----:B------:R-:W-:-:S04]  /*3d00*/  LOP3.LUT P2, RZ, R22, 0x800, RZ, 0xc0, !PT ;  /* 0x0000080016ff7812 */ /* 0x000fc8000784c0ff */
[----:B------:R-:W-:-:S04]  /*3d10*/  ISETP.GT.AND P2, PT, R74, 0x49, !P2 ;  /* 0x000000494a00780c */ /* 0x000fc80005744270 */
[----:B------:R-:W-:-:S04]  /*3d20*/  ISETP.LT.OR P2, PT, R70, 0x4a, P2 ;  /* 0x0000004a4600780c */ /* 0x000fc80001741670 */
        /* <DEDUP_REMOVED lines=25> */
[----:B------:R-:W-:Y:S02]  /*3ec0*/  ISETP.GT.AND P2, PT, R74, 0x68, !P6 ;  /* 0x000000684a00780c */ /* 0x000fe40007744270 */
[----:B------:R-:W-:Y:S02]  /*3ed0*/  LOP3.LUT P6, RZ, R22, 0x1, RZ, 0xc0, !PT ;  /* 0x0000000116ff7812 */ /* 0x000fe400078cc0ff */
[----:B------:R-:W-:-:S04]  /*3ee0*/  ISETP.LT.OR P2, PT, R70, 0x69, P2 ;  /* 0x000000694600780c */ /* 0x000fc80001741670 */
[----:B------:R-:W-:Y:S02]  /*3ef0*/  FSEL R54, R54, -INF , !P2 ;  /* 0xff80000036367808 */ /* 0x000fe40005000000 */
[----:B------:R-:W-:-:S04]  /*3f00*/  FSETP.NEU.FTZ.AND P2, PT, R4, -INF , PT ;  /* 0xff8000000400780b */ /* 0x000fc80003f5d000 */
[----:B------:R-:W-:Y:S02]  /*3f10*/  FSEL R79, R79, RZ, P2 ;  /* 0x000000ff4f4f7208 */ /* 0x000fe40001000000 */
[----:B------:R-:W-:Y:S02]  /*3f20*/  ISETP.GT.AND P2, PT, R74, RZ, !P6 ;  /* 0x000000ff4a00720c */ /* 0x000fe40007744270 */
[----:B------:R-:W-:Y:S01]  /*3f30*/  LOP3.LUT P6, RZ, R22, 0x8000000, RZ, 0xc0, !PT ;  /* 0x0800000016ff7812 */ /* 0x000fe200078cc0ff */
[--C-:B------:R-:W-:Y:S01]  /*3f40*/  FFMA.FTZ R144, R71, UR22, -R79.reuse ;  /* 0x0000001647907c23 */ /* 0x100fe2000801084f */
[----:B------:R-:W-:Y:S01]  /*3f50*/  ISETP.LT.OR P2, PT, R70, 0x1, P2 ;  /* 0x000000014600780c */ /* 0x000fe20001741670 */
[--C-:B------:R-:W-:Y:S01]  /*3f60*/  FFMA.FTZ R140, R67, UR22, -R79.reuse ;  /* 0x00000016438c7c23 */ /* 0x100fe2000801084f */
[----:B------:R-:W-:Y:S01]  /*3f70*/  ISETP.GT.AND P6, PT, R74, 0x79, !P6 ;  /* 0x000000794a00780c */ /* 0x000fe200077c4270 */
[--C-:B------:R-:W-:Y:S01]  /*3f80*/  FFMA.FTZ R124, R36, UR22, -R79.reuse ;  /* 0x00000016247c7c23 */ /* 0x100fe2000801084f */
[----:B------:R-:W-:Y:S01]  /*3f90*/  FSEL R77, R0, -INF , !P2 ;  /* 0xff800000004d7808 */ /* 0x000fe20005000000 */
[--C-:B------:R-:W-:Y:S01]  /*3fa0*/  FFMA.FTZ R148, R76, UR22, -R79.reuse ;  /* 0x000000164c947c23 */ /* 0x100fe2000801084f */
[----:B------:R-:W-:Y:S01]  /*3fb0*/  LOP3.LUT P2, RZ, R22, 0x4000000, RZ, 0xc0, !PT ;  /* 0x0400000016ff7812 */ /* 0x000fe2000784c0ff */
[--C-:B------:R-:W-:Y:S01]  /*3fc0*/  FFMA.FTZ R73, R89, UR22, -R79.reuse ;  /* 0x0000001659497c23 */ /* 0x100fe2000801084f */
[----:B------:R-:W-:Y:S01]  /*3fd0*/  FMNMX.FTZ R0, R77, R42, !PT ;  /* 0x0000002a4d007209 */ /* 0x000fe20007810000 */
[--C-:B------:R-:W-:Y:S01]  /*3fe0*/  FFMA.FTZ R150, R90, UR22, -R79.reuse ;  /* 0x000000165a967c23 */ /* 0x100fe2000801084f */
[----:B------:R-:W-:Y:S01]  /*3ff0*/  ISETP.GT.AND P2, PT, R74, 0x69, !P2 ;  /* 0x000000694a00780c */ /* 0x000fe20005744270 */
[----:B------:R-:W-:Y:S01]  /*4000*/  MUFU.EX2 R148, R148 ;  /* 0x0000009400947308 */ /* 0x000fe20000000800 */
[----:B------:R-:W-:Y:S01]  /*4010*/  FMNMX.FTZ R71, R5, R0, !PT ;  /* 0x0000000005477209 */ /* 0x000fe20007810000 */
[--C-:B------:R-:W-:Y:S01]  /*4020*/  FFMA.FTZ R75, R72, UR22, -R79.reuse ;  /* 0x00000016484b7c23 */ /* 0x100fe2000801084f */
[----:B------:R-:W-:Y:S01]  /*4030*/  ISETP.LT.OR P2, PT, R70, 0x6a, P2 ;  /* 0x0000006a4600780c */ /* 0x000fe20001741670 */
[--C-:B------:R-:W-:Y:S01]  /*4040*/  FFMA.FTZ R126, R34, UR22, -R79.reuse ;  /* 0x00000016227e7c23 */ /* 0x100fe2000801084f */
[----:B------:R-:W-:Y:S01]  /*4050*/  FMNMX.FTZ R0, R40, R71, !PT ;  /* 0x0000004728007209 */ /* 0x000fe20007810000 */
[--C-:B------:R-:W-:Y:S01]  /*4060*/  FFMA.FTZ R69, R69, UR22, -R79.reuse ;  /* 0x0000001645457c23 */ /* 0x100fe2000801084f */
[----:B------:R-:W-:Y:S01]  /*4070*/  FSEL R10, R10, -INF , !P2 ;  /* 0xff8000000a0a7808 */ /* 0x000fe20005000000 */
[----:B------:R-:W0:Y:S01]  /*4080*/  MUFU.EX2 R73, R73 ;  /* 0x0000004900497308 */ /* 0x000e220000000800 */
[----:B------:R-:W-:Y:S01]  /*4090*/  FMNMX.FTZ R0, R7, R0, !PT ;  /* 0x0000000007007209 */ /* 0x000fe20007810000 */
[--C-:B------:R-:W-:Y:S01]  /*40a0*/  FFMA.FTZ R146, R68, UR22, -R79.reuse ;  /* 0x0000001644927c23 */ /* 0x100fe2000801084f */
[----:B------:R-:W-:Y:S01]  /*40b0*/  ISETP.LT.OR P6, PT, R70, 0x7a, P6 ;  /* 0x0000007a4600780c */ /* 0x000fe200037c1670 */
        /* <DEDUP_REMOVED lines=14> */
[--C-:B------:R-:W-:Y:S01]  /*41a0*/  FFMA.FTZ R61, R61, UR22, -R79.reuse ;  /* 0x000000163d3d7c23 */ /* 0x100fe2000801084f */
[--C-:B------:R-:W-:Y:S01]  /*41b0*/  FFMA.FTZ R31, R30, UR22, -R79.reuse ;  /* 0x000000161e1f7c23 */ /* 0x100fe2000801084f */
[--C-:B------:R-:W-:Y:S01]  /*41c0*/  FFMA.FTZ R136, R65, UR22, -R79.reuse ;  /* 0x0000001641887c23 */ /* 0x100fe2000801084f */
[----:B------:R-:W-:Y:S01]  /*41d0*/  FMNMX.FTZ R0, R11, R0, !PT ;  /* 0x000000000b007209 */ /* 0x000fe20007810000 */
[--C-:B------:R-:W-:Y:S01]  /*41e0*/  FFMA.FTZ R65, R62, UR22, -R79.reuse ;  /* 0x000000163e417c23 */ /* 0x100fe2000801084f */
[--C-:B------:R-:W-:Y:S01]  /*41f0*/  FFMA.FTZ R130, R38, UR22, -R79.reuse ;  /* 0x0000001626827c23 */ /* 0x100fe2000801084f */
[----:B------:R-:W3:Y:S01]  /*4200*/  MUFU.EX2 R144, R144 ;  /* 0x0000009000907308 */ /* 0x000ee20000000800 */
[----:B------:R-:W-:Y:S01]  /*4210*/  FMNMX.FTZ R67, R21, R0, !PT ;  /* 0x0000000015437209 */ /* 0x000fe20007810000 */
[--C-:B------:R-:W-:Y:S01]  /*4220*/  FFMA.FTZ R138, R64, UR22, -R79.reuse ;  /* 0x00000016408a7c23 */ /* 0x100fe2000801084f */
[--C-:B------:R-:W-:Y:S01]  /*4230*/  FFMA.FTZ R132, R55, UR22, -R79.reuse ;  /* 0x0000001637847c23 */ /* 0x100fe2000801084f */
[--C-:B------:R-:W-:Y:S01]  /*4240*/  FFMA.FTZ R134, R57, UR22, -R79.reuse ;  /* 0x0000001639867c23 */ /* 0x100fe2000801084f */
[----:B------:R-:W-:Y:S01]  /*4250*/  FMNMX.FTZ R67, R20, R67, !PT ;  /* 0x0000004314437209 */ /* 0x000fe20007810000 */
[--C-:B------:R-:W-:Y:S01]  /*4260*/  FFMA.FTZ R57, R44, UR22, -R79.reuse ;  /* 0x000000162c397c23 */ /* 0x100fe2000801084f */
[--C-:B------:R-:W-:Y:S01]  /*4270*/  FFMA.FTZ R49, R49, UR22, -R79.reuse ;  /* 0x0000001631317c23 */ /* 0x100fe2000801084f */
[----:B------:R-:W4:Y:S01]  /*4280*/  MUFU.EX2 R69, R69 ;  /* 0x0000004500457308 */ /* 0x000f220000000800 */
[----:B------:R-:W-:Y:S01]  /*4290*/  FMNMX.FTZ R0, R26, R67, !PT ;  /* 0x000000431a007209 */ /* 0x000fe20007810000 */
[----:B------:R-:W-:-:S03]  /*42a0*/  FFMA.FTZ R55, R46, UR22, -R79 ;  /* 0x000000162e377c23 */ /* 0x000fc6000801084f */
[----:B------:R-:W-:-:S03]  /*42b0*/  FMNMX.FTZ R0, R25, R0, !PT ;  /* 0x0000000019007209 */ /* 0x000fc60007810000 */
[----:B------:R-:W5:Y:S01]  /*42c0*/  MUFU.EX2 R146, R146 ;  /* 0x0000009200927308 */ /* 0x000f620000000800 */
[----:B------:R-:W-:-:S04]  /*42d0*/  FMNMX.FTZ R67, R27, R0, !PT ;  /* 0x000000001b437209 */ /* 0x000fc80007810000 */
        /* <DEDUP_REMOVED lines=10> */
[----:B------:R-:W-:Y:S01]  /*4380*/  MUFU.EX2 R142, R142 ;  /* 0x0000008e008e7308 */ /* 0x000fe20000000800 */
[----:B------:R-:W-:-:S04]  /*4390*/  FMNMX.FTZ R67, R45, R0, !PT ;  /* 0x000000002d437209 */ /* 0x000fc80007810000 */
[----:B------:R-:W-:Y:S01]  /*43a0*/  FMNMX.FTZ R0, R48, R67, !PT ;  /* 0x0000004330007209 */ /* 0x000fe20007810000 */
[--C-:B------:R-:W-:Y:S01]  /*43b0*/  FFMA.FTZ R67, R52, UR22, -R79.reuse ;  /* 0x0000001634437c23 */ /* 0x100fe2000801084f */
[----:B------:R-:W-:Y:S01]  /*43c0*/  FSEL R52, R15, -INF , !P6 ;  /* 0xff8000000f347808 */ /* 0x000fe20007000000 */
[----:B------:R-:W-:Y:S01]  /*43d0*/  MUFU.EX2 R61, R61 ;  /* 0x0000003d003d7308 */ /* 0x000fe20000000800 */
[----:B------:R-:W-:Y:S01]  /*43e0*/  FMNMX.FTZ R0, R51, R0, !PT ;  /* 0x0000000033007209 */ /* 0x000fe20007810000 */
[----:B------:R-:W-:-:S03]  /*43f0*/  FFMA.FTZ R15, R58, UR22, -R79 ;  /* 0x000000163a0f7c23 */ /* 0x000fc6000801084f */
[----:B------:R-:W-:Y:S02]  /*4400*/  FMNMX.FTZ R81, R53, R0, !PT ;  /* 0x0000000035517209 */ /* 0x000fe40007810000 */
[----:B------:R-:W-:Y:S01]  /*4410*/  FSEL R0, R13, -INF , !P4 ;  /* 0xff8000000d007808 */ /* 0x000fe20006000000 */
[----:B------:R-:W-:Y:S01]  /*4420*/  MUFU.EX2 R136, R136 ;  /* 0x0000008800887308 */ /* 0x000fe20000000800 */
[----:B------:R-:W-:Y:S01]  /*4430*/  FMNMX.FTZ R81, R54, R81, !PT ;  /* 0x0000005136517209 */ /* 0x000fe20007810000 */
[----:B------:R-:W-:-:S03]  /*4440*/  FFMA.FTZ R13, R56, UR22, -R79 ;  /* 0x00000016380d7c23 */ /* 0x000fc6000801084f */
[----:B------:R-:W-:-:S03]  /*4450*/  FMNMX.FTZ R81, R10, R81, !PT ;  /* 0x000000510a517209 */ /* 0x000fc60007810000 */
[----:B------:R-:W-:Y:S01]  /*4460*/  MUFU.EX2 R65, R65 ;  /* 0x0000004100417308 */ /* 0x000fe20000000800 */
[----:B------:R-:W-:-:S04]  /*4470*/  FMNMX.FTZ R81, R14, R81, !PT ;  /* 0x000000510e517209 */ /* 0x000fc80007810000 */
[----:B------:R-:W-:-:S03]  /*4480*/  FMNMX.FTZ R81, R0, R81, !PT ;  /* 0x0000005100517209 */ /* 0x000fc60007810000 */
[----:B------:R-:W-:Y:S01]  /*4490*/  MUFU.EX2 R138, R138 ;  /* 0x0000008a008a7308 */ /* 0x000fe20000000800 */
[----:B------:R-:W-:-:S04]  /*44a0*/  FMNMX.FTZ R81, R24, R81, !PT ;  /* 0x0000005118517209 */ /* 0x000fc80007810000 */
[----:B------:R-:W-:-:S03]  /*44b0*/  FMNMX.FTZ R81, R52, R81, !PT ;  /* 0x0000005134517209 */ /* 0x000fc60007810000 */
[----:B------:R-:W-:Y:S02]  /*44c0*/  MUFU.EX2 R67, R67 ;  /* 0x0000004300437308 */ /* 0x000fe40000000800 */
[----:B------:R-:W0:Y:S06]  /*44d0*/  SHFL.BFLY PT, R6, R81, 0x2, 0x1f ;  /* 0x0c401f0051067f89 */ /* 0x000e2c00000e0000 */
[----:B------:R-:W-:Y:S08]  /*44e0*/  MUFU.EX2 R132, R132 ;  /* 0x0000008400847308 */ /* 0x000ff00000000800 */
[----:B------:R-:W-:Y:S08]  /*44f0*/  MUFU.EX2 R13, R13 ;  /* 0x0000000d000d7308 */ /* 0x000ff00000000800 */
[----:B------:R-:W-:Y:S01]  /*4500*/  MUFU.EX2 R134, R134 ;  /* 0x0000008600867308 */ /* 0x000fe20000000800 */
[----:B0-----:R-:W-:-:S05]  /*4510*/  FMNMX.FTZ R36, R81, R6, !PT ;  /* 0x0000000651247209 */ /* 0x001fca0007810000 */
        /* <DEDUP_REMOVED lines=12> */
[----:B------:R-:W-:Y:S01]  /*45e0*/  FADD.FTZ R3, R148, R73 ;  /* 0x0000004994037221 */ /* 0x000fe20000010000 */
[--C-:B------:R-:W-:Y:S01]  /*45f0*/  FFMA.FTZ R149, R77, UR22, -R34.reuse ;  /* 0x000000164d957c23 */ /* 0x100fe20008010822 */
[--C-:B------:R-:W-:Y:S01]  /*4600*/  FFMA.FTZ R2, R42, UR22, -R34.reuse ;  /* 0x000000162a027c23 */ /* 0x100fe20008010822 */
[--C-:B------:R-:W-:Y:S01]  /*4610*/  FFMA.FTZ R151, R5, UR22, -R34.reuse ;  /* 0x0000001605977c23 */ /* 0x100fe20008010822 */
[----:B-1----:R-:W-:Y:S01]  /*4620*/  FADD.FTZ R36, R150, R3 ;  /* 0x0000000396247221 */ /* 0x002fe20000010000 */
[--C-:B------:R-:W-:Y:S01]  /*4630*/  FFMA.FTZ R30, R40, UR22, -R34.reuse ;  /* 0x00000016281e7c23 */ /* 0x100fe20008010822 */
[----:B------:R-:W-:Y:S01]  /*4640*/  FFMA.FTZ R145, R7, UR22, -R34 ;  /* 0x0000001607917c23 */ /* 0x000fe20008010822 */
[----:B------:R-:W-:Y:S01]  /*4650*/  MUFU.EX2 R149, R149 ;  /* 0x0000009500957308 */ /* 0x000fe20000000800 */
[----:B--2---:R-:W-:Y:S01]  /*4660*/  FADD.FTZ R3, R75, R36 ;  /* 0x000000244b037221 */ /* 0x004fe20000010000 */
[--C-:B------:R-:W-:Y:S01]  /*4670*/  FFMA.FTZ R147, R9, UR22, -R34.reuse ;  /* 0x0000001609937c23 */ /* 0x100fe20008010822 */
[--C-:B------:R-:W-:Y:S01]  /*4680*/  FFMA.FTZ R8, R8, UR22, -R34.reuse ;  /* 0x0000001608087c23 */ /* 0x100fe20008010822 */
[--C-:B------:R-:W-:Y:S01]  /*4690*/  FFMA.FTZ R141, R12, UR22, -R34.reuse ;  /* 0x000000160c8d7c23 */ /* 0x100fe20008010822 */
[----:B---3--:R-:W-:Y:S01]  /*46a0*/  FADD.FTZ R36, R144, R3 ;  /* 0x0000000390247221 */ /* 0x008fe20000010000 */
[--C-:B------:R-:W-:Y:S01]  /*46b0*/  FFMA.FTZ R12, R11, UR22, -R34.reuse ;  /* 0x000000160b0c7c23 */ /* 0x100fe20008010822 */
[----:B------:R-:W-:Y:S01]  /*46c0*/  FFMA.FTZ R143, R21, UR22, -R34 ;  /* 0x00000016158f7c23 */ /* 0x000fe20008010822 */
[----:B------:R-:W0:Y:S01]  /*46d0*/  MUFU.EX2 R2, R2 ;  /* 0x0000000200027308 */ /* 0x000e220000000800 */
[----:B----4-:R-:W-:Y:S01]  /*46e0*/  FADD.FTZ R3, R69, R36 ;  /* 0x0000002445037221 */ /* 0x010fe20000010000 */
[--C-:B------:R-:W-:Y:S01]  /*46f0*/  FFMA.FTZ R20, R20, UR22, -R34.reuse ;  /* 0x0000001614147c23 */ /* 0x100fe20008010822 */
[--C-:B------:R-:W-:Y:S01]  /*4700*/  FFMA.FTZ R137, R26, UR22, -R34.reuse ;  /* 0x000000161a897c23 */ /* 0x100fe20008010822 */
[--C-:B------:R-:W-:Y:S01]  /*4710*/  FFMA.FTZ R26, R25, UR22, -R34.reuse ;  /* 0x00000016191a7c23 */ /* 0x100fe20008010822 */
[----:B-----5:R-:W-:Y:S01]  /*4720*/  FADD.FTZ R36, R146, R3 ;  /* 0x0000000392247221 */ /* 0x020fe20000010000 */
[--C-:B------:R-:W-:Y:S01]  /*4730*/  FFMA.FTZ R139, R27, UR22, -R34.reuse ;  /* 0x000000161b8b7c23 */ /* 0x100fe20008010822 */
[----:B------:R-:W-:Y:S01]  /*4740*/  FFMA.FTZ R28, R28, UR22, -R34 ;  /* 0x000000161c1c7c23 */ /* 0x000fe20008010822 */
[----:B------:R-:W1:Y:S01]  /*4750*/  MUFU.EX2 R151, R151 ;  /* 0x0000009700977308 */ /* 0x000e620000000800 */
[----:B------:R-:W-:Y:S01]  /*4760*/  FADD.FTZ R3, R71, R36 ;  /* 0x0000002447037221 */ /* 0x000fe20000010000 */
[--C-:B------:R-:W-:Y:S01]  /*4770*/  FFMA.FTZ R133, R33, UR22, -R34.reuse ;  /* 0x0000001621857c23 */ /* 0x100fe20008010822 */
[--C-:B------:R-:W-:Y:S01]  /*4780*/  FFMA.FTZ R36, R35, UR22, -R34.reuse ;  /* 0x0000001623247c23 */ /* 0x100fe20008010822 */
[--C-:B------:R-:W-:Y:S01]  /*4790*/  FFMA.FTZ R135, R37, UR22, -R34.reuse ;  /* 0x0000001625877c23 */ /* 0x100fe20008010822 */
[----:B------:R-:W-:Y:S01]  /*47a0*/  FADD.FTZ R38, R140, R3 ;  /* 0x000000038c267221 */ /* 0x000fe20000010000 */
[--C-:B------:R-:W-:Y:S01]  /*47b0*/  FFMA.FTZ R129, R41, UR22, -R34.reuse ;  /* 0x0000001629817c23 */ /* 0x100fe20008010822 */
[----:B------:R-:W-:Y:S01]  /*47c0*/  FFMA.FTZ R131, R45, UR22, -R34 ;  /* 0x000000162d837c23 */ /* 0x000fe20008010822 */
[----:B------:R-:W2:Y:S01]  /*47d0*/  MUFU.EX2 R30, R30 ;  /* 0x0000001e001e7308 */ /* 0x000ea20000000800 */
[----:B------:R-:W-:Y:S01]  /*47e0*/  FADD.FTZ R3, R63, R38 ;  /* 0x000000263f037221 */ /* 0x000fe20000010000 */
[----:B0-----:R-:W-:Y:S01]  /*47f0*/  FADD.FTZ R40, R149, R2 ;  /* 0x0000000295287221 */ /* 0x001fe20000010000 */
[--C-:B------:R-:W-:Y:S01]  /*4800*/  FFMA.FTZ R48, R48, UR22, -R34.reuse ;  /* 0x0000001630307c23 */ /* 0x100fe20008010822 */
[--C-:B------:R-:W-:Y:S01]  /*4810*/  FFMA.FTZ R51, R51, UR22, -R34.reuse ;  /* 0x0000001633337c23 */ /* 0x100fe20008010822 */
[----:B------:R-:W-:Y:S01]  /*4820*/  FADD.FTZ R38, R142, R3 ;  /* 0x000000038e267221 */ /* 0x000fe20000010000 */
[--C-:B------:R-:W-:Y:S01]  /*4830*/  FFMA.FTZ R53, R53, UR22, -R34.reuse ;  /* 0x0000001635357c23 */ /* 0x100fe20008010822 */
[----:B------:R-:W-:Y:S01]  /*4840*/  FFMA.FTZ R54, R54, UR22, -R34 ;  /* 0x0000001636367c23 */ /* 0x000fe20008010822 */
[----:B------:R-:W0:Y:S01]  /*4850*/  MUFU.EX2 R145, R145 ;  /* 0x0000009100917308 */ /* 0x000e220000000800 */
[----:B-1----:R-:W-:Y:S01]  /*4860*/  FADD.FTZ R3, R151, R40 ;  /* 0x0000002897037221 */ /* 0x002fe20000010000 */
[----:B------:R-:W-:Y:S01]  /*4870*/  FADD.FTZ R5, R61, R38 ;  /* 0x000000263d057221 */ /* 0x000fe20000010000 */
[--C-:B------:R-:W-:Y:S01]  /*4880*/  FFMA.FTZ R38, R39, UR22, -R34.reuse ;  /* 0x0000001627267c23 */ /* 0x100fe20008010822 */
[--C-:B------:R-:W-:Y:S01]  /*4890*/  FFMA.FTZ R10, R10, UR22, -R34.reuse ;  /* 0x000000160a0a7c23 */ /* 0x100fe20008010822 */
[----:B------:R-:W-:Y:S01]  /*48a0*/  FFMA.FTZ R14, R14, UR22, -R34 ;  /* 0x000000160e0e7c23 */ /* 0x000fe20008010822 */
[----:B------:R-:W-:Y:S01]  /*48b0*/  FADD.FTZ R42, R136, R5 ;  /* 0x00000005882a7221 */ /* 0x000fe20000010000 */
[----:B------:R-:W-:Y:S01]  /*48c0*/  F2FP.BF16.F32.PACK_AB R149, R2, R149 ;  /* 0x000000950295723e */ /* 0x000fe200000010ff */
[----:B------:R-:W1:Y:S01]  /*48d0*/  MUFU.EX2 R32, R32 ;  /* 0x0000002000207308 */ /* 0x000e620000000800 */
[----:B--2---:R-:W-:Y:S01]  /*48e0*/  FADD.FTZ R40, R30, R3 ;  /* 0x000000031e287221 */ /* 0x004fe20000010000 */
[----:B------:R-:W-:Y:S01]  /*48f0*/  FADD.FTZ R5, R65, R42 ;  /* 0x0000002a41057221 */ /* 0x000fe20000010000 */
[----:B------:R-:W-:Y:S01]  /*4900*/  FFMA.FTZ R24, R24, UR22, -R34 ;  /* 0x0000001618187c23 */ /* 0x000fe20008010822 */
[----:B------:R-:W-:-:S02]  /*4910*/  F2FP.BF16.F32.PACK_AB R148, R73, R148 ;  /* 0x000000944994723e */ /* 0x000fc400000010ff */
[----:B------:R-:W-:Y:S01]  /*4920*/  FADD.FTZ R44, R138, R5 ;  /* 0x000000058a2c7221 */ /* 0x000fe20000010000 */
[----:B------:R-:W-:Y:S01]  /*4930*/  F2FP.BF16.F32.PACK_AB R150, R75, R150 ;  /* 0x000000964b96723e */ /* 0x000fe200000010ff */
[----:B------:R-:W2:Y:S01]  /*4940*/  MUFU.EX2 R147, R147 ;  /* 0x0000009300937308 */ /* 0x000ea20000000800 */
[----:B0-----:R-:W-:Y:S01]  /*4950*/  FADD.FTZ R3, R145, R40 ;  /* 0x0000002891037221 */ /* 0x001fe20000010000 */
[----:B------:R-:W-:Y:S01]  /*4960*/  FADD.FTZ R5, R67, R44 ;  /* 0x0000002c43057221 */ /* 0x000fe20000010000 */
[----:B------:R-:W-:Y:S01]  /*4970*/  FFMA.FTZ R40, R43, UR22, -R34 ;  /* 0x000000162b287c23 */ /* 0x000fe20008010822 */
[----:B------:R-:W-:Y:S02]  /*4980*/  F2FP.BF16.F32.PACK_AB R144, R69, R144 ;  /* 0x000000904590723e */ /* 0x000fe400000010ff */
[----:B------:R-:W-:Y:S01]  /*4990*/  FADD.FTZ R44, R132, R5 ;  /* 0x00000005842c7221 */ /* 0x000fe20000010000 */
[----:B------:R-:W-:Y:S01]  /*49a0*/  F2FP.BF16.F32.PACK_AB R146, R71, R146 ;  /* 0x000000924792723e */ /* 0x000fe200000010ff */
[----:B------:R-:W0:Y:S01]  /*49b0*/  MUFU.EX2 R8, R8 ;  /* 0x0000000800087308 */ /* 0x000e220000000800 */
[----:B-1----:R-:W-:Y:S01]  /*49c0*/  FADD.FTZ R42, R32, R3 ;  /* 0x00000003202a7221 */ /* 0x002fe20000010000 */
[----:B------:R-:W-:Y:S01]  /*49d0*/  FADD.FTZ R5, R13, R44 ;  /* 0x0000002c0d057221 */ /* 0x000fe20000010000 */
[----:B------:R-:W-:-:S02]  /*49e0*/  F2FP.BF16.F32.PACK_AB R140, R63, R140 ;  /* 0x0000008c3f8c723e */ /* 0x000fc400000010ff */
[----:B------:R-:W-:Y:S01]  /*49f0*/  F2FP.BF16.F32.PACK_AB R142, R61, R142 ;  /* 0x0000008e3d8e723e */ /* 0x000fe200000010ff */
[----:B------:R-:W-:Y:S01]  /*4a00*/  FADD.FTZ R44, R134, R5 ;  /* 0x00000005862c7221 */ /* 0x000fe20000010000 */
[----:B------:R-:W-:Y:S01]  /*4a10*/  FFMA.FTZ R5, R0, UR22, -R34 ;  /* 0x0000001600057c23 */ /* 0x000fe20008010822 */
[----:B------:R-:W1:Y:S01]  /*4a20*/  MUFU.EX2 R141, R141 ;  /* 0x0000008d008d7308 */ /* 0x000e620000000800 */
[----:B--2---:R-:W-:Y:S01]  /*4a30*/  FADD.FTZ R3, R147, R42 ;  /* 0x0000002a93037221 */ /* 0x004fe20000010000 */
[----:B------:R-:W-:Y:S01]  /*4a40*/  FADD.FTZ R7, R15, R44 ;  /* 0x0000002c0f077221 */ /* 0x000fe20000010000 */
[----:B------:R-:W-:Y:S01]  /*4a50*/  FFMA.FTZ R34, R52, UR22, -R34 ;  /* 0x0000001634227c23 */ /* 0x000fe20008010822 */
[----:B------:R-:W-:Y:S02]  /*4a60*/  F2FP.BF16.F32.PACK_AB R136, R65, R136 ;  /* 0x000000884188723e */ /* 0x000fe400000010ff */
[----:B------:R-:W-:Y:S02]  /*4a70*/  F2FP.BF16.F32.PACK_AB R138, R67, R138 ;  /* 0x0000008a438a723e */ /* 0x000fe400000010ff */
[----:B------:R-:W2:Y:S01]  /*4a80*/  MUFU.EX2 R12, R12 ;  /* 0x0000000c000c7308 */ /* 0x000ea20000000800 */
[----:B0-----:R-:W-:Y:S01]  /*4a90*/  FADD.FTZ R42, R8, R3 ;  /* 0x00000003082a7221 */ /* 0x001fe20000010000 */
[----:B------:R-:W-:-:S02]  /*4aa0*/  F2FP.BF16.F32.PACK_AB R132, R13, R132 ;  /* 0x000000840d84723e */ /* 0x000fc400000010ff */
[----:B------:R-:W-:Y:S02]  /*4ab0*/  F2FP.BF16.F32.PACK_AB R134, R15, R134 ;  /* 0x000000860f86723e */ /* 0x000fe400000010ff */
[----:B------:R-:W-:Y:S02]  /*4ac0*/  F2FP.BF16.F32.PACK_AB R151, R30, R151 ;  /* 0x000000971e97723e */ /* 0x000fe400000010ff */
[----:B------:R-:W0:Y:S01]  /*4ad0*/  MUFU.EX2 R143, R143 ;  /* 0x0000008f008f7308 */ /* 0x000e220000000800 */
[----:B-1----:R-:W-:Y:S01]  /*4ae0*/  FADD.FTZ R3, R141, R42 ;  /* 0x0000002a8d037221 */ /* 0x002fe20000010000 */
[----:B------:R-:W-:Y:S02]  /*4af0*/  F2FP.BF16.F32.PACK_AB R145, R32, R145 ;  /* 0x000000912091723e */ /* 0x000fe400000010ff */
[----:B------:R-:W-:-:S04]  /*4b00*/  F2FP.BF16.F32.PACK_AB R147, R8, R147 ;  /* 0x000000930893723e */ /* 0x000fc800000010ff */
[----:B------:R-:W1:Y:S01]  /*4b10*/  MUFU.EX2 R20, R20 ;  /* 0x0000001400147308 */ /* 0x000e620000000800 */
[C---:B--2---:R-:W-:Y:S01]  /*4b20*/  FADD.FTZ R42, R12.reuse, R3 ;  /* 0x000000030c2a7221 */ /* 0x044fe20000010000 */
[----:B------:R-:W-:-:S06]  /*4b30*/  F2FP.BF16.F32.PACK_AB R141, R12, R141 ;  /* 0x0000008d0c8d723e */ /* 0x000fcc00000010ff */
[----:B------:R-:W2:Y:S01]  /*4b40*/  MUFU.EX2 R137, R137 ;  /* 0x0000008900897308 */ /* 0x000ea20000000800 */
[----:B0-----:R-:W-:Y:S01]  /*4b50*/  FADD.FTZ R3, R143, R42 ;  /* 0x0000002a8f037221 */ /* 0x001fe20000010000 */
[----:B------:R-:W-:Y:S01]  /*4b60*/  FADD.FTZ R42, R128, R7 ;  /* 0x00000007802a7221 */ /* 0x000fe20000010000 */
[----:B------:R-:W-:-:S03]  /*4b70*/  F2FP.BF16.F32.PACK_AB R128, R49, R128 ;  /* 0x000000803180723e */ /* 0x000fc600000010ff */
[----:B------:R-:W-:Y:S02]  /*4b80*/  FADD.FTZ R7, R49, R42 ;  /* 0x0000002a31077221 */ /* 0x000fe40000010000 */
[----:B------:R-:W0:Y:S01]  /*4b90*/  MUFU.EX2 R26, R26 ;  /* 0x0000001a001a7308 */ /* 0x000e220000000800 */
[----:B-1----:R-:W-:Y:S01]  /*4ba0*/  FADD.FTZ R0, R20, R3 ;  /* 0x0000000314007221 */ /* 0x002fe20000010000 */
[----:B------:R-:W-:Y:S01]  /*4bb0*/  FADD.FTZ R42, R130, R7 ;  /* 0x00000007822a7221 */ /* 0x000fe20000010000 */
[C---:B------:R-:W-:Y:S02]  /*4bc0*/  F2FP.BF16.F32.PACK_AB R130, R55.reuse, R130 ;  /* 0x000000823782723e */ /* 0x040fe400000010ff */
[----:B------:R-:W-:Y:S01]  /*4bd0*/  F2FP.BF16.F32.PACK_AB R143, R20, R143 ;  /* 0x0000008f148f723e */ /* 0x000fe200000010ff */
[----:B------:R-:W-:Y:S02]  /*4be0*/  FADD.FTZ R7, R55, R42 ;  /* 0x0000002a37077221 */ /* 0x000fe40000010000 */
[----:B------:R-:W1:Y:S01]  /*4bf0*/  MUFU.EX2 R139, R139 ;  /* 0x0000008b008b7308 */ /* 0x000e620000000800 */
[----:B--2---:R-:W-:-:S07]  /*4c00*/  FADD.FTZ R3, R137, R0 ;  /* 0x0000000089037221 */ /* 0x004fce0000010000 */
[----:B------:R-:W2:Y:S01]  /*4c10*/  MUFU.EX2 R28, R28 ;  /* 0x0000001c001c7308 */ /* 0x000ea20000000800 */
[C---:B0-----:R-:W-:Y:S01]  /*4c20*/  FADD.FTZ R0, R26.reuse, R3 ;  /* 0x000000031a007221 */ /* 0x041fe20000010000 */
[----:B------:R-:W-:-:S06]  /*4c30*/  F2FP.BF16.F32.PACK_AB R137, R26, R137 ;  /* 0x000000891a89723e */ /* 0x000fcc00000010ff */
        /* <DEDUP_REMOVED lines=13> */
[C---:B0-----:R-:W-:Y:S01]  /*4d10*/  FADD.FTZ R42, R36.reuse, R3 ;  /* 0x00000003242a7221 */ /* 0x041fe20000010000 */
[----:B------:R-:W-:-:S06]  /*4d20*/  F2FP.BF16.F32.PACK_AB R133, R36, R133 ;  /* 0x000000852485723e */ /* 0x000fcc00000010ff */
[----:B------:R-:W0:Y:S01]  /*4d30*/  MUFU.EX2 R59, R59 ;  /* 0x0000003b003b7308 */ /* 0x000e220000000800 */
[----:B-1----:R-:W-:-:S07]  /*4d40*/  FADD.FTZ R44, R126, R7 ;  /* 0x000000077e2c7221 */ /* 0x002fce0000010000 */
[----:B------:R-:W1:Y:S01]  /*4d50*/  MUFU.EX2 R38, R38 ;  /* 0x0000002600267308 */ /* 0x000e620000000800 */
[----:B--2---:R-:W-:-:S07]  /*4d60*/  FADD.FTZ R3, R135, R42 ;  /* 0x0000002a87037221 */ /* 0x004fce0000010000 */
[----:B------:R-:W2:Y:S01]  /*4d70*/  MUFU.EX2 R120, R120 ;  /* 0x0000007800787308 */ /* 0x000ea20000000800 */
[C---:B0-----:R-:W-:Y:S01]  /*4d80*/  FADD.FTZ R7, R59.reuse, R44 ;  /* 0x0000002c3b077221 */ /* 0x041fe20000010000 */
[----:B------:R-:W-:-:S06]  /*4d90*/  F2FP.BF16.F32.PACK_AB R126, R59, R126 ;  /* 0x0000007e3b7e723e */ /* 0x000fcc00000010ff */
[----:B------:R-:W0:Y:S01]  /*4da0*/  MUFU.EX2 R129, R129 ;  /* 0x0000008100817308 */ /* 0x000e220000000800 */
[C---:B-1----:R-:W-:Y:S01]  /*4db0*/  FADD.FTZ R42, R38.reuse, R3 ;  /* 0x00000003262a7221 */ /* 0x042fe20000010000 */
[----:B------:R-:W-:-:S06]  /*4dc0*/  F2FP.BF16.F32.PACK_AB R135, R38, R135 ;  /* 0x000000872687723e */ /* 0x000fcc00000010ff */
[----:B------:R-:W1:Y:S01]  /*4dd0*/  MUFU.EX2 R31, R31 ;  /* 0x0000001f001f7308 */ /* 0x000e620000000800 */
[----:B--2---:R-:W-:-:S07]  /*4de0*/  FADD.FTZ R44, R120, R7 ;  /* 0x00000007782c7221 */ /* 0x004fce0000010000 */
        /* <DEDUP_REMOVED lines=18> */
[C---:B-1----:R-:W-:Y:S01]  /*4f10*/  FADD.FTZ R7, R0.reuse, R7 ;  /* 0x0000000700077221 */ /* 0x042fe20000010000 */
[----:B------:R-:W-:Y:S01]  /*4f20*/  F2FP.BF16.F32.PACK_AB R125, R0, R51 ;  /* 0x00000033007d723e */ /* 0x000fe200000010ff */
[----:B------:R-:W-:-:S05]  /*4f30*/  VIADD R0, R88, 0xfffffffe ;  /* 0xfffffffe58007836 */ /* 0x000fca0000000000 */
        /* <DEDUP_REMOVED lines=11> */
[----:B0-----:R-:W-:-:S04]  /*4ff0*/  FADD.FTZ R2, R24, R7 ;  /* 0x0000000718027221 */ /* 0x001fc80000010000 */
[C---:B-1----:R-:W-:Y:S01]  /*5000*/  FADD.FTZ R2, R123.reuse, R2 ;  /* 0x000000027b027221 */ /* 0x042fe20000010000 */
[----:B------:R-:W-:Y:S01]  /*5010*/  F2FP.BF16.F32.PACK_AB R123, R123, R24 ;  /* 0x000000187b7b723e */ /* 0x000fe200000010ff */
[C---:B--2---:R-:W-:Y:S01]  /*5020*/  FADD.FTZ R3, R29.reuse, R44 ;  /* 0x0000002c1d037221 */ /* 0x044fe20000010000 */
[----:B------:R-:W-:Y:S01]  /*5030*/  F2FP.BF16.F32.PACK_AB R122, R29, R122 ;  /* 0x0000007a1d7a723e */ /* 0x000fe200000010ff */
[----:B------:R-:W-:Y:S06]  /*5040*/  @P2 BRA `(.L_x_805) ;  /* 0x0000000000442947 */ /* 0x000fec0003800000 */
        /* <DEDUP_REMOVED lines=10> */
.L_x_806:
[----:B------:R-:W-:-:S11]  /*50f0*/  UISETP.NE.AND UP2, UPT, UR7, 0x1, UPT ;  /* 0x000000010700788c */ /* 0x000fd6000bf45270 */
[----:B------:R-:W-:Y:S02]  /*5100*/  @UP2 ULDC.64 UR18, c[0x0][0x9e8] ;  /* 0x00027a0000122ab9 */ /* 0x000fe40000000a00 */
[----:B------:R-:W-:-:S04]  /*5110*/  UIMAD.WIDE.U32 UR10, UR14, UR18, URZ ;  /* 0x000000120e0a72a5 */ /* 0x000fc8000f8e003f */
[----:B------:R-:W-:-:S12]  /*5120*/  @UP2 USHF.R.U32.HI UR14, URZ, UR19, UR11 ;  /* 0x000000133f0e2299 */ /* 0x000fd8000801160b */
.L_x_807:
[----:B------:R-:W-:-:S04]  /*5130*/  UIMAD UR7, UR14, UR7, UR7 ;  /* 0x000000070e0772a4 */ /* 0x000fc8000f8e0207 */
[----:B------:R-:W-:-:S04]  /*5140*/  UISETP.LT.AND UP2, UPT, UR6, UR7, UPT ;  /* 0x000000070600728c */ /* 0x000fc8000bf41270 */
[----:B------:R-:W-:-:S12]  /*5150*/  USEL UR6, UR6, UR7, UP2 ;  /* 0x0000000706067287 */ /* 0x000fd80009000000 */
.L_x_805:
[----:B------:R-:W-:Y:S01]  /*5160*/  USHF.R.S32.HI UR7, URZ, 0x1f, UR6 ;  /* 0x0000001f3f077899 */ /* 0x000fe20008011406 */
[----:B------:R-:W-:Y:S02]  /*5170*/  CS2R R118, SRZ ;  /* 0x0000000000767805 */ /* 0x000fe4000001ff00 */
[----:B------:R-:W-:Y:S02]  /*5180*/  CS2R R116, SRZ ;  /* 0x0000000000747805 */ /* 0x000fe4000001ff00 */
[----:B------:R-:W-:Y:S01]  /*5190*/  CS2R R114, SRZ ;  /* 0x0000000000727805 */ /* 0x000fe2000001ff00 */
[----:B------:R-:W-:Y:S01]  /*51a0*/  ULEA.HI UR7, UR7, UR6, URZ, 0x7 ;  /* 0x0000000607077291 */ /* 0x000fe2000f8f383f */
[----:B------:R-:W-:Y:S02]  /*51b0*/  CS2R R112, SRZ ;  /* 0x0000000000707805 */ /* 0x000fe4000001ff00 */
[----:B------:R-:W-:Y:S02]  /*51c0*/  CS2R R110, SRZ ;  /* 0x00000000006e7805 */ /* 0x000fe4000001ff00 */
[----:B------:R-:W-:Y:S01]  /*51d0*/  CS2R R108, SRZ ;  /* 0x00000000006c7805 */ /* 0x000fe2000001ff00 */
[----:B------:R-:W-:Y:S01]  /*51e0*/  USHF.R.S32.HI UR7, URZ, 0x7, UR7 ;  /* 0x000000073f077899 */ /* 0x000fe20008011407 */
[----:B------:R-:W-:-:S02]  /*51f0*/  CS2R R106, SRZ ;  /* 0x00000000006a7805 */ /* 0x000fc4000001ff00 */
[----:B------:R-:W-:Y:S02]  /*5200*/  CS2R R104, SRZ ;  /* 0x0000000000687805 */ /* 0x000fe4000001ff00 */
[----:B------:R-:W-:Y:S01]  /*5210*/  CS2R R102, SRZ ;  /* 0x0000000000667805 */ /* 0x000fe2000001ff00 */
[----:B------:R-:W-:Y:S01]  /*5220*/  UISETP.LT.AND UP2, UPT, UR43, UR7, UPT ;  /* 0x000000072b00728c */ /* 0x000fe2000bf41270 */
[----:B------:R-:W-:Y:S02]  /*5230*/  CS2R R100, SRZ ;  /* 0x0000000000647805 */ /* 0x000fe4000001ff00 */
[----:B------:R-:W-:Y:S02]  /*5240*/  CS2R R98, SRZ ;  /* 0x0000000000627805 */ /* 0x000fe4000001ff00 */
[----:B------:R-:W-:Y:S01]  /*5250*/  CS2R R96, SRZ ;  /* 0x0000000000607805 */ /* 0x000fe2000001ff00 */
[----:B------:R-:W-:Y:S01]  /*5260*/  USEL UR28, UR43, UR7, !UP2 ;  /* 0x000000072b1c7287 */ /* 0x000fe2000d000000 */
[----:B------:R-:W-:-:S02]  /*5270*/  CS2R R94, SRZ ;  /* 0x00000000005e7805 */ /* 0x000fc4000001ff00 */
[----:B------:R-:W-:Y:S02]  /*5280*/  CS2R R92, SRZ ;  /* 0x00000000005c7805 */ /* 0x000fe4000001ff00 */
[----:B------:R-:W-:Y:S02]  /*5290*/  CS2R R90, SRZ ;  /* 0x00000000005a7805 */ /* 0x000fe4000001ff00 */
[----:B------:R-:W-:Y:S02]  /*52a0*/  CS2R R88, SRZ ;  /* 0x0000000000587805 */ /* 0x000fe4000001ff00 */
[----:B------:R-:W-:-:S13]  /*52b0*/  ISETP.GE.AND P2, PT, R0, UR28, PT ;  /* 0x0000001c00007c0c */ /* 0x000fda000bf46270 */
[----:B------:R-:W-:Y:S05]  /*52c0*/  @!P2 BRA `(.L_x_808) ;  /* 0x000000340078a947 */ /* 0x000fea0003800000 */
[----:B------:R-:W-:Y:S01]  /*52d0*/  IMAD.MOV.U32 R119, RZ, RZ, RZ ;  /* 0x000000ffff777224 */ /* 0x000fe200078e00ff */
[----:B------:R-:W-:Y:S01]  /*52e0*/  ULDC UR23, c[0x0][0x9e4] ;  /* 0x0002790000177ab9 */ /* 0x000fe20000000800 */
[----:B------:R-:W-:Y:S01]  /*52f0*/  ULDC UR25, c[0x0][0x9d8] ;  /* 0x0002760000197ab9 */ /* 0x000fe20000000800 */
[----:B------:R-:W-:Y:S01]  /*5300*/  ULDC UR22, c[0x0][0x988] ;  /* 0x0002620000167ab9 */ /* 0x000fe20000000800 */
[----:B------:R-:W-:-:S05]  /*5310*/  ULDC UR24, c[0x0][0x9e0] ;  /* 0x0002780000187ab9 */ /* 0x000fca0000000800 */
.L_x_825:
        /* <DEDUP_REMOVED lines=9> */
.L_x_810:
[----:B------:R-:W-:Y:S01]  /*53b0*/  ULEA UR6, UR27, UR45, 0x3 ;  /* 0x0000002d1b067291 */ /* 0x000fe2000f8e183f */
[----:B------:R-:W-:-:S05]  /*53c0*/  IMAD.U32 R5, RZ, RZ, UR26 ;  /* 0x0000001aff057e24 */ /* 0x000fca000f8e00ff */
[----:B------:R-:W-:-:S04]  /*53d0*/  SHF.L.U32 R5, R5, 0x1f, RZ ;  /* 0x0000001f05057819 */ /* 0x000fc800000006ff */
[----:B------:R0:W1:Y:S01]  /*53e0*/  SYNCS.PHASECHK.TRANS64.TRYWAIT P2, [UR6+0x16830], R5 ;  /* 0x01683005ff0075a7 */ /* 0x0000620008040146 */
[----:B------:R-:W-:Y:S05]  /*53f0*/  @!P0 BRA `(.L_x_811) ;  /* 0x0000000000048947 */ /* 0x000fea0003800000 */
[----:B------:R-:W-:Y:S01]  /*5400*/  BPT.TRAP 0x1 ;  /* 0x000000040000795c */ /* 0x000fe20000300000 */
.L_x_811:
[----:B-1----:R-:W-:Y:S05]  /*5410*/  @P2 BRA `(.L_x_809) ;  /* 0x0000000000082947 */ /* 0x002fea0003800000 */
[----:B------:R-:W1:Y:S02]  /*5420*/  SYNCS.PHASECHK.TRANS64.TRYWAIT P2, [UR6+0x16830], R5 ;  /* 0x01683005ff0075a7 */ /* 0x000e640008040146 */
[----:B-1----:R-:W-:Y:S05]  /*5430*/  @!P2 BRA `(.L_x_812) ;  /* 0x000000ec00c8a947 */ /* 0x002fea0003800000 */
.L_x_809:
[----:B01----:R-:W-:Y:S01]  /*5440*/  VIADD R5, R23, 0x8 ;  /* 0x0000000817057836 */ /* 0x003fe20000000000 */
[----:B------:R-:W-:Y:S01]  /*5450*/  ULEA UR18, UR27, UR20, 0xa ;  /* 0x000000141b127291 */ /* 0x000fe2000f8e503f */
[----:B------:R-:W-:Y:S01]  /*5460*/  UMOV UR19, 0x40000040 ;  /* 0x4000004000137882 */ /* 0x000fe20000000000 */
[----:B------:R-:W-:Y:S02]  /*5470*/  UMOV UR7, 0x40000040 ;  /* 0x4000004000077882 */ /* 0x000fe40000000000 */
[----:B------:R0:W-:Y:S01]  /*5480*/  BAR.SYNC.DEFER_BLOCKING R5, 0x100 ;  /* 0x000400050000751d */ /* 0x0001e20000010000 */
[----:B------:R-:W-:Y:S02]  /*5490*/  UIADD3 UR6, UR18, 0x2, URZ ;  /* 0x0000000212067890 */ /* 0x000fe4000fffe03f */
[----:B------:R-:W-:Y:S02]  /*54a0*/  UIADD3 UR10, UR18, 0x4, URZ ;  /* 0x00000004120a7890 */ /* 0x000fe4000fffe03f */
[----:B------:R-:W-:Y:S01]  /*54b0*/  UIADD3 UR14, UR18, 0x6, URZ ;  /* 0x00000006120e7890 */ /* 0x000fe2000fffe03f */
[----:B------:R-:W-:Y:S01]  /*54c0*/  UMOV UR11, 0x40000040 ;  /* 0x40000040000b7882 */ /* 0x000fe20000000000 */
[----:B------:R-:W-:Y:S01]  /*54d0*/  UMOV UR15, 0x40000040 ;  /* 0x40000040000f7882 */ /* 0x000fe20000000000 */
[----:B------:R-:W-:-:S06]  /*54e0*/  WARPGROUP.ARRIVE ;  /* 0x00000000000079c5 */ /* 0x000fcc0000000000 */
[----:B------:R-:W-:Y:S03]  /*54f0*/  HGMMA.64x128x16.F32.BF16 R24, gdesc[UR16], RZ, !UPT, gsb0 ;  /* 0x01e00000101879f0 */ /* 0x000fe6000c0018ff */
[----:B------:R-:W-:Y:S02]  /*5500*/  WARPGROUP.DEPBAR.LE gsb0, 0x0 ;  /* 0x00008000000079c5 */ /* 0x000fe40000010000 */
[----:B------:R-:W-:-:S07]  /*5510*/  WARPGROUP.ARRIVE ;  /* 0x00000000000079c5 */ /* 0x000fce0000000000 */
[----:B------:R-:W-:Y:S03]  /*5520*/  HGMMA.64x128x16.F32.BF16 R24, gdesc[UR4], R24, gsb0 ;  /* 0x01e00000041879f0 */ /* 0x000fe60008001818 */
[----:B------:R-:W-:Y:S02]  /*5530*/  WARPGROUP.DEPBAR.LE gsb0, 0x0 ;  /* 0x00008000000079c5 */ /* 0x000fe40000010000 */
[----:B------:R-:W-:-:S07]  /*5540*/  WARPGROUP.ARRIVE ;  /* 0x00000000000079c5 */ /* 0x000fce0000000000 */
[----:B------:R-:W-:Y:S03]  /*5550*/  HGMMA.64x128x16.F32.BF16 R24, gdesc[UR8], R24, gsb0 ;  /* 0x01e00000081879f0 */ /* 0x000fe60008001818 */
[----:B------:R-:W-:Y:S02]  /*5560*/  WARPGROUP.DEPBAR.LE gsb0, 0x0 ;  /* 0x00008000000079c5 */ /* 0x000fe40000010000 */
[----:B------:R-:W-:-:S07]  /*5570*/  WARPGROUP.ARRIVE ;  /* 0x00000000000079c5 */ /* 0x000fce0000000000 */
[----:B------:R-:W-:Y:S03]  /*5580*/  HGMMA.64x128x16.F32.BF16 R24, gdesc[UR12], R24, gsb0 ;  /* 0x01e000000c1879f0 */ /* 0x000fe60008001818 */
[----:B------:R-:W-:Y:S02]  /*5590*/  WARPGROUP.DEPBAR.LE gsb0, 0x0 ;  /* 0x00008000000079c5 */ /* 0x000fe40000010000 */
[----:B0-----:R-:W-:Y:S05]  /*55a0*/  @P3 BRA `(.L_x_813) ;  /* 0x00000000002c3947 */ /* 0x001fea0003800000 */
[----:B------:R-:W-:Y:S05]  /*55b0*/  @!P0 BRA `(.L_x_814) ;  /* 0x0000000000048947 */ /* 0x000fea0003800000 */
[----:B------:R-:W-:Y:S01]  /*55c0*/  BPT.TRAP 0x1 ;  /* 0x000000040000795c */ /* 0x000fe20000300000 */
.L_x_814:
[----:B------:R-:W-:Y:S01]  /*55d0*/  ULEA UR6, UR37, UR45, 0x3 ;  /* 0x0000002d25067291 */ /* 0x000fe2000f8e183f */
[----:B------:R-:W-:-:S05]  /*55e0*/  IMAD.U32 R5, RZ, RZ, UR36 ;  /* 0x00000024ff057e24 */ /* 0x000fca000f8e00ff */
[----:B------:R-:W-:-:S04]  /*55f0*/  SHF.L.U32 R5, R5, 0x1f, RZ ;  /* 0x0000001f05057819 */ /* 0x000fc800000006ff */
[----:B------:R0:W1:Y:S01]  /*5600*/  SYNCS.PHASECHK.TRANS64.TRYWAIT P2, [UR6+0x16850], R5 ;  /* 0x01685005ff0075a7 */ /* 0x0000620008040146 */
[----:B------:R-:W-:Y:S05]  /*5610*/  @!P0 BRA `(.L_x_815) ;  /* 0x0000000000048947 */ /* 0x000fea0003800000 */
[----:B------:R-:W-:Y:S01]  /*5620*/  BPT.TRAP 0x1 ;  /* 0x000000040000795c */ /* 0x000fe20000300000 */
.L_x_815:
[----:B-1----:R-:W-:Y:S05]  /*5630*/  @P2 BRA `(.L_x_813) ;  /* 0x0000000000082947 */ /* 0x002fea0003800000 */
[----:B------:R-:W1:Y:S02]  /*5640*/  SYNCS.PHASECHK.TRANS64.TRYWAIT P2, [UR6+0x16850], R5 ;  /* 0x01685005ff0075a7 */ /* 0x000e640008040146 */
[----:B-1----:R-:W-:Y:S05]  /*5650*/  @!P2 BRA `(.L_x_816) ;  /* 0x000000ec0058a947 */ /* 0x002fea0003800000 */
.L_x_813:
[----:B------:R-:W-:Y:S01]  /*5660*/  UIADD3 UR6, UR45, 0x400, URZ ;  /* 0x000004002d067890 */ /* 0x000fe2000fffe03f */
[----:B------:R-:W-:Y:S01]  /*5670*/  WARPGROUP.ARRIVE ;  /* 0x00000000000079c5 */ /* 0x000fe20000000000 */
[----:B------:R-:W-:Y:S01]  /*5680*/  UMOV UR7, 0x40000040 ;  /* 0x4000004000077882 */ /* 0x000fe20000000000 */
[----:B------:R-:W-:Y:S01]  /*5690*/  PLOP3.LUT P2, PT, PT, PT, UP0, 0x80, 0x0 ;  /* 0x000000000000781c */ /* 0x000fe20003f4f008 */
[----:B------:R-:W-:Y:S01]  /*56a0*/  USHF.R.U32.HI UR6, URZ, 0x4, UR6 ;  /* 0x000000043f067899 */ /* 0x000fe20008011606 */
[----:B------:R-:W-:Y:S01]  /*56b0*/  PLOP3.LUT P3, PT, PT, PT, UP0, 0x80, 0x0 ;  /* 0x000000000000781c */ /* 0x000fe20003f6f008 */
[----:B01----:R-:W-:Y:S01]  /*56c0*/  FMUL.FTZ R5, R24, UR25 ;  /* 0x0000001918057c20 */ /* 0x003fe20008410000 */
[----:B------:R-:W-:Y:S01]  /*56d0*/  FMUL.FTZ R24, R36, UR25 ;  /* 0x0000001924187c20 */ /* 0x000fe20008410000 */
[----:B------:R-:W-:Y:S01]  /*56e0*/  ULOP3.LUT UR6, UR6, 0x3fff, URZ, 0xc0, !UPT ;  /* 0x00003fff06067892 */ /* 0x000fe2000f8ec03f */
[----:B------:R-:W-:Y:S01]  /*56f0*/  FMUL.FTZ R36, R47, UR25 ;  /* 0x000000192f247c20 */ /* 0x000fe20008410000 */
[----:B------:R-:W-:Y:S01]  /*5700*/  FMUL.FTZ R8, R26, UR25 ;  /* 0x000000191a087c20 */ /* 0x000fe20008410000 */
[----:B------:R-:W0:Y:S01]  /*5710*/  LDC R47, c[0x0][0x2f0] ;  /* 0x0000bc00ff2f7b82 */ /* 0x000e220000000800 */
[----:B------:R-:W-:Y:S01]  /*5720*/  ULEA UR10, UR37, UR6, 0xa ;  /* 0x00000006250a7291 */ /* 0x000fe2000f8e503f */
[----:B------:R-:W-:Y:S01]  /*5730*/  FMUL.FTZ R9, R27, UR25 ;  /* 0x000000191b097c20 */ /* 0x000fe20008410000 */
[----:B------:R-:W-:Y:S01]  /*5740*/  FMUL.FTZ R14, R32, UR25 ;  /* 0x00000019200e7c20 */ /* 0x000fe20008410000 */
[----:B------:R-:W-:Y:S01]  /*5750*/  FMUL.FTZ R26, R38, UR25 ;  /* 0x00000019261a7c20 */ /* 0x000fe20008410000 */
[----:B------:R-:W-:Y:S01]  /*5760*/  FMUL.FTZ R27, R39, UR25 ;  /* 0x00000019271b7c20 */ /* 0x000fe20008410000 */
[----:B------:R-:W-:Y:S01]  /*5770*/  FMUL.FTZ R15, R33, UR25 ;  /* 0x00000019210f7c20 */ /* 0x000fe20008410000 */
[----:B------:R-:W-:Y:S01]  /*5780*/  FMUL.FTZ R38, R50, UR25 ;  /* 0x0000001932267c20 */ /* 0x000fe20008410000 */
[----:B------:R-:W-:Y:S01]  /*5790*/  UMOV UR6, UR10 ;  /* 0x0000000a00067c82 */ /* 0x000fe20008000000 */
[----:B------:R-:W-:Y:S01]  /*57a0*/  FMUL.FTZ R39, R51, UR25 ;  /* 0x0000001933277c20 */ /* 0x000fe20008410000 */
[----:B------:R-:W-:Y:S01]  /*57b0*/  HGMMA.64x64x16.F32.BF16 R88, R148, gdesc[UR4].tnspB, R88, gsb0 ;  /* 0x40e0000494587df0 */ /* 0x000fe20008001858 */
[----:B------:R-:W-:Y:S01]  /*57c0*/  UIADD3 UR6, UR10, 0x80, URZ ;  /* 0x000000800a067890 */ /* 0x000fe2000fffe03f */
[----:B------:R-:W-:Y:S01]  /*57d0*/  FMUL.FTZ R51, R57, UR25 ;  /* 0x0000001939337c20 */ /* 0x000fe20008410000 */
[----:B------:R-:W-:Y:S01]  /*57e0*/  UMOV UR7, 0x40000040 ;  /* 0x4000004000077882 */ /* 0x000fe20000000000 */
[----:B------:R-:W-:Y:S01]  /*57f0*/  IMAD.U32 R33, RZ, RZ, UR27 ;  /* 0x0000001bff217e24 */ /* 0x000fe2000f8e00ff */
[----:B------:R-:W1:Y:S01]  /*5800*/  LDC R50, c[0x0][0x288] ;  /* 0x0000a200ff327b82 */ /* 0x000e620000000800 */
        /* <DEDUP_REMOVED lines=8> */
[----:B------:R-:W-:-:S02]  /*5890*/  IMAD.SHL.U32 R78, R0, 0x80, RZ ;  /* 0x00000080004e7824 */ /* 0x000fc400078e00ff */
[----:B------:R-:W-:Y:S01]  /*58a0*/  FMUL.FTZ R45, R53, UR25 ;  /* 0x00000019352d7c20 */ /* 0x000fe20008410000 */
[----:B------:R-:W-:Y:S01]  /*58b0*/  FMUL.FTZ R56, R61, UR25 ;  /* 0x000000193d387c20 */ /* 0x000fe20008410000 */
[----:B------:R-:W-:Y:S01]  /*58c0*/  FMUL.FTZ R53, R63, UR25 ;  /* 0x000000193f357c20 */ /* 0x000fe20008410000 */
[----:B------:R-:W-:Y:S01]  /*58d0*/  FMUL.FTZ R61, R70, UR25 ;  /* 0x00000019463d7c20 */ /* 0x000fe20008410000 */
[----:B------:R-:W-:Y:S01]  /*58e0*/  @!P1 LEA R33, R33, UR45, 0x3 ;  /* 0x0000002d21219c11 */ /* 0x000fe2000f8e18ff */
        /* <DEDUP_REMOVED lines=11> */
[----:B------:R-:W-:Y:S01]  /*59a0*/  IADD3 R77, -R78, 0x1, RZ ;  /* 0x000000014e4d7810 */ /* 0x000fe20007ffe1ff */
        /* <DEDUP_REMOVED lines=10> */
[----:B------:R-:W-:-:S02]  /*5a50*/  @!P1 VIADD R33, R33, 0x16840 ;  /* 0x0001684021219836 */ /* 0x000fc40000000000 */
        /* <DEDUP_REMOVED lines=14> */
[----:B------:R-:W-:-:S02]  /*5b40*/  IMAD R82, R16, -0x2, R77 ;  /* 0xfffffffe10527824 */ /* 0x000fc400078e024d */
[----:B------:R-:W-:Y:S01]  /*5b50*/  FMUL.FTZ R69, R79, UR25 ;  /* 0x000000194f457c20 */ /* 0x000fe20008410000 */
[----:B------:R-:W-:Y:S01]  /*5b60*/  FMUL.FTZ R74, R81, UR25 ;  /* 0x00000019514a7c20 */ /* 0x000fe20008410000 */
[----:B------:R-:W-:Y:S01]  /*5b70*/  FMUL.FTZ R83, R84, UR25 ;  /* 0x0000001954537c20 */ /* 0x000fe20008410000 */
[----:B------:R-:W-:Y:S01]  /*5b80*/  FMUL.FTZ R80, R85, UR25 ;  /* 0x0000001955507c20 */ /* 0x000fe20008410000 */
[----:B------:R-:W-:Y:S01]  /*5b90*/  FMUL.FTZ R77, R87, UR25 ;  /* 0x00000019574d7c20 */ /* 0x000fe20008410000 */
[----:B------:R-:W-:Y:S01]  /*5ba0*/  @!P1 PRMT R33, RZ, 0x654, R33 ;  /* 0x00000654ff219816 */ /* 0x000fe20000000021 */
[----:B------:R-:W2:Y:S08]  /*5bb0*/  MUFU.TANH R5, R5 ;  /* 0x0000000500057308 */ /* 0x000eb00000002400 */
[----:B------:R-:W3:Y:S01]  /*5bc0*/  MUFU.TANH R7, R7 ;  /* 0x0000000700077308 */ /* 0x000ee20000002400 */
[----:B------:R-:W-:-:S02]  /*5bd0*/  WARPGROUP.DEPBAR.LE gsb0, 0x0 ;  /* 0x00008000000079c5 */ /* 0x000fc40000010000 */
[----:B------:R-:W-:-:S06]  /*5be0*/  WARPGROUP.ARRIVE ;  /* 0x00000000000079c5 */ /* 0x000fcc0000000000 */
[----:B------:R-:W4:Y:S01]  /*5bf0*/  S2R R151, SR_TID.X ;  /* 0x0000000000977919 */ /* 0x000f220000002100 */
[----:B------:R-:W0:Y:S01]  /*5c00*/  MUFU.TANH R8, R8 ;  /* 0x0000000800087308 */ /* 0x000e220000002400 */
[----:B------:R-:W-:Y:S01]  /*5c10*/  HGMMA.64x64x16.F32.BF16 R88, R144, gdesc[UR4].tnspB, R88, gsb0 ;  /* 0x40e0000490587df0 */ /* 0x000fe20008001858 */
[----:B------:R-:W-:Y:S01]  /*5c20*/  UIADD3 UR6, UR10, 0x100, URZ ;  /* 0x000001000a067890 */ /* 0x000fe2000fffe03f */
[----:B------:R-:W-:-:S05]  /*5c30*/  UMOV UR7, 0x40000040 ;  /* 0x4000004000077882 */ /* 0x000fca0000000000 */
        /* <DEDUP_REMOVED lines=9> */
[----:B------:R-:W0:Y:S01]  /*5cd0*/  MUFU.TANH R24, R24 ;  /* 0x0000001800187308 */ /* 0x000e220000002400 */
[----:B------:R-:W-:-:S02]  /*5ce0*/  WARPGROUP.DEPBAR.LE gsb0, 0x0 ;  /* 0x00008000000079c5 */ /* 0x000fc40000010000 */
[----:B------:R-:W-:-:S05]  /*5cf0*/  WARPGROUP.ARRIVE ;  /* 0x00000000000079c5 */ /* 0x000fca0000000000 */
        /* <DEDUP_REMOVED lines=75> */
[----:B------:R-:W-:-:S06]  /*61b0*/  WARPGROUP.ARRIVE ;  /* 0x00000000000079c5 */ /* 0x000fcc0000000000 */
[----:B------:R-:W-:Y:S01]  /*61c0*/  HGMMA.64x64x16.F32.BF16 R88, R120, gdesc[UR4].tnspB, R88, gsb0 ;  /* 0x40e0000478587df0 */ /* 0x000fe20008001858 */
[----:B------:R-:W-:Y:S02]  /*61d0*/  @UP0 ULDC UR6, c[0x0][0x44c] ;  /* 0x0001130000060ab9 */ /* 0x000fe40000000800 */
[----:B------:R-:W-:Y:S02]  /*61e0*/  WARPGROUP.DEPBAR.LE gsb0, 0x0 ;  /* 0x00008000000079c5 */ /* 0x000fe40000010000 */
[----:B------:R-:W-:-:S04]  /*61f0*/  VIADD R120, R17, UR39 ;  /* 0x0000002711787c36 */ /* 0x000fc80008000000 */
[----:B------:R-:W-:Y:S01]  /*6200*/  @P2 IMAD.HI.U32 R32, R120, UR6, RZ ;  /* 0x0000000678202c27 */ /* 0x000fe2000f8e00ff */
[----:B------:R-:W-:Y:S01]  /*6210*/  @UP0 ULDC UR6, c[0x0][0x450] ;  /* 0x0001140000060ab9 */ /* 0x000fe20000000800 */
[----:B----4-:R-:W-:-:S03]  /*6220*/  ISETP.GE.U32.AND P2, PT, R151, 0x180, PT ;  /* 0x000001809700780c */ /* 0x010fc60003f46070 */
[----:B------:R-:W-:Y:S01]  /*6230*/  @P3 SHF.R.U32.HI R120, RZ, UR6, R32 ;  /* 0x00000006ff783c19 */ /* 0x000fe20008011620 */
[----:B------:R-:W-:-:S04]  /*6240*/  VIADD R32, R23, 0x9 ;  /* 0x0000000917207836 */ /* 0x000fc80000000000 */
[----:B------:R-:W4:Y:S01]  /*6250*/  SHFL.IDX PT, R86, R120, RZ, 0x1c1f ;  /* 0x001c1fff78567589 */ /* 0x000f2200000e0000 */
[----:B------:R-:W-:-:S05]  /*6260*/  SEL R32, R32, 0x9, !P2 ;  /* 0x0000000920207807 */ /* 0x000fca0005000000 */
[----:B------:R0:W-:Y:S06]  /*6270*/  BAR.ARV R32, 0x100 ;  /* 0x000400200000751d */ /* 0x0001ec0000002000 */
[----:B------:R-:W-:Y:S01]  /*6280*/  PLOP3.LUT P2, PT, PT, PT, UP1, 0x40, 0x0 ;  /* 0x000000000000781c */ /* 0x000fe20003f4e818 */
[----:B------:R0:W-:Y:S02]  /*6290*/  @!P1 SYNCS.ARRIVE.TRANS64.RED.A1T0 RZ, [R33+URZ], RZ ;  /* 0x000000ff21ff99a7 */ /* 0x0001e4000810043f */
[----:B0-----:R-:W-:-:S04]  /*62a0*/  IMAD R33, R47, UR41, R82 ;  /* 0x000000292f217c24 */ /* 0x001fc8000f8e0252 */
[----:B-1----:R-:W-:-:S04]  /*62b0*/  IMAD.IADD R33, R33, 0x1, -R50 ;  /* 0x0000000121217824 */ /* 0x002fc800078e0a32 */
[C---:B------:R-:W-:Y:S02]  /*62c0*/  VIADD R79, R33.reuse, UR24 ;  /* 0x00000018214f7c36 */ /* 0x040fe40008000000 */
[----:B------:R-:W-:Y:S02]  /*62d0*/  VIADD R81, R33, UR21 ;  /* 0x0000001521517c36 */ /* 0x000fe40008000000 */
[--C-:B----4-:R-:W-:Y:S02]  /*62e0*/  IMAD.IADD R84, R79, 0x1, R86.reuse ;  /* 0x000000014f547824 */ /* 0x110fe400078e0256 */
[----:B------:R-:W-:Y:S01]  /*62f0*/  IMAD.IADD R85, R81, 0x1, R86 ;  /* 0x0000000151557824 */ /* 0x000fe200078e0256 */
[----:B--23--:R-:W-:Y:S06]  /*6300*/  @P2 BRA `(.L_x_817) ;  /* 0x00000000005c2947 */ /* 0x00cfec0003800000 */
[----:B------:R-:W-:Y:S01]  /*6310*/  IMAD R33, R47, UR41, R86 ;  /* 0x000000292f217c24 */ /* 0x000fe2000f8e0256 */
[----:B------:R-:W-:Y:S03]  /*6320*/  BSSY B0, `(.L_x_818) ;  /* 0x0000011000007945 */ /* 0x000fe60003800000 */
[----:B------:R-:W-:-:S05]  /*6330*/  IMAD.IADD R87, R33, 0x1, -R50 ;  /* 0x0000000121577824 */ /* 0x000fca00078e0a32 */
[----:B------:R-:W-:-:S13]  /*6340*/  ISETP.GT.AND P2, PT, R87, -0x1, PT ;  /* 0xffffffff5700780c */ /* 0x000fda0003f44270 */
[----:B------:R-:W-:Y:S05]  /*6350*/  @P2 BRA `(.L_x_819) ;  /* 0x0000000000202947 */ /* 0x000fea0003800000 */
[----:B------:R-:W-:Y:S01]  /*6360*/  IMAD.U32 R82, RZ, RZ, UR23 ;  /* 0x00000017ff527e24 */ /* 0x000fe2000f8e00ff */
[----:B------:R-:W-:-:S04]  /*6370*/  LOP3.LUT R87, RZ, R87, RZ, 0x33, !PT ;  /* 0x00000057ff577212 */ /* 0x000fc800078e33ff */
[----:B------:R-:W-:-:S13]  /*6380*/  ISETP.NE.AND P2, PT, R82, 0x1, PT ;  /* 0x000000015200780c */ /* 0x000fda0003f45270 */
[----:B------:R-:W0:Y:S02]  /*6390*/  @P2 LDC.64 R32, c[0x0][0x9e8] ;  /* 0x00027a00ff202b82 */ /* 0x000e240000000a00 */
[----:B0-----:R-:W-:-:S05]  /*63a0*/  @P2 IMAD.HI.U32 R32, R87, R32, RZ ;  /* 0x0000002057202227 */ /* 0x001fca00078e00ff */
[----:B------:R-:W-:-:S04]  /*63b0*/  @P2 SHF.R.U32.HI R87, RZ, R33, R32 ;  /* 0x00000021ff572219 */ /* 0x000fc80000011620 */
[----:B------:R-:W-:Y:S01]  /*63c0*/  LOP3.LUT R87, RZ, R87, RZ, 0x33, !PT ;  /* 0x00000057ff577212 */ /* 0x000fe200078e33ff */
[----:B------:R-:W-:Y:S06]  /*63d0*/  BRA `(.L_x_820) ;  /* 0x0000000000147947 */ /* 0x000fec0003800000 */
.L_x_819:
[----:B------:R-:W-:-:S05]  /*63e0*/  IMAD.U32 R82, RZ, RZ, UR23 ;  /* 0x00000017ff527e24 */ /* 0x000fca000f8e00ff */
[----:B------:R-:W-:-:S13]  /*63f0*/  ISETP.NE.AND P2, PT, R82, 0x1, PT ;  /* 0x000000015200780c */ /* 0x000fda0003f45270 */
[----:B------:R-:W0:Y:S02]  /*6400*/  @P2 LDC.64 R32, c[0x0][0x9e8] ;  /* 0x00027a00ff202b82 */ /* 0x000e240000000a00 */
[----:B0-----:R-:W-:-:S05]  /*6410*/  @P2 IMAD.HI.U32 R32, R87, R32, RZ ;  /* 0x0000002057202227 */ /* 0x001fca00078e00ff */
[----:B------:R-:W-:-:S07]  /*6420*/  @P2 SHF.R.U32.HI R87, RZ, R33, R32 ;  /* 0x00000021ff572219 */ /* 0x000fce0000011620 */
.L_x_820:
[----:B------:R-:W-:Y:S05]  /*6430*/  BSYNC B0 ;  /* 0x0000000000007941 */ /* 0x000fea0003800000 */
.L_x_818:
[----:B------:R-:W-:-:S04]  /*6440*/  IMAD R87, R87, R82, -R78 ;  /* 0x0000005257577224 */ /* 0x000fc800078e0a4e */
[----:B------:R-:W-:-:S05]  /*6450*/  IMAD R87, R16, -0x2, R87 ;  /* 0xfffffffe10577824 */ /* 0x000fca00078e0257 */
[----:B------:R-:W-:Y:S02]  /*6460*/  VIADDMNMX R84, R87, R82, R84, PT ;  /* 0x0000005257547246 */ /* 0x000fe40003800154 */
[----:B------:R-:W-:-:S07]  /*6470*/  VIMNMX R85, R85, R87, !PT ;  /* 0x0000005755557248 */ /* 0x000fce0007fe0100 */
.L_x_817:
[----:B------:R-:W-:Y:S01]  /*6480*/  ISETP.GT.AND P2, PT, R0, -0x1, PT ;  /* 0xffffffff0000780c */ /* 0x000fe20003f44270 */
[----:B------:R-:W0:Y:S03]  /*6490*/  SHFL.IDX PT, R120, R120, 0x1, 0x1c1f ;  /* 0x003c1f0078787f89 */ /* 0x000e2600000e0000 */
[C---:B------:R-:W-:Y:S02]  /*64a0*/  ISETP.GT.AND P5, PT, R85.reuse, RZ, P2 ;  /* 0x000000ff5500720c */ /* 0x040fe400017a4270 */
[C---:B------:R-:W-:Y:S02]  /*64b0*/  ISETP.GT.AND P4, PT, R85.reuse, 0x1, P2 ;  /* 0x000000015500780c */ /* 0x040fe40001784270 */
[----:B------:R-:W-:Y:S02]  /*64c0*/  ISETP.LT.OR P5, PT, R84, 0x1, P5 ;  /* 0x000000015400780c */ /* 0x000fe40002fa1670 */
[----:B------:R-:W-:-:S02]  /*64d0*/  ISETP.GT.AND P6, PT, R85, 0x8, P2 ;  /* 0x000000085500780c */ /* 0x000fc400017c4270 */
[----:B------:R-:W-:Y:S02]  /*64e0*/  FSEL R82, R5, -INF , !P5 ;  /* 0xff80000005527808 */ /* 0x000fe40006800000 */
[C---:B------:R-:W-:Y:S02]  /*64f0*/  ISETP.GT.AND P5, PT, R85.reuse, 0x10, P2 ;  /* 0x000000105500780c */ /* 0x040fe400017a4270 */
[----:B------:R-:W-:Y:S02]  /*6500*/  ISETP.GT.AND P3, PT, R85, 0x9, P2 ;  /* 0x000000095500780c */ /* 0x000fe40001764270 */
[C---:B------:R-:W-:Y:S02]  /*6510*/  ISETP.LT.OR P5, PT, R84.reuse, 0x11, P5 ;  /* 0x000000115400780c */ /* 0x040fe40002fa1670 */
[----:B------:R-:W-:Y:S02]  /*6520*/  ISETP.LT.OR P4, PT, R84, 0x2, P4 ;  /* 0x000000025400780c */ /* 0x000fe40002781670 */
[----:B------:R-:W-:-:S02]  /*6530*/  FSEL R14, R14, -INF , !P5 ;  /* 0xff8000000e0e7808 */ /* 0x000fc40006800000 */
[----:B------:R-:W-:Y:S01]  /*6540*/  ISETP.GT.AND P5, PT, R85, 0x20, P2 ;  /* 0x000000205500780c */ /* 0x000fe200017a4270 */
[--C-:B0-----:R-:W-:Y:S01]  /*6550*/  IMAD.IADD R33, R81, 0x1, R120.reuse ;  /* 0x0000000151217824 */ /* 0x101fe200078e0278 */
[C---:B------:R-:W-:Y:S01]  /*6560*/  ISETP.LT.OR P6, PT, R84.reuse, 0x9, P6 ;  /* 0x000000095400780c */ /* 0x040fe200037c1670 */
[----:B------:R-:W-:Y:S01]  /*6570*/  IMAD.IADD R79, R79, 0x1, R120 ;  /* 0x000000014f4f7824 */ /* 0x000fe200078e0278 */
[C---:B------:R-:W-:Y:S02]  /*6580*/  ISETP.LT.OR P3, PT, R84.reuse, 0xa, P3 ;  /* 0x0000000a5400780c */ /* 0x040fe40001f61670 */
[----:B------:R-:W-:Y:S02]  /*6590*/  ISETP.LT.OR P5, PT, R84, 0x21, P5 ;  /* 0x000000215400780c */ /* 0x000fe40002fa1670 */
[----:B------:R-:W-:Y:S02]  /*65a0*/  FSEL R7, R7, -INF , !P4 ;  /* 0xff80000007077808 */ /* 0x000fe40006000000 */
[----:B------:R-:W-:-:S02]  /*65b0*/  ISETP.GT.AND P4, PT, R85, 0x11, P2 ;  /* 0x000000115500780c */ /* 0x000fc40001784270 */
[----:B------:R-:W-:Y:S02]  /*65c0*/  FSEL R5, R10, -INF , !P6 ;  /* 0xff8000000a057808 */ /* 0x000fe40007000000 */
[----:B------:R-:W-:Y:S02]  /*65d0*/  FSEL R32, R11, -INF , !P3 ;  /* 0xff8000000b207808 */ /* 0x000fe40005800000 */
[C---:B------:R-:W-:Y:S02]  /*65e0*/  ISETP.GT.AND P6, PT, R85.reuse, 0x18, P2 ;  /* 0x000000185500780c */ /* 0x040fe400017c4270 */
[C---:B------:R-:W-:Y:S02]  /*65f0*/  ISETP.GT.AND P3, PT, R85.reuse, 0x19, P2 ;  /* 0x000000195500780c */ /* 0x040fe40001764270 */
[----:B------:R-:W-:Y:S02]  /*6600*/  FSEL R28, R28, -INF , !P5 ;  /* 0xff8000001c1c7808 */ /* 0x000fe40006800000 */
[----:B------:R-:W-:-:S02]  /*6610*/  ISETP.GT.AND P5, PT, R85, 0x30, P2 ;  /* 0x000000305500780c */ /* 0x000fc400017a4270 */
[C---:B------:R-:W-:Y:S02]  /*6620*/  ISETP.LT.OR P4, PT, R84.reuse, 0x12, P4 ;  /* 0x000000125400780c */ /* 0x040fe40002781670 */
[C---:B------:R-:W-:Y:S02]  /*6630*/  ISETP.LT.OR P6, PT, R84.reuse, 0x19, P6 ;  /* 0x000000195400780c */ /* 0x040fe400037c1670 */
        /* <DEDUP_REMOVED lines=55> */
[----:B------:R-:W-:Y:S02]  /*69b0*/  ISETP.GT.AND P3, PT, R85, 0x69, P2 ;  /* 0x000000695500780c */ /* 0x000fe40001764270 */
[----:B------:R-:W-:Y:S02]  /*69c0*/  FSEL R72, R72, -INF , !P5 ;  /* 0xff80000048487808 */ /* 0x000fe40006800000 */
[----:B------:R-:W-:-:S02]  /*69d0*/  PLOP3.LUT P5, PT, PT, PT, UP1, 0x40, 0x0 ;  /* 0x000000000000781c */ /* 0x000fc40003fae818 */
[C---:B------:R-:W-:Y:S02]  /*69e0*/  ISETP.LT.OR P4, PT, R84.reuse, 0x62, P4 ;  /* 0x000000625400780c */ /* 0x040fe40002781670 */
[C---:B------:R-:W-:Y:S02]  /*69f0*/  ISETP.LT.OR P6, PT, R84.reuse, 0x69, P6 ;  /* 0x000000695400780c */ /* 0x040fe400037c1670 */
[----:B------:R-:W-:Y:S02]  /*6a00*/  ISETP.LT.OR P3, PT, R84, 0x6a, P3 ;  /* 0x0000006a5400780c */ /* 0x000fe40001f61670 */
[----:B------:R-:W-:Y:S02]  /*6a10*/  FSEL R68, R68, -INF , !P4 ;  /* 0xff80000044447808 */ /* 0x000fe40006000000 */
[----:B------:R-:W-:Y:S02]  /*6a20*/  ISETP.GT.AND P4, PT, R85, 0x71, P2 ;  /* 0x000000715500780c */ /* 0x000fe40001784270 */
[----:B------:R-:W-:-:S02]  /*6a30*/  FSEL R70, R70, -INF , !P6 ;  /* 0xff80000046467808 */ /* 0x000fc40007000000 */
[----:B------:R-:W-:Y:S02]  /*6a40*/  FSEL R71, R71, -INF , !P3 ;  /* 0xff80000047477808 */ /* 0x000fe40005800000 */
[C---:B------:R-:W-:Y:S02]  /*6a50*/  ISETP.GT.AND P6, PT, R85.reuse, 0x78, P2 ;  /* 0x000000785500780c */ /* 0x040fe400017c4270 */
[----:B------:R-:W-:Y:S02]  /*6a60*/  ISETP.GT.AND P3, PT, R85, 0x79, P2 ;  /* 0x000000795500780c */ /* 0x000fe40001764270 */
[C---:B------:R-:W-:Y:S02]  /*6a70*/  ISETP.LT.OR P4, PT, R84.reuse, 0x72, P4 ;  /* 0x000000725400780c */ /* 0x040fe40002781670 */
[C---:B------:R-:W-:Y:S02]  /*6a80*/  ISETP.LT.OR P6, PT, R84.reuse, 0x79, P6 ;  /* 0x000000795400780c */ /* 0x040fe400037c1670 */
[----:B------:R-:W-:-:S02]  /*6a90*/  ISETP.LT.OR P3, PT, R84, 0x7a, P3 ;  /* 0x0000007a5400780c */ /* 0x000fc40001f61670 */
[----:B------:R-:W-:Y:S02]  /*6aa0*/  FSEL R81, R74, -INF , !P4 ;  /* 0xff8000004a517808 */ /* 0x000fe40006000000 */
[----:B------:R-:W-:Y:S02]  /*6ab0*/  FSEL R74, R83, -INF , !P6 ;  /* 0xff800000534a7808 */ /* 0x000fe40007000000 */
[----:B------:R-:W-:Y:S01]  /*6ac0*/  FSEL R80, R80, -INF , !P3 ;  /* 0xff80000050507808 */ /* 0x000fe20005800000 */
[----:B------:R-:W-:Y:S06]  /*6ad0*/  @P5 BRA `(.L_x_821) ;  /* 0x00000000005c5947 */ /* 0x000fec0003800000 */
        /* <DEDUP_REMOVED lines=13> */
.L_x_823:
[----:B------:R-:W-:-:S05]  /*6bb0*/  IMAD.U32 R84, RZ, RZ, UR23 ;  /* 0x00000017ff547e24 */ /* 0x000fca000f8e00ff */
[----:B------:R-:W-:-:S13]  /*6bc0*/  ISETP.NE.AND P3, PT, R84, 0x1, PT ;  /* 0x000000015400780c */ /* 0x000fda0003f65270 */
[----:B------:R-:W0:Y:S02]  /*6bd0*/  @P3 LDC.64 R10, c[0x0][0x9e8] ;  /* 0x00027a00ff0a3b82 */ /* 0x000e240000000a00 */
[----:B0-----:R-:W-:-:S05]  /*6be0*/  @P3 IMAD.HI.U32 R10, R83, R10, RZ ;  /* 0x0000000a530a3227 */ /* 0x001fca00078e00ff */
[----:B------:R-:W-:-:S07]  /*6bf0*/  @P3 SHF.R.U32.HI R83, RZ, R11, R10 ;  /* 0x0000000bff533219 */ /* 0x000fce000001160a */
.L_x_824:
[----:B------:R-:W-:Y:S05]  /*6c00*/  BSYNC B0 ;  /* 0x0000000000007941 */ /* 0x000fea0003800000 */
.L_x_822:
[----:B------:R-:W-:-:S04]  /*6c10*/  IMAD R83, R83, R84, -R78 ;  /* 0x0000005453537224 */ /* 0x000fc800078e0a4e */
[----:B------:R-:W-:-:S05]  /*6c20*/  IMAD R10, R16, -0x2, R83 ;  /* 0xfffffffe100a7824 */ /* 0x000fca00078e0253 */
[----:B------:R-:W-:Y:S02]  /*6c30*/  VIADDMNMX R79, R10, R84, R79, PT ;  /* 0x000000540a4f7246 */ /* 0x000fe4000380014f */
[----:B------:R-:W-:-:S07]  /*6c40*/  VIMNMX R33, R33, R10, !PT ;  /* 0x0000000a21217248 */ /* 0x000fce0007fe0100 */
.L_x_821:
[----:B------:R-:W-:Y:S01]  /*6c50*/  FMNMX.FTZ R10, R82, R4, !PT ;  /* 0x00000004520a7209 */ /* 0x000fe20007810000 */
[----:B------:R-:W-:Y:S01]  /*6c60*/  UMOV UR36, UR26 ;  /* 0x0000001a00247c82 */ /* 0x000fe20008000000 */
[----:B------:R-:W-:Y:S02]  /*6c70*/  ISETP.GT.AND P5, PT, R33, 0x8, P2 ;  /* 0x000000082100780c */ /* 0x000fe400017a4270 */
[----:B------:R-:W-:Y:S02]  /*6c80*/  FMNMX.FTZ R10, R7, R10, !PT ;  /* 0x0000000a070a7209 */ /* 0x000fe40007810000 */
[----:B------:R-:W-:Y:S02]  /*6c90*/  ISETP.LT.OR P5, PT, R79, 0x9, P5 ;  /* 0x000000094f00780c */ /* 0x000fe40002fa1670 */
[----:B------:R-:W-:Y:S02]  /*6ca0*/  FMNMX.FTZ R11, R5, R10, !PT ;  /* 0x0000000a050b7209 */ /* 0x000fe40007810000 */
[----:B------:R-:W-:-:S02]  /*6cb0*/  FSEL R12, R12, -INF , !P5 ;  /* 0xff8000000c0c7808 */ /* 0x000fc40006800000 */
[----:B------:R-:W-:Y:S02]  /*6cc0*/  FMNMX.FTZ R11, R32, R11, !PT ;  /* 0x0000000b200b7209 */ /* 0x000fe40007810000 */
        /* <DEDUP_REMOVED lines=12> */
[C---:B------:R-:W-:Y:S02]  /*6d90*/  ISETP.GT.AND P5, PT, R33.reuse, RZ, P2 ;  /* 0x000000ff2100720c */ /* 0x040fe400017a4270 */
[----:B------:R-:W-:Y:S02]  /*6da0*/  FMNMX.FTZ R10, R34, R11, !PT ;  /* 0x0000000b220a7209 */ /* 0x000fe40007810000 */
[----:B------:R-:W-:Y:S02]  /*6db0*/  ISETP.GT.AND P4, PT, R33, 0x1, P2 ;  /* 0x000000012100780c */ /* 0x000fe40001784270 */
[----:B------:R-:W-:Y:S02]  /*6dc0*/  FMNMX.FTZ R11, R37, R10, !PT ;  /* 0x0000000a250b7209 */ /* 0x000fe40007810000 */
[----:B------:R-:W-:-:S02]  /*6dd0*/  ISETP.LT.OR P5, PT, R79, 0x1, P5 ;  /* 0x000000014f00780c */ /* 0x000fc40002fa1670 */
[----:B------:R-:W-:Y:S02]  /*6de0*/  FMNMX.FTZ R10, R40, R11, !PT ;  /* 0x0000000b280a7209 */ /* 0x000fe40007810000 */
[----:B------:R-:W-:Y:S02]  /*6df0*/  ISETP.LT.OR P4, PT, R79, 0x2, P4 ;  /* 0x000000024f00780c */ /* 0x000fe40002781670 */
[----:B------:R-:W-:Y:S02]  /*6e00*/  FMNMX.FTZ R11, R41, R10, !PT ;  /* 0x0000000a290b7209 */ /* 0x000fe40007810000 */
[----:B------:R-:W-:Y:S02]  /*6e10*/  ISETP.GT.AND P3, PT, R33, 0x9, P2 ;  /* 0x000000092100780c */ /* 0x000fe40001764270 */
[----:B------:R-:W-:Y:S02]  /*6e20*/  FMNMX.FTZ R10, R44, R11, !PT ;  /* 0x0000000b2c0a7209 */ /* 0x000fe40007810000 */
[----:B------:R-:W-:-:S02]  /*6e30*/  FSEL R9, R9, -INF , !P4 ;  /* 0xff80000009097808 */ /* 0x000fc40006000000 */
[----:B------:R-:W-:Y:S02]  /*6e40*/  FMNMX.FTZ R11, R45, R10, !PT ;  /* 0x0000000a2d0b7209 */ /* 0x000fe40007810000 */
[----:B------:R-:W-:Y:S02]  /*6e50*/  ISETP.GT.AND P4, PT, R33, 0x10, P2 ;  /* 0x000000102100780c */ /* 0x000fe40001784270 */
[----:B------:R-:W-:Y:S02]  /*6e60*/  FMNMX.FTZ R10, R46, R11, !PT ;  /* 0x0000000b2e0a7209 */ /* 0x000fe40007810000 */
[----:B------:R-:W-:Y:S02]  /*6e70*/  ISETP.LT.OR P3, PT, R79, 0xa, P3 ;  /* 0x0000000a4f00780c */ /* 0x000fe40001f61670 */
[----:B------:R-:W-:Y:S02]  /*6e80*/  FMNMX.FTZ R11, R51, R10, !PT ;  /* 0x0000000a330b7209 */ /* 0x000fe40007810000 */
[----:B------:R-:W-:-:S02]  /*6e90*/  ISETP.LT.OR P4, PT, R79, 0x11, P4 ;  /* 0x000000114f00780c */ /* 0x000fc40002781670 */
[----:B------:R-:W-:Y:S02]  /*6ea0*/  FMNMX.FTZ R11, R54, R11, !PT ;  /* 0x0000000b360b7209 */ /* 0x000fe40007810000 */
[----:B------:R-:W-:Y:S02]  /*6eb0*/  FSEL R13, R13, -INF , !P3 ;  /* 0xff8000000d0d7808 */ /* 0x000fe40005800000 */
[----:B------:R-:W-:Y:S02]  /*6ec0*/  FMNMX.FTZ R11, R56, R11, !PT ;  /* 0x0000000b380b7209 */ /* 0x000fe40007810000 */
[----:B------:R-:W-:Y:S02]  /*6ed0*/  ISETP.GT.AND P3, PT, R33, 0x18, P2 ;  /* 0x000000182100780c */ /* 0x000fe40001764270 */
[----:B------:R-:W-:Y:S02]  /*6ee0*/  FMNMX.FTZ R10, R58, R11, !PT ;  /* 0x0000000b3a0a7209 */ /* 0x000fe40007810000 */
[----:B------:R-:W-:-:S02]  /*6ef0*/  FSEL R20, R20, -INF , !P4 ;  /* 0xff80000014147808 */ /* 0x000fc40006000000 */
[----:B------:R-:W-:Y:S02]  /*6f00*/  FMNMX.FTZ R11, R59, R10, !PT ;  /* 0x0000000a3b0b7209 */ /* 0x000fe40007810000 */
[----:B------:R-:W-:Y:S02]  /*6f10*/  ISETP.GT.AND P4, PT, R33, 0x19, P2 ;  /* 0x000000192100780c */ /* 0x000fe40001784270 */
[----:B------:R-:W-:Y:S02]  /*6f20*/  FMNMX.FTZ R11, R60, R11, !PT ;  /* 0x0000000b3c0b7209 */ /* 0x000fe40007810000 */
[C---:B------:R-:W-:Y:S02]  /*6f30*/  ISETP.LT.OR P3, PT, R79.reuse, 0x19, P3 ;  /* 0x000000194f00780c */ /* 0x040fe40001f61670 */
        /* <DEDUP_REMOVED lines=18> */
[----:B------:R-:W-:Y:S01]  /*7060*/  FSEL R35, R35, -INF , !P4 ;  /* 0xff80000023237808 */ /* 0x000fe20006000000 */
[----:B------:R-:W0:Y:S01]  /*7070*/  SHFL.BFLY PT, R10, R11, 0x2, 0x1f ;  /* 0x0c401f000b0a7f89 */ /* 0x000e2200000e0000 */
[----:B------:R-:W-:-:S04]  /*7080*/  ISETP.GT.AND P4, PT, R33, 0x30, P2 ;  /* 0x000000302100780c */ /* 0x000fc80001784270 */
[----:B------:R-:W-:-:S04]  /*7090*/  ISETP.LT.OR P4, PT, R79, 0x31, P4 ;  /* 0x000000314f00780c */ /* 0x000fc80002781670 */
[----:B------:R-:W-:Y:S02]  /*70a0*/  FSEL R38, R38, -INF , !P4 ;  /* 0xff80000026267808 */ /* 0x000fe40006000000 */
[----:B------:R-:W-:-:S04]  /*70b0*/  ISETP.GT.AND P4, PT, R33, 0x39, P2 ;  /* 0x000000392100780c */ /* 0x000fc80001784270 */
[----:B------:R-:W-:-:S04]  /*70c0*/  ISETP.LT.OR P4, PT, R79, 0x3a, P4 ;  /* 0x0000003a4f00780c */ /* 0x000fc80002781670 */
[----:B------:R-:W-:Y:S02]  /*70d0*/  FSEL R43, R43, -INF , !P4 ;  /* 0xff8000002b2b7808 */ /* 0x000fe40006000000 */
[----:B------:R-:W-:Y:S02]  /*70e0*/  ISETP.GT.AND P4, PT, R33, 0x48, P2 ;  /* 0x000000482100780c */ /* 0x000fe40001784270 */
[----:B0-----:R-:W-:Y:S02]  /*70f0*/  FMNMX.FTZ R78, R11, R10, !PT ;  /* 0x0000000a0b4e7209 */ /* 0x001fe40007810000 */
[----:B------:R-:W-:-:S03]  /*7100*/  ISETP.LT.OR P4, PT, R79, 0x49, P4 ;  /* 0x000000494f00780c */ /* 0x000fc60002781670 */
[----:B------:R-:W0:Y:S01]  /*7110*/  SHFL.BFLY PT, R83, R78, 0x1, 0x1f ;  /* 0x0c201f004e537f89 */ /* 0x000e2200000e0000 */
[----:B------:R-:W-:Y:S02]  /*7120*/  FSEL R52, R52, -INF , !P4 ;  /* 0xff80000034347808 */ /* 0x000fe40006000000 */
        /* <DEDUP_REMOVED lines=8> */
[----:B------:R-:W-:Y:S02]  /*71b0*/  ISETP.LT.OR P4, PT, R79, 0x6a, P4 ;  /* 0x0000006a4f00780c */ /* 0x000fe40002781670 */
[C---:B------:R-:W-:Y:S01]  /*71c0*/  FSETP.NEU.FTZ.AND P6, PT, R10.reuse, -INF , PT ;  /* 0xff8000000a00780b */ /* 0x040fe20003fdd000 */
[----:B------:R-:W-:Y:S01]  /*71d0*/  FMUL.FTZ R83, R10, UR22 ;  /* 0x000000160a537c20 */ /* 0x000fe20008410000 */
[----:B------:R-:W-:-:S02]  /*71e0*/  FSEL R69, R69, -INF , !P4 ;  /* 0xff80000045457808 */ /* 0x000fc40006000000 */
[----:B------:R-:W-:Y:S02]  /*71f0*/  ISETP.GT.AND P4, PT, R33, 0x78, P2 ;  /* 0x000000782100780c */ /* 0x000fe40001784270 */
[----:B------:R-:W-:Y:S02]  /*7200*/  FSEL R11, R83, RZ, P6 ;  /* 0x000000ff530b7208 */ /* 0x000fe40003000000 */
[----:B------:R-:W-:Y:S02]  /*7210*/  FSEL R83, R8, -INF , !P5 ;  /* 0xff80000008537808 */ /* 0x000fe40006800000 */
[----:B------:R-:W-:Y:S01]  /*7220*/  ISETP.LT.OR P5, PT, R79, 0x2a, P3 ;  /* 0x0000002a4f00780c */ /* 0x000fe20001fa1670 */
[--C-:B------:R-:W-:Y:S01]  /*7230*/  FFMA.FTZ R140, R28, UR22, -R11.reuse ;  /* 0x000000161c8c7c23 */ /* 0x100fe2000801080b */
[----:B------:R-:W-:Y:S01]  /*7240*/  FMNMX.FTZ R8, R83, R6, !PT ;  /* 0x0000000653087209 */ /* 0x000fe20007810000 */
[--C-:B------:R-:W-:Y:S01]  /*7250*/  FFMA.FTZ R144, R14, UR22, -R11.reuse ;  /* 0x000000160e907c23 */ /* 0x100fe2000801080b */
[----:B------:R-:W-:Y:S01]  /*7260*/  ISETP.GT.AND P3, PT, R33, 0x31, P2 ;  /* 0x000000312100780c */ /* 0x000fe20001764270 */
[--C-:B------:R-:W-:Y:S01]  /*7270*/  FFMA.FTZ R28, R51, UR22, -R11.reuse ;  /* 0x00000016331c7c23 */ /* 0x100fe2000801080b */
[----:B------:R-:W-:Y:S01]  /*7280*/  FMNMX.FTZ R85, R9, R8, !PT ;  /* 0x0000000809557209 */ /* 0x000fe20007810000 */
[--C-:B------:R-:W-:Y:S01]  /*7290*/  FFMA.FTZ R146, R24, UR22, -R11.reuse ;  /* 0x0000001618927c23 */ /* 0x100fe2000801080b */
[----:B------:R-:W-:Y:S01]  /*72a0*/  FSEL R36, R36, -INF , !P5 ;  /* 0xff80000024247808 */ /* 0x000fe20006800000 */
[--C-:B------:R-:W-:Y:S01]  /*72b0*/  FFMA.FTZ R150, R5, UR22, -R11.reuse ;  /* 0x0000001605967c23 */ /* 0x100fe2000801080b */
[----:B------:R-:W-:Y:S01]  /*72c0*/  FMNMX.FTZ R8, R12, R85, !PT ;  /* 0x000000550c087209 */ /* 0x000fe20007810000 */
[--C-:B------:R-:W-:Y:S01]  /*72d0*/  FFMA.FTZ R5, R32, UR22, -R11.reuse ;  /* 0x0000001620057c23 */ /* 0x100fe2000801080b */
[----:B------:R-:W-:Y:S01]  /*72e0*/  ISETP.GT.AND P5, PT, R33, 0x38, P2 ;  /* 0x000000382100780c */ /* 0x000fe200017a4270 */
[--C-:B------:R-:W-:Y:S01]  /*72f0*/  FFMA.FTZ R148, R82, UR22, -R11.reuse ;  /* 0x0000001652947c23 */ /* 0x100fe2000801080b */
[----:B------:R-:W-:Y:S01]  /*7300*/  FMNMX.FTZ R85, R13, R8, !PT ;  /* 0x000000080d557209 */ /* 0x000fe20007810000 */
[--C-:B------:R-:W-:Y:S01]  /*7310*/  FFMA.FTZ R7, R7, UR22, -R11.reuse ;  /* 0x0000001607077c23 */ /* 0x100fe2000801080b */
[----:B------:R-:W-:Y:S01]  /*7320*/  ISETP.LT.OR P3, PT, R79, 0x32, P3 ;  /* 0x000000324f00780c */ /* 0x000fe20001f61670 */
[--C-:B------:R-:W-:Y:S01]  /*7330*/  FFMA.FTZ R15, R15, UR22, -R11.reuse ;  /* 0x000000160f0f7c23 */ /* 0x100fe2000801080b */
[----:B------:R-:W-:Y:S01]  /*7340*/  FMNMX.FTZ R8, R20, R85, !PT ;  /* 0x0000005514087209 */ /* 0x000fe20007810000 */
[--C-:B------:R-:W-:Y:S01]  /*7350*/  FFMA.FTZ R25, R25, UR22, -R11.reuse ;  /* 0x0000001619197c23 */ /* 0x100fe2000801080b */
[----:B------:R-:W-:Y:S01]  /*7360*/  FSEL R39, R39, -INF , !P3 ;  /* 0xff80000027277808 */ /* 0x000fe20005800000 */
[--C-:B------:R-:W-:Y:S01]  /*7370*/  FFMA.FTZ R29, R29, UR22, -R11.reuse ;  /* 0x000000161d1d7c23 */ /* 0x100fe2000801080b */
[----:B------:R-:W-:Y:S01]  /*7380*/  FMNMX.FTZ R85, R21, R8, !PT ;  /* 0x0000000815557209 */ /* 0x000fe20007810000 */
[--C-:B------:R-:W-:Y:S01]  /*7390*/  FFMA.FTZ R142, R34, UR22, -R11.reuse ;  /* 0x00000016228e7c23 */ /* 0x100fe2000801080b */
        /* <DEDUP_REMOVED lines=33> */
[----:B------:R-:W-:Y:S01]  /*75b0*/  FFMA.FTZ R80, R80, UR22, -R11 ;  /* 0x0000001650507c23 */ /* 0x000fe2000801080b */
[----:B------:R-:W-:Y:S01]  /*75c0*/  FMNMX.FTZ R8, R42, R85, !PT ;  /* 0x000000552a087209 */ /* 0x000fe20007810000 */
[----:B------:R-:W-:Y:S01]  /*75d0*/  MUFU.EX2 R148, R148 ;  /* 0x0000009400947308 */ /* 0x000fe20000000800 */
[----:B------:R-:W-:-:S02]  /*75e0*/  ISETP.GT.AND P5, PT, R33, 0x50, P2 ;  /* 0x000000502100780c */ /* 0x000fc400017a4270 */
[----:B------:R-:W-:Y:S02]  /*75f0*/  FMNMX.FTZ R85, R43, R8, !PT ;  /* 0x000000082b557209 */ /* 0x000fe40007810000 */
[----:B------:R-:W-:Y:S02]  /*7600*/  ISETP.LT.OR P3, PT, R79, 0x4a, P3 ;  /* 0x0000004a4f00780c */ /* 0x000fe40001f61670 */
[----:B------:R-:W-:Y:S01]  /*7610*/  FMNMX.FTZ R8, R48, R85, !PT ;  /* 0x0000005530087209 */ /* 0x000fe20007810000 */
[----:B------:R-:W-:Y:S01]  /*7620*/  MUFU.EX2 R7, R7 ;  /* 0x0000000700077308 */ /* 0x000fe20000000800 */
[----:B------:R-:W-:Y:S02]  /*7630*/  FSEL R53, R53, -INF , !P3 ;  /* 0xff80000035357808 */ /* 0x000fe40005800000 */
[----:B------:R-:W-:Y:S02]  /*7640*/  FMNMX.FTZ R85, R49, R8, !PT ;  /* 0x0000000831557209 */ /* 0x000fe40007810000 */
[----:B------:R-:W-:-:S02]  /*7650*/  ISETP.LT.OR P5, PT, R79, 0x51, P5 ;  /* 0x000000514f00780c */ /* 0x000fc40002fa1670 */
[----:B------:R-:W-:Y:S01]  /*7660*/  FMNMX.FTZ R8, R52, R85, !PT ;  /* 0x0000005534087209 */ /* 0x000fe20007810000 */
[----:B------:R-:W-:Y:S01]  /*7670*/  MUFU.EX2 R150, R150 ;  /* 0x0000009600967308 */ /* 0x000fe20000000800 */
[----:B------:R-:W-:Y:S02]  /*7680*/  ISETP.GT.AND P3, PT, R33, 0x58, P2 ;  /* 0x000000582100780c */ /* 0x000fe40001764270 */
[----:B------:R-:W-:Y:S02]  /*7690*/  FSEL R55, R55, -INF , !P5 ;  /* 0xff80000037377808 */ /* 0x000fe40006800000 */
[----:B------:R-:W-:Y:S02]  /*76a0*/  FMNMX.FTZ R8, R53, R8, !PT ;  /* 0x0000000835087209 */ /* 0x000fe40007810000 */
[----:B------:R-:W-:Y:S01]  /*76b0*/  ISETP.GT.AND P5, PT, R33, 0x59, P2 ;  /* 0x000000592100780c */ /* 0x000fe200017a4270 */
[----:B------:R-:W-:Y:S01]  /*76c0*/  MUFU.EX2 R5, R5 ;  /* 0x0000000500057308 */ /* 0x000fe20000000800 */
[----:B------:R-:W-:-:S02]  /*76d0*/  ISETP.LT.OR P3, PT, R79, 0x59, P3 ;  /* 0x000000594f00780c */ /* 0x000fc40001f61670 */
[----:B------:R-:W-:Y:S02]  /*76e0*/  FMNMX.FTZ R8, R55, R8, !PT ;  /* 0x0000000837087209 */ /* 0x000fe40007810000 */
[----:B------:R-:W-:Y:S02]  /*76f0*/  ISETP.LT.OR P5, PT, R79, 0x5a, P5 ;  /* 0x0000005a4f00780c */ /* 0x000fe40002fa1670 */
[----:B------:R-:W-:Y:S01]  /*7700*/  FSEL R61, R61, -INF , !P3 ;  /* 0xff8000003d3d7808 */ /* 0x000fe20005800000 */
[----:B------:R-:W-:Y:S01]  /*7710*/  MUFU.EX2 R144, R144 ;  /* 0x0000009000907308 */ /* 0x000fe20000000800 */
[----:B------:R-:W-:Y:S02]  /*7720*/  FMNMX.FTZ R8, R57, R8, !PT ;  /* 0x0000000839087209 */ /* 0x000fe40007810000 */
[----:B------:R-:W-:Y:S02]  /*7730*/  ISETP.GT.AND P3, PT, R33, 0x61, P2 ;  /* 0x000000612100780c */ /* 0x000fe40001764270 */
[----:B------:R-:W-:-:S02]  /*7740*/  FSEL R63, R63, -INF , !P5 ;  /* 0xff8000003f3f7808 */ /* 0x000fc40006800000 */
[----:B------:R-:W-:Y:S01]  /*7750*/  FMNMX.FTZ R8, R61, R8, !PT ;  /* 0x000000083d087209 */ /* 0x000fe20007810000 */
[----:B------:R-:W-:Y:S01]  /*7760*/  MUFU.EX2 R15, R15 ;  /* 0x0000000f000f7308 */ /* 0x000fe20000000800 */
[----:B------:R-:W-:Y:S02]  /*7770*/  ISETP.GT.AND P5, PT, R33, 0x68, P2 ;  /* 0x000000682100780c */ /* 0x000fe400017a4270 */
[----:B------:R-:W-:Y:S02]  /*7780*/  ISETP.LT.OR P3, PT, R79, 0x62, P3 ;  /* 0x000000624f00780c */ /* 0x000fe40001f61670 */
[----:B------:R-:W-:Y:S02]  /*7790*/  FMNMX.FTZ R85, R63, R8, !PT ;  /* 0x000000083f557209 */ /* 0x000fe40007810000 */
[----:B------:R-:W-:Y:S01]  /*77a0*/  FSEL R65, R65, -INF , !P3 ;  /* 0xff80000041417808 */ /* 0x000fe20005800000 */
[----:B------:R-:W-:Y:S01]  /*77b0*/  MUFU.EX2 R146, R146 ;  /* 0x0000009200927308 */ /* 0x000fe20000000800 */
[----:B------:R-:W-:-:S02]  /*77c0*/  ISETP.LT.OR P5, PT, R79, 0x69, P5 ;  /* 0x000000694f00780c */ /* 0x000fc40002fa1670 */
[----:B------:R-:W-:Y:S02]  /*77d0*/  FMNMX.FTZ R8, R64, R85, !PT ;  /* 0x0000005540087209 */ /* 0x000fe40007810000 */
[----:B------:R-:W-:Y:S02]  /*77e0*/  ISETP.GT.AND P3, PT, R33, 0x70, P2 ;  /* 0x000000702100780c */ /* 0x000fe40001764270 */
[----:B------:R-:W-:Y:S01]  /*77f0*/  FSEL R67, R67, -INF , !P5 ;  /* 0xff80000043437808 */ /* 0x000fe20006800000 */
[----:B------:R-:W-:Y:S01]  /*7800*/  MUFU.EX2 R25, R25 ;  /* 0x0000001900197308 */ /* 0x000fe20000000800 */
[----:B------:R-:W-:Y:S02]  /*7810*/  FMNMX.FTZ R8, R65, R8, !PT ;  /* 0x0000000841087209 */ /* 0x000fe40007810000 */
[----:B------:R-:W-:Y:S02]  /*7820*/  ISETP.GT.AND P5, PT, R33, 0x71, P2 ;  /* 0x000000712100780c */ /* 0x000fe400017a4270 */
[----:B------:R-:W-:-:S02]  /*7830*/  ISETP.LT.OR P3, PT, R79, 0x71, P3 ;  /* 0x000000714f00780c */ /* 0x000fc40001f61670 */
[----:B------:R-:W-:Y:S01]  /*7840*/  FMNMX.FTZ R8, R67, R8, !PT ;  /* 0x0000000843087209 */ /* 0x000fe20007810000 */
[----:B------:R-:W-:Y:S01]  /*7850*/  MUFU.EX2 R140, R140 ;  /* 0x0000008c008c7308 */ /* 0x000fe20000000800 */
[----:B------:R-:W-:Y:S02]  /*7860*/  ISETP.LT.OR P5, PT, R79, 0x72, P5 ;  /* 0x000000724f00780c */ /* 0x000fe40002fa1670 */
[----:B------:R-:W-:Y:S02]  /*7870*/  FSEL R14, R73, -INF , !P3 ;  /* 0xff800000490e7808 */ /* 0x000fe40005800000 */
[----:B------:R-:W-:Y:S02]  /*7880*/  FMNMX.FTZ R51, R69, R8, !PT ;  /* 0x0000000845337209 */ /* 0x000fe40007810000 */
[----:B------:R-:W-:Y:S01]  /*7890*/  ISETP.GT.AND P2, PT, R33, 0x79, P2 ;  /* 0x000000792100780c */ /* 0x000fe20001744270 */
[----:B------:R-:W-:Y:S01]  /*78a0*/  MUFU.EX2 R29, R29 ;  /* 0x0000001d001d7308 */ /* 0x000fe20000000800 */
[----:B------:R-:W-:-:S02]  /*78b0*/  ISETP.LT.OR P4, PT, R79, 0x79, P4 ;  /* 0x000000794f00780c */ /* 0x000fc40002781670 */
[----:B------:R-:W-:Y:S01]  /*78c0*/  FSEL R24, R75, -INF , !P5 ;  /* 0xff8000004b187808 */ /* 0x000fe20006800000 */
[----:B------:R-:W-:Y:S01]  /*78d0*/  FFMA.FTZ R75, R68, UR22, -R11 ;  /* 0x00000016444b7c23 */ /* 0x000fe2000801080b */
[----:B------:R-:W-:Y:S02]  /*78e0*/  FMNMX.FTZ R51, R14, R51, !PT ;  /* 0x000000330e337209 */ /* 0x000fe40007810000 */
[----:B------:R-:W-:Y:S01]  /*78f0*/  ISETP.LT.OR P2, PT, R79, 0x7a, P2 ;  /* 0x0000007a4f00780c */ /* 0x000fe20001741670 */
[----:B------:R0:W-:Y:S01]  /*7900*/  MUFU.EX2 R33, R28 ;  /* 0x0000001c00217308 */ /* 0x0001e20000000800 */
[----:B------:R-:W-:Y:S02]  /*7910*/  FSEL R76, R76, -INF , !P4 ;  /* 0xff8000004c4c7808 */ /* 0x000fe40006000000 */
[----:B------:R-:W-:-:S04]  /*7920*/  FMNMX.FTZ R73, R24, R51, !PT ;  /* 0x0000003318497209 */ /* 0x000fc80007810000 */
[----:B------:R-:W-:Y:S01]  /*7930*/  FMNMX.FTZ R73, R76, R73, !PT ;  /* 0x000000494c497209 */ /* 0x000fe20007810000 */
[----:B------:R-:W-:Y:S01]  /*7940*/  MUFU.EX2 R142, R142 ;  /* 0x0000008e008e7308 */ /* 0x000fe20000000800 */
[----:B0-----:R-:W-:-:S04]  /*7950*/  FSEL R28, R77, -INF , !P2 ;  /* 0xff8000004d1c7808 */ /* 0x001fc80005000000 */
[----:B------:R-:W-:Y:S01]  /*7960*/  FMNMX.FTZ R8, R28, R73, !PT ;  /* 0x000000491c087209 */ /* 0x000fe20007810000 */
[--C-:B------:R-:W-:Y:S02]  /*7970*/  FFMA.FTZ R73, R62, UR22, -R11.reuse ;  /* 0x000000163e497c23 */ /* 0x100fe4000801080b */
[----:B------:R-:W-:Y:S02]  /*7980*/  MUFU.EX2 R37, R37 ;  /* 0x0000002500257308 */ /* 0x000fe40000000800 */
[----:B------:R-:W0:Y:S06]  /*7990*/  SHFL.BFLY PT, R77, R8, 0x2, 0x1f ;  /* 0x0c401f00084d7f89 */ /* 0x000e2c00000e0000 */
[----:B------:R-:W-:Y:S08]  /*79a0*/  MUFU.EX2 R136, R136 ;  /* 0x0000008800887308 */ /* 0x000ff00000000800 */
[----:B------:R-:W-:Y:S08]  /*79b0*/  MUFU.EX2 R41, R41 ;  /* 0x0000002900297308 */ /* 0x000ff00000000800 */
[----:B------:R-:W-:Y:S01]  /*79c0*/  MUFU.EX2 R138, R138 ;  /* 0x0000008a008a7308 */ /* 0x000fe20000000800 */
[----:B0-----:R-:W-:Y:S01]  /*79d0*/  FMNMX.FTZ R32, R8, R77, !PT ;  /* 0x0000004d08207209 */ /* 0x001fe20007810000 */
[----:B------:R-:W-:Y:S01]  /*79e0*/  FFMA.FTZ R77, R81, UR22, -R11 ;  /* 0x00000016514d7c23 */ /* 0x000fe2000801080b */
[----:B------:R-:W-:-:S03]  /*79f0*/  FSEL R81, R10, RZ, P6 ;  /* 0x000000ff0a517208 */ /* 0x000fc60003000000 */
[----:B------:R-:W0:Y:S02]  /*7a00*/  SHFL.BFLY PT, R79, R32, 0x1, 0x1f ;  /* 0x0c201f00204f7f89 */ /* 0x000e2400000e0000 */
[----:B------:R-:W-:Y:S01]  /*7a10*/  MUFU.EX2 R45, R45 ;  /* 0x0000002d002d7308 */ /* 0x000fe20000000800 */
[----:B------:R-:W-:-:S04]  /*7a20*/  FADD.FTZ R81, -R81, R4 ;  /* 0x0000000451517221 */ /* 0x000fc80000010100 */
[----:B------:R-:W-:-:S03]  /*7a30*/  FMUL.FTZ R11, R81, UR22 ;  /* 0x00000016510b7c20 */ /* 0x000fc60008410000 */
[----:B------:R-:W-:Y:S08]  /*7a40*/  MUFU.EX2 R132, R132 ;  /* 0x0000008400847308 */ /* 0x000ff00000000800 */
[----:B------:R-:W1:Y:S01]  /*7a50*/  MUFU.EX2 R11, R11 ;  /* 0x0000000b000b7308 */ /* 0x000e620000000800 */
[----:B0-----:R-:W-:-:S07]  /*7a60*/  FMNMX.FTZ R8, R32, R79, !PT ;  /* 0x0000004f20087209 */ /* 0x001fce0007810000 */
[----:B------:R-:W-:Y:S01]  /*7a70*/  MUFU.EX2 R134, R134 ;  /* 0x0000008600867308 */ /* 0x000fe20000000800 */
[C---:B------:R-:W-:Y:S01]  /*7a80*/  FSETP.NEU.FTZ.AND P2, PT, R8.reuse, -INF , PT ;  /* 0xff8000000800780b */ /* 0x040fe20003f5d000 */
[----:B------:R-:W-:-:S06]  /*7a90*/  FMUL.FTZ R40, R8, UR22 ;  /* 0x0000001608287c20 */ /* 0x000fcc0008410000 */
[----:B------:R-:W-:Y:S01]  /*7aa0*/  MUFU.EX2 R51, R56 ;  /* 0x0000003800337308 */ /* 0x000fe20000000800 */
[----:B------:R-:W-:Y:S01]  /*7ab0*/  FSEL R40, R40, RZ, P2 ;  /* 0x000000ff28287208 */ /* 0x000fe20001000000 */
[-C--:B-1----:R-:W-:Y:S01]  /*7ac0*/  FMUL.FTZ R88, R88, R11.reuse ;  /* 0x0000000b58587220 */ /* 0x082fe20000410000 */
[-C--:B------:R-:W-:Y:S01]  /*7ad0*/  FMUL.FTZ R89, R89, R11.reuse ;  /* 0x0000000b59597220 */ /* 0x080fe20000410000 */
[-C--:B------:R-:W-:Y:S01]  /*7ae0*/  FMUL.FTZ R92, R92, R11.reuse ;  /* 0x0000000b5c5c7220 */ /* 0x080fe20000410000 */
[----:B------:R-:W-:Y:S01]  /*7af0*/  FMUL.FTZ R93, R93, R11 ;  /* 0x0000000b5d5d7220 */ /* 0x000fe20000410000 */
[----:B------:R-:W-:Y:S01]  /*7b00*/  FFMA.FTZ R32, R36, UR22, -R40 ;  /* 0x0000001624207c23 */ /* 0x000fe20008010828 */
[----:B------:R-:W-:Y:S01]  /*7b10*/  FFMA.FTZ R36, R11, R3, R148 ;  /* 0x000000030b247223 */ /* 0x000fe20000010094 */
[--C-:B------:R-:W-:Y:S01]  /*7b20*/  FFMA.FTZ R149, R9, UR22, -R40.reuse ;  /* 0x0000001609957c23 */ /* 0x100fe20008010828 */
[--C-:B------:R-:W-:Y:S01]  /*7b30*/  FFMA.FTZ R4, R83, UR22, -R40.reuse ;  /* 0x0000001653047c23 */ /* 0x100fe20008010828 */
[----:B------:R-:W-:Y:S01]  /*7b40*/  FFMA.FTZ R151, R12, UR22, -R40 ;  /* 0x000000160c977c23 */ /* 0x000fe20008010828 */
[----:B------:R-:W-:Y:S01]  /*7b50*/  FADD.FTZ R3, R7, R36 ;  /* 0x0000002407037221 */ /* 0x000fe20000010000 */
[--C-:B------:R-:W-:Y:S01]  /*7b60*/  FFMA.FTZ R12, R13, UR22, -R40.reuse ;  /* 0x000000160d0c7c23 */ /* 0x100fe20008010828 */
[--C-:B------:R-:W-:Y:S01]  /*7b70*/  FFMA.FTZ R145, R20, UR22, -R40.reuse ;  /* 0x0000001614917c23 */ /* 0x100fe20008010828 */
[----:B------:R-:W-:Y:S01]  /*7b80*/  MUFU.EX2 R149, R149 ;  /* 0x0000009500957308 */ /* 0x000fe20000000800 */
[----:B------:R-:W-:Y:S01]  /*7b90*/  FADD.FTZ R36, R150, R3 ;  /* 0x0000000396247221 */ /* 0x000fe20000010000 */
[----:B------:R-:W-:Y:S01]  /*7ba0*/  FSEL R3, R8, RZ, P2 ;  /* 0x000000ff08037208 */ /* 0x000fe20001000000 */
[--C-:B------:R-:W-:Y:S01]  /*7bb0*/  FFMA.FTZ R137, R38, UR22, -R40.reuse ;  /* 0x0000001626897c23 */ /* 0x100fe20008010828 */
[----:B------:R-:W-:Y:S01]  /*7bc0*/  FFMA.FTZ R20, R21, UR22, -R40 ;  /* 0x0000001615147c23 */ /* 0x000fe20008010828 */
[----:B------:R-:W-:Y:S01]  /*7bd0*/  FADD.FTZ R9, R5, R36 ;  /* 0x0000002405097221 */ /* 0x000fe20000010000 */
[----:B------:R-:W-:Y:S01]  /*7be0*/  FFMA.FTZ R147, R26, UR22, -R40 ;  /* 0x000000161a937c23 */ /* 0x000fe20008010828 */
[----:B------:R-:W-:Y:S01]  /*7bf0*/  FADD.FTZ R3, -R3, R6 ;  /* 0x0000000603037221 */ /* 0x000fe20000010100 */
[----:B------:R-:W-:Y:S01]  /*7c00*/  MUFU.EX2 R4, R4 ;  /* 0x0000000400047308 */ /* 0x000fe20000000800 */
[----:B------:R-:W-:Y:S01]  /*7c10*/  FADD.FTZ R36, R144, R9 ;  /* 0x0000000990247221 */ /* 0x000fe20000010000 */
[--C-:B------:R-:W-:Y:S01]  /*7c20*/  FFMA.FTZ R26, R27, UR22, -R40.reuse ;  /* 0x000000161b1a7c23 */ /* 0x100fe20008010828 */
[----:B------:R-:W-:Y:S01]  /*7c30*/  FMUL.FTZ R3, R3, UR22 ;  /* 0x0000001603037c20 */ /* 0x000fe20008410000 */
[----:B------:R-:W-:Y:S01]  /*7c40*/  FFMA.FTZ R139, R42, UR22, -R40 ;  /* 0x000000162a8b7c23 */ /* 0x000fe20008010828 */
[----:B------:R-:W-:Y:S01]  /*7c50*/  FADD.FTZ R9, R15, R36 ;  /* 0x000000240f097221 */ /* 0x000fe20000010000 */
[--C-:B------:R-:W-:Y:S01]  /*7c60*/  FFMA.FTZ R141, R30, UR22, -R40.reuse ;  /* 0x000000161e8d7c23 */ /* 0x100fe20008010828 */
[----:B------:R-:W-:Y:S01]  /*7c70*/  FFMA.FTZ R30, R31, UR22, -R40 ;  /* 0x000000161f1e7c23 */ /* 0x000fe20008010828 */
[----:B------:R-:W-:Y:S01]  /*7c80*/  MUFU.EX2 R151, R151 ;  /* 0x0000009700977308 */ /* 0x000fe20000000800 */
[----:B------:R-:W-:Y:S01]  /*7c90*/  FADD.FTZ R36, R146, R9 ;  /* 0x0000000992247221 */ /* 0x000fe20000010000 */
[----:B------:R-:W-:-:S02]  /*7ca0*/  IMAD.U32 R21, RZ, RZ, UR37 ;  /* 0x00000025ff157e24 */ /* 0x000fc4000f8e00ff */
[--C-:B------:R-:W-:Y:S01]  /*7cb0*/  FFMA.FTZ R143, R35, UR22, -R40.reuse ;  /* 0x00000016238f7c23 */ /* 0x100fe20008010828 */
[----:B------:R-:W-:Y:S01]  /*7cc0*/  FFMA.FTZ R34, R39, UR22, -R40 ;  /* 0x0000001627227c23 */ /* 0x000fe20008010828 */
[----:B------:R-:W-:Y:S01]  /*7cd0*/  FADD.FTZ R13, R25, R36 ;  /* 0x00000024190d7221 */ /* 0x000fe20000010000 */
[--C-:B------:R-:W-:Y:S01]  /*7ce0*/  FFMA.FTZ R43, R43, UR22, -R40.reuse ;  /* 0x000000162b2b7c23 */ /* 0x100fe20008010828 */
[----:B------:R-:W-:Y:S01]  /*7cf0*/  @!P1 LEA R21, R21, UR45, 0x3 ;  /* 0x0000002d15159c11 */ /* 0x000fe2000f8e18ff */
[----:B------:R0:W1:Y:S01]  /*7d00*/  MUFU.EX2 R9, R3 ;  /* 0x0000000300097308 */ /* 0x0000620000000800 */
[----:B------:R-:W-:Y:S01]  /*7d10*/  FADD.FTZ R36, R140, R13 ;  /* 0x0000000d8c247221 */ /* 0x000fe20000010000 */
[--C-:B------:R-:W-:Y:S01]  /*7d20*/  FFMA.FTZ R133, R48, UR22, -R40.reuse ;  /* 0x0000001630857c23 */ /* 0x100fe20008010828 */
[----:B------:R-:W-:Y:S01]  /*7d30*/  FFMA.FTZ R135, R52, UR22, -R40 ;  /* 0x0000001634877c23 */ /* 0x000fe20008010828 */
[----:B------:R-:W-:Y:S02]  /*7d40*/  @!P1 VIADD R21, R21, 0x16860 ;  /* 0x0001686015159836 */ /* 0x000fe40000000000 */
[----:B------:R-:W-:Y:S01]  /*7d50*/  FADD.FTZ R13, R29, R36 ;  /* 0x000000241d0d7221 */ /* 0x000fe20000010000 */
[--C-:B------:R-:W-:Y:S01]  /*7d60*/  FFMA.FTZ R36, R49, UR22, -R40.reuse ;  /* 0x0000001631247c23 */ /* 0x100fe20008010828 */
[--C-:B------:R-:W-:Y:S01]  /*7d70*/  FFMA.FTZ R129, R55, UR22, -R40.reuse ;  /* 0x0000001637817c23 */ /* 0x100fe20008010828 */
[----:B------:R-:W2:Y:S01]  /*7d80*/  MUFU.EX2 R12, R12 ;  /* 0x0000000c000c7308 */ /* 0x000ea20000000800 */
[----:B------:R-:W-:Y:S01]  /*7d90*/  FADD.FTZ R38, R142, R13 ;  /* 0x0000000d8e267221 */ /* 0x000fe20000010000 */
[----:B------:R-:W-:Y:S01]  /*7da0*/  @!P1 PRMT R21, RZ, 0x654, R21 ;  /* 0x00000654ff159816 */ /* 0x000fe20000000015 */
[--C-:B------:R-:W-:Y:S01]  /*7db0*/  FFMA.FTZ R57, R57, UR22, -R40.reuse ;  /* 0x0000001639397c23 */ /* 0x100fe20008010828 */
[----:B------:R-:W-:Y:S01]  /*7dc0*/  FFMA.FTZ R131, R61, UR22, -R40 ;  /* 0x000000163d837c23 */ /* 0x000fe20008010828 */
[----:B0-----:R-:W-:Y:S01]  /*7dd0*/  FADD.FTZ R3, R37, R38 ;  /* 0x0000002625037221 */ /* 0x001fe20000010000 */
[----:B------:R0:W-:Y:S01]  /*7de0*/  @!P1 SYNCS.ARRIVE.TRANS64.RED.A1T0 RZ, [R21+URZ], RZ ;  /* 0x000000ff15ff99a7 */ /* 0x0001e2000810043f */
[----:B------:R-:W-:Y:S01]  /*7df0*/  FFMA.FTZ R125, R64, UR22, -R40 ;  /* 0x00000016407d7c23 */ /* 0x000fe20008010828 */
[----:B------:R-:W3:Y:S01]  /*7e00*/  MUFU.EX2 R145, R145 ;  /* 0x0000009100917308 */ /* 0x000ee20000000800 */
[----:B-1----:R-:W-:Y:S01]  /*7e10*/  FFMA.FTZ R38, R9, R2, R4 ;  /* 0x0000000209267223 */ /* 0x002fe20000010004 */
[----:B------:R-:W-:Y:S01]  /*7e20*/  FADD.FTZ R42, R136, R3 ;  /* 0x00000003882a7221 */ /* 0x000fe20000010000 */
[--C-:B------:R-:W-:Y:S01]  /*7e30*/  FFMA.FTZ R2, R53, UR22, -R40.reuse ;  /* 0x0000001635027c23 */ /* 0x100fe20008010828 */
[----:B------:R-:W-:Y:S01]  /*7e40*/  FFMA.FTZ R65, R65, UR22, -R40 ;  /* 0x0000001641417c23 */ /* 0x000fe20008010828 */
[----:B------:R-:W-:Y:S01]  /*7e50*/  FADD.FTZ R38, R149, R38 ;  /* 0x0000002695267221 */ /* 0x000fe20000010000 */
[----:B------:R-:W-:Y:S01]  /*7e60*/  FADD.FTZ R13, R41, R42 ;  /* 0x0000002a290d7221 */ /* 0x000fe20000010000 */
[----:B------:R-:W-:Y:S01]  /*7e70*/  FFMA.FTZ R67, R67, UR22, -R40 ;  /* 0x0000001643437c23 */ /* 0x000fe20008010828 */
[----:B------:R-:W1:Y:S01]  /*7e80*/  MUFU.EX2 R20, R20 ;  /* 0x0000001400147308 */ /* 0x000e620000000800 */
[----:B------:R-:W-:Y:S01]  /*7e90*/  FADD.FTZ R3, R151, R38 ;  /* 0x0000002697037221 */ /* 0x000fe20000010000 */
[----:B------:R-:W-:Y:S01]  /*7ea0*/  FADD.FTZ R38, R138, R13 ;  /* 0x0000000d8a267221 */ /* 0x000fe20000010000 */
[--C-:B------:R-:W-:Y:S01]  /*7eb0*/  FFMA.FTZ R69, R69, UR22, -R40.reuse ;  /* 0x0000001645457c23 */ /* 0x100fe20008010828 */
[----:B------:R-:W-:Y:S01]  /*7ec0*/  FFMA.FTZ R24, R24, UR22, -R40 ;  /* 0x0000001618187c23 */ /* 0x000fe20008010828 */
[----:B--2---:R-:W-:Y:S01]  /*7ed0*/  FADD.FTZ R42, R12, R3 ;  /* 0x000000030c2a7221 */ /* 0x004fe20000010000 */
[----:B------:R-:W-:Y:S01]  /*7ee0*/  FADD.FTZ R13, R45, R38 ;  /* 0x000000262d0d7221 */ /* 0x000fe20000010000 */
[----:B------:R-:W-:Y:S01]  /*7ef0*/  FFMA.FTZ R38, R63, UR22, -R40 ;  /* 0x000000163f267c23 */ /* 0x000fe20008010828 */
[----:B------:R-:W2:Y:S01]  /*7f00*/  MUFU.EX2 R147, R147 ;  /* 0x0000009300937308 */ /* 0x000ea20000000800 */
[----:B---3--:R-:W-:Y:S01]  /*7f10*/  FADD.FTZ R3, R145, R42 ;  /* 0x0000002a91037221 */ /* 0x008fe20000010000 */
[----:B------:R-:W-:Y:S01]  /*7f20*/  FADD.FTZ R44, R132, R13 ;  /* 0x0000000d842c7221 */ /* 0x000fe20000010000 */
[--C-:B------:R-:W-:Y:S01]  /*7f30*/  FFMA.FTZ R76, R76, UR22, -R40.reuse ;  /* 0x000000164c4c7c23 */ /* 0x100fe20008010828 */
[----:B------:R-:W-:Y:S01]  /*7f40*/  FFMA.FTZ R28, R28, UR22, -R40 ;  /* 0x000000161c1c7c23 */ /* 0x000fe20008010828 */
[----:B------:R-:W-:Y:S01]  /*7f50*/  F2FP.BF16.F32.PACK_AB R150, R5, R150 ;  /* 0x000000960596723e */ /* 0x000fe200000010ff */
[----:B------:R-:W-:Y:S01]  /*7f60*/  FADD.FTZ R13, R33, R44 ;  /* 0x0000002c210d7221 */ /* 0x000fe20000010000 */
[----:B------:R-:W-:Y:S01]  /*7f70*/  ISETP.GT.AND P2, PT, R0, UR28, PT ;  /* 0x0000001c00007c0c */ /* 0x000fe2000bf44270 */
[----:B------:R-:W3:Y:S01]  /*7f80*/  MUFU.EX2 R26, R26 ;  /* 0x0000001a001a7308 */ /* 0x000ee20000000800 */
[----:B-1----:R-:W-:Y:S01]  /*7f90*/  FADD.FTZ R42, R20, R3 ;  /* 0x00000003142a7221 */ /* 0x002fe20000010000 */
[----:B------:R-:W-:Y:S01]  /*7fa0*/  FADD.FTZ R44, R134, R13 ;  /* 0x0000000d862c7221 */ /* 0x000fe20000010000 */
[----:B------:R-:W-:Y:S01]  /*7fb0*/  FFMA.FTZ R13, R14, UR22, -R40 ;  /* 0x000000160e0d7c23 */ /* 0x000fe20008010828 */
[----:B------:R-:W-:Y:S01]  /*7fc0*/  UMOV UR37, UR27 ;  /* 0x0000001b00257c82 */ /* 0x000fe20008000000 */
[----:B------:R-:W-:Y:S01]  /*7fd0*/  F2FP.BF16.F32.PACK_AB R149, R149, R4 ;  /* 0x000000049595723e */ /* 0x000fe200000010ff */
[----:B0-----:R-:W-:Y:S01]  /*7fe0*/  FADD.FTZ R21, R51, R44 ;  /* 0x0000002c33157221 */ /* 0x001fe20000010000 */
[----:B------:R-:W-:Y:S01]  /*7ff0*/  F2FP.BF16.F32.PACK_AB R148, R7, R148 ;  /* 0x000000940794723e */ /* 0x000fe200000010ff */
[----:B------:R-:W0:Y:S01]  /*8000*/  MUFU.EX2 R141, R141 ;  /* 0x0000008d008d7308 */ /* 0x000e220000000800 */
[----:B--2---:R-:W-:Y:S01]  /*8010*/  FADD.FTZ R3, R147, R42 ;  /* 0x0000002a93037221 */ /* 0x004fe20000010000 */
[----:B------:R-:W-:Y:S01]  /*8020*/  F2FP.BF16.F32.PACK_AB R144, R15, R144 ;  /* 0x000000900f90723e */ /* 0x000fe200000010ff */
[-C--:B------:R-:W-:Y:S01]  /*8030*/  FMUL.FTZ R96, R96, R11.reuse ;  /* 0x0000000b60607220 */ /* 0x080fe20000410000 */
[----:B------:R-:W-:Y:S01]  /*8040*/  F2FP.BF16.F32.PACK_AB R146, R25, R146 ;  /* 0x000000921992723e */ /* 0x000fe200000010ff */
[-C--:B------:R-:W-:Y:S01]  /*8050*/  FMUL.FTZ R97, R97, R11.reuse ;  /* 0x0000000b61617220 */ /* 0x080fe20000410000 */
[----:B------:R-:W-:Y:S01]  /*8060*/  F2FP.BF16.F32.PACK_AB R140, R29, R140 ;  /* 0x0000008c1d8c723e */ /* 0x000fe200000010ff */
[-C--:B------:R-:W-:Y:S01]  /*8070*/  FMUL.FTZ R100, R100, R11.reuse ;  /* 0x0000000b64647220 */ /* 0x080fe20000410000 */
[----:B------:R-:W1:Y:S01]  /*8080*/  MUFU.EX2 R30, R30 ;  /* 0x0000001e001e7308 */ /* 0x000e620000000800 */
[----:B---3--:R-:W-:Y:S01]  /*8090*/  FADD.FTZ R42, R26, R3 ;  /* 0x000000031a2a7221 */ /* 0x008fe20000010000 */
[----:B------:R-:W-:Y:S01]  /*80a0*/  F2FP.BF16.F32.PACK_AB R142, R37, R142 ;  /* 0x0000008e258e723e */ /* 0x000fe200000010ff */
[-C--:B------:R-:W-:Y:S01]  /*80b0*/  FMUL.FTZ R101, R101, R11.reuse ;  /* 0x0000000b65657220 */ /* 0x080fe20000410000 */
[----:B------:R-:W-:Y:S01]  /*80c0*/  F2FP.BF16.F32.PACK_AB R136, R41, R136 ;  /* 0x000000882988723e */ /* 0x000fe200000010ff */
[-C--:B------:R-:W-:Y:S01]  /*80d0*/  FMUL.FTZ R104, R104, R11.reuse ;  /* 0x0000000b68687220 */ /* 0x080fe20000410000 */
[----:B------:R-:W-:Y:S01]  /*80e0*/  F2FP.BF16.F32.PACK_AB R138, R45, R138 ;  /* 0x0000008a2d8a723e */ /* 0x000fe200000010ff */
[-C--:B------:R-:W-:Y:S01]  /*80f0*/  FMUL.FTZ R105, R105, R11.reuse ;  /* 0x0000000b69697220 */ /* 0x080fe20000410000 */
[----:B------:R-:W2:Y:S01]  /*8100*/  MUFU.EX2 R128, R128 ;  /* 0x0000008000807308 */ /* 0x000ea20000000800 */
[----:B0-----:R-:W-:Y:S01]  /*8110*/  FADD.FTZ R3, R141, R42 ;  /* 0x0000002a8d037221 */ /* 0x001fe20000010000 */
[----:B------:R-:W-:Y:S01]  /*8120*/  F2FP.BF16.F32.PACK_AB R132, R33, R132 ;  /* 0x000000842184723e */ /* 0x000fe200000010ff */
[-C--:B------:R-:W-:Y:S01]  /*8130*/  FMUL.FTZ R108, R108, R11.reuse ;  /* 0x0000000b6c6c7220 */ /* 0x080fe20000410000 */
[----:B------:R-:W-:Y:S01]  /*8140*/  F2FP.BF16.F32.PACK_AB R134, R51, R134 ;  /* 0x000000863386723e */ /* 0x000fe200000010ff */
[-C--:B------:R-:W-:Y:S01]  /*8150*/  FMUL.FTZ R109, R109, R11.reuse ;  /* 0x0000000b6d6d7220 */ /* 0x080fe20000410000 */
[-C--:B------:R-:W-:Y:S01]  /*8160*/  FMUL.FTZ R112, R112, R11.reuse ;  /* 0x0000000b70707220 */ /* 0x080fe20000410000 */
[-C--:B------:R-:W-:Y:S01]  /*8170*/  FMUL.FTZ R113, R113, R11.reuse ;  /* 0x0000000b71717220 */ /* 0x080fe20000410000 */
[----:B------:R-:W0:Y:S01]  /*8180*/  MUFU.EX2 R143, R143 ;  /* 0x0000008f008f7308 */ /* 0x000e220000000800 */
[----:B-1----:R-:W-:Y:S01]  /*8190*/  FADD.FTZ R40, R30, R3 ;  /* 0x000000031e287221 */ /* 0x002fe20000010000 */
[-C--:B------:R-:W-:Y:S01]  /*81a0*/  FMUL.FTZ R116, R116, R11.reuse ;  /* 0x0000000b74747220 */ /* 0x080fe20000410000 */
[----:B------:R-:W-:Y:S01]  /*81b0*/  FMUL.FTZ R117, R117, R11 ;  /* 0x0000000b75757220 */ /* 0x000fe20000410000 */
[----:B------:R-:W-:Y:S01]  /*81c0*/  F2FP.BF16.F32.PACK_AB R151, R12, R151 ;  /* 0x000000970c97723e */ /* 0x000fe200000010ff */
[----:B------:R-:W-:Y:S01]  /*81d0*/  VIADD R0, R0, 0xffffffff ;  /* 0xffffffff00007836 */ /* 0x000fe20000000000 */
[----:B------:R-:W-:Y:S01]  /*81e0*/  F2FP.BF16.F32.PACK_AB R145, R20, R145 ;  /* 0x000000911491723e */ /* 0x000fe200000010ff */
[----:B------:R-:W-:Y:S01]  /*81f0*/  FMUL.FTZ R90, R90, R9 ;  /* 0x000000095a5a7220 */ /* 0x000fe20000410000 */
[----:B------:R-:W1:Y:S01]  /*8200*/  MUFU.EX2 R59, R59 ;  /* 0x0000003b003b7308 */ /* 0x000e620000000800 */
[----:B--2---:R-:W-:Y:S01]  /*8210*/  FADD.FTZ R42, R128, R21 ;  /* 0x00000015802a7221 */ /* 0x004fe20000010000 */
[----:B------:R-:W-:Y:S01]  /*8220*/  F2FP.BF16.F32.PACK_AB R147, R26, R147 ;  /* 0x000000931a93723e */ /* 0x000fe200000010ff */
[----:B------:R-:W-:Y:S01]  /*8230*/  FMUL.FTZ R91, R91, R9 ;  /* 0x000000095b5b7220 */ /* 0x000fe20000410000 */
[----:B------:R-:W-:Y:S01]  /*8240*/  F2FP.BF16.F32.PACK_AB R141, R30, R141 ;  /* 0x0000008d1e8d723e */ /* 0x000fe200000010ff */
[-C--:B------:R-:W-:Y:S01]  /*8250*/  FMUL.FTZ R94, R94, R9.reuse ;  /* 0x000000095e5e7220 */ /* 0x080fe20000410000 */
[-C--:B------:R-:W-:Y:S01]  /*8260*/  FMUL.FTZ R95, R95, R9.reuse ;  /* 0x000000095f5f7220 */ /* 0x080fe20000410000 */
[-C--:B------:R-:W-:Y:S01]  /*8270*/  FMUL.FTZ R98, R98, R9.reuse ;  /* 0x0000000962627220 */ /* 0x080fe20000410000 */
[----:B------:R-:W2:Y:S01]  /*8280*/  MUFU.EX2 R32, R32 ;  /* 0x0000002000207308 */ /* 0x000ea20000000800 */
[----:B0-----:R-:W-:Y:S01]  /*8290*/  FADD.FTZ R3, R143, R40 ;  /* 0x000000288f037221 */ /* 0x001fe20000010000 */
[-C--:B------:R-:W-:Y:S01]  /*82a0*/  FMUL.FTZ R99, R99, R9.reuse ;  /* 0x0000000963637220 */ /* 0x080fe20000410000 */
[-C--:B------:R-:W-:Y:S01]  /*82b0*/  FMUL.FTZ R102, R102, R9.reuse ;  /* 0x0000000966667220 */ /* 0x080fe20000410000 */
[-C--:B------:R-:W-:Y:S01]  /*82c0*/  FMUL.FTZ R103, R103, R9.reuse ;  /* 0x0000000967677220 */ /* 0x080fe20000410000 */
[-C--:B------:R-:W-:Y:S01]  /*82d0*/  FMUL.FTZ R106, R106, R9.reuse ;  /* 0x000000096a6a7220 */ /* 0x080fe20000410000 */
[-C--:B------:R-:W-:Y:S01]  /*82e0*/  FMUL.FTZ R107, R107, R9.reuse ;  /* 0x000000096b6b7220 */ /* 0x080fe20000410000 */
[-C--:B------:R-:W-:Y:S01]  /*82f0*/  FMUL.FTZ R110, R110, R9.reuse ;  /* 0x000000096e6e7220 */ /* 0x080fe20000410000 */
[----:B------:R-:W0:Y:S01]  /*8300*/  MUFU.EX2 R130, R130 ;  /* 0x0000008200827308 */ /* 0x000e220000000800 */
[C---:B-1----:R-:W-:Y:S01]  /*8310*/  FADD.FTZ R21, R59.reuse, R42 ;  /* 0x0000002a3b157221 */ /* 0x042fe20000010000 */
[----:B------:R-:W-:Y:S01]  /*8320*/  F2FP.BF16.F32.PACK_AB R128, R59, R128 ;  /* 0x000000803b80723e */ /* 0x000fe200000010ff */
[-C--:B------:R-:W-:Y:S01]  /*8330*/  FMUL.FTZ R111, R111, R9.reuse ;  /* 0x000000096f6f7220 */ /* 0x080fe20000410000 */
[-C--:B------:R-:W-:Y:S01]  /*8340*/  FMUL.FTZ R114, R114, R9.reuse ;  /* 0x0000000972727220 */ /* 0x080fe20000410000 */
[-C--:B------:R-:W-:Y:S01]  /*8350*/  FMUL.FTZ R115, R115, R9.reuse ;  /* 0x0000000973737220 */ /* 0x080fe20000410000 */
[-C--:B------:R-:W-:Y:S01]  /*8360*/  FMUL.FTZ R118, R118, R9.reuse ;  /* 0x0000000976767220 */ /* 0x080fe20000410000 */
[----:B------:R-:W-:Y:S01]  /*8370*/  FMUL.FTZ R119, R119, R9 ;  /* 0x0000000977777220 */ /* 0x000fe20000410000 */
[----:B------:R-:W1:Y:S01]  /*8380*/  MUFU.EX2 R137, R137 ;  /* 0x0000008900897308 */ /* 0x000e620000000800 */
[C---:B--2---:R-:W-:Y:S01]  /*8390*/  FADD.FTZ R40, R32.reuse, R3 ;  /* 0x0000000320287221 */ /* 0x044fe20000010000 */
[----:B------:R-:W-:Y:S01]  /*83a0*/  F2FP.BF16.F32.PACK_AB R143, R32, R143 ;  /* 0x0000008f208f723e */ /* 0x000fe200000010ff */
[----:B------:R-:W-:-:S05]  /*83b0*/  IMAD.MOV.U32 R4, RZ, RZ, R10 ;  /* 0x000000ffff047224 */ /* 0x000fca00078e000a */
        /* <DEDUP_REMOVED lines=19> */
[----:B------:R-:W-:Y:S01]  /*84f0*/  F2FP.BF16.F32.PACK_AB R139, R6, R139 ;  /* 0x0000008b068b723e */ /* 0x000fe200000010ff */
[----:B------:R-:W-:-:S05]  /*8500*/  IMAD.MOV.U32 R6, RZ, RZ, R8 ;  /* 0x000000ffff067224 */ /* 0x000fca00078e0008 */
        /* <DEDUP_REMOVED lines=36> */
[----:B------:R-:W-:-:S06]  /*8750*/  F2FP.BF16.F32.PACK_AB R125, R65, R125 ;  /* 0x0000007d417d723e */ /* 0x000fcc00000010ff */
        /* <DEDUP_REMOVED lines=11> */
[----:B0-----:R-:W-:Y:S01]  /*8810*/  FADD.FTZ R40, R123, R40 ;  /* 0x000000287b287221 */ /* 0x001fe20000010000 */
[C---:B-1----:R-:W-:Y:S01]  /*8820*/  FADD.FTZ R3, R79.reuse, R42 ;  /* 0x0000002a4f037221 */ /* 0x042fe20000010000 */
[----:B------:R-:W-:Y:S02]  /*8830*/  F2FP.BF16.F32.PACK_AB R122, R79, R122 ;  /* 0x0000007a4f7a723e */ /* 0x000fe400000010ff */
[C---:B--2---:R-:W-:Y:S01]  /*8840*/  FADD.FTZ R2, R28.reuse, R40 ;  /* 0x000000281c027221 */ /* 0x044fe20000010000 */
[----:B------:R-:W-:Y:S01]  /*8850*/  F2FP.BF16.F32.PACK_AB R123, R28, R123 ;  /* 0x0000007b1c7b723e */ /* 0x000fe200000010ff */
[----:B------:R-:W-:Y:S06]  /*8860*/  @P2 BRA `(.L_x_825) ;  /* 0xffffffc800ac2947 */ /* 0x000fec000383ffff */
[----:B------:R-:W-:Y:S01]  /*8870*/  IMAD.MOV.U32 R6, RZ, RZ, R8 ;  /* 0x000000ffff067224 */ /* 0x000fe200078e0008 */
[----:B------:R-:W-:Y:S01]  /*8880*/  UMOV UR37, UR27 ;  /* 0x0000001b00257c82 */ /* 0x000fe20008000000 */
[----:B------:R-:W-:Y:S01]  /*8890*/  IMAD.MOV.U32 R4, RZ, RZ, R10 ;  /* 0x000000ffff047224 */ /* 0x000fe200078e000a */
[----:B------:R-:W-:-:S06]  /*88a0*/  UMOV UR36, UR26 ;  /* 0x0000001a00247c82 */ /* 0x000fcc0008000000 */
.L_x_808:
[----:B------:R-:W0:Y:S01]  /*88b0*/  LDC R5, c[0x0][0x448] ;  /* 0x00011200ff057b82 */ /* 0x000e220000000800 */
[----:B------:R-:W-:Y:S01]  /*88c0*/  UIADD3 UR6, UR39, 0xbf, URZ ;  /* 0x000000bf27067890 */ /* 0x000fe2000fffe03f */
[----:B------:R-:W-:-:S05]  /*88d0*/  IADD3 R50, -R50, 0x1, RZ ;  /* 0x0000000132327810 */ /* 0x000fca0007ffe1ff */
[----:B------:R-:W-:Y:S01]  /*88e0*/  IMAD R50, R47, UR41, R50 ;  /* 0x000000292f327c24 */ /* 0x000fe2000f8e0232 */
[----:B------:R-:W1:Y:S01]  /*88f0*/  LDC R10, c[0x0][0x9e4] ;  /* 0x00027900ff0a7b82 */ /* 0x000e620000000800 */
[----:B0-----:R-:W-:Y:S02]  /*8900*/  ISETP.NE.AND P5, PT, R5, 0x1, PT ;  /* 0x000000010500780c */ /* 0x001fe40003fa5270 */
[----:B-1----:R-:W-:-:S11]  /*8910*/  ISETP.GE.AND P6, PT, R10, 0x1, PT ;  /* 0x000000010a00780c */ /* 0x002fd60003fc6270 */
[----:B------:R-:W0:Y:S08]  /*8920*/  @P5 LDC R5, c[0x0][0x44c] ;  /* 0x00011300ff055b82 */ /* 0x000e300000000800 */
[----:B------:R-:W1:Y:S01]  /*8930*/  @P5 LDC R8, c[0x0][0x450] ;  /* 0x00011400ff085b82 */ /* 0x000e620000000800 */
[----:B0-----:R-:W-:-:S04]  /*8940*/  @P5 IMAD.HI.U32 R7, R5, UR6, RZ ;  /* 0x0000000605075c27 */ /* 0x001fc8000f8e00ff */
[----:B------:R-:W-:Y:S01]  /*8950*/  IMAD.U32 R5, RZ, RZ, UR6 ;  /* 0x00000006ff057e24 */ /* 0x000fe2000f8e00ff */
[----:B------:R-:W-:Y:S01]  /*8960*/  ULDC UR6, c[0x0][0x9dc] ;  /* 0x0002770000067ab9 */ /* 0x000fe20000000800 */
[----:B-1----:R-:W-:-:S05]  /*8970*/  @P5 SHF.R.U32.HI R5, RZ, R8, R7 ;  /* 0x00000008ff055219 */ /* 0x002fca0000011607 */
[----:B------:R-:W-:-:S04]  /*8980*/  IMAD.IADD R5, R50, 0x1, R5 ;  /* 0x0000000132057824 */ /* 0x000fc800078e0205 */
[----:B------:R-:W-:Y:S01]  /*8990*/  VIADD R7, R5, -UR6 ;  /* 0x8000000605077c36 */ /* 0x000fe20008000000 */
[----:B------:R-:W-:Y:S06]  /*89a0*/  @!P6 BRA `(.L_x_826) ;  /* 0x00000000003ce947 */ /* 0x000fec0003800000 */
[----:B------:R-:W-:-:S13]  /*89b0*/  ISETP.GT.AND P2, PT, R5, -0x1, PT ;  /* 0xffffffff0500780c */ /* 0x000fda0003f44270 */
[----:B------:R-:W-:Y:S05]  /*89c0*/  @P2 BRA `(.L_x_827) ;  /* 0x00000000001c2947 */ /* 0x000fea0003800000 */
[----:B------:R-:W-:Y:S02]  /*89d0*/  ISETP.NE.AND P2, PT, R10, 0x1, PT ;  /* 0x000000010a00780c */ /* 0x000fe40003f45270 */
[----:B------:R-:W-:-:S11]  /*89e0*/  LOP3.LUT R5, RZ, R5, RZ, 0x33, !PT ;  /* 0x00000005ff057212 */ /* 0x000fd600078e33ff */
[----:B------:R-:W0:Y:S02]  /*89f0*/  @P2 LDC.64 R8, c[0x0][0x9e8] ;  /* 0x00027a00ff082b82 */ /* 0x000e240000000a00 */
[----:B0-----:R-:W-:-:S05]  /*8a00*/  @P2 IMAD.HI.U32 R8, R5, R8, RZ ;  /* 0x0000000805082227 */ /* 0x001fca00078e00ff */
[----:B------:R-:W-:-:S04]  /*8a10*/  @P2 SHF.R.U32.HI R5, RZ, R9, R8 ;  /* 0x00000009ff052219 */ /* 0x000fc80000011608 */
[----:B------:R-:W-:Y:S01]  /*8a20*/  LOP3.LUT R5, RZ, R5, RZ, 0x33, !PT ;  /* 0x00000005ff057212 */ /* 0x000fe200078e33ff */
[----:B------:R-:W-:Y:S06]  /*8a30*/  BRA `(.L_x_828) ;  /* 0x0000000000107947 */ /* 0x000fec0003800000 */
.L_x_827:
[----:B------:R-:W-:-:S13]  /*8a40*/  ISETP.NE.AND P2, PT, R10, 0x1, PT ;  /* 0x000000010a00780c */ /* 0x000fda0003f45270 */
[----:B------:R-:W0:Y:S02]  /*8a50*/  @P2 LDC.64 R8, c[0x0][0x9e8] ;  /* 0x00027a00ff082b82 */ /* 0x000e240000000a00 */
[----:B0-----:R-:W-:-:S05]  /*8a60*/  @P2 IMAD.HI.U32 R8, R5, R8, RZ ;  /* 0x0000000805082227 */ /* 0x001fca00078e00ff */
[----:B------:R-:W-:-:S07]  /*8a70*/  @P2 SHF.R.U32.HI R5, RZ, R9, R8 ;  /* 0x00000009ff052219 */ /* 0x000fce0000011608 */
.L_x_828:
[----:B------:R-:W-:-:S05]  /*8a80*/  IMAD R8, R5, R10, RZ ;  /* 0x0000000a05087224 */ /* 0x000fca00078e02ff */
[----:B------:R-:W-:-:S07]  /*8a90*/  VIMNMX R7, R7, R8, !PT ;  /* 0x0000000807077248 */ /* 0x000fce0007fe0100 */
.L_x_826:
[----:B------:R-:W-:-:S05]  /*8aa0*/  VIADD R7, R7, 0x7f ;  /* 0x0000007f07077836 */ /* 0x000fca0000000000 */
[----:B------:R-:W-:-:S04]  /*8ab0*/  SHF.R.S32.HI R8, RZ, 0x1f, R7 ;  /* 0x0000001fff087819 */ /* 0x000fc80000011407 */
[----:B------:R-:W-:-:S04]  /*8ac0*/  LEA.HI R8, R8, R7, RZ, 0x7 ;  /* 0x0000000708087211 */ /* 0x000fc800078f38ff */
[----:B------:R-:W-:-:S04]  /*8ad0*/  SHF.R.S32.HI R8, RZ, 0x7, R8 ;  /* 0x00000007ff087819 */ /* 0x000fc80000011408 */
[----:B------:R-:W-:-:S04]  /*8ae0*/  VIMNMX R9, R8, UR43, !PT ;  /* 0x0000002b08097c48 */ /* 0x000fc8000ffe0100 */
[----:B------:R-:W-:-:S13]  /*8af0*/  ISETP.GE.AND P2, PT, R0, R9, PT ;  /* 0x000000090000720c */ /* 0x000fda0003f46270 */
[----:B------:R-:W-:Y:S05]  /*8b00*/  @!P2 BRA `(.L_x_829) ;  /* 0x000000240030a947 */ /* 0x000fea0003800000 */
[----:B------:R-:W-:Y:S01]  /*8b10*/  IMAD.MOV.U32 R5, RZ, RZ, R6 ;  /* 0x000000ffff057224 */ /* 0x000fe200078e0006 */
[----:B------:R-:W-:Y:S01]  /*8b20*/  UMOV UR25, UR36 ;  /* 0x0000002400197c82 */ /* 0x000fe20008000000 */
[----:B------:R-:W-:Y:S01]  /*8b30*/  IMAD.MOV.U32 R7, RZ, RZ, R4 ;  /* 0x000000ffff077224 */ /* 0x000fe200078e0004 */
[----:B------:R-:W-:Y:S01]  /*8b40*/  UMOV UR24, UR37 ;  /* 0x0000002500187c82 */ /* 0x000fe20008000000 */
[----:B------:R-:W-:Y:S01]  /*8b50*/  ULDC UR23, c[0x0][0x9d8] ;  /* 0x0002760000177ab9 */ /* 0x000fe20000000800 */
[----:B------:R-:W-:-:S05]  /*8b60*/  ULDC UR22, c[0x0][0x988] ;  /* 0x0002620000167ab9 */ /* 0x000fca0000000800 */
.L_x_838:
        /* <DEDUP_REMOVED lines=9> */
.L_x_831:
[----:B------:R-:W-:Y:S01]  /*8c00*/  ULEA UR6, UR37, UR45, 0x3 ;  /* 0x0000002d25067291 */ /* 0x000fe2000f8e183f */
[----:B------:R-:W-:-:S05]  /*8c10*/  IMAD.U32 R4, RZ, RZ, UR36 ;  /* 0x00000024ff047e24 */ /* 0x000fca000f8e00ff */
[----:B------:R-:W-:-:S04]  /*8c20*/  SHF.L.U32 R4, R4, 0x1f, RZ ;  /* 0x0000001f04047819 */ /* 0x000fc800000006ff */
[----:B------:R0:W1:Y:S01]  /*8c30*/  SYNCS.PHASECHK.TRANS64.TRYWAIT P3, [UR6+0x16830], R4 ;  /* 0x01683004ff0075a7 */ /* 0x0000620008060146 */
[----:B------:R-:W-:Y:S05]  /*8c40*/  @!P0 BRA `(.L_x_832) ;  /* 0x0000000000048947 */ /* 0x000fea0003800000 */
[----:B------:R-:W-:Y:S01]  /*8c50*/  BPT.TRAP 0x1 ;  /* 0x000000040000795c */ /* 0x000fe20000300000 */
.L_x_832:
[----:B-1----:R-:W-:Y:S05]  /*8c60*/  @P3 BRA `(.L_x_830) ;  /* 0x0000000000083947 */ /* 0x002fea0003800000 */
[----:B------:R-:W1:Y:S02]  /*8c70*/  SYNCS.PHASECHK.TRANS64.TRYWAIT P3, [UR6+0x16830], R4 ;  /* 0x01683004ff0075a7 */ /* 0x000e640008060146 */
[----:B-1----:R-:W-:Y:S05]  /*8c80*/  @!P3 BRA `(.L_x_833) ;  /* 0x000000b400e4b947 */ /* 0x002fea0003800000 */
.L_x_830:
        /* <DEDUP_REMOVED lines=25> */
.L_x_835:
[----:B------:R-:W-:Y:S01]  /*8e20*/  ULEA UR6, UR24, UR45, 0x3 ;  /* 0x0000002d18067291 */ /* 0x000fe2000f8e183f */
[----:B------:R-:W-:-:S05]  /*8e30*/  IMAD.U32 R4, RZ, RZ, UR25 ;  /* 0x00000019ff047e24 */ /* 0x000fca000f8e00ff */
[----:B------:R-:W-:-:S04]  /*8e40*/  SHF.L.U32 R4, R4, 0x1f, RZ ;  /* 0x0000001f04047819 */ /* 0x000fc800000006ff */
[----:B------:R0:W1:Y:S01]  /*8e50*/  SYNCS.PHASECHK.TRANS64.TRYWAIT P2, [UR6+0x16850], R4 ;  /* 0x01685004ff0075a7 */ /* 0x0000620008040146 */
[----:B------:R-:W-:Y:S05]  /*8e60*/  @!P0 BRA `(.L_x_836) ;  /* 0x0000000000048947 */ /* 0x000fea0003800000 */
[----:B------:R-:W-:Y:S01]  /*8e70*/  BPT.TRAP 0x1 ;  /* 0x000000040000795c */ /* 0x000fe20000300000 */
.L_x_836:
[----:B-1----:R-:W-:Y:S05]  /*8e80*/  @P2 BRA `(.L_x_834) ;  /* 0x0000000000082947 */ /* 0x002fea0003800000 */
[----:B------:R-:W1:Y:S02]  /*8e90*/  SYNCS.PHASECHK.TRANS64.TRYWAIT P2, [UR6+0x16850], R4 ;  /* 0x01685004ff0075a7 */ /* 0x000e640008040146 */
[----:B-1----:R-:W-:Y:S05]  /*8ea0*/  @!P2 BRA `(.L_x_837) ;  /* 0x000000b40074a947 */ /* 0x002fea0003800000 */
.L_x_834:
[----:B------:R-:W-:Y:S01]  /*8eb0*/  UIADD3 UR6, UR45, 0x400, URZ ;  /* 0x000004002d067890 */ /* 0x000fe2000fffe03f */
[----:B------:R-:W-:Y:S01]  /*8ec0*/  WARPGROUP.ARRIVE ;  /* 0x00000000000079c5 */ /* 0x000fe20000000000 */
[----:B------:R-:W-:Y:S01]  /*8ed0*/  UMOV UR7, 0x40000040 ;  /* 0x4000004000077882 */ /* 0x000fe20000000000 */
[----:B------:R-:W-:Y:S01]  /*8ee0*/  FMUL.FTZ R6, R24, UR23 ;  /* 0x0000001718067c20 */ /* 0x000fe20008410000 */
[----:B------:R-:W-:Y:S01]  /*8ef0*/  USHF.R.U32.HI UR6, URZ, 0x4, UR6 ;  /* 0x000000043f067899 */ /* 0x000fe20008011606 */
[----:B------:R-:W-:Y:S01]  /*8f00*/  FMUL.FTZ R10, R25, UR23 ;  /* 0x00000017190a7c20 */ /* 0x000fe20008410000 */
[----:B------:R-:W-:Y:S01]  /*8f10*/  FMUL.FTZ R12, R28, UR23 ;  /* 0x000000171c0c7c20 */ /* 0x000fe20008410000 */
[----:B------:R-:W-:Y:S01]  /*8f20*/  FMUL.FTZ R14, R29, UR23 ;  /* 0x000000171d0e7c20 */ /* 0x000fe20008410000 */
[----:B------:R-:W-:Y:S01]  /*8f30*/  ULOP3.LUT UR6, UR6, 0x3fff, URZ, 0xc0, !UPT ;  /* 0x00003fff06067892 */ /* 0x000fe2000f8ec03f */
[----:B------:R-:W2:Y:S01]  /*8f40*/  MUFU.TANH R6, R6 ;  /* 0x0000000600067308 */ /* 0x000ea20000002400 */
[----:B------:R-:W-:Y:S01]  /*8f50*/  FMUL.FTZ R20, R32, UR23 ;  /* 0x0000001720147c20 */ /* 0x000fe20008410000 */
[----:B------:R-:W-:Y:S01]  /*8f60*/  FMUL.FTZ R21, R33, UR23 ;  /* 0x0000001721157c20 */ /* 0x000fe20008410000 */
[----:B------:R-:W-:Y:S01]  /*8f70*/  ULEA UR10, UR24, UR6, 0xa ;  /* 0x00000006180a7291 */ /* 0x000fe2000f8e503f */
[----:B------:R-:W-:Y:S01]  /*8f80*/  FMUL.FTZ R33, R43, UR23 ;  /* 0x000000172b217c20 */ /* 0x000fe20008410000 */
[----:B------:R-:W-:Y:S01]  /*8f90*/  FMUL.FTZ R43, R53, UR23 ;  /* 0x00000017352b7c20 */ /* 0x000fe20008410000 */
[----:B------:R-:W-:Y:S01]  /*8fa0*/  FMUL.FTZ R8, R26, UR23 ;  /* 0x000000171a087c20 */ /* 0x000fe20008410000 */
[----:B------:R-:W-:Y:S01]  /*8fb0*/  FMUL.FTZ R26, R36, UR23 ;  /* 0x00000017241a7c20 */ /* 0x000fe20008410000 */
[----:B------:R-:W3:Y:S01]  /*8fc0*/  MUFU.TANH R10, R10 ;  /* 0x0000000a000a7308 */ /* 0x000ee20000002400 */
[----:B------:R-:W-:Y:S01]  /*8fd0*/  FMUL.FTZ R28, R37, UR23 ;  /* 0x00000017251c7c20 */ /* 0x000fe20008410000 */
[----:B------:R-:W-:Y:S01]  /*8fe0*/  UMOV UR6, UR10 ;  /* 0x0000000a00067c82 */ /* 0x000fe20008000000 */
[----:B------:R-:W-:Y:S01]  /*8ff0*/  FMUL.FTZ R36, R45, UR23 ;  /* 0x000000172d247c20 */ /* 0x000fe20008410000 */
[----:B------:R-:W-:Y:S01]  /*9000*/  HGMMA.64x64x16.F32.BF16 R88, R148, gdesc[UR4].tnspB, R88, gsb0 ;  /* 0x40e0000494587df0 */ /* 0x000fe20008001858 */
[----:B------:R-:W-:Y:S01]  /*9010*/  UIADD3 UR6, UR10, 0x80, URZ ;  /* 0x000000800a067890 */ /* 0x000fe2000fffe03f */
[----:B------:R-:W-:Y:S01]  /*9020*/  FMUL.FTZ R45, R55, UR23 ;  /* 0x00000017372d7c20 */ /* 0x000fe20008410000 */
[----:B------:R-:W-:Y:S01]  /*9030*/  UMOV UR7, 0x40000040 ;  /* 0x4000004000077882 */ /* 0x000fe20000000000 */
[----:B------:R-:W4:Y:S01]  /*9040*/  MUFU.TANH R12, R12 ;  /* 0x0000000c000c7308 */ /* 0x000f220000002400 */
        /* <DEDUP_REMOVED lines=10> */
[----:B-1----:R-:W-:Y:S01]  /*90f0*/  FMUL.FTZ R11, R27, UR23 ;  /* 0x000000171b0b7c20 */ /* 0x002fe20008410000 */
[----:B------:R-:W-:Y:S01]  /*9100*/  FMUL.FTZ R47, R57, UR23 ;  /* 0x00000017392f7c20 */ /* 0x000fe20008410000 */
[----:B------:R-:W-:Y:S01]  /*9110*/  FMUL.FTZ R27, R38, UR23 ;  /* 0x00000017261b7c20 */ /* 0x000fe20008410000 */
[----:B------:R-:W-:Y:S01]  /*9120*/  FMUL.FTZ R38, R48, UR23 ;  /* 0x0000001730267c20 */ /* 0x000fe20008410000 */
[----:B------:R-:W-:Y:S01]  /*9130*/  FMUL.FTZ R40, R49, UR23 ;  /* 0x0000001731287c20 */ /* 0x000fe20008410000 */
[----:B------:R-:W0:Y:S01]  /*9140*/  MUFU.TANH R20, R20 ;  /* 0x0000001400147308 */ /* 0x000e220000002400 */
[----:B----4-:R-:W-:Y:S01]  /*9150*/  FMNMX.FTZ R55, R12, R53, !PT ;  /* 0x000000350c377209 */ /* 0x010fe20007810000 */
        /* <DEDUP_REMOVED lines=40> */
[----:B------:R-:W-:-:S06]  /*93e0*/  UMOV UR25, UR36 ;  /* 0x0000002400197c82 */ /* 0x000fcc0008000000 */
[----:B------:R-:W0:Y:S01]  /*93f0*/  MUFU.TANH R34, R34 ;  /* 0x0000002200227308 */ /* 0x000e220000002400 */
[----:B-1----:R-:W-:-:S07]  /*9400*/  FMNMX.FTZ R4, R30, R57, !PT ;  /* 0x000000391e047209 */ /* 0x002fce0007810000 */
[----:B------:R-:W1:Y:S01]  /*9410*/  MUFU.TANH R36, R36 ;  /* 0x0000002400247308 */ /* 0x000e620000002400 */
[----:B--2---:R-:W-:Y:S01]  /*9420*/  FMNMX.FTZ R57, R31, R4, !PT ;  /* 0x000000041f397209 */ /* 0x004fe20007810000 */
[----:B------:R-:W-:Y:S02]  /*9430*/  WARPGROUP.DEPBAR.LE gsb0, 0x0 ;  /* 0x00008000000079c5 */ /* 0x000fe40000010000 */
[----:B------:R-:W-:-:S04]  /*9440*/  WARPGROUP.ARRIVE ;  /* 0x00000000000079c5 */ /* 0x000fc80000000000 */
[----:B------:R-:W2:Y:S01]  /*9450*/  MUFU.TANH R38, R38 ;  /* 0x0000002600267308 */ /* 0x000ea20000002400 */
[----:B0-----:R-:W-:Y:S01]  /*9460*/  FMNMX.FTZ R59, R34, R57, !PT ;  /* 0x00000039223b7209 */ /* 0x001fe20007810000 */
[----:B------:R-:W-:Y:S01]  /*9470*/  HGMMA.64x64x16.F32.BF16 R88, R144, gdesc[UR4].tnspB, R88, gsb0 ;  /* 0x40e0000490587df0 */ /* 0x000fe20008001858 */
[----:B------:R-:W-:Y:S01]  /*9480*/  UIADD3 UR6, UR10, 0x100, URZ ;  /* 0x000001000a067890 */ /* 0x000fe2000fffe03f */
[----:B------:R-:W-:Y:S01]  /*9490*/  FMUL.FTZ R57, R72, UR23 ;  /* 0x0000001748397c20 */ /* 0x000fe20008410000 */
[----:B------:R-:W-:-:S03]  /*94a0*/  UMOV UR7, 0x40000040 ;  /* 0x4000004000077882 */ /* 0x000fc60000000000 */
        /* <DEDUP_REMOVED lines=9> */
[----:B------:R-:W-:-:S05]  /*9540*/  FMUL.FTZ R76, R83, UR23 ;  /* 0x00000017534c7c20 */ /* 0x000fca0008410000 */
        /* <DEDUP_REMOVED lines=8> */
[----:B------:R-:W-:Y:S02]  /*95d0*/  FMUL.FTZ R61, R80, UR23 ;  /* 0x00000017503d7c20 */ /* 0x000fe40008410000 */
[----:B------:R-:W2:Y:S04]  /*95e0*/  S2R R80, SR_TID.X ;  /* 0x0000000000507919 */ /* 0x000ea80000002100 */
[----:B------:R-:W3:Y:S01]  /*95f0*/  MUFU.TANH R54, R54 ;  /* 0x0000003600367308 */ /* 0x000ee20000002400 */
[----:B0-----:R-:W-:Y:S01]  /*9600*/  FMNMX.FTZ R4, R51, R4, !PT ;  /* 0x0000000433047209 */ /* 0x001fe20007810000 */
[----:B------:R-:W-:-:S02]  /*9610*/  WARPGROUP.DEPBAR.LE gsb0, 0x0 ;  /* 0x00008000000079c5 */ /* 0x000fc40000010000 */
[----:B------:R-:W-:-:S04]  /*9620*/  WARPGROUP.ARRIVE ;  /* 0x00000000000079c5 */ /* 0x000fc80000000000 */
[----:B------:R-:W0:Y:S01]  /*9630*/  MUFU.TANH R55, R55 ;  /* 0x0000003700377308 */ /* 0x000e220000002400 */
[----:B-1----:R-:W-:Y:S01]  /*9640*/  FMNMX.FTZ R65, R53, R4, !PT ;  /* 0x0000000435417209 */ /* 0x002fe20007810000 */
[----:B------:R-:W-:Y:S01]  /*9650*/  HGMMA.64x64x16.F32.BF16 R88, R140, gdesc[UR4].tnspB, R88, gsb0 ;  /* 0x40e000048c587df0 */ /* 0x000fe20008001858 */
[----:B------:R-:W-:Y:S02]  /*9660*/  UIADD3 UR6, UR10, 0x180, URZ ;  /* 0x000001800a067890 */ /* 0x000fe4000fffe03f */
[----:B---3--:R-:W-:Y:S01]  /*9670*/  FMNMX.FTZ R4, R54, R65, !PT ;  /* 0x0000004136047209 */ /* 0x008fe20007810000 */
[----:B------:R-:W-:Y:S02]  /*9680*/  UMOV UR7, 0x40000040 ;  /* 0x4000004000077882 */ /* 0x000fe40000000000 */
[----:B------:R-:W1:Y:S08]  /*9690*/  MUFU.TANH R56, R56 ;  /* 0x0000003800387308 */ /* 0x000e700000002400 */
[----:B------:R-:W3:Y:S01]  /*96a0*/  MUFU.TANH R57, R57 ;  /* 0x0000003900397308 */ /* 0x000ee20000002400 */
[----:B0-----:R-:W-:-:S02]  /*96b0*/  FMNMX.FTZ R65, R55, R4, !PT ;  /* 0x0000000437417209 */ /* 0x001fc40007810000 */
[----:B--2---:R-:W-:-:S05]  /*96c0*/  ISETP.GE.U32.AND P2, PT, R80, 0x180, PT ;  /* 0x000001805000780c */ /* 0x004fca0003f46070 */
[----:B------:R-:W0:Y:S01]  /*96d0*/  MUFU.TANH R58, R58 ;  /* 0x0000003a003a7308 */ /* 0x000e220000002400 */
[----:B-1----:R-:W-:Y:S01]  /*96e0*/  FMNMX.FTZ R4, R56, R65, !PT ;  /* 0x0000004138047209 */ /* 0x002fe20007810000 */
[----:B------:R-:W-:-:S06]  /*96f0*/  FMUL.FTZ R65, R85, UR23 ;  /* 0x0000001755417c20 */ /* 0x000fcc0008410000 */
[----:B------:R-:W1:Y:S01]  /*9700*/  MUFU.TANH R59, R59 ;  /* 0x0000003b003b7308 */ /* 0x000e620000002400 */
[----:B---3--:R-:W-:-:S07]  /*9710*/  FMNMX.FTZ R69, R57, R4, !PT ;  /* 0x0000000439457209 */ /* 0x008fce0007810000 */
        /* <DEDUP_REMOVED lines=12> */
[----:B------:R-:W-:Y:S02]  /*97e0*/  WARPGROUP.DEPBAR.LE gsb0, 0x0 ;  /* 0x00008000000079c5 */ /* 0x000fe40000010000 */
[----:B------:R-:W-:Y:S01]  /*97f0*/  WARPGROUP.ARRIVE ;  /* 0x00000000000079c5 */ /* 0x000fe20000000000 */
[----:B------:R-:W-:Y:S01]  /*9800*/  FMUL.FTZ R69, R71, UR23 ;  /* 0x0000001747457c20 */ /* 0x000fe20008410000 */
[----:B------:R-:W-:Y:S01]  /*9810*/  FMUL.FTZ R71, R75, UR23 ;  /* 0x000000174b477c20 */ /* 0x000fe20008410000 */
[----:B------:R-:W-:Y:S01]  /*9820*/  FMUL.FTZ R75, R82, UR23 ;  /* 0x00000017524b7c20 */ /* 0x000fe20008410000 */
[----:B------:R-:W2:Y:S01]  /*9830*/  MUFU.TANH R11, R11 ;  /* 0x0000000b000b7308 */ /* 0x000ea20000002400 */
[----:B0-----:R-:W-:Y:S01]  /*9840*/  FMNMX.FTZ R4, R65, R4, !PT ;  /* 0x0000000441047209 */ /* 0x001fe20007810000 */
[----:B------:R-:W-:Y:S01]  /*9850*/  HGMMA.64x64x16.F32.BF16 R88, R136, gdesc[UR4].tnspB, R88, gsb0 ;  /* 0x40e0000488587df0 */ /* 0x000fe20008001858 */
[----:B------:R-:W-:Y:S01]  /*9860*/  UIADD3 UR6, UR10, 0x200, URZ ;  /* 0x000002000a067890 */ /* 0x000fe2000fffe03f */
[----:B------:R-:W-:-:S02]  /*9870*/  UMOV UR7, 0x40000040 ;  /* 0x4000004000077882 */ /* 0x000fc40000000000 */
[----:B------:R-:W0:Y:S02]  /*9880*/  SHFL.BFLY PT, R77, R4, 0x2, 0x1f ;  /* 0x0c401f00044d7f89 */ /* 0x000e2400000e0000 */
[----:B------:R-:W3:Y:S08]  /*9890*/  MUFU.TANH R13, R13 ;  /* 0x0000000d000d7308 */ /* 0x000ef00000002400 */
[----:B------:R-:W4:Y:S08]  /*98a0*/  MUFU.TANH R15, R15 ;  /* 0x0000000f000f7308 */ /* 0x000f300000002400 */
[----:B------:R-:W5:Y:S01]  /*98b0*/  MUFU.TANH R24, R24 ;  /* 0x0000001800187308 */ /* 0x000f620000002400 */
[----:B0-----:R-:W-:Y:S01]  /*98c0*/  FMNMX.FTZ R72, R4, R77, !PT ;  /* 0x0000004d04487209 */ /* 0x001fe20007810000 */
[----:B------:R-:W-:-:S06]  /*98d0*/  FMUL.FTZ R77, R86, UR23 ;  /* 0x00000017564d7c20 */ /* 0x000fcc0008410000 */
[----:B------:R-:W0:Y:S01]  /*98e0*/  MUFU.TANH R25, R25 ;  /* 0x0000001900197308 */ /* 0x000e220000002400 */
[----:B------:R-:W1:Y:S07]  /*98f0*/  SHFL.BFLY PT, R79, R72, 0x1, 0x1f ;  /* 0x0c201f00484f7f89 */ /* 0x000e6e00000e0000 */
[----:B------:R-:W0:Y:S08]  /*9900*/  MUFU.TANH R27, R27 ;  /* 0x0000001b001b7308 */ /* 0x000e300000002400 */
[----:B------:R-:W0:Y:S08]  /*9910*/  MUFU.TANH R29, R29 ;  /* 0x0000001d001d7308 */ /* 0x000e300000002400 */
[----:B------:R-:W0:Y:S01]  /*9920*/  MUFU.TANH R32, R32 ;  /* 0x0000002000207308 */ /* 0x000e220000002400 */
[----:B-1----:R-:W-:-:S05]  /*9930*/  FMNMX.FTZ R4, R72, R79, !PT ;  /* 0x0000004f48047209 */ /* 0x002fca0007810000 */
[C---:B------:R-:W-:Y:S02]  /*9940*/  FADD.FTZ R7, -R4.reuse, R7 ;  /* 0x0000000704077221 */ /* 0x040fe40000010100 */
[----:B------:R-:W1:Y:S02]  /*9950*/  MUFU.TANH R33, R33 ;  /* 0x0000002100217308 */ /* 0x000e640000002400 */
[----:B------:R-:W-:Y:S01]  /*9960*/  FMUL.FTZ R72, R7, UR22 ;  /* 0x0000001607487c20 */ /* 0x000fe20008410000 */
[----:B------:R-:W-:-:S04]  /*9970*/  FMUL.FTZ R7, R4, UR22 ;  /* 0x0000001604077c20 */ /* 0x000fc80008410000 */
[--C-:B------:R-:W-:Y:S01]  /*9980*/  FFMA.FTZ R79, R6, UR22, -R7.reuse ;  /* 0x00000016064f7c23 */ /* 0x100fe20008010807 */
[----:B------:R-:W-:Y:S01]  /*9990*/  FMNMX.FTZ R6, R8, R5, !PT ;  /* 0x0000000508067209 */ /* 0x000fe20007810000 */
[----:B------:R-:W1:Y:S01]  /*99a0*/  MUFU.TANH R35, R35 ;  /* 0x0000002300237308 */ /* 0x000e620000002400 */
[--C-:B------:R-:W-:Y:S01]  /*99b0*/  FFMA.FTZ R142, R34, UR22, -R7.reuse ;  /* 0x00000016228e7c23 */ /* 0x100fe20008010807 */
[--C-:B------:R-:W-:Y:S01]  /*99c0*/  FFMA.FTZ R148, R10, UR22, -R7.reuse ;  /* 0x000000160a947c23 */ /* 0x100fe20008010807 */
[----:B--2---:R-:W-:Y:S01]  /*99d0*/  FMNMX.FTZ R6, R11, R6, !PT ;  /* 0x000000060b067209 */ /* 0x004fe20007810000 */
[--C-:B------:R-:W-:Y:S01]  /*99e0*/  FFMA.FTZ R150, R12, UR22, -R7.reuse ;  /* 0x000000160c967c23 */ /* 0x100fe20008010807 */
[----:B------:R-:W-:Y:S02]  /*99f0*/  WARPGROUP.DEPBAR.LE gsb0, 0x0 ;  /* 0x00008000000079c5 */ /* 0x000fe40000010000 */
[----:B------:R-:W-:Y:S01]  /*9a00*/  WARPGROUP.ARRIVE ;  /* 0x00000000000079c5 */ /* 0x000fe20000000000 */
[----:B---3--:R-:W-:Y:S01]  /*9a10*/  FMNMX.FTZ R6, R13, R6, !PT ;  /* 0x000000060d067209 */ /* 0x008fe20007810000 */
[----:B------:R-:W2:Y:S01]  /*9a20*/  MUFU.TANH R37, R37 ;  /* 0x0000002500257308 */ /* 0x000ea20000002400 */
[--C-:B------:R-:W-:Y:S01]  /*9a30*/  FFMA.FTZ R81, R14, UR22, -R7.reuse ;  /* 0x000000160e517c23 */ /* 0x100fe20008010807 */
[--C-:B------:R-:W-:Y:S01]  /*9a40*/  FFMA.FTZ R144, R20, UR22, -R7.reuse ;  /* 0x0000001614907c23 */ /* 0x100fe20008010807 */
[----:B----4-:R-:W-:Y:S01]  /*9a50*/  FMNMX.FTZ R83, R15, R6, !PT ;  /* 0x000000060f537209 */ /* 0x010fe20007810000 */
[----:B------:R-:W-:Y:S01]  /*9a60*/  HGMMA.64x64x16.F32.BF16 R88, R132, gdesc[UR4].tnspB, R88, gsb0 ;  /* 0x40e0000484587df0 */ /* 0x000fe20008001858 */
[----:B------:R-:W-:Y:S01]  /*9a70*/  UIADD3 UR6, UR10, 0x280, URZ ;  /* 0x000002800a067890 */ /* 0x000fe2000fffe03f */
[--C-:B------:R-:W-:Y:S01]  /*9a80*/  FFMA.FTZ R146, R26, UR22, -R7.reuse ;  /* 0x000000161a927c23 */ /* 0x100fe20008010807 */
[----:B------:R-:W-:Y:S01]  /*9a90*/  UMOV UR7, 0x40000040 ;  /* 0x4000004000077882 */ /* 0x000fe20000000000 */
[----:B-----5:R-:W-:Y:S01]  /*9aa0*/  FMNMX.FTZ R6, R24, R83, !PT ;  /* 0x0000005318067209 */ /* 0x020fe20007810000 */
[----:B------:R-:W3:Y:S01]  /*9ab0*/  MUFU.TANH R39, R39 ;  /* 0x0000002700277308 */ /* 0x000ee20000002400 */
[--C-:B------:R-:W-:Y:S01]  /*9ac0*/  FFMA.FTZ R83, R28, UR22, -R7.reuse ;  /* 0x000000161c537c23 */ /* 0x100fe20008010807 */
[--C-:B------:R-:W-:Y:S01]  /*9ad0*/  FFMA.FTZ R10, R53, UR22, -R7.reuse ;  /* 0x00000016350a7c23 */ /* 0x100fe20008010807 */
[----:B0-----:R-:W-:Y:S01]  /*9ae0*/  FMNMX.FTZ R6, R25, R6, !PT ;  /* 0x0000000619067209 */ /* 0x001fe20007810000 */
[--C-:B------:R-:W-:Y:S01]  /*9af0*/  FFMA.FTZ R12, R55, UR22, -R7.reuse ;  /* 0x00000016370c7c23 */ /* 0x100fe20008010807 */
[--C-:B------:R-:W-:Y:S01]  /*9b00*/  FFMA.FTZ R14, R57, UR22, -R7.reuse ;  /* 0x00000016390e7c23 */ /* 0x100fe20008010807 */
[--C-:B------:R-:W-:Y:S01]  /*9b10*/  FFMA.FTZ R20, R59, UR22, -R7.reuse ;  /* 0x000000163b147c23 */ /* 0x100fe20008010807 */
[----:B------:R-:W-:Y:S01]  /*9b20*/  FMNMX.FTZ R6, R27, R6, !PT ;  /* 0x000000061b067209 */ /* 0x000fe20007810000 */
[----:B------:R-:W0:Y:S01]  /*9b30*/  MUFU.TANH R41, R41 ;  /* 0x0000002900297308 */ /* 0x000e220000002400 */
[--C-:B------:R-:W-:Y:S01]  /*9b40*/  FFMA.FTZ R21, R21, UR22, -R7.reuse ;  /* 0x0000001615157c23 */ /* 0x100fe20008010807 */
[--C-:B------:R-:W-:Y:S01]  /*9b50*/  FFMA.FTZ R140, R30, UR22, -R7.reuse ;  /* 0x000000161e8c7c23 */ /* 0x100fe20008010807 */
[----:B------:R-:W-:Y:S01]  /*9b60*/  FMNMX.FTZ R85, R29, R6, !PT ;  /* 0x000000061d557209 */ /* 0x000fe20007810000 */
[--C-:B------:R-:W-:Y:S01]  /*9b70*/  FFMA.FTZ R36, R36, UR22, -R7.reuse ;  /* 0x0000001624247c23 */ /* 0x100fe20008010807 */
[--C-:B------:R-:W-:Y:S01]  /*9b80*/  FFMA.FTZ R136, R38, UR22, -R7.reuse ;  /* 0x0000001626887c23 */ /* 0x100fe20008010807 */
[--C-:B------:R-:W-:Y:S01]  /*9b90*/  FFMA.FTZ R40, R40, UR22, -R7.reuse ;  /* 0x0000001628287c23 */ /* 0x100fe20008010807 */
[----:B------:R-:W-:Y:S01]  /*9ba0*/  FMNMX.FTZ R6, R32, R85, !PT ;  /* 0x0000005520067209 */ /* 0x000fe20007810000 */
[----:B------:R-:W4:Y:S01]  /*9bb0*/  MUFU.TANH R44, R44 ;  /* 0x0000002c002c7308 */ /* 0x000f220000002400 */
[--C-:B------:R-:W-:Y:S01]  /*9bc0*/  FFMA.FTZ R85, R31, UR22, -R7.reuse ;  /* 0x000000161f557c23 */ /* 0x100fe20008010807 */
[--C-:B------:R-:W-:Y:S01]  /*9bd0*/  FFMA.FTZ R138, R42, UR22, -R7.reuse ;  /* 0x000000162a8a7c23 */ /* 0x100fe20008010807 */
[----:B-1----:R-:W-:Y:S01]  /*9be0*/  FMNMX.FTZ R6, R33, R6, !PT ;  /* 0x0000000621067209 */ /* 0x002fe20007810000 */
[--C-:B------:R-:W-:Y:S01]  /*9bf0*/  FFMA.FTZ R53, R56, UR22, -R7.reuse ;  /* 0x0000001638357c23 */ /* 0x100fe20008010807 */
[--C-:B------:R-:W-:Y:S01]  /*9c00*/  FFMA.FTZ R55, R58, UR22, -R7.reuse ;  /* 0x000000163a377c23 */ /* 0x100fe20008010807 */
[--C-:B------:R-:W-:Y:S01]  /*9c10*/  FFMA.FTZ R57, R60, UR22, -R7.reuse ;  /* 0x000000163c397c23 */ /* 0x100fe20008010807 */
[----:B------:R-:W-:Y:S01]  /*9c20*/  FMNMX.FTZ R6, R35, R6, !PT ;  /* 0x0000000623067209 */ /* 0x000fe20007810000 */
[----:B------:R-:W1:Y:S01]  /*9c30*/  MUFU.TANH R45, R45 ;  /* 0x0000002d002d7308 */ /* 0x000e620000002400 */
[--C-:B------:R-:W-:Y:S01]  /*9c40*/  FFMA.FTZ R26, R61, UR22, -R7.reuse ;  /* 0x000000163d1a7c23 */ /* 0x100fe20008010807 */
[--C-:B------:R-:W-:Y:S01]  /*9c50*/  FFMA.FTZ R59, R62, UR22, -R7.reuse ;  /* 0x000000163e3b7c23 */ /* 0x100fe20008010807 */
[----:B--2---:R-:W-:Y:S01]  /*9c60*/  FMNMX.FTZ R6, R37, R6, !PT ;  /* 0x0000000625067209 */ /* 0x004fe20007810000 */
[--C-:B------:R-:W-:Y:S01]  /*9c70*/  FFMA.FTZ R28, R64, UR22, -R7.reuse ;  /* 0x00000016401c7c23 */ /* 0x100fe20008010807 */
[----:B------:R-:W-:-:S02]  /*9c80*/  FFMA.FTZ R65, R65, UR22, -R7 ;  /* 0x0000001641417c23 */ /* 0x000fc40008010807 */
[----:B---3--:R-:W-:Y:S01]  /*9c90*/  FMNMX.FTZ R6, R39, R6, !PT ;  /* 0x0000000627067209 */ /* 0x008fe20007810000 */
[----:B------:R-:W2:Y:S03]  /*9ca0*/  MUFU.TANH R48, R48 ;  /* 0x0000003000307308 */ /* 0x000ea60000002400 */
[----:B0-----:R-:W-:-:S04]  /*9cb0*/  FMNMX.FTZ R31, R41, R6, !PT ;  /* 0x00000006291f7209 */ /* 0x001fc80007810000 */
[----:B----4-:R-:W-:Y:S01]  /*9cc0*/  FMNMX.FTZ R6, R44, R31, !PT ;  /* 0x0000001f2c067209 */ /* 0x010fe20007810000 */
[----:B------:R-:W0:Y:S03]  /*9cd0*/  MUFU.TANH R49, R49 ;  /* 0x0000003100317308 */ /* 0x000e260000002400 */
[----:B-1----:R-:W-:-:S05]  /*9ce0*/  FMNMX.FTZ R87, R45, R6, !PT ;  /* 0x000000062d577209 */ /* 0x002fca0007810000 */
[----:B------:R-:W1:Y:S01]  /*9cf0*/  MUFU.TANH R52, R52 ;  /* 0x0000003400347308 */ /* 0x000e620000002400 */
[----:B--2---:R-:W-:-:S07]  /*9d00*/  FMNMX.FTZ R6, R48, R87, !PT ;  /* 0x0000005730067209 */ /* 0x004fce0007810000 */
[----:B------:R-:W2:Y:S01]  /*9d10*/  MUFU.TANH R63, R63 ;  /* 0x0000003f003f7308 */ /* 0x000ea20000002400 */
[----:B0-----:R-:W-:-:S07]  /*9d20*/  FMNMX.FTZ R87, R49, R6, !PT ;  /* 0x0000000631577209 */ /* 0x001fce0007810000 */
[----:B------:R-:W0:Y:S01]  /*9d30*/  MUFU.TANH R66, R66 ;  /* 0x0000004200427308 */ /* 0x000e220000002400 */
[----:B-1----:R-:W-:-:S07]  /*9d40*/  FMNMX.FTZ R6, R52, R87, !PT ;  /* 0x0000005734067209 */ /* 0x002fce0007810000 */
[----:B------:R-:W1:Y:S01]  /*9d50*/  MUFU.TANH R67, R67 ;  /* 0x0000004300437308 */ /* 0x000e620000002400 */
[----:B------:R-:W-:Y:S02]  /*9d60*/  WARPGROUP.DEPBAR.LE gsb0, 0x0 ;  /* 0x00008000000079c5 */ /* 0x000fe40000010000 */
[----:B------:R-:W-:Y:S01]  /*9d70*/  WARPGROUP.ARRIVE ;  /* 0x00000000000079c5 */ /* 0x000fe20000000000 */
[----:B--2---:R-:W-:Y:S01]  /*9d80*/  FMNMX.FTZ R137, R63, R6, !PT ;  /* 0x000000063f897209 */ /* 0x004fe20007810000 */
[--C-:B------:R-:W-:Y:S01]  /*9d90*/  FFMA.FTZ R133, R43, UR22, -R7.reuse ;  /* 0x000000162b857c23 */ /* 0x100fe20008010807 */
[--C-:B------:R-:W-:Y:S01]  /*9da0*/  FFMA.FTZ R132, R46, UR22, -R7.reuse ;  /* 0x000000162e847c23 */ /* 0x100fe20008010807 */
[----:B------:R-:W-:Y:S01]  /*9db0*/  FFMA.FTZ R134, R50, UR22, -R7 ;  /* 0x0000001632867c23 */ /* 0x000fe20008010807 */
[----:B------:R-:W2:Y:S01]  /*9dc0*/  MUFU.TANH R68, R68 ;  /* 0x0000004400447308 */ /* 0x000ea20000002400 */
[----:B------:R-:W-:Y:S01]  /*9dd0*/  HGMMA.64x64x16.F32.BF16 R88, R128, gdesc[UR4].tnspB, R88, gsb0 ;  /* 0x40e0000480587df0 */ /* 0x000fe20008001858 */
[----:B------:R-:W-:Y:S01]  /*9de0*/  UIADD3 UR6, UR10, 0x300, URZ ;  /* 0x000003000a067890 */ /* 0x000fe2000fffe03f */
[----:B0-----:R-:W-:Y:S01]  /*9df0*/  FMNMX.FTZ R6, R66, R137, !PT ;  /* 0x0000008942067209 */ /* 0x001fe20007810000 */
[----:B------:R-:W-:-:S04]  /*9e00*/  UMOV UR7, 0x40000040 ;  /* 0x4000004000077882 */ /* 0x000fc80000000000 */
        /* <DEDUP_REMOVED lines=8> */
[----:B------:R-:W-:-:S06]  /*9e90*/  FFMA.FTZ R43, R47, UR22, -R7 ;  /* 0x000000162f2b7c23 */ /* 0x000fcc0008010807 */
        /* <DEDUP_REMOVED lines=10> */
[--C-:B------:R-:W-:Y:S01]  /*9f40*/  FFMA.FTZ R47, R51, UR22, -R7.reuse ;  /* 0x00000016332f7c23 */ /* 0x100fe20008010807 */
[----:B------:R-:W-:Y:S02]  /*9f50*/  WARPGROUP.DEPBAR.LE gsb0, 0x0 ;  /* 0x00008000000079c5 */ /* 0x000fe40000010000 */
[----:B------:R-:W-:Y:S01]  /*9f60*/  WARPGROUP.ARRIVE ;  /* 0x00000000000079c5 */ /* 0x000fe20000000000 */
[----:B-1----:R-:W-:Y:S02]  /*9f70*/  FMNMX.FTZ R51, R77, R6, !PT ;  /* 0x000000064d337209 */ /* 0x002fe40007810000 */
[----:B------:R-:W-:Y:S03]  /*9f80*/  MUFU.EX2 R72, R72 ;  /* 0x0000004800487308 */ /* 0x000fe60000000800 */
[----:B------:R-:W-:Y:S01]  /*9f90*/  HGMMA.64x64x16.F32.BF16 R88, R124, gdesc[UR4].tnspB, R88, gsb0 ;  /* 0x40e000047c587df0 */ /* 0x000fe20008001858 */
[----:B------:R-:W-:Y:S01]  /*9fa0*/  UIADD3 UR6, UR10, 0x380, URZ ;  /* 0x000003800a067890 */ /* 0x000fe2000fffe03f */
[----:B--2---:R-:W-:Y:S01]  /*9fb0*/  FMNMX.FTZ R6, R78, R51, !PT ;  /* 0x000000334e067209 */ /* 0x004fe20007810000 */
[----:B------:R-:W-:Y:S01]  /*9fc0*/  UMOV UR7, 0x40000040 ;  /* 0x4000004000077882 */ /* 0x000fe20000000000 */
[----:B------:R-:W-:Y:S01]  /*9fd0*/  FFMA.FTZ R51, R54, UR22, -R7 ;  /* 0x0000001636337c23 */ /* 0x000fe20008010807 */
[----:B------:R-:W0:Y:S02]  /*9fe0*/  MUFU.EX2 R79, R79 ;  /* 0x0000004f004f7308 */ /* 0x000e240000000800 */
[----:B------:R-:W1:Y:S06]  /*9ff0*/  SHFL.BFLY PT, R135, R6, 0x2, 0x1f ;  /* 0x0c401f0006877f89 */ /* 0x000e6c00000e0000 */
[----:B------:R-:W2:Y:S08]  /*a000*/  MUFU.EX2 R148, R148 ;  /* 0x0000009400947308 */ /* 0x000eb00000000800 */
[----:B------:R-:W-:Y:S01]  /*a010*/  MUFU.EX2 R150, R150 ;  /* 0x0000009600967308 */ /* 0x000fe20000000800 */
[----:B0-----:R-:W-:-:S07]  /*a020*/  FFMA.FTZ R3, R72, R3, R79 ;  /* 0x0000000348037223 */ /* 0x001fce000001004f */
[----:B------:R-:W-:Y:S01]  /*a030*/  MUFU.EX2 R81, R81 ;  /* 0x0000005100517308 */ /* 0x000fe20000000800 */
[----:B--2---:R-:W-:Y:S01]  /*a040*/  FADD.FTZ R3, R148, R3 ;  /* 0x0000000394037221 */ /* 0x004fe20000010000 */
[----:B-1----:R-:W-:Y:S02]  /*a050*/  FMNMX.FTZ R135, R6, R135, !PT ;  /* 0x0000008706877209 */ /* 0x002fe40007810000 */
[----:B------:R-:W-:-:S03]  /*a060*/  F2FP.BF16.F32.PACK_AB R148, R148, R79 ;  /* 0x0000004f9494723e */ /* 0x000fc600000010ff */
[----:B------:R-:W0:Y:S01]  /*a070*/  SHFL.BFLY PT, R6, R135, 0x1, 0x1f ;  /* 0x0c201f0087067f89 */ /* 0x000e2200000e0000 */
[----:B------:R-:W-:Y:S08]  /*a080*/  MUFU.EX2 R144, R144 ;  /* 0x0000009000907308 */ /* 0x000ff00000000800 */
[----:B------:R-:W-:Y:S08]  /*a090*/  MUFU.EX2 R21, R21 ;  /* 0x0000001500157308 */ /* 0x000ff00000000800 */
[----:B------:R1:W-:Y:S01]  /*a0a0*/  MUFU.EX2 R31, R36 ;  /* 0x00000024001f7308 */ /* 0x0003e20000000800 */
[----:B0-----:R-:W-:-:S07]  /*a0b0*/  FMNMX.FTZ R6, R135, R6, !PT ;  /* 0x0000000687067209 */ /* 0x001fce0007810000 */
[----:B------:R-:W-:Y:S01]  /*a0c0*/  MUFU.EX2 R146, R146 ;  /* 0x0000009200927308 */ /* 0x000fe20000000800 */
[C---:B------:R-:W-:Y:S01]  /*a0d0*/  FMUL.FTZ R34, R6.reuse, UR22 ;  /* 0x0000001606227c20 */ /* 0x040fe20008410000 */
[----:B------:R-:W-:-:S03]  /*a0e0*/  FADD.FTZ R7, -R6, R5 ;  /* 0x0000000506077221 */ /* 0x000fc60000010100 */
[--C-:B------:R-:W-:Y:S01]  /*a0f0*/  FFMA.FTZ R149, R11, UR22, -R34.reuse ;  /* 0x000000160b957c23 */ /* 0x100fe20008010822 */
[----:B------:R-:W-:Y:S02]  /*a100*/  IMAD.U32 R11, RZ, RZ, UR37 ;  /* 0x00000025ff0b7e24 */ /* 0x000fe4000f8e00ff */
[----:B------:R-:W-:Y:S01]  /*a110*/  FMUL.FTZ R7, R7, UR22 ;  /* 0x0000001607077c20 */ /* 0x000fe20008410000 */
[--C-:B------:R-:W-:Y:S01]  /*a120*/  FFMA.FTZ R8, R8, UR22, -R34.reuse ;  /* 0x0000001608087c23 */ /* 0x100fe20008010822 */
[--C-:B------:R-:W-:Y:S01]  /*a130*/  FFMA.FTZ R151, R13, UR22, -R34.reuse ;  /* 0x000000160d977c23 */ /* 0x100fe20008010822 */
[----:B------:R-:W-:Y:S01]  /*a140*/  VIADD R13, R23, 0x9 ;  /* 0x00000009170d7836 */ /* 0x000fe20000000000 */
[----:B------:R-:W-:Y:S01]  /*a150*/  @!P1 LEA R11, R11, UR45, 0x3 ;  /* 0x0000002d0b0b9c11 */ /* 0x000fe2000f8e18ff */
[----:B------:R-:W-:Y:S01]  /*a160*/  MUFU.EX2 R149, R149 ;  /* 0x0000009500957308 */ /* 0x000fe20000000800 */
[----:B------:R-:W-:Y:S01]  /*a170*/  FFMA.FTZ R30, R15, UR22, -R34 ;  /* 0x000000160f1e7c23 */ /* 0x000fe20008010822 */
[----:B------:R-:W-:-:S02]  /*a180*/  WARPGROUP.DEPBAR.LE gsb0, 0x0 ;  /* 0x00008000000079c5 */ /* 0x000fc40000010000 */
[----:B------:R-:W-:Y:S01]  /*a190*/  WARPGROUP.ARRIVE ;  /* 0x00000000000079c5 */ /* 0x000fe20000000000 */
[----:B------:R-:W-:Y:S01]  /*a1a0*/  @!P1 VIADD R11, R11, 0x16840 ;  /* 0x000168400b0b9836 */ /* 0x000fe20000000000 */
[----:B------:R-:W-:Y:S01]  /*a1b0*/  SEL R15, R13, 0x9, !P2 ;  /* 0x000000090d0f7807 */ /* 0x000fe20005000000 */
[--C-:B------:R-:W-:Y:S01]  /*a1c0*/  FFMA.FTZ R145, R24, UR22, -R34.reuse ;  /* 0x0000001618917c23 */ /* 0x100fe20008010822 */
[----:B------:R-:W-:Y:S01]  /*a1d0*/  MUFU.EX2 R7, R7 ;  /* 0x0000000700077308 */ /* 0x000fe20000000800 */
[--C-:B------:R-:W-:Y:S01]  /*a1e0*/  FFMA.FTZ R24, R25, UR22, -R34.reuse ;  /* 0x0000001619187c23 */ /* 0x100fe20008010822 */
[----:B------:R-:W-:Y:S01]  /*a1f0*/  HGMMA.64x64x16.F32.BF16 R88, R120, gdesc[UR4].tnspB, R88, gsb0 ;  /* 0x40e0000478587df0 */ /* 0x000fe20008001858 */
[----:B------:R-:W-:Y:S01]  /*a200*/  @!P1 PRMT R13, RZ, 0x654, R11 ;  /* 0x00000654ff0d9816 */ /* 0x000fe2000000000b */
[--C-:B------:R-:W-:Y:S01]  /*a210*/  FFMA.FTZ R147, R27, UR22, -R34.reuse ;  /* 0x000000161b937c23 */ /* 0x100fe20008010822 */
[--C-:B------:R-:W-:Y:S01]  /*a220*/  FFMA.FTZ R48, R48, UR22, -R34.reuse ;  /* 0x0000001630307c23 */ /* 0x100fe20008010822 */
[--C-:B-1----:R-:W-:Y:S01]  /*a230*/  FFMA.FTZ R36, R29, UR22, -R34.reuse ;  /* 0x000000161d247c23 */ /* 0x102fe20008010822 */
        /* <DEDUP_REMOVED lines=16> */
[----:B------:R-:W-:Y:S01]  /*a340*/  FFMA.FTZ R74, R74, UR22, -R34 ;  /* 0x000000164a4a7c23 */ /* 0x000fe20008010822 */
[----:B------:R-:W2:Y:S01]  /*a350*/  MUFU.EX2 R30, R30 ;  /* 0x0000001e001e7308 */ /* 0x000ea20000000800 */
[----:B0-----:R-:W-:Y:S01]  /*a360*/  FFMA.FTZ R2, R7, R2, R8 ;  /* 0x0000000207027223 */ /* 0x001fe20000010008 */
[--C-:B------:R-:W-:Y:S01]  /*a370*/  FFMA.FTZ R75, R75, UR22, -R34.reuse ;  /* 0x000000164b4b7c23 */ /* 0x100fe20008010822 */
[--C-:B------:R-:W-:Y:S01]  /*a380*/  FFMA.FTZ R76, R76, UR22, -R34.reuse ;  /* 0x000000164c4c7c23 */ /* 0x100fe20008010822 */
[----:B------:R-:W-:Y:S01]  /*a390*/  FFMA.FTZ R77, R77, UR22, -R34 ;  /* 0x000000164d4d7c23 */ /* 0x000fe20008010822 */
[----:B------:R-:W-:Y:S01]  /*a3a0*/  FADD.FTZ R46, R149, R2 ;  /* 0x00000002952e7221 */ /* 0x000fe20000010000 */
[----:B------:R-:W-:Y:S01]  /*a3b0*/  FFMA.FTZ R2, R63, UR22, -R34 ;  /* 0x000000163f027c23 */ /* 0x000fe20008010822 */
[----:B------:R-:W-:Y:S01]  /*a3c0*/  F2FP.BF16.F32.PACK_AB R149, R149, R8 ;  /* 0x000000089595723e */ /* 0x000fe200000010ff */
[----:B------:R-:W0:Y:S01]  /*a3d0*/  MUFU.EX2 R145, R145 ;  /* 0x0000009100917308 */ /* 0x000e220000000800 */
[C---:B------:R-:W-:Y:S01]  /*a3e0*/  ISETP.GT.AND P2, PT, R0.reuse, R9, PT ;  /* 0x000000090000720c */ /* 0x040fe20003f44270 */
[----:B------:R-:W-:-:S06]  /*a3f0*/  VIADD R0, R0, 0xffffffff ;  /* 0xffffffff00007836 */ /* 0x000fcc0000000000 */
[----:B------:R-:W3:Y:S08]  /*a400*/  MUFU.EX2 R24, R24 ;  /* 0x0000001800187308 */ /* 0x000ef00000000800 */
[----:B------:R4:W-:Y:S08]  /*a410*/  MUFU.EX2 R11, R48 ;  /* 0x00000030000b7308 */ /* 0x0009f00000000800 */
[----:B------:R-:W5:Y:S01]  /*a420*/  MUFU.EX2 R147, R147 ;  /* 0x0000009300937308 */ /* 0x000f620000000800 */
[----:B----4-:R-:W-:Y:S01]  /*a430*/  FADD.FTZ R48, R150, R3 ;  /* 0x0000000396307221 */ /* 0x010fe20000010000 */
[----:B-1----:R-:W-:Y:S01]  /*a440*/  FADD.FTZ R3, R151, R46 ;  /* 0x0000002e97037221 */ /* 0x002fe20000010000 */
[----:B--2---:R-:W-:-:S02]  /*a450*/  F2FP.BF16.F32.PACK_AB R151, R30, R151 ;  /* 0x000000971e97723e */ /* 0x004fc400000010ff */
[----:B------:R-:W-:Y:S01]  /*a460*/  F2FP.BF16.F32.PACK_AB R150, R81, R150 ;  /* 0x000000965196723e */ /* 0x000fe200000010ff */
[----:B------:R-:W-:Y:S02]  /*a470*/  FADD.FTZ R46, R30, R3 ;  /* 0x000000031e2e7221 */ /* 0x000fe40000010000 */
[----:B------:R-:W-:Y:S02]  /*a480*/  MUFU.EX2 R83, R83 ;  /* 0x0000005300537308 */ /* 0x000fe40000000800 */
[----:B0-----:R-:W-:Y:S01]  /*a490*/  FADD.FTZ R3, R145, R46 ;  /* 0x0000002e91037221 */ /* 0x001fe20000010000 */
[----:B------:R-:W-:Y:S01]  /*a4a0*/  FFMA.FTZ R46, R67, UR22, -R34 ;  /* 0x00000016432e7c23 */ /* 0x000fe20008010822 */
[C---:B---3--:R-:W-:Y:S02]  /*a4b0*/  F2FP.BF16.F32.PACK_AB R145, R24.reuse, R145 ;  /* 0x000000911891723e */ /* 0x048fe400000010ff */
[----:B------:R-:W-:Y:S02]  /*a4c0*/  FADD.FTZ R50, R24, R3 ;  /* 0x0000000318327221 */ /* 0x000fe40000010000 */
[----:B------:R-:W0:Y:S02]  /*a4d0*/  MUFU.EX2 R36, R36 ;  /* 0x0000002400247308 */ /* 0x000e240000000800 */
[----:B-----5:R-:W-:Y:S01]  /*a4e0*/  FADD.FTZ R3, R147, R50 ;  /* 0x0000003293037221 */ /* 0x020fe20000010000 */
[----:B------:R-:W-:-:S02]  /*a4f0*/  WARPGROUP.DEPBAR.LE gsb0, 0x0 ;  /* 0x00008000000079c5 */ /* 0x000fc40000010000 */
[----:B------:R1:W-:Y:S06]  /*a500*/  BAR.ARV R15, 0x100 ;  /* 0x0004000f0000751d */ /* 0x0003ec0000002000 */
[----:B------:R2:W-:Y:S01]  /*a510*/  @!P1 SYNCS.ARRIVE.TRANS64.RED.A1T0 RZ, [R13+URZ], RZ ;  /* 0x000000ff0dff99a7 */ /* 0x0005e2000810043f */
[----:B------:R-:W-:Y:S01]  /*a520*/  MUFU.EX2 R140, R140 ;  /* 0x0000008c008c7308 */ /* 0x000fe20000000800 */
[----:B0-----:R-:W-:Y:S01]  /*a530*/  FADD.FTZ R50, R36, R3 ;  /* 0x0000000324327221 */ /* 0x001fe20000010000 */
[-C--:B------:R-:W-:Y:S01]  /*a540*/  FMUL.FTZ R90, R90, R7.reuse ;  /* 0x000000075a5a7220 */ /* 0x080fe20000410000 */
[-C--:B------:R-:W-:Y:S01]  /*a550*/  FMUL.FTZ R91, R91, R7.reuse ;  /* 0x000000075b5b7220 */ /* 0x080fe20000410000 */
[-C--:B------:R-:W-:Y:S01]  /*a560*/  FMUL.FTZ R94, R94, R7.reuse ;  /* 0x000000075e5e7220 */ /* 0x080fe20000410000 */
[-C--:B------:R-:W-:Y:S01]  /*a570*/  FMUL.FTZ R95, R95, R7.reuse ;  /* 0x000000075f5f7220 */ /* 0x080fe20000410000 */
[-C--:B------:R-:W-:Y:S01]  /*a580*/  FMUL.FTZ R98, R98, R7.reuse ;  /* 0x0000000762627220 */ /* 0x080fe20000410000 */
[----:B--2---:R-:W-:Y:S01]  /*a590*/  IMAD.U32 R13, RZ, RZ, UR24 ;  /* 0x00000018ff0d7e24 */ /* 0x004fe2000f8e00ff */
[----:B------:R-:W0:Y:S01]  /*a5a0*/  MUFU.EX2 R141, R141 ;  /* 0x0000008d008d7308 */ /* 0x000e220000000800 */
[----:B------:R-:W-:Y:S01]  /*a5b0*/  UMOV UR24, UR37 ;  /* 0x0000002500187c82 */ /* 0x000fe20008000000 */
[-C--:B------:R-:W-:Y:S01]  /*a5c0*/  FMUL.FTZ R99, R99, R7.reuse ;  /* 0x0000000763637220 */ /* 0x080fe20000410000 */
[-C--:B------:R-:W-:Y:S01]  /*a5d0*/  FMUL.FTZ R102, R102, R7.reuse ;  /* 0x0000000766667220 */ /* 0x080fe20000410000 */
[----:B------:R-:W-:Y:S01]  /*a5e0*/  @!P1 LEA R13, R13, UR45, 0x3 ;  /* 0x0000002d0d0d9c11 */ /* 0x000fe2000f8e18ff */
[-C--:B------:R-:W-:Y:S01]  /*a5f0*/  FMUL.FTZ R103, R103, R7.reuse ;  /* 0x0000000767677220 */ /* 0x080fe20000410000 */
[-C--:B------:R-:W-:Y:S01]  /*a600*/  FMUL.FTZ R106, R106, R7.reuse ;  /* 0x000000076a6a7220 */ /* 0x080fe20000410000 */
[----:B------:R-:W-:Y:S01]  /*a610*/  FMUL.FTZ R107, R107, R7 ;  /* 0x000000076b6b7220 */ /* 0x000fe20000410000 */
[----:B------:R-:W-:Y:S01]  /*a620*/  MUFU.EX2 R85, R85 ;  /* 0x0000005500557308 */ /* 0x000fe20000000800 */
[----:B------:R-:W-:-:S02]  /*a630*/  @!P1 VIADD R13, R13, 0x16860 ;  /* 0x000168600d0d9836 */ /* 0x000fc40000000000 */
[-C--:B------:R-:W-:Y:S01]  /*a640*/  FMUL.FTZ R110, R110, R7.reuse ;  /* 0x000000076e6e7220 */ /* 0x080fe20000410000 */
[-C--:B------:R-:W-:Y:S01]  /*a650*/  FMUL.FTZ R111, R111, R7.reuse ;  /* 0x000000076f6f7220 */ /* 0x080fe20000410000 */
[-C--:B------:R-:W-:Y:S01]  /*a660*/  FMUL.FTZ R114, R114, R7.reuse ;  /* 0x0000000772727220 */ /* 0x080fe20000410000 */
[-C--:B------:R-:W-:Y:S01]  /*a670*/  FMUL.FTZ R115, R115, R7.reuse ;  /* 0x0000000773737220 */ /* 0x080fe20000410000 */
[----:B-1----:R-:W-:Y:S01]  /*a680*/  @!P1 PRMT R15, RZ, 0x654, R13 ;  /* 0x00000654ff0f9816 */ /* 0x002fe2000000000d */
[----:B------:R-:W-:Y:S01]  /*a690*/  FADD.FTZ R13, R81, R48 ;  /* 0x00000030510d7221 */ /* 0x000fe20000010000 */
[----:B------:R-:W1:Y:S01]  /*a6a0*/  MUFU.EX2 R32, R32 ;  /* 0x0000002000207308 */ /* 0x000e620000000800 */
[----:B0-----:R-:W-:Y:S01]  /*a6b0*/  FADD.FTZ R3, R141, R50 ;  /* 0x000000328d037221 */ /* 0x001fe20000010000 */
[----:B------:R0:W-:Y:S01]  /*a6c0*/  @!P1 SYNCS.ARRIVE.TRANS64.RED.A1T0 RZ, [R15+URZ], RZ ;  /* 0x000000ff0fff99a7 */ /* 0x0001e2000810043f */
[----:B------:R-:W-:Y:S01]  /*a6d0*/  FADD.FTZ R48, R144, R13 ;  /* 0x0000000d90307221 */ /* 0x000fe20000010000 */
[-C--:B------:R-:W-:Y:S01]  /*a6e0*/  FMUL.FTZ R118, R118, R7.reuse ;  /* 0x0000000776767220 */ /* 0x080fe20000410000 */
[----:B------:R-:W-:Y:S01]  /*a6f0*/  FMUL.FTZ R119, R119, R7 ;  /* 0x0000000777777220 */ /* 0x000fe20000410000 */
[C---:B------:R-:W-:Y:S01]  /*a700*/  F2FP.BF16.F32.PACK_AB R144, R21.reuse, R144 ;  /* 0x000000901590723e */ /* 0x040fe200000010ff */
[----:B------:R-:W-:Y:S01]  /*a710*/  FADD.FTZ R13, R21, R48 ;  /* 0x00000030150d7221 */ /* 0x000fe20000010000 */
[----:B------:R-:W2:Y:S01]  /*a720*/  MUFU.EX2 R142, R142 ;  /* 0x0000008e008e7308 */ /* 0x000ea20000000800 */
[----:B------:R-:W-:Y:S01]  /*a730*/  FFMA.FTZ R48, R69, UR22, -R34 ;  /* 0x0000001645307c23 */ /* 0x000fe20008010822 */
[----:B------:R-:W-:Y:S01]  /*a740*/  F2FP.BF16.F32.PACK_AB R147, R36, R147 ;  /* 0x000000932493723e */ /* 0x000fe200000010ff */
[----:B------:R-:W-:Y:S01]  /*a750*/  FADD.FTZ R52, R146, R13 ;  /* 0x0000000d92347221 */ /* 0x000fe20000010000 */
[----:B------:R-:W-:Y:S01]  /*a760*/  F2FP.BF16.F32.PACK_AB R146, R83, R146 ;  /* 0x000000925392723e */ /* 0x000fe200000010ff */
[-C--:B------:R-:W-:Y:S01]  /*a770*/  FMUL.FTZ R88, R88, R72.reuse ;  /* 0x0000004858587220 */ /* 0x080fe20000410000 */
[----:B------:R-:W-:Y:S01]  /*a780*/  FMUL.FTZ R89, R89, R72 ;  /* 0x0000004859597220 */ /* 0x000fe20000410000 */
[----:B------:R-:W-:Y:S01]  /*a790*/  FADD.FTZ R13, R83, R52 ;  /* 0x00000034530d7221 */ /* 0x000fe20000010000 */
[----:B------:R-:W3:Y:S01]  /*a7a0*/  MUFU.EX2 R143, R143 ;  /* 0x0000008f008f7308 */ /* 0x000ee20000000800 */
[C---:B-1----:R-:W-:Y:S01]  /*a7b0*/  FADD.FTZ R50, R32.reuse, R3 ;  /* 0x0000000320327221 */ /* 0x042fe20000010000 */
[----:B------:R-:W-:Y:S01]  /*a7c0*/  F2FP.BF16.F32.PACK_AB R141, R32, R141 ;  /* 0x0000008d208d723e */ /* 0x000fe200000010ff */
[----:B------:R-:W-:Y:S01]  /*a7d0*/  FADD.FTZ R52, R140, R13 ;  /* 0x0000000d8c347221 */ /* 0x000fe20000010000 */
[----:B------:R-:W-:Y:S01]  /*a7e0*/  F2FP.BF16.F32.PACK_AB R140, R85, R140 ;  /* 0x0000008c558c723e */ /* 0x000fe200000010ff */
[-C--:B------:R-:W-:Y:S01]  /*a7f0*/  FMUL.FTZ R92, R92, R72.reuse ;  /* 0x000000485c5c7220 */ /* 0x080fe20000410000 */
[-C--:B------:R-:W-:Y:S01]  /*a800*/  FMUL.FTZ R93, R93, R72.reuse ;  /* 0x000000485d5d7220 */ /* 0x080fe20000410000 */
[----:B------:R-:W-:Y:S01]  /*a810*/  FADD.FTZ R13, R85, R52 ;  /* 0x00000034550d7221 */ /* 0x000fe20000010000 */
[----:B------:R-:W1:Y:S01]  /*a820*/  MUFU.EX2 R38, R38 ;  /* 0x0000002600267308 */ /* 0x000e620000000800 */
[-C--:B------:R-:W-:Y:S01]  /*a830*/  FMUL.FTZ R96, R96, R72.reuse ;  /* 0x0000004860607220 */ /* 0x080fe20000410000 */
[----:B------:R-:W-:Y:S01]  /*a840*/  FMUL.FTZ R97, R97, R72 ;  /* 0x0000004861617220 */ /* 0x000fe20000410000 */
[----:B--2---:R-:W-:Y:S01]  /*a850*/  FADD.FTZ R52, R142, R13 ;  /* 0x0000000d8e347221 */ /* 0x004fe20000010000 */
[----:B------:R-:W-:Y:S01]  /*a860*/  F2FP.BF16.F32.PACK_AB R142, R31, R142 ;  /* 0x0000008e1f8e723e */ /* 0x000fe200000010ff */
[-C--:B------:R-:W-:Y:S01]  /*a870*/  FMUL.FTZ R100, R100, R72.reuse ;  /* 0x0000004864647220 */ /* 0x080fe20000410000 */
[-C--:B------:R-:W-:Y:S01]  /*a880*/  FMUL.FTZ R101, R101, R72.reuse ;  /* 0x0000004865657220 */ /* 0x080fe20000410000 */
[----:B------:R-:W-:Y:S01]  /*a890*/  FADD.FTZ R13, R31, R52 ;  /* 0x000000341f0d7221 */ /* 0x000fe20000010000 */
[----:B------:R2:W-:Y:S01]  /*a8a0*/  MUFU.EX2 R87, R40 ;  /* 0x0000002800577308 */ /* 0x0005e20000000800 */
[----:B---3--:R-:W-:Y:S01]  /*a8b0*/  FADD.FTZ R3, R143, R50 ;  /* 0x000000328f037221 */ /* 0x008fe20000010000 */
[-C--:B------:R-:W-:Y:S01]  /*a8c0*/  FMUL.FTZ R104, R104, R72.reuse ;  /* 0x0000004868687220 */ /* 0x080fe20000410000 */
[-C--:B------:R-:W-:Y:S01]  /*a8d0*/  FMUL.FTZ R105, R105, R72.reuse ;  /* 0x0000004869697220 */ /* 0x080fe20000410000 */
[-C--:B------:R-:W-:Y:S01]  /*a8e0*/  FMUL.FTZ R108, R108, R72.reuse ;  /* 0x000000486c6c7220 */ /* 0x080fe20000410000 */
[-C--:B------:R-:W-:Y:S01]  /*a8f0*/  FMUL.FTZ R109, R109, R72.reuse ;  /* 0x000000486d6d7220 */ /* 0x080fe20000410000 */
[-C--:B------:R-:W-:Y:S01]  /*a900*/  FMUL.FTZ R112, R112, R72.reuse ;  /* 0x0000004870707220 */ /* 0x080fe20000410000 */
[-C--:B------:R-:W-:Y:S01]  /*a910*/  FMUL.FTZ R113, R113, R72.reuse ;  /* 0x0000004871717220 */ /* 0x080fe20000410000 */
[----:B------:R-:W3:Y:S01]  /*a920*/  MUFU.EX2 R136, R136 ;  /* 0x0000008800887308 */ /* 0x000ee20000000800 */
[--C-:B--2---:R-:W-:Y:S01]  /*a930*/  FFMA.FTZ R40, R41, UR22, -R34.reuse ;  /* 0x0000001629287c23 */ /* 0x104fe20008010822 */
[----:B-1----:R-:W-:Y:S01]  /*a940*/  FADD.FTZ R50, R38, R3 ;  /* 0x0000000326327221 */ /* 0x002fe20000010000 */
[----:B------:R-:W-:Y:S01]  /*a950*/  FFMA.FTZ R34, R78, UR22, -R34 ;  /* 0x000000164e227c23 */ /* 0x000fe20008010822 */
[----:B------:R-:W-:Y:S01]  /*a960*/  F2FP.BF16.F32.PACK_AB R143, R38, R143 ;  /* 0x0000008f268f723e */ /* 0x000fe200000010ff */
[-C--:B------:R-:W-:Y:S01]  /*a970*/  FMUL.FTZ R116, R116, R72.reuse ;  /* 0x0000004874747220 */ /* 0x080fe20000410000 */
[----:B------:R-:W-:Y:S01]  /*a980*/  FMUL.FTZ R117, R117, R72 ;  /* 0x0000004875757220 */ /* 0x000fe20000410000 */
[----:B------:R-:W-:Y:S01]  /*a990*/  IMAD.MOV.U32 R7, RZ, RZ, R4 ;  /* 0x000000ffff077224 */ /* 0x000fe200078e0004 */
[----:B------:R-:W1:Y:S08]  /*a9a0*/  MUFU.EX2 R137, R137 ;  /* 0x0000008900897308 */ /* 0x000e700000000800 */
[----:B------:R-:W2:Y:S01]  /*a9b0*/  MUFU.EX2 R40, R40 ;  /* 0x0000002800287308 */ /* 0x000ea20000000800 */
[----:B---3--:R-:W-:Y:S01]  /*a9c0*/  FADD.FTZ R52, R136, R13 ;  /* 0x0000000d88347221 */ /* 0x008fe20000010000 */
[----:B------:R-:W-:-:S03]  /*a9d0*/  F2FP.BF16.F32.PACK_AB R136, R87, R136 ;  /* 0x000000885788723e */ /* 0x000fc600000010ff */
[----:B------:R-:W-:-:S03]  /*a9e0*/  FADD.FTZ R13, R87, R52 ;  /* 0x00000034570d7221 */ /* 0x000fc60000010000 */
[----:B------:R-:W3:Y:S01]  /*a9f0*/  MUFU.EX2 R138, R138 ;  /* 0x0000008a008a7308 */ /* 0x000ee20000000800 */
[----:B-1----:R-:W-:-:S07]  /*aa00*/  FADD.FTZ R3, R137, R50 ;  /* 0x0000003289037221 */ /* 0x002fce0000010000 */
        /* <DEDUP_REMOVED lines=9> */
[----:B------:R-:W-:-:S06]  /*aaa0*/  F2FP.BF16.F32.PACK_AB R138, R133, R138 ;  /* 0x0000008a858a723e */ /* 0x000fcc00000010ff */
[----:B------:R-:W2:Y:S01]  /*aab0*/  MUFU.EX2 R43, R43 ;  /* 0x0000002b002b7308 */ /* 0x000ea20000000800 */
[C---:B---3--:R-:W-:Y:S01]  /*aac0*/  FADD.FTZ R30, R42.reuse, R3 ;  /* 0x000000032a1e7221 */ /* 0x048fe20000010000 */
        /* <DEDUP_REMOVED lines=18> */
[C---:B-1----:R-:W-:Y:S01]  /*abf0*/  FADD.FTZ R24, R2.reuse, R3 ;  /* 0x0000000302187221 */ /* 0x042fe20000010000 */
[----:B------:R-:W-:-:S06]  /*ac00*/  F2FP.BF16.F32.PACK_AB R135, R2, R135 ;  /* 0x000000870287723e */ /* 0x000fcc00000010ff */
        /* <DEDUP_REMOVED lines=53> */
[----:B--2---:R-:W-:Y:S01]  /*af60*/  FADD.FTZ R2, R77, R2 ;  /* 0x000000024d027221 */ /* 0x004fe20000010000 */
[C---:B---3--:R-:W-:Y:S01]  /*af70*/  FADD.FTZ R3, R5.reuse, R8 ;  /* 0x0000000805037221 */ /* 0x048fe20000010000 */
[----:B------:R-:W-:Y:S01]  /*af80*/  F2FP.BF16.F32.PACK_AB R122, R5, R28 ;  /* 0x0000001c057a723e */ /* 0x000fe200000010ff */
[----:B------:R-:W-:Y:S02]  /*af90*/  IMAD.MOV.U32 R5, RZ, RZ, R6 ;  /* 0x000000ffff057224 */ /* 0x000fe400078e0006 */
[C---:B-1----:R-:W-:Y:S01]  /*afa0*/  FADD.FTZ R2, R34.reuse, R2 ;  /* 0x0000000222027221 */ /* 0x042fe20000010000 */
[----:B------:R-:W-:Y:S01]  /*afb0*/  F2FP.BF16.F32.PACK_AB R123, R34, R77 ;  /* 0x0000004d227b723e */ /* 0x000fe200000010ff */
[----:B0-----:R-:W-:Y:S06]  /*afc0*/  @P2 BRA `(.L_x_838) ;  /* 0xffffffd800e82947 */ /* 0x001fec000383ffff */
.L_x_829:
[----:B------:R-:W-:-:S13]  /*afd0*/  ISETP.GE.AND P2, PT, R0, UR43, PT ;  /* 0x0000002b00007c0c */ /* 0x000fda000bf46270 */
[----:B------:R-:W-:Y:S05]  /*afe0*/  @!P2 BRA `(.L_x_839) ;  /* 0x000000340064a947 */ /* 0x000fea0003800000 */
[----:B------:R-:W-:Y:S01]  /*aff0*/  IMAD.MOV.U32 R7, RZ, RZ, R6 ;  /* 0x000000ffff077224 */ /* 0x000fe200078e0006 */
[----:B------:R-:W-:Y:S01]  /*b000*/  UMOV UR28, UR36 ;  /* 0x00000024001c7c82 */ /* 0x000fe20008000000 */
[----:B------:R-:W-:Y:S01]  /*b010*/  IMAD.MOV.U32 R5, RZ, RZ, R4 ;  /* 0x000000ffff057224 */ /* 0x000fe200078e0004 */
[----:B------:R-:W-:Y:S01]  /*b020*/  UMOV UR27, UR37 ;  /* 0x00000025001b7c82 */ /* 0x000fe20008000000 */
[----:B------:R-:W-:Y:S01]  /*b030*/  ULDC UR23, c[0x0][0x9e4] ;  /* 0x0002790000177ab9 */ /* 0x000fe20000000800 */
[----:B------:R-:W-:Y:S01]  /*b040*/  ULDC UR25, c[0x0][0x288] ;  /* 0x0000a20000197ab9 */ /* 0x000fe20000000800 */
[----:B------:R-:W-:Y:S01]  /*b050*/  ULDC UR26, c[0x0][0x9d8] ;  /* 0x00027600001a7ab9 */ /* 0x000fe20000000800 */
[----:B------:R-:W-:Y:S01]  /*b060*/  ULDC UR22, c[0x0][0x988] ;  /* 0x0002620000167ab9 */ /* 0x000fe20000000800 */
[----:B------:R-:W-:-:S05]  /*b070*/  ULDC UR24, c[0x0][0x9e0] ;  /* 0x0002780000187ab9 */ /* 0x000fca0000000800 */
.L_x_856:
        /* <DEDUP_REMOVED lines=9> */
.L_x_841:
[----:B------:R-:W-:Y:S01]  /*b110*/  ULEA UR6, UR37, UR45, 0x3 ;  /* 0x0000002d25067291 */ /* 0x000fe2000f8e183f */
[----:B------:R-:W-:-:S05]  /*b120*/  IMAD.U32 R4, RZ, RZ, UR36 ;  /* 0x00000024ff047e24 */ /* 0x000fca000f8e00ff */
[----:B------:R-:W-:-:S04]  /*b130*/  SHF.L.U32 R4, R4, 0x1f, RZ ;  /* 0x0000001f04047819 */ /* 0x000fc800000006ff */
[----:B------:R0:W1:Y:S01]  /*b140*/  SYNCS.PHASECHK.TRANS64.TRYWAIT P3, [UR6+0x16830], R4 ;  /* 0x01683004ff0075a7 */ /* 0x0000620008060146 */
[----:B------:R-:W-:Y:S05]  /*b150*/  @!P0 BRA `(.L_x_842) ;  /* 0x0000000000048947 */ /* 0x000fea0003800000 */
[----:B------:R-:W-:Y:S01]  /*b160*/  BPT.TRAP 0x1 ;  /* 0x000000040000795c */ /* 0x000fe20000300000 */
.L_x_842:
[----:B-1----:R-:W-:Y:S05]  /*b170*/  @P3 BRA `(.L_x_840) ;  /* 0x0000000000083947 */ /* 0x002fea0003800000 */
[----:B------:R-:W1:Y:S02]  /*b180*/  SYNCS.PHASECHK.TRANS64.TRYWAIT P3, [UR6+0x16830], R4 ;  /* 0x01683004ff0075a7 */ /* 0x000e640008060146 */
[----:B-1----:R-:W-:Y:S05]  /*b190*/  @!P3 BRA `(.L_x_843) ;  /* 0x0000009000d0b947 */ /* 0x002fea0003800000 */
.L_x_840:
        /* <DEDUP_REMOVED lines=25> */
.L_x_845:
[----:B------:R-:W-:Y:S01]  /*b330*/  ULEA UR6, UR27, UR45, 0x3 ;  /* 0x0000002d1b067291 */ /* 0x000fe2000f8e183f */
[----:B------:R-:W-:-:S05]  /*b340*/  IMAD.U32 R4, RZ, RZ, UR28 ;  /* 0x0000001cff047e24 */ /* 0x000fca000f8e00ff */
[----:B------:R-:W-:-:S04]  /*b350*/  SHF.L.U32 R4, R4, 0x1f, RZ ;  /* 0x0000001f04047819 */ /* 0x000fc800000006ff */
[----:B------:R0:W1:Y:S01]  /*b360*/  SYNCS.PHASECHK.TRANS64.TRYWAIT P2, [UR6+0x16850], R4 ;  /* 0x01685004ff0075a7 */ /* 0x0000620008040146 */
[----:B------:R-:W-:Y:S05]  /*b370*/  @!P0 BRA `(.L_x_846) ;  /* 0x0000000000048947 */ /* 0x000fea0003800000 */
[----:B------:R-:W-:Y:S01]  /*b380*/  BPT.TRAP 0x1 ;  /* 0x000000040000795c */ /* 0x000fe20000300000 */
.L_x_846:
[----:B-1----:R-:W-:Y:S05]  /*b390*/  @P2 BRA `(.L_x_844) ;  /* 0x0000000000082947 */ /* 0x002fea0003800000 */
[----:B------:R-:W1:Y:S02]  /*b3a0*/  SYNCS.PHASECHK.TRANS64.TRYWAIT P2, [UR6+0x16850], R4 ;  /* 0x01685004ff0075a7 */ /* 0x000e640008040146 */
[----:B-1----:R-:W-:Y:S05]  /*b3b0*/  @!P2 BRA `(.L_x_847) ;  /* 0x000000900060a947 */ /* 0x002fea0003800000 */
.L_x_844:
[----:B------:R-:W-:Y:S01]  /*b3c0*/  UIADD3 UR6, UR45, 0x400, URZ ;  /* 0x000004002d067890 */ /* 0x000fe2000fffe03f */
[----:B------:R-:W-:Y:S01]  /*b3d0*/  WARPGROUP.ARRIVE ;  /* 0x00000000000079c5 */ /* 0x000fe20000000000 */
[----:B------:R-:W-:Y:S01]  /*b3e0*/  UMOV UR7, 0x40000040 ;  /* 0x4000004000077882 */ /* 0x000fe20000000000 */
[----:B------:R-:W-:Y:S01]  /*b3f0*/  FMUL.FTZ R15, R33, UR26 ;  /* 0x0000001a210f7c20 */ /* 0x000fe20008410000 */
[----:B------:R-:W-:Y:S01]  /*b400*/  USHF.R.U32.HI UR6, URZ, 0x4, UR6 ;  /* 0x000000043f067899 */ /* 0x000fe20008011606 */
[----:B------:R-:W2:Y:S01]  /*b410*/  @P5 LDC R33, c[0x0][0x44c] ;  /* 0x00011300ff215b82 */ /* 0x000ea20000000800 */
[----:B------:R-:W-:Y:S01]  /*b420*/  FMUL.FTZ R14, R32, UR26 ;  /* 0x0000001a200e7c20 */ /* 0x000fe20008410000 */
[----:B-1----:R-:W-:Y:S01]  /*b430*/  FMUL.FTZ R9, R27, UR26 ;  /* 0x0000001a1b097c20 */ /* 0x002fe20008410000 */
[----:B------:R-:W-:Y:S01]  /*b440*/  ULOP3.LUT UR6, UR6, 0x3fff, URZ, 0xc0, !UPT ;  /* 0x00003fff06067892 */ /* 0x000fe2000f8ec03f */
[----:B------:R-:W-:Y:S01]  /*b450*/  FMUL.FTZ R27, R39, UR26 ;  /* 0x0000001a271b7c20 */ /* 0x000fe20008410000 */
[----:B------:R-:W-:Y:S01]  /*b460*/  FMUL.FTZ R39, R51, UR26 ;  /* 0x0000001a33277c20 */ /* 0x000fe20008410000 */
[----:B------:R-:W-:Y:S01]  /*b470*/  FMUL.FTZ R51, R63, UR26 ;  /* 0x0000001a3f337c20 */ /* 0x000fe20008410000 */
[----:B------:R-:W-:Y:S01]  /*b480*/  ULEA UR10, UR27, UR6, 0xa ;  /* 0x000000061b0a7291 */ /* 0x000fe2000f8e503f */
[----:B------:R-:W1:Y:S01]  /*b490*/  @P5 LDC R32, c[0x0][0x450] ;  /* 0x00011400ff205b82 */ /* 0x000e620000000800 */
[----:B------:R-:W-:Y:S01]  /*b4a0*/  FMUL.FTZ R63, R75, UR26 ;  /* 0x0000001a4b3f7c20 */ /* 0x000fe20008410000 */
[----:B------:R-:W-:Y:S01]  /*b4b0*/  FMUL.FTZ R75, R80, UR26 ;  /* 0x0000001a504b7c20 */ /* 0x000fe20008410000 */
[----:B------:R-:W-:-:S02]  /*b4c0*/  VIADD R80, R17, UR39 ;  /* 0x0000002711507c36 */ /* 0x000fc40008000000 */
        /* <DEDUP_REMOVED lines=8> */
[----:B------:R-:W-:Y:S01]  /*b550*/  FMUL.FTZ R59, R70, UR26 ;  /* 0x0000001a463b7c20 */ /* 0x000fe20008410000 */
[----:B------:R-:W-:Y:S01]  /*b560*/  FMUL.FTZ R70, R82, UR26 ;  /* 0x0000001a52467c20 */ /* 0x000fe20008410000 */
[----:B------:R-:W-:Y:S01]  /*b570*/  FMUL.FTZ R8, R25, UR26 ;  /* 0x0000001a19087c20 */ /* 0x000fe20008410000 */
[----:B------:R-:W3:Y:S01]  /*b580*/  LDC R82, c[0x0][0x2f0] ;  /* 0x0000bc00ff527b82 */ /* 0x000ee20000000800 */
[----:B--2---:R-:W-:-:S04]  /*b590*/  @P5 IMAD.HI.U32 R33, R80, R33, RZ ;  /* 0x0000002150215227 */ /* 0x004fc800078e00ff */
[----:B------:R-:W-:Y:S01]  /*b5a0*/  FMUL.FTZ R25, R37, UR26 ;  /* 0x0000001a25197c20 */ /* 0x000fe20008410000 */
[----:B0-----:R-:W-:Y:S01]  /*b5b0*/  FMUL.FTZ R4, R24, UR26 ;  /* 0x0000001a18047c20 */ /* 0x001fe20008410000 */
[----:B------:R-:W-:Y:S01]  /*b5c0*/  FMUL.FTZ R37, R45, UR26 ;  /* 0x0000001a2d257c20 */ /* 0x000fe20008410000 */
[----:B------:R-:W-:Y:S01]  /*b5d0*/  FMUL.FTZ R20, R34, UR26 ;  /* 0x0000001a22147c20 */ /* 0x000fe20008410000 */
[----:B------:R-:W-:Y:S01]  /*b5e0*/  FMUL.FTZ R24, R36, UR26 ;  /* 0x0000001a24187c20 */ /* 0x000fe20008410000 */
[----:B------:R-:W-:Y:S01]  /*b5f0*/  FMUL.FTZ R45, R53, UR26 ;  /* 0x0000001a352d7c20 */ /* 0x000fe20008410000 */
[----:B------:R-:W-:Y:S01]  /*b600*/  FMUL.FTZ R34, R44, UR26 ;  /* 0x0000001a2c227c20 */ /* 0x000fe20008410000 */
[----:B-1----:R-:W-:Y:S01]  /*b610*/  @P5 SHF.R.U32.HI R80, RZ, R32, R33 ;  /* 0x00000020ff505219 */ /* 0x002fe20000011621 */
[----:B------:R-:W-:Y:S02]  /*b620*/  IMAD.U32 R33, RZ, RZ, UR37 ;  /* 0x00000025ff217e24 */ /* 0x000fe4000f8e00ff */
[----:B------:R-:W-:Y:S01]  /*b630*/  FMUL.FTZ R36, R47, UR26 ;  /* 0x0000001a2f247c20 */ /* 0x000fe20008410000 */
[----:B------:R-:W-:Y:S01]  /*b640*/  FMUL.FTZ R53, R66, UR26 ;  /* 0x0000001a42357c20 */ /* 0x000fe20008410000 */
[----:B------:R-:W-:-:S02]  /*b650*/  VIADD R32, R23, 0x9 ;  /* 0x0000000917207836 */ /* 0x000fc40000000000 */
[----:B------:R-:W-:Y:S01]  /*b660*/  FMUL.FTZ R44, R52, UR26 ;  /* 0x0000001a342c7c20 */ /* 0x000fe20008410000 */
[----:B------:R-:W-:Y:S01]  /*b670*/  @!P1 LEA R33, R33, UR45, 0x3 ;  /* 0x0000002d21219c11 */ /* 0x000fe2000f8e18ff */
[----:B------:R-:W-:Y:S01]  /*b680*/  FMUL.FTZ R47, R58, UR26 ;  /* 0x0000001a3a2f7c20 */ /* 0x000fe20008410000 */
[----:B------:R-:W-:Y:S01]  /*b690*/  FMUL.FTZ R66, R73, UR26 ;  /* 0x0000001a49427c20 */ /* 0x000fe20008410000 */
[----:B------:R-:W-:Y:S01]  /*b6a0*/  FMUL.FTZ R52, R60, UR26 ;  /* 0x0000001a3c347c20 */ /* 0x000fe20008410000 */
[----:B------:R-:W-:Y:S01]  /*b6b0*/  FMUL.FTZ R58, R68, UR26 ;  /* 0x0000001a443a7c20 */ /* 0x000fe20008410000 */
[----:B------:R-:W-:Y:S02]  /*b6c0*/  @!P1 VIADD R73, R33, 0x16840 ;  /* 0x0001684021499836 */ /* 0x000fe40000000000 */
        /* <DEDUP_REMOVED lines=8> */
[----:B------:R-:W-:Y:S01]  /*b750*/  FMUL.FTZ R21, R35, UR26 ;  /* 0x0000001a23157c20 */ /* 0x000fe20008410000 */
[----:B------:R-:W-:Y:S01]  /*b760*/  FMUL.FTZ R26, R38, UR26 ;  /* 0x0000001a261a7c20 */ /* 0x000fe20008410000 */
[----:B------:R-:W-:Y:S01]  /*b770*/  @!P1 PRMT R73, RZ, 0x654, R73 ;  /* 0x00000654ff499816 */ /* 0x000fe20000000049 */
        /* <DEDUP_REMOVED lines=26> */
[----:B------:R-:W-:Y:S01]  /*b920*/  IMAD R33, R16, -0x2, R33 ;  /* 0xfffffffe10217824 */ /* 0x000fe200078e0221 */
[----:B------:R-:W0:Y:S03]  /*b930*/  MUFU.TANH R4, R4 ;  /* 0x0000000400047308 */ /* 0x000e260000002400 */
[----:B---3--:R-:W-:-:S04]  /*b940*/  IMAD R33, R82, UR41, R33 ;  /* 0x0000002952217c24 */ /* 0x008fc8000f8e0221 */
[----:B------:R-:W-:Y:S01]  /*b950*/  VIADD R33, R33, -UR25 ;  /* 0x8000001921217c36 */ /* 0x000fe20008000000 */
[----:B------:R-:W1:Y:S03]  /*b960*/  MUFU.TANH R8, R8 ;  /* 0x0000000800087308 */ /* 0x000e660000002400 */
[----:B------:R-:W-:Y:S01]  /*b970*/  VIADD R81, R33, UR24 ;  /* 0x0000001821517c36 */ /* 0x000fe20008000000 */
[----:B------:R-:W-:Y:S02]  /*b980*/  WARPGROUP.DEPBAR.LE gsb0, 0x0 ;  /* 0x00008000000079c5 */ /* 0x000fe40000010000 */
[----:B------:R-:W-:-:S06]  /*b990*/  WARPGROUP.ARRIVE ;  /* 0x00000000000079c5 */ /* 0x000fcc0000000000 */
[----:B------:R-:W2:Y:S01]  /*b9a0*/  S2R R151, SR_TID.X ;  /* 0x0000000000977919 */ /* 0x000ea20000002100 */
[----:B------:R-:W3:Y:S01]  /*b9b0*/  MUFU.TANH R6, R6 ;  /* 0x0000000600067308 */ /* 0x000ee20000002400 */
[----:B------:R-:W-:Y:S01]  /*b9c0*/  VIADD R83, R33, UR21 ;  /* 0x0000001521537c36 */ /* 0x000fe20008000000 */
[----:B------:R-:W-:Y:S01]  /*b9d0*/  HGMMA.64x64x16.F32.BF16 R88, R144, gdesc[UR4].tnspB, R88, gsb0 ;  /* 0x40e0000490587df0 */ /* 0x000fe20008001858 */
[----:B------:R-:W-:Y:S01]  /*b9e0*/  UIADD3 UR6, UR10, 0x100, URZ ;  /* 0x000001000a067890 */ /* 0x000fe2000fffe03f */
[----:B------:R-:W-:-:S04]  /*b9f0*/  UMOV UR7, 0x40000040 ;  /* 0x4000004000077882 */ /* 0x000fc80000000000 */
[----:B------:R-:W4:Y:S08]  /*ba00*/  MUFU.TANH R9, R9 ;  /* 0x0000000900097308 */ /* 0x000f300000002400 */
[----:B------:R-:W0:Y:S08]  /*ba10*/  MUFU.TANH R10, R10 ;  /* 0x0000000a000a7308 */ /* 0x000e300000002400 */
[----:B------:R-:W0:Y:S01]  /*ba20*/  MUFU.TANH R11, R11 ;  /* 0x0000000b000b7308 */ /* 0x000e220000002400 */
[----:B--2---:R-:W-:-:S07]  /*ba30*/  ISETP.GE.U32.AND P2, PT, R151, 0x180, PT ;  /* 0x000001809700780c */ /* 0x004fce0003f46070 */
[----:B------:R-:W2:Y:S01]  /*ba40*/  MUFU.TANH R12, R12 ;  /* 0x0000000c000c7308 */ /* 0x000ea20000002400 */
[----:B------:R-:W-:Y:S02]  /*ba50*/  SEL R77, R32, 0x9, !P2 ;  /* 0x00000009204d7807 */ /* 0x000fe40005000000 */
[----:B------:R-:W5:Y:S05]  /*ba60*/  SHFL.IDX PT, R32, R80, RZ, 0x1c1f ;  /* 0x001c1fff50207589 */ /* 0x000f6a00000e0000 */
[----:B------:R-:W0:Y:S08]  /*ba70*/  MUFU.TANH R13, R13 ;  /* 0x0000000d000d7308 */ /* 0x000e300000002400 */
[----:B------:R-:W0:Y:S08]  /*ba80*/  MUFU.TANH R14, R14 ;  /* 0x0000000e000e7308 */ /* 0x000e300000002400 */
[----:B------:R-:W0:Y:S01]  /*ba90*/  MUFU.TANH R15, R15 ;  /* 0x0000000f000f7308 */ /* 0x000e220000002400 */
[----:B-----5:R-:W-:-:S02]  /*baa0*/  IMAD.IADD R85, R81, 0x1, R32 ;  /* 0x0000000151557824 */ /* 0x020fc400078e0220 */
[----:B------:R-:W-:-:S05]  /*bab0*/  IMAD.IADD R84, R83, 0x1, R32 ;  /* 0x0000000153547824 */ /* 0x000fca00078e0220 */
        /* <DEDUP_REMOVED lines=80> */
[----:B------:R-:W-:Y:S03]  /*bfc0*/  HGMMA.64x64x16.F32.BF16 R88, R120, gdesc[UR4].tnspB, R88, gsb0 ;  /* 0x40e0000478587df0 */ /* 0x000fe60008001858 */
[----:B------:R-:W-:Y:S02]  /*bfd0*/  WARPGROUP.DEPBAR.LE gsb0, 0x0 ;  /* 0x00008000000079c5 */ /* 0x000fe40000010000 */
[----:B------:R0:W-:Y:S06]  /*bfe0*/  BAR.ARV R77, 0x100 ;  /* 0x0004004d0000751d */ /* 0x0001ec0000002000 */
[----:B------:R5:W-:Y:S02]  /*bff0*/  @!P1 SYNCS.ARRIVE.TRANS64.RED.A1T0 RZ, [R73+URZ], RZ ;  /* 0x000000ff49ff99a7 */ /* 0x000be4000810043f */
[----:B-----5:R-:W-:-:S06]  /*c000*/  FMUL.FTZ R73, R87, UR26 ;  /* 0x0000001a57497c20 */ /* 0x020fcc0008410000 */
[----:B------:R-:W0:Y:S01]  /*c010*/  MUFU.TANH R73, R73 ;  /* 0x0000004900497308 */ /* 0x000e220000002400 */
[----:B-1234-:R-:W-:Y:S05]  /*c020*/  @!P6 BRA `(.L_x_848) ;  /* 0x00000000005ce947 */ /* 0x01efea0003800000 */
[----:B------:R-:W-:Y:S01]  /*c030*/  IMAD R32, R82, UR41, R32 ;  /* 0x0000002952207c24 */ /* 0x000fe2000f8e0220 */
[----:B------:R-:W-:Y:S03]  /*c040*/  BSSY B0, `(.L_x_849) ;  /* 0x0000011000007945 */ /* 0x000fe60003800000 */
[----:B0-----:R-:W-:-:S05]  /*c050*/  VIADD R77, R32, -UR25 ;  /* 0x80000019204d7c36 */ /* 0x001fca0008000000 */
        /* <DEDUP_REMOVED lines=10> */
.L_x_850:
[----:B------:R-:W-:-:S05]  /*c100*/  IMAD.U32 R86, RZ, RZ, UR23 ;  /* 0x00000017ff567e24 */ /* 0x000fca000f8e00ff */
[----:B------:R-:W-:-:S13]  /*c110*/  ISETP.NE.AND P2, PT, R86, 0x1, PT ;  /* 0x000000015600780c */ /* 0x000fda0003f45270 */
[----:B------:R-:W0:Y:S02]  /*c120*/  @P2 LDC.64 R32, c[0x0][0x9e8] ;  /* 0x00027a00ff202b82 */ /* 0x000e240000000a00 */
[----:B0-----:R-:W-:-:S05]  /*c130*/  @P2 IMAD.HI.U32 R32, R77, R32, RZ ;  /* 0x000000204d202227 */ /* 0x001fca00078e00ff */
[----:B------:R-:W-:-:S07]  /*c140*/  @P2 SHF.R.U32.HI R77, RZ, R33, R32 ;  /* 0x00000021ff4d2219 */ /* 0x000fce0000011620 */
.L_x_851:
[----:B------:R-:W-:Y:S05]  /*c150*/  BSYNC B0 ;  /* 0x0000000000007941 */ /* 0x000fea0003800000 */
.L_x_849:
[----:B------:R-:W-:-:S04]  /*c160*/  IMAD R77, R77, R86, -R76 ;  /* 0x000000564d4d7224 */ /* 0x000fc800078e0a4c */
[----:B------:R-:W-:-:S05]  /*c170*/  IMAD R77, R16, -0x2, R77 ;  /* 0xfffffffe104d7824 */ /* 0x000fca00078e024d */
[----:B------:R-:W-:Y:S02]  /*c180*/  VIADDMNMX R85, R77, R86, R85, PT ;  /* 0x000000564d557246 */ /* 0x000fe40003800155 */
[----:B------:R-:W-:-:S07]  /*c190*/  VIMNMX R84, R84, R77, !PT ;  /* 0x0000004d54547248 */ /* 0x000fce0007fe0100 */
.L_x_848:
[----:B------:R-:W-:-:S04]  /*c1a0*/  ISETP.GT.AND P2, PT, R0, -0x1, PT ;  /* 0xffffffff0000780c */ /* 0x000fc80003f44270 */
[C---:B------:R-:W-:Y:S02]  /*c1b0*/  ISETP.GT.AND P4, PT, R84.reuse, RZ, P2 ;  /* 0x000000ff5400720c */ /* 0x040fe40001784270 */
[----:B------:R-:W-:Y:S02]  /*c1c0*/  ISETP.GT.AND P3, PT, R84, 0x1, P2 ;  /* 0x000000015400780c */ /* 0x000fe40001764270 */
[C---:B------:R-:W-:Y:S02]  /*c1d0*/  ISETP.LT.OR P4, PT, R85.reuse, 0x1, P4 ;  /* 0x000000015500780c */ /* 0x040fe40002781670 */
[----:B------:R-:W-:Y:S02]  /*c1e0*/  ISETP.LT.OR P3, PT, R85, 0x2, P3 ;  /* 0x000000025500780c */ /* 0x000fe40001f61670 */
[----:B0-----:R-:W-:Y:S02]  /*c1f0*/  FSEL R32, R4, -INF , !P4 ;  /* 0xff80000004207808 */ /* 0x001fe40006000000 */
[----:B------:R-:W-:Y:S01]  /*c200*/  FSEL R8, R8, -INF , !P3 ;  /* 0xff80000008087808 */ /* 0x000fe20005800000 */
[----:B------:R0:W1:Y:S01]  /*c210*/  SHFL.IDX PT, R4, R80, 0x1, 0x1c1f ;  /* 0x003c1f0050047f89 */ /* 0x00006200000e0000 */
[----:B------:R-:W-:-:S02]  /*c220*/  ISETP.GT.AND P4, PT, R84, 0x8, P2 ;  /* 0x000000085400780c */ /* 0x000fc40001784270 */
[----:B------:R-:W-:Y:S02]  /*c230*/  ISETP.GT.AND P3, PT, R84, 0x9, P2 ;  /* 0x000000095400780c */ /* 0x000fe40001764270 */
[C---:B------:R-:W-:Y:S02]  /*c240*/  ISETP.LT.OR P4, PT, R85.reuse, 0x9, P4 ;  /* 0x000000095500780c */ /* 0x040fe40002781670 */
[----:B------:R-:W-:Y:S02]  /*c250*/  ISETP.LT.OR P3, PT, R85, 0xa, P3 ;  /* 0x0000000a5500780c */ /* 0x000fe40001f61670 */
[----:B------:R-:W-:Y:S02]  /*c260*/  FSEL R33, R10, -INF , !P4 ;  /* 0xff8000000a217808 */ /* 0x000fe40006000000 */
[----:B------:R-:W-:Y:S02]  /*c270*/  FSEL R77, R11, -INF , !P3 ;  /* 0xff8000000b4d7808 */ /* 0x000fe40005800000 */
        /* <DEDUP_REMOVED lines=77> */
[----:B0-----:R-:W-:Y:S01]  /*c750*/  FSEL R80, R74, -INF , !P3 ;  /* 0xff8000004a507808 */ /* 0x001fe20005800000 */
[--C-:B-1----:R-:W-:Y:S01]  /*c760*/  IMAD.IADD R74, R81, 0x1, R4.reuse ;  /* 0x00000001514a7824 */ /* 0x102fe200078e0204 */
[C---:B------:R-:W-:Y:S01]  /*c770*/  ISETP.GT.AND P4, PT, R84.reuse, 0x78, P2 ;  /* 0x000000785400780c */ /* 0x040fe20001784270 */
[----:B------:R-:W-:Y:S01]  /*c780*/  IMAD.IADD R81, R83, 0x1, R4 ;  /* 0x0000000153517824 */ /* 0x000fe200078e0204 */
[----:B------:R-:W-:-:S02]  /*c790*/  ISETP.GT.AND P3, PT, R84, 0x79, P2 ;  /* 0x000000795400780c */ /* 0x000fc40001764270 */
[C---:B------:R-:W-:Y:S02]  /*c7a0*/  ISETP.LT.OR P4, PT, R85.reuse, 0x79, P4 ;  /* 0x000000795500780c */ /* 0x040fe40002781670 */
[----:B------:R-:W-:Y:S02]  /*c7b0*/  ISETP.LT.OR P3, PT, R85, 0x7a, P3 ;  /* 0x0000007a5500780c */ /* 0x000fe40001f61670 */
[----:B------:R-:W-:Y:S02]  /*c7c0*/  FSEL R78, R78, -INF , !P4 ;  /* 0xff8000004e4e7808 */ /* 0x000fe40006000000 */
[----:B------:R-:W-:Y:S01]  /*c7d0*/  FSEL R79, R79, -INF , !P3 ;  /* 0xff8000004f4f7808 */ /* 0x000fe20005800000 */
[----:B------:R-:W-:Y:S08]  /*c7e0*/  @!P6 BRA `(.L_x_852) ;  /* 0x00000000005ce947 */ /* 0x000ff00003800000 */
[----:B------:R-:W-:Y:S01]  /*c7f0*/  IMAD R82, R82, UR41, R4 ;  /* 0x0000002952527c24 */ /* 0x000fe2000f8e0204 */
[----:B------:R-:W-:Y:S03]  /*c800*/  BSSY B0, `(.L_x_853) ;  /* 0x0000011000007945 */ /* 0x000fe60003800000 */
[----:B------:R-:W-:-:S05]  /*c810*/  VIADD R83, R82, -UR25 ;  /* 0x8000001952537c36 */ /* 0x000fca0008000000 */
        /* <DEDUP_REMOVED lines=10> */
.L_x_854:
[----:B------:R-:W-:-:S05]  /*c8c0*/  IMAD.U32 R4, RZ, RZ, UR23 ;  /* 0x00000017ff047e24 */ /* 0x000fca000f8e00ff */
[----:B------:R-:W-:-:S13]  /*c8d0*/  ISETP.NE.AND P3, PT, R4, 0x1, PT ;  /* 0x000000010400780c */ /* 0x000fda0003f65270 */
[----:B------:R-:W0:Y:S02]  /*c8e0*/  @P3 LDC.64 R10, c[0x0][0x9e8] ;  /* 0x00027a00ff0a3b82 */ /* 0x000e240000000a00 */
[----:B0-----:R-:W-:-:S05]  /*c8f0*/  @P3 IMAD.HI.U32 R10, R83, R10, RZ ;  /* 0x0000000a530a3227 */ /* 0x001fca00078e00ff */
[----:B------:R-:W-:-:S07]  /*c900*/  @P3 SHF.R.U32.HI R83, RZ, R11, R10 ;  /* 0x0000000bff533219 */ /* 0x000fce000001160a */
.L_x_855:
[----:B------:R-:W-:Y:S05]  /*c910*/  BSYNC B0 ;  /* 0x0000000000007941 */ /* 0x000fea0003800000 */
.L_x_853:
[----:B------:R-:W-:-:S04]  /*c920*/  IMAD R83, R83, R4, -R76 ;  /* 0x0000000453537224 */ /* 0x000fc800078e0a4c */
[----:B------:R-:W-:-:S05]  /*c930*/  IMAD R83, R16, -0x2, R83 ;  /* 0xfffffffe10537824 */ /* 0x000fca00078e0253 */
[----:B------:R-:W-:Y:S02]  /*c940*/  VIADDMNMX R74, R83, R4, R74, PT ;  /* 0x00000004534a7246 */ /* 0x000fe4000380014a */
[----:B------:R-:W-:-:S07]  /*c950*/  VIMNMX R81, R81, R83, !PT ;  /* 0x0000005351517248 */ /* 0x000fce0007fe0100 */
.L_x_852:
        /* <DEDUP_REMOVED lines=12> */
[----:B------:R-:W-:-:S02]  /*ca20*/  ISETP.GT.AND P3, PT, R81, 0x1, P2 ;  /* 0x000000015100780c */ /* 0x000fc40001764270 */
[----:B------:R-:W-:Y:S02]  /*ca30*/  FMNMX.FTZ R4, R24, R11, !PT ;  /* 0x0000000b18047209 */ /* 0x000fe40007810000 */
[----:B------:R-:W-:Y:S02]  /*ca40*/  FSEL R20, R20, -INF , !P4 ;  /* 0xff80000014147808 */ /* 0x000fe40006000000 */
[----:B------:R-:W-:Y:S02]  /*ca50*/  FMNMX.FTZ R11, R25, R4, !PT ;  /* 0x00000004190b7209 */ /* 0x000fe40007810000 */
[----:B------:R-:W-:Y:S02]  /*ca60*/  ISETP.GT.AND P4, PT, R81, 0x18, P2 ;  /* 0x000000185100780c */ /* 0x000fe40001784270 */
[----:B------:R-:W-:Y:S02]  /*ca70*/  FMNMX.FTZ R4, R28, R11, !PT ;  /* 0x0000000b1c047209 */ /* 0x000fe40007810000 */
[----:B------:R-:W-:-:S02]  /*ca80*/  ISETP.LT.OR P3, PT, R74, 0x2, P3 ;  /* 0x000000024a00780c */ /* 0x000fc40001f61670 */
[----:B------:R-:W-:Y:S02]  /*ca90*/  FMNMX.FTZ R11, R29, R4, !PT ;  /* 0x000000041d0b7209 */ /* 0x000fe40007810000 */
[----:B------:R-:W-:Y:S02]  /*caa0*/  ISETP.LT.OR P4, PT, R74, 0x19, P4 ;  /* 0x000000194a00780c */ /* 0x000fe40002781670 */
[----:B------:R-:W-:Y:S02]  /*cab0*/  FMNMX.FTZ R4, R34, R11, !PT ;  /* 0x0000000b22047209 */ /* 0x000fe40007810000 */
[----:B------:R-:W-:Y:S02]  /*cac0*/  FSEL R9, R9, -INF , !P3 ;  /* 0xff80000009097808 */ /* 0x000fe40005800000 */
        /* <DEDUP_REMOVED lines=42> */
[C---:B------:R-:W-:Y:S01]  /*cd70*/  ISETP.LT.OR P3, PT, R74.reuse, 0x22, P3 ;  /* 0x000000224a00780c */ /* 0x040fe20001f61670 */
[----:B------:R-:W0:Y:S01]  /*cd80*/  SHFL.BFLY PT, R11, R4, 0x2, 0x1f ;  /* 0x0c401f00040b7f89 */ /* 0x000e2200000e0000 */
[----:B------:R-:W-:-:S02]  /*cd90*/  ISETP.LT.OR P4, PT, R74, 0x39, P4 ;  /* 0x000000394a00780c */ /* 0x000fc40002781670 */
[----:B------:R-:W-:Y:S02]  /*cda0*/  FSEL R31, R31, -INF , !P3 ;  /* 0xff8000001f1f7808 */ /* 0x000fe40005800000 */
[----:B------:R-:W-:Y:S02]  /*cdb0*/  ISETP.GT.AND P3, PT, R81, 0x29, P2 ;  /* 0x000000295100780c */ /* 0x000fe40001764270 */
[----:B------:R-:W-:Y:S02]  /*cdc0*/  FSEL R41, R41, -INF , !P4 ;  /* 0xff80000029297808 */ /* 0x000fe40006000000 */
[----:B------:R-:W-:Y:S02]  /*cdd0*/  ISETP.GT.AND P4, PT, R81, 0x40, P2 ;  /* 0x000000405100780c */ /* 0x000fe40001784270 */
[C---:B------:R-:W-:Y:S02]  /*cde0*/  ISETP.LT.OR P3, PT, R74.reuse, 0x2a, P3 ;  /* 0x0000002a4a00780c */ /* 0x040fe40001f61670 */
[----:B------:R-:W-:-:S02]  /*cdf0*/  ISETP.LT.OR P4, PT, R74, 0x41, P4 ;  /* 0x000000414a00780c */ /* 0x000fc40002781670 */
[----:B------:R-:W-:Y:S02]  /*ce00*/  FSEL R36, R36, -INF , !P3 ;  /* 0xff80000024247808 */ /* 0x000fe40005800000 */
[----:B------:R-:W-:Y:S02]  /*ce10*/  ISETP.GT.AND P3, PT, R81, 0x31, P2 ;  /* 0x000000315100780c */ /* 0x000fe40001764270 */
[----:B------:R-:W-:Y:S02]  /*ce20*/  FSEL R47, R47, -INF , !P4 ;  /* 0xff8000002f2f7808 */ /* 0x000fe40006000000 */
[----:B------:R-:W-:Y:S02]  /*ce30*/  ISETP.GT.AND P4, PT, R81, 0x41, P2 ;  /* 0x000000415100780c */ /* 0x000fe40001784270 */
[----:B------:R-:W-:Y:S02]  /*ce40*/  ISETP.LT.OR P3, PT, R74, 0x32, P3 ;  /* 0x000000324a00780c */ /* 0x000fe40001f61670 */
[----:B0-----:R-:W-:-:S02]  /*ce50*/  FMNMX.FTZ R4, R4, R11, !PT ;  /* 0x0000000b04047209 */ /* 0x001fc40007810000 */
[----:B------:R-:W-:Y:S02]  /*ce60*/  ISETP.LT.OR P4, PT, R74, 0x42, P4 ;  /* 0x000000424a00780c */ /* 0x000fe40002781670 */
[----:B------:R-:W-:Y:S01]  /*ce70*/  FSEL R39, R39, -INF , !P3 ;  /* 0xff80000027277808 */ /* 0x000fe20005800000 */
[----:B------:R-:W0:Y:S01]  /*ce80*/  SHFL.BFLY PT, R11, R4, 0x1, 0x1f ;  /* 0x0c201f00040b7f89 */ /* 0x000e2200000e0000 */
[C---:B------:R-:W-:Y:S02]  /*ce90*/  ISETP.GT.AND P3, PT, R81.reuse, 0x39, P2 ;  /* 0x000000395100780c */ /* 0x040fe40001764270 */
[----:B------:R-:W-:Y:S02]  /*cea0*/  FSEL R48, R48, -INF , !P4 ;  /* 0xff80000030307808 */ /* 0x000fe40006000000 */
[----:B------:R-:W-:Y:S02]  /*ceb0*/  ISETP.GT.AND P4, PT, R81, 0x48, P2 ;  /* 0x000000485100780c */ /* 0x000fe40001784270 */
[----:B------:R-:W-:-:S02]  /*cec0*/  ISETP.LT.OR P3, PT, R74, 0x3a, P3 ;  /* 0x0000003a4a00780c */ /* 0x000fc40001f61670 */
[----:B------:R-:W-:Y:S02]  /*ced0*/  ISETP.LT.OR P4, PT, R74, 0x49, P4 ;  /* 0x000000494a00780c */ /* 0x000fe40002781670 */
[----:B------:R-:W-:Y:S02]  /*cee0*/  FSEL R43, R43, -INF , !P3 ;  /* 0xff8000002b2b7808 */ /* 0x000fe40005800000 */
[----:B------:R-:W-:Y:S02]  /*cef0*/  FSEL R49, R49, -INF , !P4 ;  /* 0xff80000031317808 */ /* 0x000fe40006000000 */
[----:B------:R-:W-:-:S04]  /*cf00*/  ISETP.GT.AND P4, PT, R81, RZ, P2 ;  /* 0x000000ff5100720c */ /* 0x000fc80001784270 */
[----:B------:R-:W-:Y:S02]  /*cf10*/  ISETP.LT.OR P4, PT, R74, 0x1, P4 ;  /* 0x000000014a00780c */ /* 0x000fe40002781670 */
[----:B0-----:R-:W-:-:S04]  /*cf20*/  FMNMX.FTZ R4, R4, R11, !PT ;  /* 0x0000000b04047209 */ /* 0x001fc80007810000 */
[C---:B------:R-:W-:Y:S01]  /*cf30*/  FSETP.NEU.FTZ.AND P3, PT, R4.reuse, -INF , PT ;  /* 0xff8000000400780b */ /* 0x040fe20003f7d000 */
[----:B------:R-:W-:-:S05]  /*cf40*/  FMUL.FTZ R11, R4, UR22 ;  /* 0x00000016040b7c20 */ /* 0x000fca0008410000 */
[----:B------:R-:W-:-:S05]  /*cf50*/  FSEL R11, R11, RZ, P3 ;  /* 0x000000ff0b0b7208 */ /* 0x000fca0001800000 */
[--C-:B------:R-:W-:Y:S01]  /*cf60*/  FFMA.FTZ R83, R8, UR22, -R11.reuse ;  /* 0x0000001608537c23 */ /* 0x100fe2000801080b */
[----:B------:R-:W-:Y:S01]  /*cf70*/  FSEL R8, R6, -INF , !P4 ;  /* 0xff80000006087808 */ /* 0x000fe20006000000 */
[--C-:B------:R-:W-:Y:S01]  /*cf80*/  FFMA.FTZ R150, R33, UR22, -R11.reuse ;  /* 0x0000001621967c23 */ /* 0x100fe2000801080b */
        /* <DEDUP_REMOVED lines=10> */
[----:B------:R-:W-:Y:S01]  /*d030*/  MUFU.EX2 R83, R83 ;  /* 0x0000005300537308 */ /* 0x000fe20000000800 */
[----:B------:R-:W-:Y:S01]  /*d040*/  FMNMX.FTZ R6, R12, R77, !PT ;  /* 0x0000004d0c067209 */ /* 0x000fe20007810000 */
[--C-:B------:R-:W-:Y:S01]  /*d050*/  FFMA.FTZ R136, R40, UR22, -R11.reuse ;  /* 0x0000001628887c23 */ /* 0x100fe2000801080b */
[----:B------:R-:W-:Y:S01]  /*d060*/  ISETP.GT.AND P4, PT, R81, 0x50, P2 ;  /* 0x000000505100780c */ /* 0x000fe20001784270 */
[--C-:B------:R-:W-:Y:S01]  /*d070*/  FFMA.FTZ R15, R15, UR22, -R11.reuse ;  /* 0x000000160f0f7c23 */ /* 0x100fe2000801080b */
[----:B------:R-:W-:Y:S01]  /*d080*/  FMNMX.FTZ R77, R13, R6, !PT ;  /* 0x000000060d4d7209 */ /* 0x000fe20007810000 */
[--C-:B------:R-:W-:Y:S01]  /*d090*/  FFMA.FTZ R25, R25, UR22, -R11.reuse ;  /* 0x0000001619197c23 */ /* 0x100fe2000801080b */
[----:B------:R-:W-:Y:S01]  /*d0a0*/  ISETP.LT.OR P4, PT, R74, 0x51, P4 ;  /* 0x000000514a00780c */ /* 0x000fe20002781670 */
[----:B------:R-:W-:Y:S01]  /*d0b0*/  MUFU.EX2 R148, R148 ;  /* 0x0000009400947308 */ /* 0x000fe20000000800 */
[----:B------:R-:W-:Y:S01]  /*d0c0*/  FMNMX.FTZ R6, R20, R77, !PT ;  /* 0x0000004d14067209 */ /* 0x000fe20007810000 */
[--C-:B------:R-:W-:Y:S01]  /*d0d0*/  FFMA.FTZ R29, R29, UR22, -R11.reuse ;  /* 0x000000161d1d7c23 */ /* 0x100fe2000801080b */
[----:B------:R-:W-:Y:S01]  /*d0e0*/  FSEL R53, R53, -INF , !P4 ;  /* 0xff80000035357808 */ /* 0x000fe20006000000 */
[--C-:B------:R-:W-:Y:S01]  /*d0f0*/  FFMA.FTZ R142, R34, UR22, -R11.reuse ;  /* 0x00000016228e7c23 */ /* 0x100fe2000801080b */
[----:B------:R-:W-:Y:S01]  /*d100*/  FMNMX.FTZ R77, R21, R6, !PT ;  /* 0x00000006154d7209 */ /* 0x000fe20007810000 */
[--C-:B------:R-:W-:Y:S01]  /*d110*/  FFMA.FTZ R37, R37, UR22, -R11.reuse ;  /* 0x0000001625257c23 */ /* 0x100fe2000801080b */
[----:B------:R-:W-:Y:S01]  /*d120*/  ISETP.GT.AND P4, PT, R81, 0x51, P2 ;  /* 0x000000515100780c */ /* 0x000fe20001784270 */
        /* <DEDUP_REMOVED lines=33> */
[----:B------:R-:W-:Y:S01]  /*d340*/  ISETP.GT.AND P4, PT, R81, 0x60, P2 ;  /* 0x000000605100780c */ /* 0x000fe20001784270 */
[--C-:B------:R-:W-:Y:S01]  /*d350*/  FFMA.FTZ R69, R69, UR22, -R11.reuse ;  /* 0x0000001645457c23 */ /* 0x100fe2000801080b */
[----:B------:R-:W-:Y:S01]  /*d360*/  FMNMX.FTZ R6, R41, R6, !PT ;  /* 0x0000000629067209 */ /* 0x000fe20007810000 */
[--C-:B------:R-:W-:Y:S01]  /*d370*/  FFMA.FTZ R120, R75, UR22, -R11.reuse ;  /* 0x000000164b787c23 */ /* 0x100fe2000801080b */
[----:B------:R-:W-:Y:S01]  /*d380*/  ISETP.LT.OR P4, PT, R74, 0x61, P4 ;  /* 0x000000614a00780c */ /* 0x000fe20002781670 */
[--C-:B------:R-:W-:Y:S01]  /*d390*/  FFMA.FTZ R75, R80, UR22, -R11.reuse ;  /* 0x00000016504b7c23 */ /* 0x100fe2000801080b */
[----:B------:R-:W-:Y:S01]  /*d3a0*/  FMNMX.FTZ R6, R43, R6, !PT ;  /* 0x000000062b067209 */ /* 0x000fe20007810000 */
[----:B------:R-:W-:Y:S01]  /*d3b0*/  MUFU.EX2 R25, R25 ;  /* 0x0000001900197308 */ /* 0x000fe20000000800 */
[----:B------:R-:W-:Y:S01]  /*d3c0*/  FSEL R62, R62, -INF , !P4 ;  /* 0xff8000003e3e7808 */ /* 0x000fe20006000000 */
[----:B------:R-:W-:Y:S01]  /*d3d0*/  FFMA.FTZ R122, R78, UR22, -R11 ;  /* 0x000000164e7a7c23 */ /* 0x000fe2000801080b */
[----:B------:R-:W-:-:S02]  /*d3e0*/  ISETP.GT.AND P4, PT, R81, 0x61, P2 ;  /* 0x000000615100780c */ /* 0x000fc40001784270 */
[----:B------:R-:W-:Y:S02]  /*d3f0*/  FMNMX.FTZ R61, R47, R6, !PT ;  /* 0x000000062f3d7209 */ /* 0x000fe40007810000 */
[----:B------:R-:W-:Y:S01]  /*d400*/  ISETP.LT.OR P4, PT, R74, 0x62, P4 ;  /* 0x000000624a00780c */ /* 0x000fe20002781670 */
[----:B------:R-:W-:Y:S01]  /*d410*/  MUFU.EX2 R140, R140 ;  /* 0x0000008c008c7308 */ /* 0x000fe20000000800 */
[----:B------:R-:W-:Y:S02]  /*d420*/  FMNMX.FTZ R6, R48, R61, !PT ;  /* 0x0000003d30067209 */ /* 0x000fe40007810000 */
[----:B------:R-:W-:Y:S02]  /*d430*/  FSEL R14, R63, -INF , !P4 ;  /* 0xff8000003f0e7808 */ /* 0x000fe40006000000 */
[----:B------:R-:W-:Y:S02]  /*d440*/  ISETP.GT.AND P4, PT, R81, 0x68, P2 ;  /* 0x000000685100780c */ /* 0x000fe40001784270 */
[----:B------:R-:W-:Y:S01]  /*d450*/  FMNMX.FTZ R6, R49, R6, !PT ;  /* 0x0000000631067209 */ /* 0x000fe20007810000 */
[----:B------:R-:W-:Y:S01]  /*d460*/  MUFU.EX2 R29, R29 ;  /* 0x0000001d001d7308 */ /* 0x000fe20000000800 */
[----:B------:R-:W-:-:S02]  /*d470*/  ISETP.LT.OR P4, PT, R74, 0x69, P4 ;  /* 0x000000694a00780c */ /* 0x000fc40002781670 */
[----:B------:R-:W-:Y:S02]  /*d480*/  FMNMX.FTZ R6, R51, R6, !PT ;  /* 0x0000000633067209 */ /* 0x000fe40007810000 */
[----:B------:R-:W-:Y:S02]  /*d490*/  FSEL R65, R65, -INF , !P4 ;  /* 0xff80000041417808 */ /* 0x000fe40006000000 */
[----:B------:R-:W-:Y:S01]  /*d4a0*/  FMNMX.FTZ R6, R53, R6, !PT ;  /* 0x0000000635067209 */ /* 0x000fe20007810000 */
[----:B------:R-:W-:Y:S01]  /*d4b0*/  MUFU.EX2 R142, R142 ;  /* 0x0000008e008e7308 */ /* 0x000fe20000000800 */
[----:B------:R-:W-:Y:S02]  /*d4c0*/  ISETP.GT.AND P4, PT, R81, 0x69, P2 ;  /* 0x000000695100780c */ /* 0x000fe40001784270 */
[----:B------:R-:W-:Y:S02]  /*d4d0*/  FMNMX.FTZ R6, R55, R6, !PT ;  /* 0x0000000637067209 */ /* 0x000fe40007810000 */
[----:B------:R-:W-:-:S02]  /*d4e0*/  ISETP.LT.OR P4, PT, R74, 0x6a, P4 ;  /* 0x0000006a4a00780c */ /* 0x000fc40002781670 */
[----:B------:R-:W-:Y:S01]  /*d4f0*/  FMNMX.FTZ R63, R59, R6, !PT ;  /* 0x000000063b3f7209 */ /* 0x000fe20007810000 */
[----:B------:R-:W-:Y:S01]  /*d500*/  MUFU.EX2 R37, R37 ;  /* 0x0000002500257308 */ /* 0x000fe20000000800 */
[----:B------:R-:W-:Y:S02]  /*d510*/  FSEL R67, R67, -INF , !P4 ;  /* 0xff80000043437808 */ /* 0x000fe40006000000 */
[----:B------:R-:W-:Y:S02]  /*d520*/  ISETP.GT.AND P4, PT, R81, 0x70, P2 ;  /* 0x000000705100780c */ /* 0x000fe40001784270 */
[----:B------:R-:W-:Y:S02]  /*d530*/  FMNMX.FTZ R63, R10, R63, !PT ;  /* 0x0000003f0a3f7209 */ /* 0x000fe40007810000 */
[----:B------:R-:W-:Y:S01]  /*d540*/  ISETP.LT.OR P4, PT, R74, 0x71, P4 ;  /* 0x000000714a00780c */ /* 0x000fe20002781670 */
[----:B------:R-:W-:Y:S01]  /*d550*/  MUFU.EX2 R136, R136 ;  /* 0x0000008800887308 */ /* 0x000fe20000000800 */
[----:B------:R-:W-:-:S02]  /*d560*/  FMNMX.FTZ R63, R62, R63, !PT ;  /* 0x0000003f3e3f7209 */ /* 0x000fc40007810000 */
[----:B------:R-:W-:Y:S02]  /*d570*/  FSEL R70, R70, -INF , !P4 ;  /* 0xff80000046467808 */ /* 0x000fe40006000000 */
[----:B------:R-:W-:Y:S02]  /*d580*/  ISETP.GT.AND P4, PT, R81, 0x71, P2 ;  /* 0x000000715100780c */ /* 0x000fe40001784270 */
[----:B------:R-:W-:Y:S01]  /*d590*/  FMNMX.FTZ R6, R14, R63, !PT ;  /* 0x0000003f0e067209 */ /* 0x000fe20007810000 */
[----:B------:R-:W-:Y:S01]  /*d5a0*/  MUFU.EX2 R61, R42 ;  /* 0x0000002a003d7308 */ /* 0x000fe20000000800 */
[----:B------:R-:W-:Y:S02]  /*d5b0*/  ISETP.LT.OR P4, PT, R74, 0x72, P4 ;  /* 0x000000724a00780c */ /* 0x000fe40002781670 */
[----:B------:R-:W-:Y:S02]  /*d5c0*/  FMNMX.FTZ R6, R65, R6, !PT ;  /* 0x0000000641067209 */ /* 0x000fe40007810000 */
[----:B------:R-:W-:-:S02]  /*d5d0*/  FSEL R24, R71, -INF , !P4 ;  /* 0xff80000047187808 */ /* 0x000fc40006000000 */
[----:B------:R-:W-:Y:S01]  /*d5e0*/  ISETP.GT.AND P4, PT, R81, 0x78, P2 ;  /* 0x000000785100780c */ /* 0x000fe20001784270 */
[----:B------:R-:W-:Y:S01]  /*d5f0*/  MUFU.EX2 R138, R138 ;  /* 0x0000008a008a7308 */ /* 0x000fe20000000800 */
[----:B------:R-:W-:Y:S02]  /*d600*/  FMNMX.FTZ R71, R67, R6, !PT ;  /* 0x0000000643477209 */ /* 0x000fe40007810000 */
[----:B------:R-:W-:Y:S02]  /*d610*/  ISETP.GT.AND P2, PT, R81, 0x79, P2 ;  /* 0x000000795100780c */ /* 0x000fe40001744270 */
[----:B------:R-:W-:Y:S02]  /*d620*/  ISETP.LT.OR P4, PT, R74, 0x79, P4 ;  /* 0x000000794a00780c */ /* 0x000fe40002781670 */
[----:B------:R-:W-:Y:S01]  /*d630*/  FMNMX.FTZ R71, R70, R71, !PT ;  /* 0x0000004746477209 */ /* 0x000fe20007810000 */
[----:B------:R-:W-:Y:S01]  /*d640*/  MUFU.EX2 R45, R45 ;  /* 0x0000002d002d7308 */ /* 0x000fe20000000800 */
[----:B------:R-:W-:-:S02]  /*d650*/  ISETP.LT.OR P2, PT, R74, 0x7a, P2 ;  /* 0x0000007a4a00780c */ /* 0x000fc40001741670 */
[----:B------:R-:W-:Y:S02]  /*d660*/  FSEL R72, R72, -INF , !P4 ;  /* 0xff80000048487808 */ /* 0x000fe40006000000 */
[----:B------:R-:W-:Y:S02]  /*d670*/  FMNMX.FTZ R77, R24, R71, !PT ;  /* 0x00000047184d7209 */ /* 0x000fe40007810000 */
[----:B------:R-:W-:Y:S01]  /*d680*/  FSEL R28, R73, -INF , !P2 ;  /* 0xff800000491c7808 */ /* 0x000fe20005000000 */
[----:B------:R-:W-:Y:S01]  /*d690*/  MUFU.EX2 R132, R132 ;  /* 0x0000008400847308 */ /* 0x000fe20000000800 */
[----:B------:R-:W-:Y:S01]  /*d6a0*/  FMNMX.FTZ R77, R72, R77, !PT ;  /* 0x0000004d484d7209 */ /* 0x000fe20007810000 */
[--C-:B------:R-:W-:Y:S01]  /*d6b0*/  FFMA.FTZ R73, R60, UR22, -R11.reuse ;  /* 0x000000163c497c23 */ /* 0x100fe2000801080b */
[----:B------:R-:W-:Y:S02]  /*d6c0*/  FSEL R32, R4, RZ, P3 ;  /* 0x000000ff04207208 */ /* 0x000fe40001800000 */
[----:B------:R-:W-:Y:S01]  /*d6d0*/  FMNMX.FTZ R6, R28, R77, !PT ;  /* 0x0000004d1c067209 */ /* 0x000fe20007810000 */
[--C-:B------:R-:W-:Y:S01]  /*d6e0*/  FFMA.FTZ R77, R66, UR22, -R11.reuse ;  /* 0x00000016424d7c23 */ /* 0x100fe2000801080b */
[----:B------:R-:W-:Y:S01]  /*d6f0*/  FFMA.FTZ R11, R79, UR22, -R11 ;  /* 0x000000164f0b7c23 */ /* 0x000fe2000801080b */
[----:B------:R-:W-:Y:S01]  /*d700*/  FADD.FTZ R32, -R32, R5 ;  /* 0x0000000520207221 */ /* 0x000fe20000010100 */
[----:B------:R-:W-:Y:S01]  /*d710*/  MUFU.EX2 R63, R50 ;  /* 0x00000032003f7308 */ /* 0x000fe20000000800 */
[----:B------:R-:W0:Y:S02]  /*d720*/  SHFL.BFLY PT, R81, R6, 0x2, 0x1f ;  /* 0x0c401f0006517f89 */ /* 0x000e2400000e0000 */
[----:B------:R-:W-:-:S05]  /*d730*/  FMUL.FTZ R5, R32, UR22 ;  /* 0x0000001620057c20 */ /* 0x000fca0008410000 */
[----:B------:R-:W-:Y:S08]  /*d740*/  MUFU.EX2 R134, R134 ;  /* 0x0000008600867308 */ /* 0x000ff00000000800 */
[----:B------:R-:W1:Y:S08]  /*d750*/  MUFU.EX2 R5, R5 ;  /* 0x0000000500057308 */ /* 0x000e700000000800 */
[----:B------:R-:W-:Y:S01]  /*d760*/  MUFU.EX2 R71, R54 ;  /* 0x0000003600477308 */ /* 0x000fe20000000800 */
[----:B0-----:R-:W-:-:S05]  /*d770*/  FMNMX.FTZ R81, R6, R81, !PT ;  /* 0x0000005106517209 */ /* 0x001fca0007810000 */
[----:B------:R-:W0:Y:S02]  /*d780*/  SHFL.BFLY PT, R6, R81, 0x1, 0x1f ;  /* 0x0c201f0051067f89 */ /* 0x000e2400000e0000 */
[----:B------:R-:W-:Y:S01]  /*d790*/  MUFU.EX2 R128, R128 ;  /* 0x0000008000807308 */ /* 0x000fe20000000800 */
[-C--:B-1----:R-:W-:Y:S01]  /*d7a0*/  FMUL.FTZ R88, R88, R5.reuse ;  /* 0x0000000558587220 */ /* 0x082fe20000410000 */
[-C--:B------:R-:W-:Y:S01]  /*d7b0*/  FMUL.FTZ R89, R89, R5.reuse ;  /* 0x0000000559597220 */ /* 0x080fe20000410000 */
[-C--:B------:R-:W-:Y:S01]  /*d7c0*/  FMUL.FTZ R92, R92, R5.reuse ;  /* 0x000000055c5c7220 */ /* 0x080fe20000410000 */
[-C--:B------:R-:W-:Y:S01]  /*d7d0*/  FMUL.FTZ R93, R93, R5.reuse ;  /* 0x000000055d5d7220 */ /* 0x080fe20000410000 */
[-C--:B------:R-:W-:Y:S01]  /*d7e0*/  FMUL.FTZ R96, R96, R5.reuse ;  /* 0x0000000560607220 */ /* 0x080fe20000410000 */
[-C--:B------:R-:W-:Y:S01]  /*d7f0*/  FMUL.FTZ R97, R97, R5.reuse ;  /* 0x0000000561617220 */ /* 0x080fe20000410000 */
[-C--:B------:R-:W-:Y:S01]  /*d800*/  FMUL.FTZ R100, R100, R5.reuse ;  /* 0x0000000564647220 */ /* 0x080fe20000410000 */
[----:B------:R-:W-:Y:S01]  /*d810*/  MUFU.EX2 R57, R57 ;  /* 0x0000003900397308 */ /* 0x000fe20000000800 */
[-C--:B------:R-:W-:Y:S01]  /*d820*/  FMUL.FTZ R101, R101, R5.reuse ;  /* 0x0000000565657220 */ /* 0x080fe20000410000 */
        /* <DEDUP_REMOVED lines=8> */
[----:B------:R-:W-:Y:S01]  /*d8b0*/  FMUL.FTZ R117, R117, R5 ;  /* 0x0000000575757220 */ /* 0x000fe20000410000 */
[----:B0-----:R-:W-:-:S05]  /*d8c0*/  FMNMX.FTZ R6, R81, R6, !PT ;  /* 0x0000000651067209 */ /* 0x001fca0007810000 */
[----:B------:R-:W-:Y:S01]  /*d8d0*/  MUFU.EX2 R73, R73 ;  /* 0x0000004900497308 */ /* 0x000fe20000000800 */
[C---:B------:R-:W-:Y:S01]  /*d8e0*/  FSETP.NEU.FTZ.AND P2, PT, R6.reuse, -INF , PT ;  /* 0xff8000000600780b */ /* 0x040fe20003f5d000 */
[----:B------:R-:W-:-:S05]  /*d8f0*/  FMUL.FTZ R40, R6, UR22 ;  /* 0x0000001606287c20 */ /* 0x000fca0008410000 */
[----:B------:R-:W-:Y:S01]  /*d900*/  FSEL R40, R40, RZ, P2 ;  /* 0x000000ff28287208 */ /* 0x000fe20001000000 */
[----:B------:R-:W-:Y:S04]  /*d910*/  MUFU.EX2 R124, R124 ;  /* 0x0000007c007c7308 */ /* 0x000fe80000000800 */
        /* <DEDUP_REMOVED lines=8> */
[----:B------:R-:W-:Y:S01]  /*d9a0*/  FFMA.FTZ R145, R20, UR22, -R40 ;  /* 0x0000001614917c23 */ /* 0x000fe20008010828 */
[----:B------:R-:W-:Y:S01]  /*d9b0*/  FADD.FTZ R36, R150, R3 ;  /* 0x0000000396247221 */ /* 0x000fe20000010000 */
[----:B------:R-:W-:Y:S01]  /*d9c0*/  MUFU.EX2 R8, R8 ;  /* 0x0000000800087308 */ /* 0x000fe20000000800 */
[----:B------:R-:W-:-:S02]  /*d9d0*/  IMAD.U32 R13, RZ, RZ, UR27 ;  /* 0x0000001bff0d7e24 */ /* 0x000fc4000f8e00ff */
[----:B------:R-:W-:Y:S01]  /*d9e0*/  FFMA.FTZ R20, R21, UR22, -R40 ;  /* 0x0000001615147c23 */ /* 0x000fe20008010828 */
[----:B------:R-:W-:Y:S01]  /*d9f0*/  FADD.FTZ R3, R33, R36 ;  /* 0x0000002421037221 */ /* 0x000fe20000010000 */
[----:B------:R-:W-:Y:S01]  /*da00*/  FSEL R36, R6, RZ, P2 ;  /* 0x000000ff06247208 */ /* 0x000fe20001000000 */
[--C-:B------:R-:W-:Y:S01]  /*da10*/  FFMA.FTZ R147, R26, UR22, -R40.reuse ;  /* 0x000000161a937c23 */ /* 0x100fe20008010828 */
[----:B------:R-:W-:Y:S01]  /*da20*/  @!P1 LEA R13, R13, UR45, 0x3 ;  /* 0x0000002d0d0d9c11 */ /* 0x000fe2000f8e18ff */
[----:B------:R-:W-:Y:S01]  /*da30*/  FADD.FTZ R38, R144, R3 ;  /* 0x0000000390267221 */ /* 0x000fe20000010000 */
[----:B------:R-:W-:Y:S01]  /*da40*/  MUFU.EX2 R149, R149 ;  /* 0x0000009500957308 */ /* 0x000fe20000000800 */
[----:B------:R-:W-:Y:S01]  /*da50*/  FADD.FTZ R3, -R36, R7 ;  /* 0x0000000724037221 */ /* 0x000fe20000010100 */
[----:B------:R-:W-:Y:S01]  /*da60*/  FFMA.FTZ R26, R27, UR22, -R40 ;  /* 0x000000161b1a7c23 */ /* 0x000fe20008010828 */
[----:B------:R-:W-:Y:S01]  /*da70*/  FADD.FTZ R7, R15, R38 ;  /* 0x000000260f077221 */ /* 0x000fe20000010000 */
[----:B------:R-:W-:-:S02]  /*da80*/  @!P1 VIADD R13, R13, 0x16860 ;  /* 0x000168600d0d9836 */ /* 0x000fc40000000000 */
[----:B------:R-:W-:Y:S01]  /*da90*/  FMUL.FTZ R3, R3, UR22 ;  /* 0x0000001603037c20 */ /* 0x000fe20008410000 */
[--C-:B------:R-:W-:Y:S01]  /*daa0*/  FFMA.FTZ R141, R30, UR22, -R40.reuse ;  /* 0x000000161e8d7c23 */ /* 0x100fe20008010828 */
[----:B------:R-:W-:Y:S01]  /*dab0*/  FADD.FTZ R38, R146, R7 ;  /* 0x0000000792267221 */ /* 0x000fe20000010000 */
[----:B------:R-:W-:Y:S01]  /*dac0*/  MUFU.EX2 R151, R151 ;  /* 0x0000009700977308 */ /* 0x000fe20000000800 */
[----:B------:R-:W-:Y:S01]  /*dad0*/  @!P1 PRMT R13, RZ, 0x654, R13 ;  /* 0x00000654ff0d9816 */ /* 0x000fe2000000000d */
[----:B------:R-:W-:Y:S01]  /*dae0*/  FFMA.FTZ R30, R31, UR22, -R40 ;  /* 0x000000161f1e7c23 */ /* 0x000fe20008010828 */
[----:B------:R-:W-:Y:S01]  /*daf0*/  FADD.FTZ R9, R25, R38 ;  /* 0x0000002619097221 */ /* 0x000fe20000010000 */
[--C-:B------:R-:W-:Y:S01]  /*db00*/  FFMA.FTZ R143, R35, UR22, -R40.reuse ;  /* 0x00000016238f7c23 */ /* 0x100fe20008010828 */
[----:B------:R0:W-:Y:S01]  /*db10*/  @!P1 SYNCS.ARRIVE.TRANS64.RED.A1T0 RZ, [R13+URZ], RZ ;  /* 0x000000ff0dff99a7 */ /* 0x0001e2000810043f */
[--C-:B------:R-:W-:Y:S01]  /*db20*/  FFMA.FTZ R34, R39, UR22, -R40.reuse ;  /* 0x0000001627227c23 */ /* 0x100fe20008010828 */
[----:B------:R-:W-:Y:S01]  /*db30*/  FADD.FTZ R38, R140, R9 ;  /* 0x000000098c267221 */ /* 0x000fe20000010000 */
[----:B------:R1:W2:Y:S01]  /*db40*/  MUFU.EX2 R7, R3 ;  /* 0x0000000300077308 */ /* 0x0002a20000000800 */
[--C-:B------:R-:W-:Y:S01]  /*db50*/  FFMA.FTZ R139, R41, UR22, -R40.reuse ;  /* 0x00000016298b7c23 */ /* 0x100fe20008010828 */
[----:B------:R-:W-:Y:S01]  /*db60*/  FFMA.FTZ R43, R43, UR22, -R40 ;  /* 0x000000162b2b7c23 */ /* 0x000fe20008010828 */
[----:B------:R-:W-:Y:S01]  /*db70*/  FADD.FTZ R9, R29, R38 ;  /* 0x000000261d097221 */ /* 0x000fe20000010000 */
[--C-:B------:R-:W-:Y:S01]  /*db80*/  FFMA.FTZ R133, R47, UR22, -R40.reuse ;  /* 0x000000162f857c23 */ /* 0x100fe20008010828 */
[--C-:B------:R-:W-:Y:S01]  /*db90*/  FFMA.FTZ R38, R48, UR22, -R40.reuse ;  /* 0x0000001630267c23 */ /* 0x100fe20008010828 */
[--C-:B------:R-:W-:Y:S01]  /*dba0*/  FFMA.FTZ R135, R49, UR22, -R40.reuse ;  /* 0x0000001631877c23 */ /* 0x100fe20008010828 */
[----:B------:R-:W-:Y:S01]  /*dbb0*/  FADD.FTZ R42, R142, R9 ;  /* 0x000000098e2a7221 */ /* 0x000fe20000010000 */
[----:B------:R-:W3:Y:S01]  /*dbc0*/  MUFU.EX2 R12, R12 ;  /* 0x0000000c000c7308 */ /* 0x000ee20000000800 */
[--C-:B------:R-:W-:Y:S01]  /*dbd0*/  FFMA.FTZ R129, R53, UR22, -R40.reuse ;  /* 0x0000001635817c23 */ /* 0x100fe20008010828 */
[----:B------:R-:W-:Y:S01]  /*dbe0*/  FFMA.FTZ R55, R55, UR22, -R40 ;  /* 0x0000001637377c23 */ /* 0x000fe20008010828 */
[----:B-1----:R-:W-:Y:S01]  /*dbf0*/  FADD.FTZ R3, R37, R42 ;  /* 0x0000002a25037221 */ /* 0x002fe20000010000 */
[--C-:B------:R-:W-:Y:S01]  /*dc00*/  FFMA.FTZ R131, R59, UR22, -R40.reuse ;  /* 0x000000163b837c23 */ /* 0x100fe20008010828 */
[--C-:B------:R-:W-:Y:S01]  /*dc10*/  FFMA.FTZ R125, R62, UR22, -R40.reuse ;  /* 0x000000163e7d7c23 */ /* 0x100fe20008010828 */
[----:B------:R-:W-:Y:S01]  /*dc20*/  FFMA.FTZ R65, R65, UR22, -R40 ;  /* 0x0000001641417c23 */ /* 0x000fe20008010828 */
[----:B------:R-:W-:Y:S01]  /*dc30*/  FADD.FTZ R44, R136, R3 ;  /* 0x00000003882c7221 */ /* 0x000fe20000010000 */
[----:B------:R-:W0:Y:S01]  /*dc40*/  MUFU.EX2 R145, R145 ;  /* 0x0000009100917308 */ /* 0x000e220000000800 */
[----:B--2---:R-:W-:Y:S01]  /*dc50*/  FFMA.FTZ R42, R7, R2, R8 ;  /* 0x00000002072a7223 */ /* 0x004fe20000010008 */
[----:B------:R-:W-:Y:S01]  /*dc60*/  FFMA.FTZ R2, R51, UR22, -R40 ;  /* 0x0000001633027c23 */ /* 0x000fe20008010828 */
[----:B------:R-:W-:Y:S01]  /*dc70*/  FADD.FTZ R9, R61, R44 ;  /* 0x0000002c3d097221 */ /* 0x000fe20000010000 */
[----:B------:R-:W-:Y:S01]  /*dc80*/  FFMA.FTZ R67, R67, UR22, -R40 ;  /* 0x0000001643437c23 */ /* 0x000fe20008010828 */
[----:B------:R-:W-:Y:S01]  /*dc90*/  FADD.FTZ R42, R149, R42 ;  /* 0x0000002a952a7221 */ /* 0x000fe20000010000 */
[----:B------:R-:W-:Y:S01]  /*dca0*/  FFMA.FTZ R70, R70, UR22, -R40 ;  /* 0x0000001646467c23 */ /* 0x000fe20008010828 */
[----:B------:R-:W-:Y:S01]  /*dcb0*/  FADD.FTZ R44, R138, R9 ;  /* 0x000000098a2c7221 */ /* 0x000fe20000010000 */
[----:B------:R-:W1:Y:S01]  /*dcc0*/  MUFU.EX2 R20, R20 ;  /* 0x0000001400147308 */ /* 0x000e620000000800 */
[----:B------:R-:W-:Y:S01]  /*dcd0*/  FADD.FTZ R3, R151, R42 ;  /* 0x0000002a97037221 */ /* 0x000fe20000010000 */
[--C-:B------:R-:W-:Y:S01]  /*dce0*/  FFMA.FTZ R9, R10, UR22, -R40.reuse ;  /* 0x000000160a097c23 */ /* 0x100fe20008010828 */
[--C-:B------:R-:W-:Y:S01]  /*dcf0*/  FFMA.FTZ R24, R24, UR22, -R40.reuse ;  /* 0x0000001618187c23 */ /* 0x100fe20008010828 */
[----:B------:R-:W-:Y:S01]  /*dd00*/  FFMA.FTZ R72, R72, UR22, -R40 ;  /* 0x0000001648487c23 */ /* 0x000fe20008010828 */
[----:B---3--:R-:W-:Y:S01]  /*dd10*/  FADD.FTZ R42, R12, R3 ;  /* 0x000000030c2a7221 */ /* 0x008fe20000010000 */
[----:B------:R-:W-:Y:S01]  /*dd20*/  FADD.FTZ R3, R45, R44 ;  /* 0x0000002c2d037221 */ /* 0x000fe20000010000 */
[----:B------:R-:W-:Y:S01]  /*dd30*/  FFMA.FTZ R28, R28, UR22, -R40 ;  /* 0x000000161c1c7c23 */ /* 0x000fe20008010828 */
[----:B------:R-:W2:Y:S01]  /*dd40*/  MUFU.EX2 R147, R147 ;  /* 0x0000009300937308 */ /* 0x000ea20000000800 */
[----:B0-----:R-:W-:Y:S01]  /*dd50*/  FADD.FTZ R13, R145, R42 ;  /* 0x0000002a910d7221 */ /* 0x001fe20000010000 */
[----:B------:R-:W-:Y:S01]  /*dd60*/  FADD.FTZ R42, R132, R3 ;  /* 0x00000003842a7221 */ /* 0x000fe20000010000 */
[----:B------:R-:W-:Y:S01]  /*dd70*/  FFMA.FTZ R3, R14, UR22, -R40 ;  /* 0x000000160e037c23 */ /* 0x000fe20008010828 */
[----:B------:R-:W-:Y:S01]  /*dd80*/  F2FP.BF16.F32.PACK_AB R144, R15, R144 ;  /* 0x000000900f90723e */ /* 0x000fe200000010ff */
[----:B------:R-:W-:Y:S01]  /*dd90*/  UMOV UR27, UR37 ;  /* 0x00000025001b7c82 */ /* 0x000fe20008000000 */
[----:B------:R-:W-:Y:S01]  /*dda0*/  FADD.FTZ R21, R63, R42 ;  /* 0x0000002a3f157221 */ /* 0x000fe20000010000 */
[----:B------:R-:W-:Y:S01]  /*ddb0*/  ISETP.GT.AND P2, PT, R0, UR43, PT ;  /* 0x0000002b00007c0c */ /* 0x000fe2000bf44270 */
[----:B------:R-:W0:Y:S01]  /*ddc0*/  MUFU.EX2 R26, R26 ;  /* 0x0000001a001a7308 */ /* 0x000e220000000800 */
[----:B-1----:R-:W-:Y:S01]  /*ddd0*/  FADD.FTZ R10, R20, R13 ;  /* 0x0000000d140a7221 */ /* 0x002fe20000010000 */
[----:B------:R-:W-:Y:S01]  /*dde0*/  FADD.FTZ R42, R134, R21 ;  /* 0x00000015862a7221 */ /* 0x000fe20000010000 */
[-C--:B------:R-:W-:Y:S01]  /*ddf0*/  FMUL.FTZ R90, R90, R7.reuse ;  /* 0x000000075a5a7220 */ /* 0x080fe20000410000 */
[-C--:B------:R-:W-:Y:S01]  /*de00*/  FMUL.FTZ R91, R91, R7.reuse ;  /* 0x000000075b5b7220 */ /* 0x080fe20000410000 */
[-C--:B------:R-:W-:Y:S01]  /*de10*/  FMUL.FTZ R94, R94, R7.reuse ;  /* 0x000000075e5e7220 */ /* 0x080fe20000410000 */
[----:B------:R-:W-:Y:S01]  /*de20*/  FADD.FTZ R21, R71, R42 ;  /* 0x0000002a47157221 */ /* 0x000fe20000010000 */
[-C--:B------:R-:W-:Y:S01]  /*de30*/  FMUL.FTZ R95, R95, R7.reuse ;  /* 0x000000075f5f7220 */ /* 0x080fe20000410000 */
[----:B------:R-:W1:Y:S01]  /*de40*/  MUFU.EX2 R141, R141 ;  /* 0x0000008d008d7308 */ /* 0x000e620000000800 */
[----:B--2---:R-:W-:Y:S01]  /*de50*/  FADD.FTZ R13, R147, R10 ;  /* 0x0000000a930d7221 */ /* 0x004fe20000010000 */
[----:B------:R-:W-:Y:S01]  /*de60*/  FADD.FTZ R42, R128, R21 ;  /* 0x00000015802a7221 */ /* 0x000fe20000010000 */
[-C--:B------:R-:W-:Y:S01]  /*de70*/  FMUL.FTZ R98, R98, R7.reuse ;  /* 0x0000000762627220 */ /* 0x080fe20000410000 */
[-C--:B------:R-:W-:Y:S01]  /*de80*/  FMUL.FTZ R99, R99, R7.reuse ;  /* 0x0000000763637220 */ /* 0x080fe20000410000 */
[-C--:B------:R-:W-:Y:S01]  /*de90*/  FMUL.FTZ R102, R102, R7.reuse ;  /* 0x0000000766667220 */ /* 0x080fe20000410000 */
[----:B------:R-:W-:Y:S01]  /*dea0*/  FADD.FTZ R21, R57, R42 ;  /* 0x0000002a39157221 */ /* 0x000fe20000010000 */
[-C--:B------:R-:W-:Y:S01]  /*deb0*/  FMUL.FTZ R103, R103, R7.reuse ;  /* 0x0000000767677220 */ /* 0x080fe20000410000 */
[----:B------:R-:W2:Y:S01]  /*dec0*/  MUFU.EX2 R30, R30 ;  /* 0x0000001e001e7308 */ /* 0x000ea20000000800 */
[----:B0-----:R-:W-:Y:S01]  /*ded0*/  FADD.FTZ R14, R26, R13 ;  /* 0x0000000d1a0e7221 */ /* 0x001fe20000010000 */
[----:B------:R-:W-:Y:S01]  /*dee0*/  FADD.FTZ R42, R130, R21 ;  /* 0x00000015822a7221 */ /* 0x000fe20000010000 */
[-C--:B------:R-:W-:Y:S01]  /*def0*/  FMUL.FTZ R106, R106, R7.reuse ;  /* 0x000000076a6a7220 */ /* 0x080fe20000410000 */
[-C--:B------:R-:W-:Y:S01]  /*df00*/  FMUL.FTZ R107, R107, R7.reuse ;  /* 0x000000076b6b7220 */ /* 0x080fe20000410000 */
[-C--:B------:R-:W-:Y:S01]  /*df10*/  FMUL.FTZ R110, R110, R7.reuse ;  /* 0x000000076e6e7220 */ /* 0x080fe20000410000 */
[----:B------:R-:W-:Y:S01]  /*df20*/  FADD.FTZ R15, R73, R42 ;  /* 0x0000002a490f7221 */ /* 0x000fe20000010000 */
[-C--:B------:R-:W-:Y:S01]  /*df30*/  FMUL.FTZ R111, R111, R7.reuse ;  /* 0x000000076f6f7220 */ /* 0x080fe20000410000 */
[----:B------:R-:W0:Y:S01]  /*df40*/  MUFU.EX2 R143, R143 ;  /* 0x0000008f008f7308 */ /* 0x000e220000000800 */
[----:B-1----:R-:W-:Y:S01]  /*df50*/  FADD.FTZ R13, R141, R14 ;  /* 0x0000000e8d0d7221 */ /* 0x002fe20000010000 */
[----:B------:R-:W-:Y:S01]  /*df60*/  FADD.FTZ R42, R124, R15 ;  /* 0x0000000f7c2a7221 */ /* 0x000fe20000010000 */
[-C--:B------:R-:W-:Y:S01]  /*df70*/  FMUL.FTZ R114, R114, R7.reuse ;  /* 0x0000000772727220 */ /* 0x080fe20000410000 */
[-C--:B------:R-:W-:Y:S01]  /*df80*/  FMUL.FTZ R115, R115, R7.reuse ;  /* 0x0000000773737220 */ /* 0x080fe20000410000 */
[-C--:B------:R-:W-:Y:S01]  /*df90*/  FMUL.FTZ R118, R118, R7.reuse ;  /* 0x0000000776767220 */ /* 0x080fe20000410000 */
[----:B------:R-:W-:Y:S01]  /*dfa0*/  FMUL.FTZ R119, R119, R7 ;  /* 0x0000000777777220 */ /* 0x000fe20000410000 */
[----:B------:R-:W-:Y:S01]  /*dfb0*/  F2FP.BF16.F32.PACK_AB R148, R83, R148 ;  /* 0x000000945394723e */ /* 0x000fe200000010ff */
[----:B------:R-:W1:Y:S01]  /*dfc0*/  MUFU.EX2 R32, R32 ;  /* 0x0000002000207308 */ /* 0x000e620000000800 */
[----:B--2---:R-:W-:Y:S01]  /*dfd0*/  FADD.FTZ R14, R30, R13 ;  /* 0x0000000d1e0e7221 */ /* 0x004fe20000010000 */
[----:B------:R-:W-:Y:S01]  /*dfe0*/  F2FP.BF16.F32.PACK_AB R150, R33, R150 ;  /* 0x000000962196723e */ /* 0x000fe200000010ff */
[----:B------:R-:W-:Y:S01]  /*dff0*/  VIADD R0, R0, 0xffffffff ;  /* 0xffffffff00007836 */ /* 0x000fe20000000000 */
[----:B------:R-:W-:Y:S01]  /*e000*/  F2FP.BF16.F32.PACK_AB R146, R25, R146 ;  /* 0x000000921992723e */ /* 0x000fe200000010ff */
[----:B------:R-:W-:Y:S01]  /*e010*/  IMAD.MOV.U32 R5, RZ, RZ, R4 ;  /* 0x000000ffff057224 */ /* 0x000fe200078e0004 */
[----:B------:R-:W-:Y:S01]  /*e020*/  F2FP.BF16.F32.PACK_AB R140, R29, R140 ;  /* 0x0000008c1d8c723e */ /* 0x000fe200000010ff */
[----:B------:R-:W-:Y:S01]  /*e030*/  IMAD.MOV.U32 R7, RZ, RZ, R6 ;  /* 0x000000ffff077224 */ /* 0x000fe200078e0006 */
        /* <DEDUP_REMOVED lines=8> */
[----:B------:R-:W-:Y:S02]  /*e0c0*/  F2FP.BF16.F32.PACK_AB R134, R71, R134 ;  /* 0x000000864786723e */ /* 0x000fe400000010ff */
[----:B------:R-:W-:-:S02]  /*e0d0*/  F2FP.BF16.F32.PACK_AB R128, R57, R128 ;  /* 0x000000803980723e */ /* 0x000fc400000010ff */
[----:B------:R-:W-:Y:S01]  /*e0e0*/  MUFU.EX2 R139, R139 ;  /* 0x0000008b008b7308 */ /* 0x000fe20000000800 */
[----:B--2---:R-:W-:Y:S01]  /*e0f0*/  FADD.FTZ R13, R137, R40 ;  /* 0x00000028890d7221 */ /* 0x004fe20000010000 */
[----:B------:R-:W-:Y:S02]  /*e100*/  F2FP.BF16.F32.PACK_AB R130, R73, R130 ;  /* 0x000000824982723e */ /* 0x000fe400000010ff */
[----:B------:R-:W-:Y:S02]  /*e110*/  F2FP.BF16.F32.PACK_AB R149, R149, R8 ;  /* 0x000000089595723e */ /* 0x000fe400000010ff */
[----:B------:R-:W-:Y:S02]  /*e120*/  F2FP.BF16.F32.PACK_AB R151, R12, R151 ;  /* 0x000000970c97723e */ /* 0x000fe400000010ff */
[----:B------:R-:W1:Y:S01]  /*e130*/  MUFU.EX2 R77, R77 ;  /* 0x0000004d004d7308 */ /* 0x000e620000000800 */
[----:B0-----:R-:W-:Y:S01]  /*e140*/  FADD.FTZ R40, R34, R13 ;  /* 0x0000000d22287221 */ /* 0x001fe20000010000 */
[----:B------:R-:W-:-:S02]  /*e150*/  F2FP.BF16.F32.PACK_AB R145, R20, R145 ;  /* 0x000000911491723e */ /* 0x000fc400000010ff */
[----:B------:R-:W-:Y:S02]  /*e160*/  F2FP.BF16.F32.PACK_AB R147, R26, R147 ;  /* 0x000000931a93723e */ /* 0x000fe400000010ff */
[----:B------:R-:W-:Y:S02]  /*e170*/  F2FP.BF16.F32.PACK_AB R141, R30, R141 ;  /* 0x0000008d1e8d723e */ /* 0x000fe400000010ff */
[----:B------:R-:W-:Y:S01]  /*e180*/  MUFU.EX2 R36, R43 ;  /* 0x0000002b00247308 */ /* 0x000fe20000000800 */
[----:B------:R-:W-:Y:S02]  /*e190*/  F2FP.BF16.F32.PACK_AB R143, R32, R143 ;  /* 0x0000008f208f723e */ /* 0x000fe400000010ff */
[----:B------:R-:W-:-:S05]  /*e1a0*/  F2FP.BF16.F32.PACK_AB R137, R34, R137 ;  /* 0x000000892289723e */ /* 0x000fca00000010ff */
[----:B------:R-:W0:Y:S01]  /*e1b0*/  MUFU.EX2 R126, R126 ;  /* 0x0000007e007e7308 */ /* 0x000e220000000800 */
[C---:B-1----:R-:W-:Y:S01]  /*e1c0*/  FADD.FTZ R13, R77.reuse, R42 ;  /* 0x0000002a4d0d7221 */ /* 0x042fe20000010000 */
[----:B------:R-:W-:-:S06]  /*e1d0*/  F2FP.BF16.F32.PACK_AB R124, R77, R124 ;  /* 0x0000007c4d7c723e */ /* 0x000fcc00000010ff */
[----:B------:R-:W-:Y:S08]  /*e1e0*/  MUFU.EX2 R133, R133 ;  /* 0x0000008500857308 */ /* 0x000ff00000000800 */
[----:B------:R-:W1:Y:S01]  /*e1f0*/  MUFU.EX2 R69, R69 ;  /* 0x0000004500457308 */ /* 0x000e620000000800 */
[----:B0-----:R-:W-:-:S07]  /*e200*/  FADD.FTZ R42, R126, R13 ;  /* 0x0000000d7e2a7221 */ /* 0x001fce0000010000 */
[----:B------:R-:W-:Y:S08]  /*e210*/  MUFU.EX2 R38, R38 ;  /* 0x0000002600267308 */ /* 0x000ff00000000800 */
[----:B------:R-:W0:Y:S01]  /*e220*/  MUFU.EX2 R120, R120 ;  /* 0x0000007800787308 */ /* 0x000e220000000800 */
[C---:B-1----:R-:W-:Y:S01]  /*e230*/  FADD.FTZ R13, R69.reuse, R42 ;  /* 0x0000002a450d7221 */ /* 0x042fe20000010000 */
[----:B------:R-:W-:-:S06]  /*e240*/  F2FP.BF16.F32.PACK_AB R126, R69, R126 ;  /* 0x0000007e457e723e */ /* 0x000fcc00000010ff */
[----:B------:R-:W-:Y:S08]  /*e250*/  MUFU.EX2 R135, R135 ;  /* 0x0000008700877308 */ /* 0x000ff00000000800 */
[----:B------:R1:W-:Y:S01]  /*e260*/  MUFU.EX2 R14, R9 ;  /* 0x00000009000e7308 */ /* 0x0003e20000000800 */
[----:B0-----:R-:W-:-:S07]  /*e270*/  FADD.FTZ R42, R120, R13 ;  /* 0x0000000d782a7221 */ /* 0x001fce0000010000 */
[----:B------:R-:W0:Y:S01]  /*e280*/  MUFU.EX2 R75, R75 ;  /* 0x0000004b004b7308 */ /* 0x000e220000000800 */
[----:B-1----:R-:W-:Y:S01]  /*e290*/  FADD.FTZ R9, R139, R40 ;  /* 0x000000288b097221 */ /* 0x002fe20000010000 */
[----:B------:R-:W-:-:S03]  /*e2a0*/  F2FP.BF16.F32.PACK_AB R139, R36, R139 ;  /* 0x0000008b248b723e */ /* 0x000fc600000010ff */
[----:B------:R-:W-:-:S03]  /*e2b0*/  FADD.FTZ R40, R36, R9 ;  /* 0x0000000924287221 */ /* 0x000fc60000010000 */
[----:B------:R-:W-:Y:S01]  /*e2c0*/  MUFU.EX2 R2, R2 ;  /* 0x0000000200027308 */ /* 0x000fe20000000800 */
[----:B------:R-:W-:Y:S01]  /*e2d0*/  FADD.FTZ R9, R133, R40 ;  /* 0x0000002885097221 */ /* 0x000fe20000010000 */
[----:B------:R-:W-:-:S03]  /*e2e0*/  F2FP.BF16.F32.PACK_AB R133, R38, R133 ;  /* 0x000000852685723e */ /* 0x000fc600000010ff */
[----:B------:R-:W-:-:S03]  /*e2f0*/  FADD.FTZ R40, R38, R9 ;  /* 0x0000000926287221 */ /* 0x000fc60000010000 */
[----:B------:R-:W1:Y:S01]  /*e300*/  MUFU.EX2 R122, R122 ;  /* 0x0000007a007a7308 */ /* 0x000e620000000800 */
[C---:B0-----:R-:W-:Y:S01]  /*e310*/  FADD.FTZ R9, R75.reuse, R42 ;  /* 0x0000002a4b097221 */ /* 0x041fe20000010000 */
[----:B------:R-:W-:-:S06]  /*e320*/  F2FP.BF16.F32.PACK_AB R120, R75, R120 ;  /* 0x000000784b78723e */ /* 0x000fcc00000010ff */
[----:B------:R-:W0:Y:S08]  /*e330*/  MUFU.EX2 R129, R129 ;  /* 0x0000008100817308 */ /* 0x000e300000000800 */
[----:B------:R-:W2:Y:S01]  /*e340*/  MUFU.EX2 R10, R55 ;  /* 0x00000037000a7308 */ /* 0x000ea20000000800 */
[----:B-1----:R-:W-:-:S07]  /*e350*/  FADD.FTZ R42, R122, R9 ;  /* 0x000000097a2a7221 */ /* 0x002fce0000010000 */
[----:B------:R-:W1:Y:S08]  /*e360*/  MUFU.EX2 R131, R131 ;  /* 0x0000008300837308 */ /* 0x000e700000000800 */
[----:B------:R3:W-:Y:S08]  /*e370*/  MUFU.EX2 R15, R3 ;  /* 0x00000003000f7308 */ /* 0x0007f00000000800 */
[----:B------:R-:W4:Y:S01]  /*e380*/  MUFU.EX2 R125, R125 ;  /* 0x0000007d007d7308 */ /* 0x000f220000000800 */
[----:B---3--:R-:W-:Y:S01]  /*e390*/  FADD.FTZ R3, R135, R40 ;  /* 0x0000002887037221 */ /* 0x008fe20000010000 */
[----:B------:R-:W-:-:S03]  /*e3a0*/  F2FP.BF16.F32.PACK_AB R135, R2, R135 ;  /* 0x000000870287723e */ /* 0x000fc600000010ff */
[----:B------:R-:W-:-:S03]  /*e3b0*/  FADD.FTZ R40, R2, R3 ;  /* 0x0000000302287221 */ /* 0x000fc60000010000 */
[----:B------:R-:W3:Y:S01]  /*e3c0*/  MUFU.EX2 R65, R65 ;  /* 0x0000004100417308 */ /* 0x000ee20000000800 */
[----:B0-----:R-:W-:Y:S01]  /*e3d0*/  FADD.FTZ R9, R129, R40 ;  /* 0x0000002881097221 */ /* 0x001fe20000010000 */
[----:B--2---:R-:W-:-:S03]  /*e3e0*/  F2FP.BF16.F32.PACK_AB R129, R10, R129 ;  /* 0x000000810a81723e */ /* 0x004fc600000010ff */
[----:B------:R-:W-:-:S03]  /*e3f0*/  FADD.FTZ R40, R10, R9 ;  /* 0x000000090a287221 */ /* 0x000fc60000010000 */
[----:B------:R-:W0:Y:S01]  /*e400*/  MUFU.EX2 R67, R67 ;  /* 0x0000004300437308 */ /* 0x000e220000000800 */
[----:B-1----:R-:W-:Y:S01]  /*e410*/  FADD.FTZ R9, R131, R40 ;  /* 0x0000002883097221 */ /* 0x002fe20000010000 */
[----:B------:R-:W-:-:S03]  /*e420*/  F2FP.BF16.F32.PACK_AB R131, R14, R131 ;  /* 0x000000830e83723e */ /* 0x000fc600000010ff */
[----:B------:R-:W-:-:S03]  /*e430*/  FADD.FTZ R40, R14, R9 ;  /* 0x000000090e287221 */ /* 0x000fc60000010000 */
[----:B------:R-:W1:Y:S01]  /*e440*/  MUFU.EX2 R121, R70 ;  /* 0x0000004600797308 */ /* 0x000e620000000800 */
[----:B----4-:R-:W-:Y:S01]  /*e450*/  FADD.FTZ R40, R125, R40 ;  /* 0x000000287d287221 */ /* 0x010fe20000010000 */
[----:B------:R-:W-:-:S03]  /*e460*/  F2FP.BF16.F32.PACK_AB R125, R15, R125 ;  /* 0x0000007d0f7d723e */ /* 0x000fc600000010ff */
[----:B------:R-:W-:-:S03]  /*e470*/  FADD.FTZ R40, R15, R40 ;  /* 0x000000280f287221 */ /* 0x000fc60000010000 */
[----:B------:R-:W2:Y:S01]  /*e480*/  MUFU.EX2 R24, R24 ;  /* 0x0000001800187308 */ /* 0x000ea20000000800 */
[----:B---3--:R-:W-:Y:S01]  /*e490*/  FADD.FTZ R40, R65, R40 ;  /* 0x0000002841287221 */ /* 0x008fe20000010000 */
[----:B0-----:R-:W-:-:S03]  /*e4a0*/  F2FP.BF16.F32.PACK_AB R127, R67, R65 ;  /* 0x00000041437f723e */ /* 0x001fc600000010ff */
[----:B------:R-:W-:-:S03]  /*e4b0*/  FADD.FTZ R40, R67, R40 ;  /* 0x0000002843287221 */ /* 0x000fc60000010000 */
        /* <DEDUP_REMOVED lines=12> */
.L_x_839:
[----:B------:R-:W-:Y:S06]  /*e580*/  BAR.ARV 0x8, 0x200 ;  /* 0x0208000000007b1d */ /* 0x000fec0000002000 */
[----:B------:R-:W-:Y:S05]  /*e590*/  @!P0 BRA `(.L_x_857) ;  /* 0x0000000000048947 */ /* 0x000fea0003800000 */
[----:B------:R-:W-:Y:S01]  /*e5a0*/  BPT.TRAP 0x1 ;  /* 0x000000040000795c */ /* 0x000fe20000300000 */
.L_x_857:
[----:B------:R-:W-:Y:S01]  /*e5b0*/  ULEA UR5, UR37, UR45, 0x3 ;  /* 0x0000002d25057291 */ /* 0x000fe2000f8e183f */
[----:B------:R-:W-:-:S05]  /*e5c0*/  IMAD.U32 R0, RZ, RZ, UR36 ;  /* 0x00000024ff007e24 */ /* 0x000fca000f8e00ff */
[----:B------:R-:W-:-:S04]  /*e5d0*/  SHF.L.U32 R0, R0, 0x1f, RZ ;  /* 0x0000001f00007819 */ /* 0x000fc800000006ff */
[----:B------:R0:W1:Y:S01]  /*e5e0*/  SYNCS.PHASECHK.TRANS64.TRYWAIT P2, [UR5+0x16850], R0 ;  /* 0x01685000ff0075a7 */ /* 0x0000620008040145 */
[----:B------:R-:W-:Y:S05]  /*e5f0*/  @!P0 BRA `(.L_x_858) ;  /* 0x0000000000048947 */ /* 0x000fea0003800000 */
[----:B------:R-:W-:Y:S01]  /*e600*/  BPT.TRAP 0x1 ;  /* 0x000000040000795c */ /* 0x000fe20000300000 */
.L_x_858:
[----:B-1----:R-:W-:Y:S05]  /*e610*/  @P2 BRA `(.L_x_859) ;  /* 0x0000000000082947 */ /* 0x002fea0003800000 */
[----:B------:R-:W1:Y:S02]  /*e620*/  SYNCS.PHASECHK.TRANS64.TRYWAIT P0, [UR5+0x16850], R0 ;  /* 0x01685000ff0075a7 */ /* 0x000e640008000145 */
[----:B-1----:R-:W-:Y:S05]  /*e630*/  @!P0 BRA `(.L_x_860) ;  /* 0x0000005c00d88947 */ /* 0x002fea0003800000 */
.L_x_859:
[----:B------:R-:W-:Y:S01]  /*e640*/  UIADD3 UR45, UR45, 0x400, URZ ;  /* 0x000004002d2d7890 */ /* 0x000fe2000fffe03f */
[----:B------:R-:W-:Y:S01]  /*e650*/  WARPGROUP.ARRIVE ;  /* 0x00000000000079c5 */ /* 0x000fe20000000000 */
[----:B------:R-:W-:Y:S01]  /*e660*/  UMOV UR7, 0x40000040 ;  /* 0x4000004000077882 */ /* 0x000fe20000000000 */
[----:B01----:R-:W0:Y:S01]  /*e670*/  SHFL.BFLY PT, R0, R3, 0x2, 0x1f ;  /* 0x0c401f0003007f89 */ /* 0x003e2200000e0000 */
[----:B------:R-:W-:Y:S01]  /*e680*/  USHF.R.U32.HI UR45, URZ, 0x4, UR45 ;  /* 0x000000043f2d7899 */ /* 0x000fe2000801162d */
[----:B------:R-:W-:Y:S01]  /*e690*/  CS2R R26, SRZ ;  /* 0x00000000001a7805 */ /* 0x000fe2000001ff00 */
[----:B------:R-:W-:Y:S01]  /*e6a0*/  IMAD.U32 R10, RZ, RZ, UR22 ;  /* 0x00000016ff0a7e24 */ /* 0x000fe2000f8e00ff */
[----:B------:R-:W1:Y:S01]  /*e6b0*/  SHFL.BFLY PT, R5, R2, 0x2, 0x1f ;  /* 0x0c401f0002057f89 */ /* 0x000e6200000e0000 */
[----:B------:R-:W-:Y:S01]  /*e6c0*/  ULOP3.LUT UR4, UR45, 0x3fff, URZ, 0xc0, !UPT ;  /* 0x00003fff2d047892 */ /* 0x000fe2000f8ec03f */
[----:B------:R-:W-:Y:S01]  /*e6d0*/  IMAD.MOV.U32 R30, RZ, RZ, -0x800000 ;  /* 0xff800000ff1e7424 */ /* 0x000fe200078e00ff */
[----:B------:R-:W-:-:S02]  /*e6e0*/  UIADD3 UR46, UR46, 0x1, URZ ;  /* 0x000000012e2e7890 */ /* 0x000fc4000fffe03f */
[----:B------:R-:W-:Y:S02]  /*e6f0*/  ULEA UR4, UR37, UR4, 0xa ;  /* 0x0000000425047291 */ /* 0x000fe4000f8e503f */
[----:B------:R-:W-:-:S04]  /*e700*/  UIADD3 UR37, UR37, 0x1, URZ ;  /* 0x0000000125257890 */ /* 0x000fc8000fffe03f */
[----:B------:R-:W-:Y:S01]  /*e710*/  UISETP.NE.AND UP0, UPT, UR37, 0x2, UPT ;  /* 0x000000022500788c */ /* 0x000fe2000bf05270 */
[----:B------:R-:W-:Y:S02]  /*e720*/  UMOV UR6, UR4 ;  /* 0x0000000400067c82 */ /* 0x000fe40008000000 */
[----:B------:R-:W-:Y:S01]  /*e730*/  HGMMA.64x64x16.F32.BF16 R88, R148, gdesc[UR4].tnspB, R88, gsb0 ;  /* 0x40e0000494587df0 */ /* 0x000fe20008001858 */
[----:B------:R-:W-:Y:S01]  /*e740*/  UIADD3 UR6, UR4, 0x80, URZ ;  /* 0x0000008004067890 */ /* 0x000fe2000fffe03f */
[----:B------:R-:W-:Y:S01]  /*e750*/  UMOV UR7, 0x40000040 ;  /* 0x4000004000077882 */ /* 0x000fe20000000000 */
[----:B------:R-:W-:Y:S01]  /*e760*/  USEL UR37, UR37, URZ, UP0 ;  /* 0x0000003f25257287 */ /* 0x000fe20008000000 */
[----:B0-----:R-:W-:Y:S01]  /*e770*/  FADD.FTZ R0, R0, R3 ;  /* 0x0000000300007221 */ /* 0x001fe20000010000 */
[----:B------:R-:W-:Y:S02]  /*e780*/  IMAD.U32 R3, RZ, RZ, UR22 ;  /* 0x00000016ff037e24 */ /* 0x000fe4000f8e00ff */
[----:B-1----:R-:W-:-:S02]  /*e790*/  FADD.FTZ R7, R5, R2 ;  /* 0x0000000205077221 */ /* 0x002fc40000010000 */
[----:B------:R-:W0:Y:S04]  /*e7a0*/  SHFL.BFLY PT, R5, R0, 0x1, 0x1f ;  /* 0x0c201f0000057f89 */ /* 0x000e2800000e0000 */
[----:B------:R-:W1:Y:S01]  /*e7b0*/  SHFL.BFLY PT, R8, R7, 0x1, 0x1f ;  /* 0x0c201f0007087f89 */ /* 0x000e6200000e0000 */
[----:B0-----:R-:W-:Y:S01]  /*e7c0*/  FADD.FTZ R9, R0, R5 ;  /* 0x0000000500097221 */ /* 0x001fe20000010000 */
[----:B------:R-:W-:Y:S02]  /*e7d0*/  IMAD.MOV.U32 R0, RZ, RZ, -0x800000 ;  /* 0xff800000ff007424 */ /* 0x000fe400078e00ff */
[----:B-1----:R-:W-:Y:S02]  /*e7e0*/  FADD.FTZ R8, R7, R8 ;  /* 0x0000000807087221 */ /* 0x002fe40000010000 */
[----:B------:R-:W-:Y:S01]  /*e7f0*/  FSETP.NE.FTZ.AND P0, PT, R9, RZ, PT ;  /* 0x000000ff0900720b */ /* 0x000fe20003f15000 */
[----:B------:R-:W-:-:S02]  /*e800*/  IMAD.U32 R7, RZ, RZ, UR5 ;  /* 0x00000005ff077e24 */ /* 0x000fc4000f8e00ff */
[----:B------:R-:W-:Y:S02]  /*e810*/  FSETP.NE.FTZ.AND P2, PT, R8, RZ, PT ;  /* 0x000000ff0800720b */ /* 0x000fe40003f55000 */
[----:B------:R-:W-:-:S05]  /*e820*/  @!P1 VIADD R7, R7, 0x16860 ;  /* 0x0001686007079836 */ /* 0x000fca0000000000 */
[----:B------:R-:W-:-:S03]  /*e830*/  @!P1 PRMT R7, RZ, 0x654, R7 ;  /* 0x00000654ff079816 */ /* 0x000fc60000000007 */
[----:B------:R-:W0:Y:S01]  /*e840*/  @P0 MUFU.LG2 R2, R9 ;  /* 0x0000000900020308 */ /* 0x000e220000000c00 */
[----:B------:R-:W-:Y:S02]  /*e850*/  @P0 FMUL.FTZ R3, R3, 0.69314718246459960938 ;  /* 0x3f31721803030820 */ /* 0x000fe40000410000 */
[----:B------:R-:W-:-:S05]  /*e860*/  @P2 FMUL.FTZ R10, R10, 0.69314718246459960938 ;  /* 0x3f3172180a0a2820 */ /* 0x000fca0000410000 */
[----:B------:R-:W1:Y:S08]  /*e870*/  @P2 MUFU.LG2 R5, R8 ;  /* 0x0000000800052308 */ /* 0x000e700000000c00 */
[----:B------:R-:W2:Y:S01]  /*e880*/  @P0 MUFU.RCP R26, R9 ;  /* 0x00000009001a0308 */ /* 0x000ea20000001000 */
[----:B0-----:R-:W-:-:S04]  /*e890*/  @P0 FMUL.FTZ R2, R2, 0.69314718246459960938 ;  /* 0x3f31721802020820 */ /* 0x001fc80000410000 */
[----:B------:R-:W-:Y:S01]  /*e8a0*/  @P0 FFMA.FTZ R30, R3, R4, R2 ;  /* 0x00000004031e0223 */ /* 0x000fe20000010002 */
[----:B------:R-:W-:Y:S02]  /*e8b0*/  PLOP3.LUT P0, PT, PT, PT, PT, 0x8, 0x0 ;  /* 0x000000000000781c */ /* 0x000fe40003f0e170 */
[----:B------:R-:W0:Y:S01]  /*e8c0*/  @P2 MUFU.RCP R27, R8 ;  /* 0x00000008001b2308 */ /* 0x000e220000001000 */
[----:B------:R-:W-:Y:S02]  /*e8d0*/  WARPGROUP.DEPBAR.LE gsb0, 0x0 ;  /* 0x00008000000079c5 */ /* 0x000fe40000010000 */
[----:B------:R-:W-:Y:S01]  /*e8e0*/  WARPGROUP.ARRIVE ;  /* 0x00000000000079c5 */ /* 0x000fe20000000000 */
[----:B-1----:R-:W-:-:S04]  /*e8f0*/  @P2 FMUL.FTZ R5, R5, 0.69314718246459960938 ;  /* 0x3f31721805052820 */ /* 0x002fc80000410000 */
[----:B------:R-:W-:Y:S01]  /*e900*/  @P2 FFMA.FTZ R0, R10, R6, R5 ;  /* 0x000000060a002223 */ /* 0x000fe20000010005 */
[----:B------:R-:W-:Y:S01]  /*e910*/  HGMMA.64x64x16.F32.BF16 R88, R144, gdesc[UR4].tnspB, R88, gsb0 ;  /* 0x40e0000490587df0 */ /* 0x000fe20008001858 */
[----:B------:R-:W-:Y:S01]  /*e920*/  UIADD3 UR6, UR4, 0x100, URZ ;  /* 0x0000010004067890 */ /* 0x000fe2000fffe03f */
[----:B------:R-:W-:Y:S01]  /*e930*/  UMOV UR7, 0x40000040 ;  /* 0x4000004000077882 */ /* 0x000fe20000000000 */
[----:B------:R-:W-:Y:S02]  /*e940*/  WARPGROUP.DEPBAR.LE gsb0, 0x0 ;  /* 0x00008000000079c5 */ /* 0x000fe40000010000 */
[----:B------:R-:W-:-:S06]  /*e950*/  WARPGROUP.ARRIVE ;  /* 0x00000000000079c5 */ /* 0x000fcc0000000000 */
        /* <DEDUP_REMOVED lines=18> */
[----:B------:R-:W-:Y:S01]  /*ea80*/  UIADD3 UR4, UR4, 0x380, URZ ;  /* 0x0000038004047890 */ /* 0x000fe2000fffe03f */
[----:B------:R-:W-:Y:S02]  /*ea90*/  WARPGROUP.DEPBAR.LE gsb0, 0x0 ;  /* 0x00008000000079c5 */ /* 0x000fe40000010000 */
[----:B------:R-:W-:-:S06]  /*eaa0*/  WARPGROUP.ARRIVE ;  /* 0x00000000000079c5 */ /* 0x000fcc0000000000 */
[----:B------:R-:W-:Y:S01]  /*eab0*/  HGMMA.64x64x16.F32.BF16 R88, R124, gdesc[UR4].tnspB, R88, gsb0 ;  /* 0x40e000047c587df0 */ /* 0x000fe20008001858 */
[----:B------:R-:W-:Y:S01]  /*eac0*/  UMOV UR6, UR4 ;  /* 0x0000000400067c82 */ /* 0x000fe20008000000 */
[----:B------:R-:W-:Y:S01]  /*ead0*/  UMOV UR7, 0x40000040 ;  /* 0x4000004000077882 */ /* 0x000fe20000000000 */
[----:B------:R-:W-:-:S04]  /*eae0*/  USEL UR4, URZ, 0x1, UP0 ;  /* 0x000000013f047887 */ /* 0x000fc80008000000 */
[----:B------:R-:W-:Y:S01]  /*eaf0*/  ULOP3.LUT UR36, UR36, UR4, URZ, 0x3c, !UPT ;  /* 0x0000000424247292 */ /* 0x000fe2000f8e3c3f */
[----:B------:R-:W-:Y:S02]  /*eb00*/  WARPGROUP.DEPBAR.LE gsb0, 0x0 ;  /* 0x00008000000079c5 */ /* 0x000fe40000010000 */
[----:B------:R-:W-:-:S06]  /*eb10*/  WARPGROUP.ARRIVE ;  /* 0x00000000000079c5 */ /* 0x000fcc0000000000 */
[----:B------:R-:W-:Y:S03]  /*eb20*/  HGMMA.64x64x16.F32.BF16 R88, R120, gdesc[UR4].tnspB, R88, gsb0 ;  /* 0x40e0000478587df0 */ /* 0x000fe60008001858 */
[----:B------:R-:W-:Y:S02]  /*eb30*/  WARPGROUP.DEPBAR.LE gsb0, 0x0 ;  /* 0x00008000000079c5 */ /* 0x000fe40000010000 */
[----:B------:R1:W-:Y:S01]  /*eb40*/  @!P1 SYNCS.ARRIVE.TRANS64.RED.A1T0 RZ, [R7+URZ], RZ ;  /* 0x000000ff07ff99a7 */ /* 0x0003e2000810043f */
[-C--:B--2---:R-:W-:Y:S01]  /*eb50*/  FMUL.FTZ R34, R88, R26.reuse ;  /* 0x0000001a58227220 */ /* 0x084fe20000410000 */
        /* <DEDUP_REMOVED lines=30> */
[----:B-1----:R-:W-:-:S07]  /*ed40*/  FMUL.FTZ R27, R119, R27 ;  /* 0x0000001b771b7220 */ /* 0x002fce0000410000 */
.L_x_790:
[----:B------:R-:W0:Y:S01]  /*ed50*/  S2R R2, SR_CgaCtaId ;  /* 0x0000000000027919 */ /* 0x000e220000008800 */
[----:B------:R-:W-:Y:S01]  /*ed60*/  MOV R31, 0x400 ;  /* 0x00000400001f7802 */ /* 0x000fe20000000f00 */
[----:B------:R-:W-:Y:S01]  /*ed70*/  BSSY B0, `(.L_x_861) ;  /* 0x0000144000007945 */ /* 0x000fe20003800000 */
[----:B------:R-:W-:Y:S02]  /*ed80*/  BAR.SYNC.DEFER_BLOCKING 0x5, 0x200 ;  /* 0x0148000000007b1d */ /* 0x000fe40000010000 */
[----:B0-----:R-:W-:-:S05]  /*ed90*/  LEA R31, R2, R31, 0x18 ;  /* 0x0000001f021f7211 */ /* 0x001fca00078ec0ff */
[----:B------:R-:W0:Y:S02]  /*eda0*/  LDS R2, [R31+0x168d0] ;  /* 0x0168d0001f027984 */ /* 0x000e240000000800 */
[----:B0-----:R-:W-:Y:S01]  /*edb0*/  R2UR UR4, R2 ;  /* 0x00000000020472ca */ /* 0x001fe200000e0000 */
[----:B------:R-:W-:Y:S06]  /*edc0*/  BAR.ARV 0x4, 0x200 ;  /* 0x0108000000007b1d */ /* 0x000fec0000002000 */
[----:B------:R-:W-:Y:S08]  /*edd0*/  @P0 BRA `(.L_x_862) ;  /* 0x0000000c00180947 */ /* 0x000ff00003800000 */
[----:B------:R-:W0:Y:S01]  /*ede0*/  S2R R4, SR_SWINHI ;  /* 0x0000000000047919 */ /* 0x000e220000002f00 */
[----:B------:R-:W1:Y:S01]  /*edf0*/  LDC R32, c[0x0][0xbe8] ;  /* 0x0002fa00ff207b82 */ /* 0x000e620000000800 */
[----:B------:R-:W-:Y:S01]  /*ee00*/  IMAD R5, R152, 0x40, R19 ;  /* 0x0000004098057824 */ /* 0x000fe200078e0213 */
[----:B------:R-:W-:Y:S01]  /*ee10*/  USHF.R.S32.HI UR12, URZ, 0x1f, UR42 ;  /* 0x0000001f3f0c7899 */ /* 0x000fe2000801142a */
[----:B------:R-:W-:Y:S01]  /*ee20*/  VIADD R45, R17, UR39 ;  /* 0x00000027112d7c36 */ /* 0x000fe20008000000 */
[----:B------:R-:W-:Y:S01]  /*ee30*/  ULDC.64 UR8, c[0x0][0xb90] ;  /* 0x0002e40000087ab9 */ /* 0x000fe20000000a00 */
[----:B------:R-:W-:Y:S01]  /*ee40*/  USHF.R.S32.HI UR13, URZ, 0x1f, UR40 ;  /* 0x0000001f3f0d7899 */ /* 0x000fe20008011428 */
[----:B------:R-:W-:Y:S01]  /*ee50*/  F2FP.BF16.F32.PACK_AB R12, R12, R41 ;  /* 0x000000290c0c723e */ /* 0x000fe200000010ff */
[----:B------:R-:W-:Y:S01]  /*ee60*/  UIMAD UR5, UR12, UR8, URZ ;  /* 0x000000080c0572a4 */ /* 0x000fe2000f8e023f */
[----:B------:R-:W-:Y:S01]  /*ee70*/  F2FP.BF16.F32.PACK_AB R13, R13, R106 ;  /* 0x0000006a0d0d723e */ /* 0x000fe200000010ff */
[----:B------:R-:W-:Y:S01]  /*ee80*/  UIMAD.WIDE.U32 UR6, UR42, UR8, URZ ;  /* 0x000000082a0672a5 */ /* 0x000fe2000f8e003f */
[----:B------:R-:W-:Y:S01]  /*ee90*/  F2FP.BF16.F32.PACK_AB R14, R14, R35 ;  /* 0x000000230e0e723e */ /* 0x000fe200000010ff */
[----:B------:R-:W-:Y:S01]  /*eea0*/  UIMAD UR5, UR42, UR9, UR5 ;  /* 0x000000092a0572a4 */ /* 0x000fe2000f8e0205 */
[----:B------:R-:W-:Y:S01]  /*eeb0*/  F2FP.BF16.F32.PACK_AB R15, R15, R110 ;  /* 0x0000006e0f0f723e */ /* 0x000fe200000010ff */
[----:B------:R-:W-:Y:S01]  /*eec0*/  ULDC.64 UR10, c[0x0][0xb98] ;  /* 0x0002e600000a7ab9 */ /* 0x000fe20000000a00 */
[----:B------:R-:W-:Y:S01]  /*eed0*/  F2FP.BF16.F32.PACK_AB R24, R24, R29 ;  /* 0x0000001d1818723e */ /* 0x000fe200000010ff */
[----:B------:R-:W-:Y:S01]  /*eee0*/  UIMAD UR8, UR13, UR10, URZ ;  /* 0x0000000a0d0872a4 */ /* 0x000fe2000f8e023f */
[----:B------:R-:W-:Y:S01]  /*eef0*/  F2FP.BF16.F32.PACK_AB R25, R25, R114 ;  /* 0x000000721919723e */ /* 0x000fe200000010ff */
[----:B------:R-:W-:Y:S01]  /*ef00*/  UIADD3 UR7, UR7, UR5, URZ ;  /* 0x0000000507077290 */ /* 0x000fe2000fffe03f */
[----:B------:R-:W-:Y:S01]  /*ef10*/  F2FP.BF16.F32.PACK_AB R26, R26, R21 ;  /* 0x000000151a1a723e */ /* 0x000fe200000010ff */
[----:B------:R-:W-:Y:S01]  /*ef20*/  UIMAD UR8, UR40, UR11, UR8 ;  /* 0x0000000b280872a4 */ /* 0x000fe2000f8e0208 */
[----:B------:R-:W-:Y:S01]  /*ef30*/  F2FP.BF16.F32.PACK_AB R27, R27, R118 ;  /* 0x000000761b1b723e */ /* 0x000fe200000010ff */
[----:B------:R-:W-:Y:S01]  /*ef40*/  UIMAD.WIDE.U32 UR6, UR40, UR10, UR6 ;  /* 0x0000000a280672a5 */ /* 0x000fe2000f8e0006 */
[----:B------:R-:W-:Y:S01]  /*ef50*/  ULDC UR5, c[0x0][0xa88] ;  /* 0x0002a20000057ab9 */ /* 0x000fe20000000800 */
[----:B------:R-:W-:Y:S01]  /*ef60*/  BAR.SYNC.DEFER_BLOCKING 0x1, 0x180 ;  /* 0x0046000000007b1d */ /* 0x000fe20000010000 */
[----:B-1----:R-:W-:-:S05]  /*ef70*/  ISETP.NE.AND P1, PT, R32, 0x1, PT ;  /* 0x000000012000780c */ /* 0x002fca0003f25270 */
[----:B------:R-:W-:Y:S01]  /*ef80*/  ULDC.64 UR10, c[0x0][0xaf0] ;  /* 0x0002bc00000a7ab9 */ /* 0x000fe20000000a00 */
[----:B------:R-:W-:Y:S02]  /*ef90*/  MOV R2, R31 ;  /* 0x0000001f00027202 */ /* 0x000fe40000000f00 */
[----:B0-----:R-:W-:-:S03]  /*efa0*/  MOV R3, R4 ;  /* 0x0000000400037202 */ /* 0x001fc60000000f00 */
[--C-:B------:R-:W-:Y:S02]  /*efb0*/  IMAD.WIDE R10, R156, 0x2, R2.reuse ;  /* 0x000000029c0a7825 */ /* 0x100fe400078e0202 */
[----:B------:R-:W0:Y:S02]  /*efc0*/  @P1 LDC R20, c[0x0][0xbec] ;  /* 0x0002fb00ff141b82 */ /* 0x000e240000000800 */
[----:B------:R-:W-:Y:S01]  /*efd0*/  IMAD.WIDE R2, R5, 0x2, R2 ;  /* 0x0000000205027825 */ /* 0x000fe200078e0202 */
[C---:B------:R-:W-:Y:S02]  /*efe0*/  LOP3.LUT R4, R10.reuse, 0x380, RZ, 0xc0, !PT ;  /* 0x000003800a047812 */ /* 0x040fe400078ec0ff */
[----:B------:R-:W-:Y:S02]  /*eff0*/  IADD3 R39, P0, R10, 0x60, RZ ;  /* 0x000000600a277810 */ /* 0x000fe40007f1e0ff */
[----:B------:R-:W-:Y:S01]  /*f000*/  SHF.R.U64 R5, R4, 0x3, RZ ;  /* 0x0000000304057819 */ /* 0x000fe200000012ff */
[----:B------:R-:W1:Y:S01]  /*f010*/  @P1 LDC R43, c[0x0][0xbf0] ;  /* 0x0002fc00ff2b1b82 */ /* 0x000e620000000800 */
[----:B------:R-:W-:Y:S01]  /*f020*/  LOP3.LUT R4, R39, 0x380, RZ, 0xc0, !PT ;  /* 0x0000038027047812 */ /* 0x000fe200078ec0ff */
[----:B------:R-:W-:Y:S01]  /*f030*/  IMAD.X R9, RZ, RZ, R11, P0 ;  /* 0x000000ffff097224 */ /* 0x000fe200000e060b */
[----:B------:R-:W-:-:S02]  /*f040*/  IADD3 R37, P2, R10, 0x40, RZ ;  /* 0x000000400a257810 */ /* 0x000fc40007f5e0ff */
[----:B------:R-:W-:Y:S02]  /*f050*/  SHF.R.U64 R4, R4, 0x3, RZ ;  /* 0x0000000304047819 */ /* 0x000fe400000012ff */
[----:B------:R-:W-:Y:S01]  /*f060*/  IADD3 R33, P3, R10, 0x20, RZ ;  /* 0x000000200a217810 */ /* 0x000fe20007f7e0ff */
[--C-:B------:R-:W-:Y:S01]  /*f070*/  IMAD.X R7, RZ, RZ, R11.reuse, P2 ;  /* 0x000000ffff077224 */ /* 0x100fe200010e060b */
[----:B------:R-:W-:Y:S02]  /*f080*/  LOP3.LUT R6, R37, 0x380, RZ, 0xc0, !PT ;  /* 0x0000038025067812 */ /* 0x000fe400078ec0ff */
[----:B------:R-:W-:Y:S02]  /*f090*/  LOP3.LUT R8, R4, R39, RZ, 0x3c, !PT ;  /* 0x0000002704087212 */ /* 0x000fe400078e3cff */
[----:B------:R-:W-:Y:S01]  /*f0a0*/  LOP3.LUT R10, R5, R10, RZ, 0x3c, !PT ;  /* 0x0000000a050a7212 */ /* 0x000fe200078e3cff */
[----:B------:R-:W-:Y:S01]  /*f0b0*/  IMAD.X R5, RZ, RZ, R11, P3 ;  /* 0x000000ffff057224 */ /* 0x000fe200018e060b */
[----:B------:R-:W-:Y:S01]  /*f0c0*/  LOP3.LUT R4, R33, 0x380, RZ, 0xc0, !PT ;  /* 0x0000038021047812 */ /* 0x000fe200078ec0ff */
[----:B0-----:R-:W-:Y:S01]  /*f0d0*/  @P1 IMAD.HI.U32 R20, R45, R20, RZ ;  /* 0x000000142d141227 */ /* 0x001fe200078e00ff */
[----:B------:R-:W-:-:S02]  /*f0e0*/  SHF.R.U64 R6, R6, 0x3, RZ ;  /* 0x0000000306067819 */ /* 0x000fc400000012ff */
[----:B------:R-:W-:Y:S02]  /*f0f0*/  IADD3 R39, P3, R2, 0x1800, RZ ;  /* 0x0000180002277810 */ /* 0x000fe40007f7e0ff */
[----:B------:R-:W-:Y:S02]  /*f100*/  SHF.R.U64 R4, R4, 0x3, RZ ;  /* 0x0000000304047819 */ /* 0x000fe400000012ff */
[----:B------:R-:W-:Y:S01]  /*f110*/  LOP3.LUT R6, R6, R37, RZ, 0x3c, !PT ;  /* 0x0000002506067212 */ /* 0x000fe200078e3cff */
[----:B------:R-:W-:Y:S01]  /*f120*/  IMAD.X R29, RZ, RZ, R3, P3 ;  /* 0x000000ffff1d7224 */ /* 0x000fe200018e0603 */
[----:B------:R-:W-:Y:S02]  /*f130*/  LOP3.LUT R28, R39, 0x380, RZ, 0xc0, !PT ;  /* 0x00000380271c7812 */ /* 0x000fe400078ec0ff */
[----:B------:R-:W-:Y:S02]  /*f140*/  IADD3 R37, P2, R2, 0x3000, RZ ;  /* 0x0000300002257810 */ /* 0x000fe40007f5e0ff */
[----:B------:R-:W-:Y:S01]  /*f150*/  LOP3.LUT R4, R4, R33, RZ, 0x3c, !PT ;  /* 0x0000002104047212 */ /* 0x000fe200078e3cff */
[----:B------:R-:W-:Y:S01]  /*f160*/  IMAD.MOV.U32 R33, RZ, RZ, R45 ;  /* 0x000000ffff217224 */ /* 0x000fe200078e002d */
[----:B------:R-:W-:Y:S01]  /*f170*/  SHF.R.U64 R28, R28, 0x3, RZ ;  /* 0x000000031c1c7819 */ /* 0x000fe200000012ff */
[----:B------:R-:W-:Y:S01]  /*f180*/  IMAD.X R21, RZ, RZ, R3, P2 ;  /* 0x000000ffff157224 */ /* 0x000fe200010e0603 */
[----:B------:R-:W-:-:S02]  /*f190*/  LOP3.LUT R36, R37, 0x380, RZ, 0xc0, !PT ;  /* 0x0000038025247812 */ /* 0x000fc400078ec0ff */
[----:B-1----:R-:W-:Y:S02]  /*f1a0*/  @P1 SHF.R.U32.HI R33, RZ, R43, R20 ;  /* 0x0000002bff211219 */ /* 0x002fe40000011614 */
[----:B------:R-:W-:Y:S02]  /*f1b0*/  LOP3.LUT R28, R28, R39, RZ, 0x3c, !PT ;  /* 0x000000271c1c7212 */ /* 0x000fe400078e3cff */
[----:B------:R-:W-:Y:S01]  /*f1c0*/  SHF.R.U64 R20, R36, 0x3, RZ ;  /* 0x0000000324147819 */ /* 0x000fe200000012ff */
[----:B------:R-:W-:Y:S01]  /*f1d0*/  IMAD.MOV R39, RZ, RZ, -R33 ;  /* 0x000000ffff277224 */ /* 0x000fe200078e0a21 */
[----:B------:R-:W-:Y:S01]  /*f1e0*/  MOV R44, R10 ;  /* 0x0000000a002c7202 */ /* 0x000fe20000000f00 */
[----:B------:R-:W-:Y:S01]  /*f1f0*/  IMAD.U32 R36, RZ, RZ, UR8 ;  /* 0x00000008ff247e24 */ /* 0x000fe2000f8e00ff */
[----:B------:R-:W-:Y:S01]  /*f200*/  LOP3.LUT R20, R20, R37, RZ, 0x3c, !PT ;  /* 0x0000002514147212 */ /* 0x000fe200078e3cff */
[----:B------:R-:W-:Y:S01]  /*f210*/  IMAD R37, R32, R39, R45 ;  /* 0x0000002720257224 */ /* 0x000fe200078e022d */
[----:B------:R-:W-:Y:S01]  /*f220*/  SHF.R.S32.HI R11, RZ, 0x1f, R33 ;  /* 0x0000001fff0b7819 */ /* 0x000fe20000011421 */
[----:B------:R-:W-:Y:S01]  /*f230*/  ULDC.64 UR8, c[0x0][0xae8] ;  /* 0x0002ba0000087ab9 */ /* 0x000fe20000000a00 */
[----:B------:R-:W-:-:S02]  /*f240*/  IADD3 R10, P0, R33, UR6, RZ ;  /* 0x00000006210a7c10 */ /* 0x000fc4000ff1e0ff */
[----:B------:R-:W-:Y:S02]  /*f250*/  SHF.R.S32.HI R33, RZ, 0x1f, R37 ;  /* 0x0000001fff217819 */ /* 0x000fe40000011425 */
[----:B------:R-:W-:Y:S01]  /*f260*/  IADD3.X R11, R11, UR7, R36, P0, !PT ;  /* 0x000000070b0b7c10 */ /* 0x000fe200087fe424 */
[----:B------:R-:W-:Y:S01]  /*f270*/  ULDC.64 UR6, c[0x0][0xb88] ;  /* 0x0002e20000067ab9 */ /* 0x000fe20000000a00 */
[----:B------:R-:W-:Y:S01]  /*f280*/  MOV R40, R8 ;  /* 0x0000000800287202 */ /* 0x000fe20000000f00 */
[----:B------:R-:W-:Y:S01]  /*f290*/  IMAD R8, R33, UR6, RZ ;  /* 0x0000000621087c24 */ /* 0x000fe2000f8e02ff */
[----:B------:R-:W-:Y:S01]  /*f2a0*/  MOV R42, R6 ;  /* 0x00000006002a7202 */ /* 0x000fe20000000f00 */
[----:B------:R-:W-:Y:S01]  /*f2b0*/  IMAD.WIDE.U32 R6, R37, UR6, R10 ;  /* 0x0000000625067c25 */ /* 0x000fe2000f8e000a */
[----:B------:R-:W-:Y:S02]  /*f2c0*/  LOP3.LUT P0, RZ, R153, 0x3, RZ, 0xc0, !PT ;  /* 0x0000000399ff7812 */ /* 0x000fe4000780c0ff */
[----:B------:R-:W-:Y:S01]  /*f2d0*/  MOV R43, R4 ;  /* 0x00000004002b7202 */ /* 0x000fe20000000f00 */
[----:B------:R-:W-:Y:S01]  /*f2e0*/  IMAD R37, R37, UR7, R8 ;  /* 0x0000000725257c24 */ /* 0x000fe2000f8e0208 */
[----:B------:R-:W-:Y:S01]  /*f2f0*/  ULDC.64 UR6, c[0x0][0xb50] ;  /* 0x0002d40000067ab9 */ /* 0x000fe20000000a00 */
[----:B------:R-:W-:Y:S01]  /*f300*/  VIADD R10, R155, UR39 ;  /* 0x000000279b0a7c36 */ /* 0x000fe20008000000 */
[----:B------:R-:W-:Y:S01]  /*f310*/  LEA R45, P5, R6, UR6, 0x2 ;  /* 0x00000006062d7c11 */ /* 0x000fe2000f8a10ff */
[----:B------:R-:W-:Y:S01]  /*f320*/  IMAD R33, R32, UR5, RZ ;  /* 0x0000000520217c24 */ /* 0x000fe2000f8e02ff */
[----:B------:R-:W-:Y:S01]  /*f330*/  F2FP.BF16.F32.PACK_AB R4, R89, R34 ;  /* 0x000000225904723e */ /* 0x000fe200000010ff */
[----:B------:R-:W-:Y:S01]  /*f340*/  IMAD.IADD R7, R7, 0x1, R37 ;  /* 0x0000000107077824 */ /* 0x000fe200078e0225 */
[----:B------:R-:W-:Y:S01]  /*f350*/  F2FP.BF16.F32.PACK_AB R5, R91, R90 ;  /* 0x0000005a5b05723e */ /* 0x000fe200000010ff */
[C---:B------:R-:W-:Y:S01]  /*f360*/  VIADD R8, R10.reuse, 0x8 ;  /* 0x000000080a087836 */ /* 0x040fe20000000000 */
[----:B------:R-:W-:Y:S01]  /*f370*/  ISETP.GE.OR P4, PT, R10, R33, P0 ;  /* 0x000000210a00720c */ /* 0x000fe20000786670 */
[----:B------:R-:W-:Y:S01]  /*f380*/  SHFL.IDX PT, R36, R45, RZ, 0x1c1f ;  /* 0x001c1fff2d247589 */ /* 0x000fe200000e0000 */
[----:B------:R-:W-:-:S02]  /*f390*/  LEA.HI.X R46, R6, UR7, R7, 0x2, P5 ;  /* 0x00000007062e7c11 */ /* 0x000fc4000a8f1407 */
[----:B------:R-:W-:Y:S01]  /*f3a0*/  ISETP.GE.OR P0, PT, R8, R33, P0 ;  /* 0x000000210800720c */ /* 0x000fe20000706670 */
[----:B------:R-:W-:Y:S01]  /*f3b0*/  SHFL.IDX PT, R38, R45, 0x1, 0x1c1f ;  /* 0x003c1f002d267f89 */ /* 0x000fe200000e0000 */
[----:B------:R-:W-:Y:S02]  /*f3c0*/  F2FP.BF16.F32.PACK_AB R6, R93, R92 ;  /* 0x0000005c5d06723e */ /* 0x000fe400000010ff */
[----:B------:R-:W-:Y:S01]  /*f3d0*/  F2FP.BF16.F32.PACK_AB R7, R95, R94 ;  /* 0x0000005e5f07723e */ /* 0x000fe200000010ff */
[----:B------:R-:W0:Y:S01]  /*f3e0*/  SHFL.IDX PT, R37, R46, RZ, 0x1c1f ;  /* 0x001c1fff2e257589 */ /* 0x000e2200000e0000 */
[----:B------:R-:W-:Y:S02]  /*f3f0*/  F2FP.BF16.F32.PACK_AB R8, R97, R96 ;  /* 0x000000606108723e */ /* 0x000fe400000010ff */
[----:B------:R-:W-:Y:S01]  /*f400*/  F2FP.BF16.F32.PACK_AB R9, R99, R98 ;  /* 0x000000626309723e */ /* 0x000fe200000010ff */
[----:B------:R-:W-:Y:S01]  /*f410*/  STSM.16.M88.4 [R44], R4 ;  /* 0x000000042c007844 */ /* 0x000fe20000000200 */
[----:B------:R-:W-:-:S02]  /*f420*/  F2FP.BF16.F32.PACK_AB R10, R101, R100 ;  /* 0x00000064650a723e */ /* 0x000fc400000010ff */
[----:B------:R-:W-:Y:S01]  /*f430*/  F2FP.BF16.F32.PACK_AB R11, R103, R102 ;  /* 0x00000066670b723e */ /* 0x000fe200000010ff */
[----:B------:R-:W1:Y:S01]  /*f440*/  SHFL.IDX PT, R39, R46, 0x1, 0x1c1f ;  /* 0x003c1f002e277f89 */ /* 0x000e6200000e0000 */
[----:B------:R-:W-:-:S03]  /*f450*/  LOP3.LUT R35, R2, 0x380, RZ, 0xc0, !PT ;  /* 0x0000038002237812 */ /* 0x000fc600078ec0ff */
[----:B------:R2:W-:Y:S01]  /*f460*/  STSM.16.M88.4 [R43], R8 ;  /* 0x000000082b007844 */ /* 0x0005e20000000200 */
[----:B------:R-:W-:-:S03]  /*f470*/  SHF.R.U64 R35, R35, 0x3, RZ ;  /* 0x0000000323237819 */ /* 0x000fc600000012ff */
[----:B------:R-:W-:Y:S01]  /*f480*/  STSM.16.M88.4 [R42], R12 ;  /* 0x0000000c2a007844 */ /* 0x000fe20000000200 */
[----:B------:R-:W-:Y:S01]  /*f490*/  LOP3.LUT R34, R35, R2, RZ, 0x3c, !PT ;  /* 0x0000000223227212 */ /* 0x000fe200078e3cff */
[----:B------:R-:W-:Y:S02]  /*f4a0*/  IMAD.MOV.U32 R35, RZ, RZ, R3 ;  /* 0x000000ffff237224 */ /* 0x000fe400078e0003 */
[----:B------:R-:W-:Y:S01]  /*f4b0*/  STSM.16.M88.4 [R40], R24 ;  /* 0x0000001828007844 */ /* 0x000fe20000000200 */
[----:B------:R-:W-:Y:S06]  /*f4c0*/  BAR.SYNC.DEFER_BLOCKING 0x1, 0x180 ;  /* 0x0046000000007b1d */ /* 0x000fec0000010000 */
[----:B0-----:R0:W-:Y:S04]  /*f4d0*/  @!P4 ST.E desc[UR48][R36.64], R30 ;  /* 0x0000001e2400c985 */ /* 0x0011e8000c101930 */
[----:B-1----:R1:W-:Y:S04]  /*f4e0*/  @!P0 ST.E desc[UR48][R38.64], R0 ;  /* 0x0000000026008985 */ /* 0x0023e8000c101930 */
[----:B------:R-:W3:Y:S04]  /*f4f0*/  LD.E.128 R4, desc[UR48][R34.64] ;  /* 0x0000003022047980 */ /* 0x000ee8000c101d00 */
[----:B--2---:R-:W2:Y:S01]  /*f500*/  LD.E.128 R8, desc[UR48][R28.64] ;  /* 0x000000301c087980 */ /* 0x004ea2000c101d00 */
[----:B0-----:R-:W0:Y:S03]  /*f510*/  @P1 LDC R37, c[0x0][0xbf0] ;  /* 0x0002fc00ff251b82 */ /* 0x001e260000000800 */
[----:B------:R4:W2:Y:S01]  /*f520*/  LD.E.128 R12, desc[UR48][R20.64] ;  /* 0x00000030140c7980 */ /* 0x0008a2000c101d00 */
[----:B------:R-:W-:Y:S01]  /*f530*/  IADD3 R27, P0, R2, 0x4800, RZ ;  /* 0x00004800021b7810 */ /* 0x000fe20007f1e0ff */
[----:B-1----:R-:W-:Y:S01]  /*f540*/  IMAD R0, R18, 0x30, R152 ;  /* 0x0000003012007824 */ /* 0x002fe200078e0298 */
[----:B------:R-:W-:-:S02]  /*f550*/  UIMAD UR5, UR12, UR8, URZ ;  /* 0x000000080c0572a4 */ /* 0x000fc4000f8e023f */
[----:B------:R-:W-:Y:S01]  /*f560*/  UIMAD.WIDE.U32 UR6, UR42, UR8, URZ ;  /* 0x000000082a0672a5 */ /* 0x000fe2000f8e003f */
[----:B------:R-:W-:Y:S01]  /*f570*/  IMAD.X R25, RZ, RZ, R3, P0 ;  /* 0x000000ffff197224 */ /* 0x000fe200000e0603 */
[----:B------:R-:W-:Y:S01]  /*f580*/  LOP3.LUT R2, R27, 0x380, RZ, 0xc0, !PT ;  /* 0x000003801b027812 */ /* 0x000fe200078ec0ff */
[----:B------:R-:W1:Y:S01]  /*f590*/  @P1 LDC R3, c[0x0][0xbec] ;  /* 0x0002fb00ff031b82 */ /* 0x000e620000000800 */
[----:B----4-:R-:W-:Y:S01]  /*f5a0*/  VIADD R20, R0, UR39 ;  /* 0x0000002700147c36 */ /* 0x010fe20008000000 */
[----:B------:R-:W-:Y:S01]  /*f5b0*/  UIMAD UR5, UR42, UR9, UR5 ;  /* 0x000000092a0572a4 */ /* 0x000fe2000f8e0205 */
[----:B------:R-:W-:Y:S01]  /*f5c0*/  SHF.R.U64 R2, R2, 0x3, RZ ;  /* 0x0000000302027819 */ /* 0x000fe200000012ff */
[----:B------:R-:W-:Y:S02]  /*f5d0*/  UIMAD UR8, UR13, UR10, URZ ;  /* 0x0000000a0d0872a4 */ /* 0x000fe4000f8e023f */
[----:B------:R-:W-:Y:S01]  /*f5e0*/  UIADD3 UR7, UR7, UR5, URZ ;  /* 0x0000000507077290 */ /* 0x000fe2000fffe03f */
[----:B------:R-:W-:Y:S01]  /*f5f0*/  IMAD.MOV.U32 R21, RZ, RZ, R20 ;  /* 0x000000ffff157224 */ /* 0x000fe200078e0014 */
[----:B------:R-:W-:Y:S01]  /*f600*/  UIMAD UR5, UR40, UR11, UR8 ;  /* 0x0000000b280572a4 */ /* 0x000fe2000f8e0208 */
[----:B------:R-:W-:Y:S01]  /*f610*/  LOP3.LUT R24, R2, R27, RZ, 0x3c, !PT ;  /* 0x0000001b02187212 */ /* 0x000fe200078e3cff */
[----:B------:R-:W-:-:S03]  /*f620*/  UIMAD.WIDE.U32 UR40, UR40, UR10, UR6 ;  /* 0x0000000a282872a5 */ /* 0x000fc6000f8e0006 */
[----:B------:R-:W-:Y:S01]  /*f630*/  ULDC.64 UR6, c[0x0][0xae0] ;  /* 0x0002b80000067ab9 */ /* 0x000fe20000000a00 */
[----:B-1----:R-:W-:Y:S01]  /*f640*/  @P1 IMAD.HI.U32 R0, R20, R3, RZ ;  /* 0x0000000314001227 */ /* 0x002fe200078e00ff */
[----:B------:R-:W5:Y:S01]  /*f650*/  LD.E.128 R24, desc[UR48][R24.64] ;  /* 0x0000003018187980 */ /* 0x000f62000c101d00 */
[----:B------:R-:W-:Y:S02]  /*f660*/  UIADD3 UR5, UR41, UR5, URZ ;  /* 0x0000000529057290 */ /* 0x000fe4000fffe03f */
[----:B------:R-:W-:Y:S01]  /*f670*/  IMAD.U32 R3, RZ, RZ, UR41 ;  /* 0x00000029ff037e24 */ /* 0x000fe2000f8e00ff */
[----:B0-----:R-:W-:Y:S01]  /*f680*/  @P1 SHF.R.U32.HI R21, RZ, R37, R0 ;  /* 0x00000025ff151219 */ /* 0x001fe20000011600 */
[----:B------:R-:W-:Y:S01]  /*f690*/  IMAD.U32 R2, RZ, RZ, UR40 ;  /* 0x00000028ff027e24 */ /* 0x000fe2000f8e00ff */
[----:B------:R-:W-:Y:S01]  /*f6a0*/  @!PT LDS RZ, [RZ] ;  /* 0x00000000fffff984 */ /* 0x000fe20000000800 */
[----:B------:R-:W-:Y:S01]  /*f6b0*/  @!PT LDS RZ, [RZ] ;  /* 0x00000000fffff984 */ /* 0x000fe20000000800 */
[----:B------:R-:W-:Y:S01]  /*f6c0*/  @!PT LDS RZ, [RZ] ;  /* 0x00000000fffff984 */ /* 0x000fe20000000800 */
[----:B------:R-:W-:Y:S01]  /*f6d0*/  @!PT LDS RZ, [RZ] ;  /* 0x00000000fffff984 */ /* 0x000fe20000000800 */
[----:B------:R0:W-:Y:S06]  /*f6e0*/  MEMBAR.ALL.CTA ;  /* 0x0000000000007992 */ /* 0x0001ec0000008000 */
[----:B0-----:R-:W0:Y:S01]  /*f6f0*/  FENCE.VIEW.ASYNC.S ;  /* 0x00000000000073c6 */ /* 0x001e220000000000 */
[----:B------:R-:W-:Y:S01]  /*f700*/  IMAD.U32 R3, RZ, RZ, UR5 ;  /* 0x00000005ff037e24 */ /* 0x000fe2000f8e00ff */
[--C-:B------:R-:W-:Y:S01]  /*f710*/  SHF.R.S32.HI R0, RZ, 0x1f, R21.reuse ;  /* 0x0000001fff007819 */ /* 0x100fe20000011415 */
[----:B------:R-:W-:Y:S01]  /*f720*/  IMAD.MOV R29, RZ, RZ, -R21 ;  /* 0x000000ffff1d7224 */ /* 0x000fe200078e0a15 */
[----:B------:R-:W-:Y:S01]  /*f730*/  ULDC UR5, c[0x0][0xac8] ;  /* 0x0002b20000057ab9 */ /* 0x000fe20000000800 */
[----:B------:R-:W-:-:S04]  /*f740*/  IMAD.WIDE.U32 R2, R21, UR6, R2 ;  /* 0x0000000615027c25 */ /* 0x000fc8000f8e0002 */
[----:B------:R-:W-:Y:S02]  /*f750*/  IMAD R0, R0, UR6, RZ ;  /* 0x0000000600007c24 */ /* 0x000fe4000f8e02ff */
[----:B------:R-:W-:Y:S02]  /*f760*/  IMAD R29, R32, R29, R20 ;  /* 0x0000001d201d7224 */ /* 0x000fe400078e0214 */
[----:B------:R-:W-:Y:S01]  /*f770*/  IMAD R35, R21, UR7, R0 ;  /* 0x0000000715237c24 */ /* 0x000fe2000f8e0200 */
[----:B------:R-:W-:Y:S01]  /*f780*/  ULDC.64 UR6, c[0x0][0xad8] ;  /* 0x0002b60000067ab9 */ /* 0x000fe20000000a00 */
[----:B------:R-:W-:Y:S01]  /*f790*/  VIADD R36, R152, UR39 ;  /* 0x0000002798247c36 */ /* 0x000fe20008000000 */
[----:B------:R-:W-:Y:S01]  /*f7a0*/  SHF.R.S32.HI R0, RZ, 0x1f, R29 ;  /* 0x0000001fff007819 */ /* 0x000fe2000001141d */
[----:B------:R-:W-:Y:S02]  /*f7b0*/  IMAD.IADD R3, R3, 0x1, R35 ;  /* 0x0000000103037824 */ /* 0x000fe400078e0223 */
[----:B------:R-:W-:-:S02]  /*f7c0*/  VIADD R31, R31, 0x16820 ;  /* 0x000168201f1f7836 */ /* 0x000fc40000000000 */
[----:B------:R-:W-:Y:S02]  /*f7d0*/  IMAD R0, R0, UR6, RZ ;  /* 0x0000000600007c24 */ /* 0x000fe4000f8e02ff */
[----:B------:R-:W-:Y:S01]  /*f7e0*/  IMAD.WIDE.U32 R2, R29, UR6, R2 ;  /* 0x000000061d027c25 */ /* 0x000fe2000f8e0002 */
[----:B------:R-:W-:-:S03]  /*f7f0*/  PRMT R31, RZ, 0x654, R31 ;  /* 0x00000654ff1f7816 */ /* 0x000fc6000000001f */
[----:B------:R-:W-:Y:S01]  /*f800*/  IMAD R21, R29, UR7, R0 ;  /* 0x000000071d157c24 */ /* 0x000fe2000f8e0200 */
[----:B------:R-:W-:Y:S01]  /*f810*/  ULDC.64 UR6, c[0x0][0xa80] ;  /* 0x0002a00000067ab9 */ /* 0x000fe20000000a00 */
[----:B------:R-:W-:Y:S01]  /*f820*/  VIADD R0, R36, 0x30 ;  /* 0x0000003024007836 */ /* 0x000fe20000000000 */
[C---:B------:R-:W-:Y:S01]  /*f830*/  LEA R30, P0, R2.reuse, UR6, 0x1 ;  /* 0x00000006021e7c11 */ /* 0x040fe2000f8008ff */
[----:B------:R-:W-:Y:S01]  /*f840*/  IMAD.IADD R3, R3, 0x1, R21 ;  /* 0x0000000103037824 */ /* 0x000fe200078e0215 */
[----:B0-----:R0:W-:Y:S03]  /*f850*/  SYNCS.ARRIVE.TRANS64.RED.A1T0 RZ, [R31+URZ], RZ ;  /* 0x000000ff1fff79a7 */ /* 0x0011e6000810043f */
[----:B------:R-:W1:Y:S01]  /*f860*/  SHFL.IDX PT, R20, R30, RZ, 0x181f ;  /* 0x00181fff1e147589 */ /* 0x000e6200000e0000 */
[----:B------:R-:W-:Y:S01]  /*f870*/  LEA.HI.X R32, R2, UR7, R3, 0x1, P0 ;  /* 0x0000000702207c11 */ /* 0x000fe200080f0c03 */
[C---:B------:R-:W-:Y:S01]  /*f880*/  VIADD R2, R36.reuse, 0x60 ;  /* 0x0000006024027836 */ /* 0x040fe20000000000 */
[C---:B------:R-:W-:Y:S01]  /*f890*/  ISETP.GE.AND P0, PT, R19.reuse, UR5, PT ;  /* 0x0000000513007c0c */ /* 0x040fe2000bf06270 */
[----:B------:R-:W4:Y:S03]  /*f8a0*/  SHFL.IDX PT, R28, R30, 0x1, 0x181f ;  /* 0x00381f001e1c7f89 */ /* 0x000f2600000e0000 */
[-C--:B------:R-:W-:Y:S01]  /*f8b0*/  ISETP.GE.OR P1, PT, R36, R33.reuse, P0 ;  /* 0x000000212400720c */ /* 0x080fe20000726670 */
[----:B------:R-:W0:Y:S01]  /*f8c0*/  SHFL.IDX PT, R42, R30, 0x2, 0x181f ;  /* 0x00581f001e2a7f89 */ /* 0x000e2200000e0000 */
[-C--:B------:R-:W-:Y:S01]  /*f8d0*/  ISETP.GE.OR P2, PT, R0, R33.reuse, P0 ;  /* 0x000000210000720c */ /* 0x080fe20000746670 */
[----:B------:R-:W-:Y:S01]  /*f8e0*/  VIADD R0, R36, 0x90 ;  /* 0x0000009024007836 */ /* 0x000fe20000000000 */
[-C--:B------:R-:W-:Y:S01]  /*f8f0*/  ISETP.GE.OR P3, PT, R2, R33.reuse, P0 ;  /* 0x000000210200720c */ /* 0x080fe20000766670 */
[----:B------:R-:W0:Y:S03]  /*f900*/  SHFL.IDX PT, R34, R32, RZ, 0x181f ;  /* 0x00181fff20227589 */ /* 0x000e2600000e0000 */
[----:B------:R-:W-:Y:S01]  /*f910*/  ISETP.GE.OR P0, PT, R0, R33, P0 ;  /* 0x000000210000720c */ /* 0x000fe20000706670 */
[----:B------:R-:W0:Y:S04]  /*f920*/  SHFL.IDX PT, R38, R32, 0x1, 0x181f ;  /* 0x00381f0020267f89 */ /* 0x000e2800000e0000 */
[----:B------:R-:W0:Y:S01]  /*f930*/  SHFL.IDX PT, R40, R32, 0x2, 0x181f ;  /* 0x00581f0020287f89 */ /* 0x000e2200000e0000 */
[----:B-1----:R-:W-:-:S03]  /*f940*/  @!P1 LEA R2, P4, R19, R20, 0x1 ;  /* 0x0000001413029211 */ /* 0x002fc600078808ff */
[----:B------:R-:W1:Y:S01]  /*f950*/  SHFL.IDX PT, R30, R30, 0x3, 0x181f ;  /* 0x00781f001e1e7f89 */ /* 0x000e6200000e0000 */
[----:B----4-:R-:W-:-:S03]  /*f960*/  @!P2 LEA R20, P5, R19, R28, 0x1 ;  /* 0x0000001c1314a211 */ /* 0x010fc600078a08ff */
[----:B------:R-:W4:Y:S01]  /*f970*/  SHFL.IDX PT, R32, R32, 0x3, 0x181f ;  /* 0x00781f0020207f89 */ /* 0x000f2200000e0000 */
[C---:B0-----:R-:W-:Y:S02]  /*f980*/  @!P3 LEA R28, P6, R19.reuse, R42, 0x1 ;  /* 0x0000002a131cb211 */ /* 0x041fe400078c08ff */
[C-C-:B------:R-:W-:Y:S02]  /*f990*/  @!P1 LEA.HI.X R3, R19.reuse, R34, R157.reuse, 0x1, P4 ;  /* 0x0000002213039211 */ /* 0x140fe400020f0c9d */
[C-C-:B------:R-:W-:Y:S02]  /*f9a0*/  @!P2 LEA.HI.X R21, R19.reuse, R38, R157.reuse, 0x1, P5 ;  /* 0x000000261315a211 */ /* 0x140fe400028f0c9d */
[----:B------:R-:W-:Y:S01]  /*f9b0*/  @!P3 LEA.HI.X R29, R19, R40, R157, 0x1, P6 ;  /* 0x00000028131db211 */ /* 0x000fe200030f0c9d */
[----:B---3--:R0:W-:Y:S04]  /*f9c0*/  @!P1 ST.E.128 desc[UR48][R2.64], R4 ;  /* 0x0000000402009985 */ /* 0x0081e8000c101d30 */
[----:B--2---:R0:W-:Y:S04]  /*f9d0*/  @!P2 ST.E.128 desc[UR48][R20.64], R8 ;  /* 0x000000081400a985 */ /* 0x0041e8000c101d30 */
[----:B------:R0:W-:Y:S01]  /*f9e0*/  @!P3 ST.E.128 desc[UR48][R28.64], R12 ;  /* 0x0000000c1c00b985 */ /* 0x0001e2000c101d30 */
[----:B-1--4-:R-:W-:Y:S05]  /*f9f0*/  @P0 BRA `(.L_x_863) ;  /* 0x0000000400ec0947 */ /* 0x012fea0003800000 */
[----:B0-----:R-:W-:-:S04]  /*fa00*/  LEA R2, P0, R19, R30, 0x1 ;  /* 0x0000001e13027211 */ /* 0x001fc800078008ff */
[----:B------:R-:W-:-:S05]  /*fa10*/  LEA.HI.X R3, R19, R32, R157, 0x1, P0 ;  /* 0x0000002013037211 */ /* 0x000fca00000f0c9d */
[----:B-----5:R2:W-:Y:S01]  /*fa20*/  ST.E.128 desc[UR48][R2.64], R24 ;  /* 0x0000001802007985 */ /* 0x0205e2000c101d30 */
[----:B------:R-:W-:Y:S05]  /*fa30*/  BRA `(.L_x_863) ;  /* 0x0000000400dc7947 */ /* 0x000fea0003800000 */
.L_x_862:
[----:B------:R-:W0:Y:S01]  /*fa40*/  LDC R10, c[0x0][0xbe8] ;  /* 0x0002fa00ff0a7b82 */ /* 0x000e220000000800 */
[----:B------:R-:W1:Y:S01]  /*fa50*/  S2R R0, SR_TID.X ;  /* 0x0000000000007919 */ /* 0x000e620000002100 */
[----:B------:R-:W-:Y:S01]  /*fa60*/  USHF.R.S32.HI UR8, URZ, 0x1f, UR42 ;  /* 0x0000001f3f087899 */ /* 0x000fe2000801142a */
[----:B------:R-:W-:Y:S01]  /*fa70*/  BSSY B1, `(.L_x_864) ;  /* 0x0000031000017945 */ /* 0x000fe20003800000 */
[----:B------:R-:W-:Y:S01]  /*fa80*/  USHF.R.S32.HI UR9, URZ, 0x1f, UR40 ;  /* 0x0000001f3f097899 */ /* 0x000fe20008011428 */
[----:B------:R-:W-:Y:S01]  /*fa90*/  IMAD R6, R18, 0x30, R152 ;  /* 0x0000003012067824 */ /* 0x000fe200078e0298 */
[----:B0-----:R-:W-:Y:S01]  /*faa0*/  ISETP.NE.AND P1, PT, R10, 0x1, PT ;  /* 0x000000010a00780c */ /* 0x001fe20003f25270 */
[----:B-1----:R-:W-:-:S12]  /*fab0*/  VIADD R0, R0, 0xffffff80 ;  /* 0xffffff8000007836 */ /* 0x002fd80000000000 */
[----:B------:R-:W0:Y:S01]  /*fac0*/  @P1 LDC R9, c[0x0][0xbec] ;  /* 0x0002fb00ff091b82 */ /* 0x000e220000000800 */
[----:B------:R-:W-:-:S07]  /*fad0*/  ISETP.GE.AND P0, PT, R0, 0xc0, PT ;  /* 0x000000c00000780c */ /* 0x000fce0003f06270 */
[----:B------:R-:W1:Y:S06]  /*fae0*/  @P1 LDC R11, c[0x0][0xbf0] ;  /* 0x0002fc00ff0b1b82 */ /* 0x000e6c0000000800 */
[----:B------:R-:W-:Y:S05]  /*faf0*/  @P0 BRA `(.L_x_865) ;  /* 0x0000000000a00947 */ /* 0x000fea0003800000 */
[----:B------:R-:W2:Y:S01]  /*fb00*/  S2R R0, SR_TID.X ;  /* 0x0000000000007919 */ /* 0x000ea20000002100 */
[----:B------:R-:W3:Y:S01]  /*fb10*/  LDC R3, c[0x0][0xbe8] ;  /* 0x0002fa00ff037b82 */ /* 0x000ee20000000800 */
[----:B------:R-:W-:Y:S01]  /*fb20*/  IMAD.U32 R4, RZ, RZ, UR39 ;  /* 0x00000027ff047e24 */ /* 0x000fe2000f8e00ff */
[----:B------:R-:W-:Y:S02]  /*fb30*/  ULDC UR5, c[0x0][0xa88] ;  /* 0x0002a20000057ab9 */ /* 0x000fe40000000800 */
[----:B---3--:R-:W-:Y:S02]  /*fb40*/  IMAD R5, R3, UR5, RZ ;  /* 0x0000000503057c24 */ /* 0x008fe4000f8e02ff */
[----:B--2---:R-:W-:-:S04]  /*fb50*/  IADD3 R4, R4, -0x80, R0 ;  /* 0xffffff8004047810 */ /* 0x004fc80007ffe000 */
[----:B------:R-:W-:-:S13]  /*fb60*/  ISETP.GE.AND P0, PT, R4, R5, PT ;  /* 0x000000050400720c */ /* 0x000fda0003f06270 */
[----:B------:R-:W-:Y:S05]  /*fb70*/  @P0 BRA `(.L_x_865) ;  /* 0x0000000000800947 */ /* 0x000fea0003800000 */
[----:B------:R-:W-:Y:S01]  /*fb80*/  ISETP.NE.AND P0, PT, R3, 0x1, PT ;  /* 0x000000010300780c */ /* 0x000fe20003f05270 */
[----:B------:R-:W-:Y:S01]  /*fb90*/  ULDC.64 UR10, c[0x0][0xb90] ;  /* 0x0002e400000a7ab9 */ /* 0x000fe20000000a00 */
[----:B------:R-:W-:Y:S01]  /*fba0*/  IMAD.MOV.U32 R2, RZ, RZ, R4 ;  /* 0x000000ffff027224 */ /* 0x000fe200078e0004 */
[----:B------:R-:W-:Y:S02]  /*fbb0*/  UIMAD UR5, UR8, UR10, URZ ;  /* 0x0000000a080572a4 */ /* 0x000fe4000f8e023f */
[----:B------:R-:W-:Y:S02]  /*fbc0*/  UIMAD.WIDE.U32 UR6, UR42, UR10, URZ ;  /* 0x0000000a2a0672a5 */ /* 0x000fe4000f8e003f */
[----:B------:R-:W-:-:S03]  /*fbd0*/  UIMAD UR5, UR42, UR11, UR5 ;  /* 0x0000000b2a0572a4 */ /* 0x000fc6000f8e0205 */
[----:B------:R-:W-:Y:S01]  /*fbe0*/  ULDC.64 UR10, c[0x0][0xb98] ;  /* 0x0002e600000a7ab9 */ /* 0x000fe20000000a00 */
[----:B------:R-:W-:Y:S02]  /*fbf0*/  UIADD3 UR7, UR7, UR5, URZ ;  /* 0x0000000507077290 */ /* 0x000fe4000fffe03f */
[----:B------:R-:W2:Y:S01]  /*fc00*/  @P0 LDC R5, c[0x0][0xbec] ;  /* 0x0002fb00ff050b82 */ /* 0x000ea20000000800 */
[----:B------:R-:W-:Y:S02]  /*fc10*/  UIMAD UR5, UR9, UR10, URZ ;  /* 0x0000000a090572a4 */ /* 0x000fe4000f8e023f */
[----:B------:R-:W-:Y:S02]  /*fc20*/  UIMAD.WIDE.U32 UR6, UR40, UR10, UR6 ;  /* 0x0000000a280672a5 */ /* 0x000fe4000f8e0006 */
[----:B------:R-:W-:-:S03]  /*fc30*/  UIMAD UR5, UR40, UR11, UR5 ;  /* 0x0000000b280572a4 */ /* 0x000fc6000f8e0205 */
[----:B------:R-:W3:Y:S01]  /*fc40*/  @P0 LDC R7, c[0x0][0xbf0] ;  /* 0x0002fc00ff070b82 */ /* 0x000ee20000000800 */
[----:B------:R-:W-:Y:S01]  /*fc50*/  ULDC.64 UR10, c[0x0][0xb88] ;  /* 0x0002e200000a7ab9 */ /* 0x000fe20000000a00 */
[----:B--2---:R-:W-:-:S05]  /*fc60*/  @P0 IMAD.HI.U32 R0, R4, R5, RZ ;  /* 0x0000000504000227 */ /* 0x004fca00078e00ff */
[----:B---3--:R-:W-:-:S05]  /*fc70*/  @P0 SHF.R.U32.HI R2, RZ, R7, R0 ;  /* 0x00000007ff020219 */ /* 0x008fca0000011600 */
[----:B------:R-:W-:-:S04]  /*fc80*/  IMAD.MOV R5, RZ, RZ, -R2 ;  /* 0x000000ffff057224 */ /* 0x000fc800078e0a02 */
[----:B------:R-:W-:Y:S01]  /*fc90*/  IMAD R5, R3, R5, R4 ;  /* 0x0000000503057224 */ /* 0x000fe200078e0204 */
[----:B------:R-:W-:Y:S01]  /*fca0*/  SHF.R.S32.HI R3, RZ, 0x1f, R2 ;  /* 0x0000001fff037819 */ /* 0x000fe20000011402 */
[----:B------:R-:W-:Y:S01]  /*fcb0*/  IMAD.U32 R4, RZ, RZ, UR5 ;  /* 0x00000005ff047e24 */ /* 0x000fe2000f8e00ff */
        /* <DEDUP_REMOVED lines=12> */
.L_x_865:
[----:B------:R-:W-:Y:S05]  /*fd80*/  BSYNC B1 ;  /* 0x0000000000017941 */ /* 0x000fea0003800000 */
.L_x_864:
[----:B------:R-:W-:Y:S01]  /*fd90*/  ULDC.64 UR10, c[0x0][0xae8] ;  /* 0x0002ba00000a7ab9 */ /* 0x000fe20000000a00 */
[----:B------:R-:W-:Y:S01]  /*fda0*/  VIADD R6, R6, UR39 ;  /* 0x0000002706067c36 */ /* 0x000fe20008000000 */
[----:B------:R-:W-:Y:S02]  /*fdb0*/  UIMAD UR5, UR8, UR10, URZ ;  /* 0x0000000a080572a4 */ /* 0x000fe4000f8e023f */
[----:B------:R-:W-:Y:S01]  /*fdc0*/  UIMAD.WIDE.U32 UR6, UR42, UR10, URZ ;  /* 0x0000000a2a0672a5 */ /* 0x000fe2000f8e003f */
[----:B0-----:R-:W-:Y:S01]  /*fdd0*/  @P1 IMAD.HI.U32 R0, R6, R9, RZ ;  /* 0x0000000906001227 */ /* 0x001fe200078e00ff */
[----:B------:R-:W-:-:S03]  /*fde0*/  UIMAD UR5, UR42, UR11, UR5 ;  /* 0x0000000b2a0572a4 */ /* 0x000fc6000f8e0205 */
[----:B------:R-:W-:Y:S01]  /*fdf0*/  ULDC.64 UR10, c[0x0][0xaf0] ;  /* 0x0002bc00000a7ab9 */ /* 0x000fe20000000a00 */
[----:B------:R-:W-:Y:S01]  /*fe00*/  UIADD3 UR7, UR7, UR5, URZ ;  /* 0x0000000507077290 */ /* 0x000fe2000fffe03f */
[----:B--2---:R-:W-:Y:S01]  /*fe10*/  IMAD.MOV.U32 R5, RZ, RZ, R6 ;  /* 0x000000ffff057224 */ /* 0x004fe200078e0006 */
[----:B------:R-:W-:Y:S01]  /*fe20*/  UIMAD UR5, UR9, UR10, URZ ;  /* 0x0000000a090572a4 */ /* 0x000fe2000f8e023f */
[----:B-1----:R-:W-:-:S03]  /*fe30*/  @P1 SHF.R.U32.HI R5, RZ, R11, R0 ;  /* 0x0000000bff051219 */ /* 0x002fc60000011600 */
[----:B------:R-:W-:Y:S01]  /*fe40*/  UIMAD UR5, UR40, UR11, UR5 ;  /* 0x0000000b280572a4 */ /* 0x000fe2000f8e0205 */
[--C-:B------:R-:W-:Y:S01]  /*fe50*/  SHF.R.S32.HI R0, RZ, 0x1f, R5.reuse ;  /* 0x0000001fff007819 */ /* 0x100fe20000011405 */
[----:B------:R-:W-:Y:S01]  /*fe60*/  UIMAD.WIDE.U32 UR40, UR40, UR10, UR6 ;  /* 0x0000000a282872a5 */ /* 0x000fe2000f8e0006 */
[----:B------:R-:W-:Y:S02]  /*fe70*/  IMAD.MOV R7, RZ, RZ, -R5 ;  /* 0x000000ffff077224 */ /* 0x000fe400078e0a05 */
[----:B------:R-:W-:Y:S01]  /*fe80*/  ULDC.64 UR6, c[0x0][0xae0] ;  /* 0x0002b80000067ab9 */ /* 0x000fe20000000a00 */
[----:B------:R-:W-:Y:S01]  /*fe90*/  UIADD3 UR5, UR41, UR5, URZ ;  /* 0x0000000529057290 */ /* 0x000fe2000fffe03f */
[----:B------:R-:W-:Y:S02]  /*fea0*/  IMAD R7, R10, R7, R6 ;  /* 0x000000070a077224 */ /* 0x000fe400078e0206 */
[----:B------:R-:W-:Y:S02]  /*feb0*/  IMAD R0, R0, UR6, RZ ;  /* 0x0000000600007c24 */ /* 0x000fe4000f8e02ff */
[----:B------:R-:W-:-:S02]  /*fec0*/  IMAD.U32 R3, RZ, RZ, UR41 ;  /* 0x00000029ff037e24 */ /* 0x000fc4000f8e00ff */
[----:B------:R-:W-:Y:S02]  /*fed0*/  IMAD.U32 R2, RZ, RZ, UR40 ;  /* 0x00000028ff027e24 */ /* 0x000fe4000f8e00ff */
[----:B------:R-:W-:Y:S01]  /*fee0*/  IMAD.U32 R3, RZ, RZ, UR5 ;  /* 0x00000005ff037e24 */ /* 0x000fe2000f8e00ff */
[----:B------:R-:W-:Y:S01]  /*fef0*/  ULDC UR5, c[0x0][0xac8] ;  /* 0x0002b20000057ab9 */ /* 0x000fe20000000800 */
[C---:B------:R-:W-:Y:S01]  /*ff00*/  IMAD R9, R5.reuse, UR7, R0 ;  /* 0x0000000705097c24 */ /* 0x040fe2000f8e0200 */
[----:B------:R-:W-:Y:S01]  /*ff10*/  SHF.R.S32.HI R0, RZ, 0x1f, R7 ;  /* 0x0000001fff007819 */ /* 0x000fe20000011407 */
[----:B------:R-:W-:Y:S01]  /*ff20*/  IMAD.WIDE.U32 R2, R5, UR6, R2 ;  /* 0x0000000605027c25 */ /* 0x000fe2000f8e0002 */
[----:B------:R-:W-:-:S03]  /*ff30*/  ULDC.64 UR6, c[0x0][0xad8] ;  /* 0x0002b60000067ab9 */ /* 0x000fc60000000a00 */
[----:B------:R-:W-:Y:S02]  /*ff40*/  IMAD R0, R0, UR6, RZ ;  /* 0x0000000600007c24 */ /* 0x000fe4000f8e02ff */
[----:B------:R-:W-:Y:S02]  /*ff50*/  IMAD.IADD R3, R3, 0x1, R9 ;  /* 0x0000000103037824 */ /* 0x000fe400078e0209 */
[C---:B------:R-:W-:Y:S02]  /*ff60*/  IMAD R5, R7.reuse, UR7, R0 ;  /* 0x0000000707057c24 */ /* 0x040fe4000f8e0200 */
[----:B------:R-:W-:Y:S01]  /*ff70*/  IMAD.WIDE.U32 R2, R7, UR6, R2 ;  /* 0x0000000607027c25 */ /* 0x000fe2000f8e0002 */
[----:B------:R-:W-:-:S03]  /*ff80*/  ULDC.64 UR6, c[0x0][0xa80] ;  /* 0x0002a00000067ab9 */ /* 0x000fc60000000a00 */
[----:B------:R-:W-:Y:S01]  /*ff90*/  IMAD.IADD R5, R3, 0x1, R5 ;  /* 0x0000000103057824 */ /* 0x000fe200078e0205 */
[----:B------:R-:W-:Y:S01]  /*ffa0*/  LEA R9, P0, R2, UR6, 0x1 ;  /* 0x0000000602097c11 */ /* 0x000fe2000f8008ff */
[----:B------:R-:W-:Y:S01]  /*ffb0*/  ULDC UR6, c[0x0][0xa88] ;  /* 0x0002a20000067ab9 */ /* 0x000fe20000000800 */
[----:B------:R-:W-:Y:S02]  /*ffc0*/  VIADD R7, R152, UR39 ;  /* 0x0000002798077c36 */ /* 0x000fe40008000000 */
[----:B------:R-:W-:Y:S01]  /*ffd0*/  LEA.HI.X R11, R2, UR7, R5, 0x1, P0 ;  /* 0x00000007020b7c11 */ /* 0x000fe200080f0c05 */
[----:B------:R-:W0:Y:S01]  /*ffe0*/  SHFL.IDX PT, R4, R9, 0x1, 0x181f ;  /* 0x00381f0009047f89 */ /* 0x000e2200000e0000 */
[----:B------:R-:W-:Y:S01]  /*fff0*/  IMAD R20, R10, UR6, RZ ;  /* 0x000000060a147c24 */ /* 0x000fe2000f8e02ff */
[----:B------:R-:W-:Y:S01]  /*10000*/  ISETP.GE.AND P0, PT, R19, UR5, PT ;  /* 0x0000000513007c0c */ /* 0x000fe2000bf06270 */
[C---:B------:R-:W-:Y:S01]  /*10010*/  VIADD R3, R7.reuse, 0x30 ;  /* 0x0000003007037836 */ /* 0x040fe20000000000 */
[----:B------:R-:W1:Y:S01]  /*10020*/  SHFL.IDX PT, R2, R9, RZ, 0x181f ;  /* 0x00181fff09027589 */ /* 0x000e6200000e0000 */
        /* <DEDUP_REMOVED lines=8> */
[----:B------:R-:W4:Y:S04]  /*100b0*/  SHFL.IDX PT, R8, R9, 0x3, 0x181f ;  /* 0x00781f0009087f89 */ /* 0x000f2800000e0000 */
[----:B------:R-:W5:Y:S04]  /*100c0*/  SHFL.IDX PT, R10, R11, 0x1, 0x181f ;  /* 0x00381f000b0a7f89 */ /* 0x000f6800000e0000 */
[----:B------:R-:W5:Y:S01]  /*100d0*/  SHFL.IDX PT, R12, R11, 0x2, 0x181f ;  /* 0x00581f000b0c7f89 */ /* 0x000f6200000e0000 */
[----:B0-----:R-:W-:-:S03]  /*100e0*/  @!P2 LEA R4, P5, R19, R4, 0x1 ;  /* 0x000000041304a211 */ /* 0x001fc600078a08ff */
[----:B------:R-:W0:Y:S01]  /*100f0*/  SHFL.IDX PT, R14, R11, 0x3, 0x181f ;  /* 0x00781f000b0e7f89 */ /* 0x000e2200000e0000 */
[C---:B-1----:R-:W-:Y:S02]  /*10100*/  @!P3 LEA R2, P6, R19.reuse, R2, 0x1 ;  /* 0x000000021302b211 */ /* 0x042fe400078c08ff */
[C---:B--2---:R-:W-:Y:S02]  /*10110*/  @!P1 LEA R6, P4, R19.reuse, R6, 0x1 ;  /* 0x0000000613069211 */ /* 0x044fe400078808ff */
[C---:B---3--:R-:W-:Y:S02]  /*10120*/  @!P3 LEA.HI.X R3, R19.reuse, R0, R157, 0x1, P6 ;  /* 0x000000001303b211 */ /* 0x048fe400030f0c9d */
[----:B----4-:R-:W-:-:S03]  /*10130*/  @!P0 LEA R8, P6, R19, R8, 0x1 ;  /* 0x0000000813088211 */ /* 0x010fc600078c08ff */
[----:B------:R1:W-:Y:S01]  /*10140*/  @!P3 ST.E.128 desc[UR48][R2.64], RZ ;  /* 0x000000ff0200b985 */ /* 0x0003e2000c101d30 */
[C-C-:B-----5:R-:W-:Y:S02]  /*10150*/  @!P2 LEA.HI.X R5, R19.reuse, R10, R157.reuse, 0x1, P5 ;  /* 0x0000000a1305a211 */ /* 0x160fe400028f0c9d */
[----:B------:R-:W-:-:S03]  /*10160*/  @!P1 LEA.HI.X R7, R19, R12, R157, 0x1, P4 ;  /* 0x0000000c13079211 */ /* 0x000fc600020f0c9d */
[----:B------:R1:W-:Y:S01]  /*10170*/  @!P2 ST.E.128 desc[UR48][R4.64], RZ ;  /* 0x000000ff0400a985 */ /* 0x0003e2000c101d30 */
[----:B0-----:R-:W-:-:S03]  /*10180*/  @!P0 LEA.HI.X R9, R19, R14, R157, 0x1, P6 ;  /* 0x0000000e13098211 */ /* 0x001fc600030f0c9d */
[----:B------:R1:W-:Y:S04]  /*10190*/  @!P1 ST.E.128 desc[UR48][R6.64], RZ ;  /* 0x000000ff06009985 */ /* 0x0003e8000c101d30 */
[----:B------:R1:W-:Y:S02]  /*101a0*/  @!P0 ST.E.128 desc[UR48][R8.64], RZ ;  /* 0x000000ff08008985 */ /* 0x0003e4000c101d30 */
.L_x_863:
[----:B------:R-:W-:Y:S05]  /*101b0*/  BSYNC B0 ;  /* 0x0000000000007941 */ /* 0x000fea0003800000 */
.L_x_861:
[----:B------:R-:W-:Y:S02]  /*101c0*/  ULDC UR5, c[0x0][0xc38] ;  /* 0x00030e0000057ab9 */ /* 0x000fe40000000800 */
[----:B------:R-:W-:-:S06]  /*101d0*/  UISETP.GE.AND UP0, UPT, UR4, UR5, UPT ;  /* 0x000000050400728c */ /* 0x000fcc000bf06270 */
[----:B------:R-:W-:-:S13]  /*101e0*/  PLOP3.LUT P0, PT, PT, PT, UP0, 0x80, 0x0 ;  /* 0x000000000000781c */ /* 0x000fda0003f0f008 */
[----:B------:R-:W-:Y:S05]  /*101f0*/  @!P0 BRA `(.L_x_866) ;  /* 0xffffff0800dc8947 */ /* 0x000fea000383ffff */
[----:B------:R-:W-:Y:S05]  /*10200*/  EXIT ;  /* 0x000000000000794d */ /* 0x000fea0003800000 */
.L_x_780:
[----:B------:R-:W-:-:S08]  /*10210*/  NOP ;  /* 0x0000000000007918 */ /* 0x000fd00000000000 */
[----:B------:R-:W0:-:S00]  /*10220*/  USETMAXREG.DEALLOC.CTAPOOL 0x20 ;  /* 0x00000020000079c8 */ /* 0x000e0000080e0500 */
[----:B0-----:R-:W-:-:S06]  /*10230*/  LOP3.LUT R0, R0, 0x3, RZ, 0xc0, !PT ;  /* 0x0000000300007812 */ /* 0x001fcc00078ec0ff */
[----:B------:R-:W0:Y:S01]  /*10240*/  S2UR UR6, SR_CTAID.X ;  /* 0x00000000000679c3 */ /* 0x000e220000002500 */
[----:B------:R-:W-:Y:S01]  /*10250*/  LOP3.LUT R22, R22, 0xfffffffb, RZ, 0xc0, !PT ;  /* 0xfffffffb16167812 */ /* 0x000fe200078ec0ff */
[----:B------:R-:W-:Y:S01]  /*10260*/  IMAD.MOV.U32 R16, RZ, RZ, RZ ;  /* 0x000000ffff107224 */ /* 0x000fe200078e00ff */
[----:B------:R1:W2:Y:S01]  /*10270*/  SHFL.IDX PT, R2, R0, RZ, 0x1f ;  /* 0x00001fff00027589 */ /* 0x0002a200000e0000 */
[----:B------:R-:W-:Y:S02]  /*10280*/  IMAD.MOV.U32 R24, RZ, RZ, 0x1 ;  /* 0x00000001ff187424 */ /* 0x000fe400078e00ff */
[----:B------:R-:W-:Y:S02]  /*10290*/  IMAD.MOV.U32 R29, RZ, RZ, RZ ;  /* 0x000000ffff1d7224 */ /* 0x000fe400078e00ff */
[----:B-1----:R-:W0:Y:S01]  /*102a0*/  LDC R0, c[0x0][0xc38] ;  /* 0x00030e00ff007b82 */ /* 0x002e220000000800 */
[----:B--2---:R-:W-:-:S13]  /*102b0*/  ISETP.NE.AND P0, PT, R2, RZ, PT ;  /* 0x000000ff0200720c */ /* 0x004fda0003f05270 */
[----:B------:R-:W-:Y:S01]  /*102c0*/  @P0 LOP3.LUT R22, R22, 0x4, RZ, 0xfc, !PT ;  /* 0x0000000416160812 */ /* 0x000fe200078efcff */
[----:B------:R-:W-:Y:S06]  /*102d0*/  @P0 BAR.ARV 0x4, 0x200 ;  /* 0x0108000000000b1d */ /* 0x000fec0000002000 */
[----:B0-----:R-:W-:-:S13]  /*102e0*/  ISETP.LE.AND P0, PT, R0, UR6, PT ;  /* 0x0000000600007c0c */ /* 0x001fda000bf03270 */
[----:B------:R-:W-:Y:S05]  /*102f0*/  @P0 BRA `(.L_x_867) ;  /* 0x0000003c00080947 */ /* 0x000fea0003800000 */
[----:B------:R-:W0:Y:S01]  /*10300*/  S2R R6, SR_TID.X ;  /* 0x0000000000067919 */ /* 0x000e220000002100 */
[----:B------:R-:W1:Y:S01]  /*10310*/  S2UR UR5, SR_CgaCtaId ;  /* 0x00000000000579c3 */ /* 0x000e620000008800 */
[----:B------:R-:W-:Y:S01]  /*10320*/  UMOV UR4, 0x400 ;  /* 0x0000040000047882 */ /* 0x000fe20000000000 */
[----:B------:R-:W-:Y:S01]  /*10330*/  IMAD.U32 R27, RZ, RZ, UR6 ;  /* 0x00000006ff1b7e24 */ /* 0x000fe2000f8e00ff */
[----:B------:R-:W-:Y:S01]  /*10340*/  ULDC UR42, c[0x0][0xc] ;  /* 0x00000300002a7ab9 */ /* 0x000fe20000000800 */
[----:B------:R-:W-:Y:S01]  /*10350*/  IMAD.MOV.U32 R24, RZ, RZ, 0x1 ;  /* 0x00000001ff187424 */ /* 0x000fe200078e00ff */
[----:B------:R-:W-:Y:S01]  /*10360*/  ULDC.64 UR46, c[0x0][0x198] ;  /* 0x00006600002e7ab9 */ /* 0x000fe20000000a00 */
[----:B------:R-:W-:Y:S02]  /*10370*/  IMAD.MOV.U32 R29, RZ, RZ, RZ ;  /* 0x000000ffff1d7224 */ /* 0x000fe400078e00ff */
[----:B------:R-:W-:Y:S01]  /*10380*/  IMAD.MOV.U32 R16, RZ, RZ, RZ ;  /* 0x000000ffff107224 */ /* 0x000fe200078e00ff */
[----:B-1----:R-:W-:-:S06]  /*10390*/  ULEA UR4, UR5, UR4, 0x18 ;  /* 0x0000000405047291 */ /* 0x002fcc000f8ec03f */
[----:B------:R-:W-:Y:S01]  /*103a0*/  IMAD.U32 R17, RZ, RZ, UR4 ;  /* 0x00000004ff117e24 */ /* 0x000fe2000f8e00ff */
[C---:B0-----:R-:W-:Y:S01]  /*103b0*/  LOP3.LUT R5, R6.reuse, 0x7f, RZ, 0xc0, !PT ;  /* 0x0000007f06057812 */ /* 0x041fe200078ec0ff */
[C---:B------:R-:W-:Y:S01]  /*103c0*/  IMAD.SHL.U32 R0, R6.reuse, 0x8, RZ ;  /* 0x0000000806007824 */ /* 0x040fe200078e00ff */
[C---:B------:R-:W-:Y:S01]  /*103d0*/  LOP3.LUT R28, R6.reuse, 0x1f, RZ, 0xc0, !PT ;  /* 0x0000001f061c7812 */ /* 0x040fe200078ec0ff */
[----:B------:R-:W-:Y:S02]  /*103e0*/  IMAD.SHL.U32 R4, R6, 0x10, RZ ;  /* 0x0000001006047824 */ /* 0x000fe400078e00ff */
[----:B------:R-:W-:Y:S01]  /*103f0*/  IMAD.SHL.U32 R3, R5, 0x8, RZ ;  /* 0x0000000805037824 */ /* 0x000fe200078e00ff */
[----:B------:R-:W-:-:S04]  /*10400*/  LOP3.LUT R2, R0, 0x1f8, RZ, 0xc0, !PT ;  /* 0x000001f800027812 */ /* 0x000fc800078ec0ff */
[----:B------:R-:W-:-:S04]  /*10410*/  LOP3.LUT R2, R2, 0x38, R6, 0x78, !PT ;  /* 0x0000003802027812 */ /* 0x000fc800078e7806 */
[----:B------:R-:W-:Y:S02]  /*10420*/  LOP3.LUT R2, R2, 0x200, R3, 0xf8, !PT ;  /* 0x0000020002027812 */ /* 0x000fe400078ef803 */
[----:B------:R-:W-:-:S03]  /*10430*/  SHF.R.U32.HI R3, RZ, 0x3, R5 ;  /* 0x00000003ff037819 */ /* 0x000fc60000011605 */
[----:B------:R-:W-:Y:S01]  /*10440*/  IMAD R26, R2, 0x2, R17 ;  /* 0x00000002021a7824 */ /* 0x000fe200078e0211 */
[----:B------:R-:W-:-:S07]  /*10450*/  LOP3.LUT R0, R3, 0x70, R4, 0xf8, !PT ;  /* 0x0000007003007812 */ /* 0x000fce00078ef804 */
.L_x_951:
[----:B------:R-:W-:Y:S01]  /*10460*/  ULDC UR8, c[0x0][0xc60] ;  /* 0x0003180000087ab9 */ /* 0x000fe20000000800 */
[C---:B------:R-:W-:Y:S01]  /*10470*/  R2UR UR7, R27.reuse ;  /* 0x000000001b0772ca */ /* 0x040fe200000e0000 */
[----:B------:R-:W-:Y:S01]  /*10480*/  UISETP.NE.AND UP0, UPT, UR8, 0x1, UPT ;  /* 0x000000010800788c */ /* 0x000fe2000bf05270 */
[----:B------:R-:W-:-:S10]  /*10490*/  R2UR UR6, R27 ;  /* 0x000000001b0672ca */ /* 0x000fd400000e0000 */
        /* <DEDUP_REMOVED lines=9> */
[----:B0-----:R-:W-:Y:S05]  /*10530*/  @!P0 BRA `(.L_x_868) ;  /* 0x0000000000208947 */ /* 0x001fea0003800000 */
        /* <DEDUP_REMOVED lines=8> */
.L_x_868:
[----:B------:R-:W-:Y:S01]  /*105c0*/  ULDC UR9, c[0x0][0xc54] ;  /* 0x0003150000097ab9 */ /* 0x000fe20000000800 */
[----:B------:R-:W-:Y:S01]  /*105d0*/  UMOV UR6, UR8 ;  /* 0x0000000800067c82 */ /* 0x000fe20008000000 */
[----:B------:R-:W-:-:S11]  /*105e0*/  UISETP.NE.AND UP0, UPT, UR9, 0x1, UPT ;  /* 0x000000010900788c */ /* 0x000fd6000bf05270 */
[----:B------:R-:W-:Y:S02]  /*105f0*/  @UP0 ULDC.64 UR10, c[0x0][0xc58] ;  /* 0x00031600000a0ab9 */ /* 0x000fe40000000a00 */
[----:B------:R-:W-:-:S04]  /*10600*/  UIMAD.WIDE.U32 UR4, UR8, UR10, URZ ;  /* 0x0000000a080472a5 */ /* 0x000fc8000f8e003f */
[----:B------:R-:W-:-:S04]  /*10610*/  @UP0 USHF.R.U32.HI UR6, URZ, UR11, UR5 ;  /* 0x0000000b3f060299 */ /* 0x000fc80008011605 */
[----:B------:R-:W-:-:S12]  /*10620*/  UIMAD UR4, UR6, UR9, URZ ;  /* 0x00000009060472a4 */ /* 0x000fd8000f8e023f */
.L_x_869:
[----:B------:R-:W-:Y:S02]  /*10630*/  ULOP3.LUT UR5, URZ, UR6, URZ, 0x33, !UPT ;  /* 0x000000063f057292 */ /* 0x000fe4000f8e333f */
[----:B------:R-:W-:Y:S01]  /*10640*/  UIADD3 UR4, UR8, -UR4, URZ ;  /* 0x8000000408047290 */ /* 0x000fe2000fffe03f */
[----:B------:R-:W-:Y:S01]  /*10650*/  ULDC UR15, c[0x0][0xc48] ;  /* 0x00031200000f7ab9 */ /* 0x000fe20000000800 */
[----:B------:R-:W-:Y:S01]  /*10660*/  ULDC UR9, c[0x0][0x448] ;  /* 0x0001120000097ab9 */ /* 0x000fe20000000800 */
[----:B------:R-:W-:Y:S01]  /*10670*/  ULDC UR41, c[0x0][0xc3c] ;  /* 0x00030f0000297ab9 */ /* 0x000fe20000000800 */
[----:B------:R-:W-:Y:S02]  /*10680*/  UISETP.NE.AND UP2, UPT, UR15, 0x1, UPT ;  /* 0x000000010f00788c */ /* 0x000fe4000bf45270 */
[----:B------:R-:W-:Y:S02]  /*10690*/  UISETP.NE.AND UP1, UPT, UR9, 0x1, UPT ;  /* 0x000000010900788c */ /* 0x000fe4000bf25270 */
[----:B------:R-:W-:Y:S01]  /*106a0*/  UIADD3 UR41, UR5, UR41, URZ ;  /* 0x0000002905297290 */ /* 0x000fe2000fffe03f */
[----:B------:R-:W-:Y:S01]  /*106b0*/  ULDC UR14, c[0x0][0xc54] ;  /* 0x00031500000e7ab9 */ /* 0x000fe20000000800 */
[----:B------:R-:W-:Y:S01]  /*106c0*/  ULDC.64 UR10, c[0x0][0x418] ;  /* 0x00010600000a7ab9 */ /* 0x000fe20000000a00 */
[----:B------:R-:W-:-:S02]  /*106d0*/  UIMAD UR14, UR7, UR14, UR4 ;  /* 0x0000000e070e72a4 */ /* 0x000fc4000f8e0204 */
[----:B------:R-:W-:Y:S01]  /*106e0*/  UISETP.NE.U32.AND UP0, UPT, UR10, URZ, UPT ;  /* 0x0000003f0a00728c */ /* 0x000fe2000bf05070 */
[----:B------:R-:W-:Y:S01]  /*106f0*/  ULDC.64 UR4, c[0x0][0x9e0] ;  /* 0x0002780000047ab9 */ /* 0x000fe20000000a00 */
[----:B------:R-:W-:Y:S02]  /*10700*/  UIMAD UR41, UR41, 0xc0, URZ ;  /* 0x000000c0292978a4 */ /* 0x000fe4000f8e023f */
[----:B------:R-:W-:Y:S02]  /*10710*/  UISETP.GE.AND UP3, UPT, UR5, 0x1, UPT ;  /* 0x000000010500788c */ /* 0x000fe4000bf66270 */
[----:B------:R-:W-:Y:S02]  /*10720*/  UISETP.NE.AND.EX UP0, UPT, UR11, URZ, UPT, UP0 ;  /* 0x0000003f0b00728c */ /* 0x000fe4000bf05300 */
[----:B------:R-:W-:Y:S01]  /*10730*/  UIADD3 UR9, UR41, 0xbf, URZ ;  /* 0x000000bf29097890 */ /* 0x000fe2000fffe03f */
[----:B------:R-:W-:Y:S01]  /*10740*/  ULDC UR8, c[0x0][0x424] ;  /* 0x0001090000087ab9 */ /* 0x000fe20000000800 */
[----:B------:R-:W-:Y:S01]  /*10750*/  ULDC UR6, c[0x0][0x288] ;  /* 0x0000a20000067ab9 */ /* 0x000fe20000000800 */
[----:B------:R-:W-:Y:S01]  /*10760*/  @UP2 ULDC UR10, c[0x0][0xc4c] ;  /* 0x00031300000a2ab9 */ /* 0x000fe20000000800 */
[----:B------:R-:W-:Y:S01]  /*10770*/  @UP1 ULDC UR12, c[0x0][0x44c] ;  /* 0x00011300000c1ab9 */ /* 0x000fe20000000800 */
[----:B------:R-:W-:Y:S01]  /*10780*/  UIADD3 UR16, -UR6, 0x1, URZ ;  /* 0x0000000106107890 */ /* 0x000fe2000fffe13f */
[----:B------:R-:W-:Y:S01]  /*10790*/  PLOP3.LUT P1, PT, PT, PT, UP3, 0x80, 0x0 ;  /* 0x000000000000781c */ /* 0x000fe20003f2f038 */
[----:B------:R-:W-:-:S02]  /*107a0*/  UIMAD.WIDE.U32 UR10, UR14, UR10, URZ ;  /* 0x0000000a0e0a72a5 */ /* 0x000fc4000f8e003f */
[----:B------:R-:W-:Y:S02]  /*107b0*/  USEL UR8, UR8, 0x1, UP0 ;  /* 0x0000000108087887 */ /* 0x000fe40008000000 */
[----:B------:R-:W-:Y:S01]  /*107c0*/  UIMAD.WIDE.U32 UR12, UR9, UR12, URZ ;  /* 0x0000000c090c72a5 */ /* 0x000fe2000f8e003f */
[----:B------:R-:W-:Y:S01]  /*107d0*/  ULDC UR7, c[0x0][0x2f0] ;  /* 0x0000bc0000077ab9 */ /* 0x000fe20000000800 */
[----:B------:R-:W-:Y:S01]  /*107e0*/  @UP2 ULDC UR17, c[0x0][0xc50] ;  /* 0x0003140000112ab9 */ /* 0x000fe20000000800 */
[----:B------:R-:W-:Y:S01]  /*107f0*/  @UP1 ULDC UR18, c[0x0][0x450] ;  /* 0x0001140000121ab9 */ /* 0x000fe20000000800 */
[----:B------:R-:W-:Y:S01]  /*10800*/  UMOV UR43, UR14 ;  /* 0x0000000e002b7c82 */ /* 0x000fe20008000000 */
[----:B------:R-:W-:Y:S02]  /*10810*/  UIMAD UR16, UR8, UR7, UR16 ;  /* 0x00000007081072a4 */ /* 0x000fe4000f8e0210 */
[----:B------:R-:W-:Y:S02]  /*10820*/  @UP2 USHF.R.U32.HI UR43, URZ, UR17, UR11 ;  /* 0x000000113f2b2299 */ /* 0x000fe4000801160b */
[----:B------:R-:W-:-:S02]  /*10830*/  @UP1 USHF.R.U32.HI UR9, URZ, UR18, UR13 ;  /* 0x000000123f091299 */ /* 0x000fc4000801160d */
[----:B------:R-:W-:Y:S02]  /*10840*/  UIADD3 UR36, -UR43, URZ, URZ ;  /* 0x0000003f2b247290 */ /* 0x000fe4000fffe13f */
[----:B------:R-:W-:Y:S02]  /*10850*/  UIADD3 UR10, UR16, UR9, URZ ;  /* 0x00000009100a7290 */ /* 0x000fe4000fffe03f */
[----:B------:R-:W-:Y:S02]  /*10860*/  UIMAD UR36, UR15, UR36, UR14 ;  /* 0x000000240f2472a4 */ /* 0x000fe4000f8e020e */
[----:B------:R-:W-:Y:S01]  /*10870*/  UIADD3 UR4, UR10, UR4, URZ ;  /* 0x000000040a047290 */ /* 0x000fe2000fffe03f */
[----:B------:R-:W-:Y:S11]  /*10880*/  @!P1 BRA `(.L_x_870) ;  /* 0x0000000000449947 */ /* 0x000ff60003800000 */
        /* <DEDUP_REMOVED lines=10> */
.L_x_871:
[----:B------:R-:W-:-:S11]  /*10930*/  UISETP.NE.AND UP0, UPT, UR5, 0x1, UPT ;  /* 0x000000010500788c */ /* 0x000fd6000bf05270 */
[----:B------:R-:W-:Y:S02]  /*10940*/  @UP0 ULDC.64 UR12, c[0x0][0x9e8] ;  /* 0x00027a00000c0ab9 */ /* 0x000fe40000000a00 */
[----:B------:R-:W-:-:S04]  /*10950*/  UIMAD.WIDE.U32 UR10, UR9, UR12, URZ ;  /* 0x0000000c090a72a5 */ /* 0x000fc8000f8e003f */
[----:B------:R-:W-:-:S12]  /*10960*/  @UP0 USHF.R.U32.HI UR9, URZ, UR13, UR11 ;  /* 0x0000000d3f090299 */ /* 0x000fd8000801160b */
.L_x_872:
[----:B------:R-:W-:-:S04]  /*10970*/  UIMAD UR9, UR9, UR5, UR5 ;  /* 0x00000005090972a4 */ /* 0x000fc8000f8e0205 */
[----:B------:R-:W-:-:S04]  /*10980*/  UISETP.LT.AND UP0, UPT, UR4, UR9, UPT ;  /* 0x000000090400728c */ /* 0x000fc8000bf01270 */
[----:B------:R-:W-:-:S12]  /*10990*/  USEL UR4, UR4, UR9, UP0 ;  /* 0x0000000904047287 */ /* 0x000fd80008000000 */
.L_x_870:
[----:B------:R-:W-:Y:S02]  /*109a0*/  UIMAD UR13, UR8, UR7, 0x7f ;  /* 0x0000007f080d74a4 */ /* 0x000fe4000f8e0207 */
[----:B------:R-:W-:Y:S02]  /*109b0*/  UIADD3 UR4, UR4, 0x7f, URZ ;  /* 0x0000007f04047890 */ /* 0x000fe4000fffe03f */
[----:B------:R-:W-:Y:S02]  /*109c0*/  USHF.R.S32.HI UR14, URZ, 0x1f, UR13 ;  /* 0x0000001f3f0e7899 */ /* 0x000fe4000801140d */
[----:B------:R-:W-:Y:S01]  /*109d0*/  USHF.R.S32.HI UR9, URZ, 0x1f, UR4 ;  /* 0x0000001f3f097899 */ /* 0x000fe20008011404 */
[----:B------:R-:W-:Y:S01]  /*109e0*/  @UP1 ULDC UR10, c[0x0][0x44c] ;  /* 0x00011300000a1ab9 */ /* 0x000fe20000000800 */
[----:B------:R-:W-:Y:S02]  /*109f0*/  ULEA.HI UR14, UR14, UR13, URZ, 0x7 ;  /* 0x0000000d0e0e7291 */ /* 0x000fe4000f8f383f */
[----:B------:R-:W-:-:S02]  /*10a00*/  UIMAD.WIDE.U32 UR10, UR41, UR10, URZ ;  /* 0x0000000a290a72a5 */ /* 0x000fc4000f8e003f */
[----:B------:R-:W-:Y:S01]  /*10a10*/  ULEA.HI UR9, UR9, UR4, URZ, 0x7 ;  /* 0x0000000409097291 */ /* 0x000fe2000f8f383f */
[----:B------:R-:W-:Y:S01]  /*10a20*/  @UP1 ULDC UR15, c[0x0][0x450] ;  /* 0x00011400000f1ab9 */ /* 0x000fe20000000800 */
[----:B------:R-:W-:Y:S01]  /*10a30*/  UMOV UR12, UR41 ;  /* 0x00000029000c7c82 */ /* 0x000fe20008000000 */
[----:B------:R-:W-:Y:S02]  /*10a40*/  UIMAD UR4, UR8, UR7, -UR6 ;  /* 0x00000007080472a4 */ /* 0x000fe4000f8e0a06 */
[----:B------:R-:W-:Y:S02]  /*10a50*/  USHF.R.S32.HI UR14, URZ, 0x7, UR14 ;  /* 0x000000073f0e7899 */ /* 0x000fe4000801140e */
[----:B------:R-:W-:Y:S02]  /*10a60*/  USHF.R.S32.HI UR9, URZ, 0x7, UR9 ;  /* 0x000000073f097899 */ /* 0x000fe40008011409 */
[----:B------:R-:W-:Y:S02]  /*10a70*/  @UP1 USHF.R.U32.HI UR12, URZ, UR15, UR11 ;  /* 0x0000000f3f0c1299 */ /* 0x000fe4000801160b */
[----:B------:R-:W-:-:S02]  /*10a80*/  UISETP.LT.AND UP0, UPT, UR14, UR9, UPT ;  /* 0x000000090e00728c */ /* 0x000fc4000bf01270 */
[----:B------:R-:W-:Y:S01]  /*10a90*/  UIADD3 UR4, UR4, UR12, URZ ;  /* 0x0000000c04047290 */ /* 0x000fe2000fffe03f */
[----:B------:R-:W-:Y:S01]  /*10aa0*/  ULDC UR8, c[0x0][0x9dc] ;  /* 0x0002770000087ab9 */ /* 0x000fe20000000800 */
[----:B------:R-:W-:Y:S02]  /*10ab0*/  USEL UR40, UR14, UR9, UP0 ;  /* 0x000000090e287287 */ /* 0x000fe40008000000 */
        /* <DEDUP_REMOVED lines=12> */
.L_x_874:
[----:B------:R-:W-:-:S11]  /*10b80*/  UISETP.NE.AND UP0, UPT, UR5, 0x1, UPT ;  /* 0x000000010500788c */ /* 0x000fd6000bf05270 */
[----:B------:R-:W-:Y:S02]  /*10b90*/  @UP0 ULDC.64 UR10, c[0x0][0x9e8] ;  /* 0x00027a00000a0ab9 */ /* 0x000fe40000000a00 */
[----:B------:R-:W-:-:S04]  /*10ba0*/  UIMAD.WIDE.U32 UR6, UR4, UR10, URZ ;  /* 0x0000000a040672a5 */ /* 0x000fc8000f8e003f */
[----:B------:R-:W-:-:S12]  /*10bb0*/  @UP0 USHF.R.U32.HI UR4, URZ, UR11, UR7 ;  /* 0x0000000b3f040299 */ /* 0x000fd80008011607 */
.L_x_875:
[----:B------:R-:W-:-:S04]  /*10bc0*/  UIMAD UR4, UR4, UR5, URZ ;  /* 0x00000005040472a4 */ /* 0x000fc8000f8e023f */
[----:B------:R-:W-:-:S04]  /*10bd0*/  UISETP.LT.AND UP0, UPT, UR8, UR4, UPT ;  /* 0x000000040800728c */ /* 0x000fc8000bf01270 */
[----:B------:R-:W-:-:S12]  /*10be0*/  USEL UR8, UR8, UR4, !UP0 ;  /* 0x0000000408087287 */ /* 0x000fd8000c000000 */
.L_x_873:
[----:B------:R-:W-:Y:S01]  /*10bf0*/  USHF.R.S32.HI UR4, URZ, 0x1f, UR8 ;  /* 0x0000001f3f047899 */ /* 0x000fe20008011408 */
[----:B------:R-:W-:Y:S03]  /*10c00*/  BSSY B7, `(.L_x_876) ;  /* 0x0000318000077945 */ /* 0x000fe60003800000 */
[----:B------:R-:W-:-:S04]  /*10c10*/  ULEA.HI UR4, UR4, UR8, URZ, 0x7 ;  /* 0x0000000804047291 */ /* 0x000fc8000f8f383f */
[----:B------:R-:W-:-:S04]  /*10c20*/  USHF.R.S32.HI UR4, URZ, 0x7, UR4 ;  /* 0x000000073f047899 */ /* 0x000fc80008011404 */
[----:B------:R-:W-:-:S04]  /*10c30*/  UISETP.LT.AND UP0, UPT, URZ, UR4, UPT ;  /* 0x000000043f00728c */ /* 0x000fc8000bf01270 */
[----:B------:R-:W-:-:S04]  /*10c40*/  USEL UR39, URZ, UR4, !UP0 ;  /* 0x000000043f277287 */ /* 0x000fc8000c000000 */
[----:B------:R-:W-:-:S06]  /*10c50*/  UISETP.GT.AND UP0, UPT, UR40, UR39, UPT ;  /* 0x000000272800728c */ /* 0x000fcc000bf04270 */
[----:B------:R-:W-:-:S13]  /*10c60*/  PLOP3.LUT P0, PT, PT, PT, UP0, 0x80, 0x0 ;  /* 0x000000000000781c */ /* 0x000fda0003f0f008 */
[----:B------:R-:W-:Y:S05]  /*10c70*/  @P0 BRA `(.L_x_877) ;  /* 0x0000000000440947 */ /* 0x000fea0003800000 */
[----:B------:R-:W0:Y:S02]  /*10c80*/  S2R R0, SR_TID.X ;  /* 0x0000000000007919 */ /* 0x000e240000002100 */
[----:B0-----:R-:W-:-:S04]  /*10c90*/  LOP3.LUT R0, R0, 0x7f, RZ, 0xc0, !PT ;  /* 0x0000007f00007812 */ /* 0x001fc800078ec0ff */
[----:B------:R-:W-:-:S13]  /*10ca0*/  ISETP.NE.AND P1, PT, R0, RZ, PT ;  /* 0x000000ff0000720c */ /* 0x000fda0003f25270 */
[----:B------:R-:W-:Y:S05]  /*10cb0*/  @P1 BRA `(.L_x_878) ;  /* 0x0000003000301947 */ /* 0x000fea0003800000 */
[----:B------:R-:W0:Y:S01]  /*10cc0*/  S2R R7, SR_LANEID ;  /* 0x0000000000077919 */ /* 0x000e220000000000 */
[----:B------:R-:W-:Y:S01]  /*10cd0*/  VOTEU.ANY UR4, UPT, PT ;  /* 0x0000000000047886 */ /* 0x000fe200038e0100 */
[----:B------:R-:W1:Y:S01]  /*10ce0*/  LDC.64 R2, c[0x0][0xc80] ;  /* 0x00032000ff027b82 */ /* 0x000e620000000a00 */
[----:B------:R-:W0:Y:S08]  /*10cf0*/  FLO.U32 R0, UR4 ;  /* 0x0000000400007d00 */ /* 0x000e3000080e0000 */
[----:B------:R-:W1:Y:S01]  /*10d00*/  POPC R5, UR4 ;  /* 0x0000000400057d09 */ /* 0x000e620008000000 */
[----:B0-----:R-:W-:-:S13]  /*10d10*/  ISETP.EQ.U32.AND P0, PT, R0, R7, PT ;  /* 0x000000070000720c */ /* 0x001fda0003f02070 */
[----:B-1----:R-:W2:Y:S01]  /*10d20*/  @P0 ATOMG.E.ADD.STRONG.GPU PT, R3, desc[UR48][R2.64], R5 ;  /* 0x00000005020309a8 */ /* 0x002ea200081ee1f0 */
[----:B------:R-:W0:Y:S02]  /*10d30*/  S2R R4, SR_LTMASK ;  /* 0x0000000000047919 */ /* 0x000e240000003900 */
[----:B0-----:R-:W-:-:S04]  /*10d40*/  LOP3.LUT R4, R4, UR4, RZ, 0xc0, !PT ;  /* 0x0000000404047c12 */ /* 0x001fc8000f8ec0ff */
[----:B------:R-:W0:Y:S01]  /*10d50*/  POPC R27, R4 ;  /* 0x00000004001b7309 */ /* 0x000e220000000000 */
[----:B--2---:R-:W0:Y:S02]  /*10d60*/  SHFL.IDX PT, R0, R3, R0, 0x1f ;  /* 0x00001f0003007589 */ /* 0x004e2400000e0000 */
[----:B0-----:R-:W-:Y:S01]  /*10d70*/  IADD3 R27, R0, UR42, R27 ;  /* 0x0000002a001b7c10 */ /* 0x001fe2000fffe01b */
[----:B------:R-:W-:Y:S06]  /*10d80*/  BRA `(.L_x_878) ;  /* 0x0000002c00fc7947 */ /* 0x000fec0003800000 */
.L_x_877:
[----:B------:R-:W-:Y:S01]  /*10d90*/  VIADD R0, R17, 0xe400 ;  /* 0x0000e40011007836 */ /* 0x000fe20000000000 */
[----:B------:R-:W-:Y:S04]  /*10da0*/  BSSY B6, `(.L_x_879) ;  /* 0x0000013000067945 */ /* 0x000fe80003800000 */
[----:B------:R-:W-:-:S13]  /*10db0*/  LOP3.LUT P0, RZ, R0, 0x3ff, RZ, 0xc0, !PT ;  /* 0x000003ff00ff7812 */ /* 0x000fda000780c0ff */
[----:B------:R-:W-:Y:S05]  /*10dc0*/  @!P0 BRA `(.L_x_880) ;  /* 0x0000000000408947 */ /* 0x000fea0003800000 */
[----:B------:R-:W-:Y:S01]  /*10dd0*/  MOV R2, 0x0 ;  /* 0x0000000000027802 */ /* 0x000fe20000000f00 */
[----:B------:R-:W-:Y:S01]  /*10de0*/  ULDC.64 UR4, c[0x4][0xa8] ;  /* 0x01002a0000047ab9 */ /* 0x000fe20000000a00 */
[----:B------:R-:W-:Y:S01]  /*10df0*/  ULDC.64 UR6, c[0x4][0xb0] ;  /* 0x01002c0000067ab9 */ /* 0x000fe20000000a00 */
[----:B------:R-:W-:Y:S02]  /*10e00*/  IMAD.U32 R4, RZ, RZ, UR4 ;  /* 0x00000004ff047e24 */ /* 0x000fe4000f8e00ff */
[----:B------:R-:W-:Y:S01]  /*10e10*/  IMAD.U32 R5, RZ, RZ, UR5 ;  /* 0x00000005ff057e24 */ /* 0x000fe2000f8e00ff */
[----:B------:R-:W0:Y:S01]  /*10e20*/  LDC.64 R2, c[0x4][R2] ;  /* 0x0100000002027b82 */ /* 0x000e220000000a00 */
[----:B------:R-:W-:Y:S01]  /*10e30*/  ULDC.64 UR4, c[0x4][0x8] ;  /* 0x0100020000047ab9 */ /* 0x000fe20000000a00 */
[----:B------:R-:W-:Y:S02]  /*10e40*/  IMAD.U32 R6, RZ, RZ, UR6 ;  /* 0x00000006ff067e24 */ /* 0x000fe4000f8e00ff */
[----:B------:R-:W-:-:S02]  /*10e50*/  IMAD.U32 R7, RZ, RZ, UR7 ;  /* 0x00000007ff077e24 */ /* 0x000fc4000f8e00ff */
[----:B------:R-:W-:Y:S02]  /*10e60*/  IMAD.U32 R10, RZ, RZ, UR4 ;  /* 0x00000004ff0a7e24 */ /* 0x000fe4000f8e00ff */
[----:B------:R-:W-:Y:S02]  /*10e70*/  IMAD.U32 R11, RZ, RZ, UR5 ;  /* 0x00000005ff0b7e24 */ /* 0x000fe4000f8e00ff */
[----:B------:R-:W-:Y:S02]  /*10e80*/  IMAD.MOV.U32 R8, RZ, RZ, 0x70 ;  /* 0x00000070ff087424 */ /* 0x000fe400078e00ff */
[----:B------:R-:W-:Y:S02]  /*10e90*/  IMAD.MOV.U32 R12, RZ, RZ, 0x1 ;  /* 0x00000001ff0c7424 */ /* 0x000fe400078e00ff */
[----:B------:R-:W-:-:S07]  /*10ea0*/  IMAD.MOV.U32 R13, RZ, RZ, RZ ;  /* 0x000000ffff0d7224 */ /* 0x000fce00078e00ff */
[----:B------:R-:W-:-:S07]  /*10eb0*/  LEPC R20, `(.L_x_880) ;  /* 0x000000001014794e */ /* 0x000fce0000000000 */
[----:B0-----:R-:W-:Y:S05]  /*10ec0*/  CALL.ABS.NOINC R2 ;  /* 0x0000000002007343 */ /* 0x001fea0003c00000 */
.L_x_880:
[----:B------:R-:W-:Y:S05]  /*10ed0*/  BSYNC B6 ;  /* 0x0000000000067941 */ /* 0x000fea0003800000 */
.L_x_879:
        /* <DEDUP_REMOVED lines=8> */
[----:B------:R0:W1:Y:S01]  /*10f60*/  LDC.64 R2, c[0x4][R18] ;  /* 0x0100000012027b82 */ /* 0x0000620000000a00 */
[----:B------:R-:W-:Y:S02]  /*10f70*/  IMAD.U32 R4, RZ, RZ, UR6 ;  /* 0x00000006ff047e24 */ /* 0x000fe4000f8e00ff */
[----:B------:R-:W-:Y:S02]  /*10f80*/  IMAD.U32 R5, RZ, RZ, UR7 ;  /* 0x00000007ff057e24 */ /* 0x000fe4000f8e00ff */
[----:B------:R-:W-:Y:S02]  /*10f90*/  IMAD.U32 R6, RZ, RZ, UR8 ;  /* 0x00000008ff067e24 */ /* 0x000fe4000f8e00ff */
[----:B------:R-:W-:-:S02]  /*10fa0*/  IMAD.U32 R7, RZ, RZ, UR9 ;  /* 0x00000009ff077e24 */ /* 0x000fc4000f8e00ff */
[----:B------:R-:W-:Y:S02]  /*10fb0*/  IMAD.U32 R10, RZ, RZ, UR4 ;  /* 0x00000004ff0a7e24 */ /* 0x000fe4000f8e00ff */
[----:B------:R-:W-:Y:S02]  /*10fc0*/  IMAD.U32 R11, RZ, RZ, UR5 ;  /* 0x00000005ff0b7e24 */ /* 0x000fe4000f8e00ff */
[----:B------:R-:W-:Y:S02]  /*10fd0*/  IMAD.MOV.U32 R8, RZ, RZ, 0x70 ;  /* 0x00000070ff087424 */ /* 0x000fe400078e00ff */
[----:B------:R-:W-:Y:S02]  /*10fe0*/  IMAD.MOV.U32 R12, RZ, RZ, 0x1 ;  /* 0x00000001ff0c7424 */ /* 0x000fe400078e00ff */
[----:B0-----:R-:W-:-:S07]  /*10ff0*/  IMAD.MOV.U32 R13, RZ, RZ, RZ ;  /* 0x000000ffff0d7224 */ /* 0x001fce00078e00ff */
[----:B------:R-:W-:-:S07]  /*11000*/  LEPC R20, `(.L_x_883) ;  /* 0x000000001014794e */ /* 0x000fce0000000000 */
[----:B-1----:R-:W-:Y:S05]  /*11010*/  CALL.ABS.NOINC R2 ;  /* 0x0000000002007343 */ /* 0x002fea0003c00000 */
.L_x_883:
[----:B------:R0:W1:Y:S01]  /*11020*/  LDC.64 R2, c[0x4][R18] ;  /* 0x0100000012027b82 */ /* 0x0000620000000a00 */
[----:B------:R-:W-:Y:S01]  /*11030*/  ULDC.64 UR4, c[0x4][0xa8] ;  /* 0x01002a0000047ab9 */ /* 0x000fe20000000a00 */
[----:B------:R-:W-:Y:S01]  /*11040*/  ULDC.64 UR6, c[0x4][0xb0] ;  /* 0x01002c0000067ab9 */ /* 0x000fe20000000a00 */
[----:B------:R-:W-:Y:S02]  /*11050*/  IMAD.U32 R4, RZ, RZ, UR4 ;  /* 0x00000004ff047e24 */ /* 0x000fe4000f8e00ff */
        /* <DEDUP_REMOVED lines=11> */
.L_x_882:
[----:B------:R-:W-:Y:S05]  /*11110*/  BSYNC B6 ;  /* 0x0000000000067941 */ /* 0x000fea0003800000 */
.L_x_881:
[----:B------:R-:W-:Y:S01]  /*11120*/  ULDC.64 UR4, c[0x0][0x9f8] ;  /* 0x00027e0000047ab9 */ /* 0x000fe20000000a00 */
[----:B------:R-:W-:Y:S01]  /*11130*/  IMAD.U32 R23, RZ, RZ, UR43 ;  /* 0x0000002bff177e24 */ /* 0x000fe2000f8e00ff */
[----:B------:R-:W-:-:S04]  /*11140*/  UISETP.NE.U32.AND UP0, UPT, UR4, URZ, UPT ;  /* 0x0000003f0400728c */ /* 0x000fc8000bf05070 */
[----:B------:R-:W-:-:S06]  /*11150*/  UISETP.NE.AND.EX UP0, UPT, UR5, URZ, UPT, UP0 ;  /* 0x0000003f0500728c */ /* 0x000fcc000bf05300 */
[----:B------:R-:W-:-:S05]  /*11160*/  PLOP3.LUT P0, PT, PT, PT, UP0, 0x80, 0x0 ;  /* 0x000000000000781c */ /* 0x000fca0003f0f008 */
[----:B------:R-:W-:Y:S02]  /*11170*/  @UP0 ULDC.64 UR4, c[0x0][0x9f8] ;  /* 0x00027e0000040ab9 */ /* 0x000fe40000000a00 */
[----:B------:R-:W-:-:S06]  /*11180*/  @UP0 UIMAD.WIDE UR4, UR43, 0x4, UR4 ;  /* 0x000000042b0408a5 */ /* 0x000fcc000f8e0204 */
[----:B------:R-:W-:Y:S02]  /*11190*/  IMAD.U32 R2, RZ, RZ, UR4 ;  /* 0x00000004ff027e24 */ /* 0x000fe4000f8e00ff */
[----:B------:R-:W-:-:S05]  /*111a0*/  IMAD.U32 R3, RZ, RZ, UR5 ;  /* 0x00000005ff037e24 */ /* 0x000fca000f8e00ff */
[----:B------:R0:W2:Y:S01]  /*111b0*/  @P0 LDG.E R23, desc[UR48][R2.64] ;  /* 0x0000003002170981 */ /* 0x0000a2000c1e1900 */
[----:B------:R-:W-:Y:S01]  /*111c0*/  UMOV UR4, 0xffffffff ;  /* 0xffffffff00047882 */ /* 0x000fe20000000000 */
[----:B------:R-:W-:Y:S01]  /*111d0*/  IMAD.U32 R19, RZ, RZ, UR40 ;  /* 0x00000028ff137e24 */ /* 0x000fe2000f8e00ff */
[----:B------:R-:W-:Y:S01]  /*111e0*/  LOP3.LUT R22, R22, 0xfffffffe, RZ, 0xc0, !PT ;  /* 0xfffffffe16167812 */ /* 0x000fe200078ec0ff */
[----:B------:R-:W1:Y:S02]  /*111f0*/  S2R R18, SR_TID.X ;  /* 0x0000000000127919 */ /* 0x000e640000002100 */
[----:B------:R-:W-:Y:S01]  /*11200*/  VIADD R19, R19, 0xffffffff ;  /* 0xffffffff13137836 */ /* 0x000fe20000000000 */
[----:B0-----:R-:W0:Y:S02]  /*11210*/  LDC.64 R2, c[0x0][0x418] ;  /* 0x00010600ff027b82 */ /* 0x001e240000000a00 */
[----:B0-----:R-:W-:Y:S02]  /*11220*/  ISETP.NE.U32.AND P0, PT, R2, RZ, PT ;  /* 0x000000ff0200720c */ /* 0x001fe40003f05070 */
[----:B-1----:R-:W-:-:S02]  /*11230*/  SHF.R.U32.HI R20, RZ, 0x5, R18 ;  /* 0x00000005ff147819 */ /* 0x002fc40000011612 */
[----:B------:R-:W-:Y:S02]  /*11240*/  ISETP.NE.AND.EX P1, PT, R3, RZ, PT, P0 ;  /* 0x000000ff0300720c */ /* 0x000fe40003f25300 */
[----:B------:R-:W-:-:S11]  /*11250*/  LOP3.LUT R20, R20, 0x3, RZ, 0xc0, !PT ;  /* 0x0000000314147812 */ /* 0x000fd600078ec0ff */
[----:B------:R-:W-:Y:S02]  /*11260*/  @P1 LOP3.LUT R22, R22, 0x1, RZ, 0xfc, !PT ;  /* 0x0000000116161812 */ /* 0x000fe400078efcff */
[----:B--2---:R-:W-:Y:S02]  /*11270*/  SHF.R.S32.HI R25, RZ, 0x1f, R23 ;  /* 0x0000001fff197819 */ /* 0x004fe40000011417 */
[----:B------:R-:W-:Y:S01]  /*11280*/  SEL R18, R23, RZ, !P1 ;  /* 0x000000ff17127207 */ /* 0x000fe20004800000 */
[----:B------:R-:W-:Y:S06]  /*11290*/  BRA.DIV UR4, `(.L_x_884) ;  /* 0x0000003204d87947 */ /* 0x000fec000b800000 */
[----:B------:R0:W1:Y:S02]  /*112a0*/  SHFL.IDX PT, R14, R20, RZ, 0x1f ;  /* 0x00001fff140e7589 */ /* 0x00006400000e0000 */
.L_x_966:
[----:B-1----:R-:W-:Y:S02]  /*112b0*/  ISETP.NE.AND P0, PT, R14, RZ, PT ;  /* 0x000000ff0e00720c */ /* 0x002fe40003f05270 */
[----:B------:R-:W-:Y:S02]  /*112c0*/  PLOP3.LUT P2, PT, PT, PT, PT, 0x8, 0x0 ;  /* 0x000000000000781c */ /* 0x000fe40003f4e170 */
[----:B------:R-:W-:-:S11]  /*112d0*/  LOP3.LUT R22, R22, 0xfffffffd, RZ, 0xc0, !PT ;  /* 0xfffffffd16167812 */ /* 0x000fd600078ec0ff */
[----:B------:R-:W-:Y:S01]  /*112e0*/  @P2 LOP3.LUT R22, R22, 0x2, RZ, 0xfc, !PT ;  /* 0x0000000216162812 */ /* 0x000fe200078efcff */
[----:B------:R-:W-:Y:S06]  /*112f0*/  @P0 BRA `(.L_x_885) ;  /* 0x0000000000dc0947 */ /* 0x000fec0003800000 */
[----:B------:R-:W-:-:S03]  /*11300*/  UMOV UR4, 0xffffffff ;  /* 0xffffffff00047882 */ /* 0x000fc60000000000 */
[----:B------:R-:W-:Y:S05]  /*11310*/  BRA.DIV UR4, `(.L_x_886) ;  /* 0x0000003204d87947 */ /* 0x000fea000b800000 */
[----:B------:R-:W-:-:S13]  /*11320*/  ELECT P6, URZ, PT ;  /* 0x00000000003f782f */ /* 0x000fda00038c0000 */
.L_x_969:
[----:B------:R-:W-:Y:S05]  /*11330*/  @!P6 BRA `(.L_x_885) ;  /* 0x0000000000cce947 */ /* 0x000fea0003800000 */
[----:B------:R-:W-:Y:S01]  /*11340*/  IMAD.MOV.U32 R18, RZ, RZ, R23 ;  /* 0x000000ffff127224 */ /* 0x000fe200078e0017 */
[----:B------:R-:W-:Y:S06]  /*11350*/  @!P1 BRA `(.L_x_887) ;  /* 0x0000000000489947 */ /* 0x000fec0003800000 */
[----:B------:R-:W1:Y:S01]  /*11360*/  LDC R0, c[0x0][0x43c] ;  /* 0x00010f00ff007b82 */ /* 0x000e620000000800 */
[----:B------:R-:W-:Y:S01]  /*11370*/  IMAD.MOV.U32 R7, RZ, RZ, R19 ;  /* 0x000000ffff077224 */ /* 0x000fe200078e0013 */
[----:B------:R-:W-:Y:S02]  /*11380*/  ULDC.64 UR4, c[0x0][0x428] ;  /* 0x00010a0000047ab9 */ /* 0x000fe40000000a00 */
[----:B------:R-:W-:-:S04]  /*11390*/  IMAD R6, R25, UR4, RZ ;  /* 0x0000000419067c24 */ /* 0x000fc8000f8e02ff */
[----:B------:R-:W-:Y:S01]  /*113a0*/  IMAD R9, R23, UR5, R6 ;  /* 0x0000000517097c24 */ /* 0x000fe2000f8e0206 */
[----:B-1----:R-:W-:-:S13]  /*113b0*/  ISETP.NE.AND P0, PT, R0, 0x1, PT ;  /* 0x000000010000780c */ /* 0x002fda0003f05270 */
[----:B------:R-:W1:Y:S02]  /*113c0*/  @P0 LDC.64 R4, c[0x0][0x440] ;  /* 0x00011000ff040b82 */ /* 0x000e640000000a00 */
[----:B-1----:R-:W-:-:S05]  /*113d0*/  @P0 IMAD.HI.U32 R4, R19, R4, RZ ;  /* 0x0000000413040227 */ /* 0x002fca00078e00ff */
        /* <DEDUP_REMOVED lines=10> */
.L_x_887:
[----:B------:R-:W2:Y:S01]  /*11480*/  S2R R0, SR_TID.X ;  /* 0x0000000000007919 */ /* 0x000ea20000002100 */
[----:B-1----:R-:W-:Y:S01]  /*11490*/  IMAD R3, R16, 0x8, R17 ;  /* 0x0000000810037824 */ /* 0x002fe200078e0211 */
[----:B--2---:R-:W-:Y:S02]  /*114a0*/  LOP3.LUT R2, R0, 0x7f, RZ, 0xc0, !PT ;  /* 0x0000007f00027812 */ /* 0x004fe400078ec0ff */
[----:B------:R-:W-:Y:S02]  /*114b0*/  SHF.L.U32 R0, R24, 0x1f, RZ ;  /* 0x0000001f18007819 */ /* 0x000fe400000006ff */
[----:B------:R-:W-:Y:S02]  /*114c0*/  ISETP.NE.AND P1, PT, R2, RZ, PT ;  /* 0x000000ff0200720c */ /* 0x000fe40003f25270 */
[----:B------:R-:W1:Y:S02]  /*114d0*/  SYNCS.PHASECHK.TRANS64.TRYWAIT P0, [R3+URZ+0x16840], R0 ;  /* 0x01684000030075a7 */ /* 0x000e64000800017f */
[----:B-1----:R-:W-:Y:S09]  /*114e0*/  @!P0 BRA `(.L_x_888) ;  /* 0x0000003000848947 */ /* 0x002ff20003800000 */
.L_x_970:
[----:B------:R-:W-:Y:S05]  /*114f0*/  @P1 BRA `(.L_x_889) ;  /* 0x0000000000141947 */ /* 0x000fea0003800000 */
[----:B------:R-:W-:Y:S01]  /*11500*/  ISETP.NE.AND P0, PT, R28, RZ, PT ;  /* 0x000000ff1c00720c */ /* 0x000fe20003f05270 */
[----:B-1----:R-:W-:-:S04]  /*11510*/  IMAD.MOV.U32 R0, RZ, RZ, 0x4000 ;  /* 0x00004000ff007424 */ /* 0x002fc800078e00ff */
[----:B------:R2:W-:Y:S08]  /*11520*/  SYNCS.ARRIVE.TRANS64 RZ, [R3+URZ+0x16830], R0 ;  /* 0x0168300003ff79a7 */ /* 0x0005f0000800003f */
[----:B------:R-:W-:Y:S05]  /*11530*/  @!P0 BRA `(.L_x_889) ;  /* 0x0000000000048947 */ /* 0x000fea0003800000 */
[----:B------:R-:W-:Y:S01]  /*11540*/  BPT.TRAP 0x1 ;  /* 0x000000040000795c */ /* 0x000fe20000300000 */
.L_x_889:
[----:B-12---:R-:W-:Y:S01]  /*11550*/  IMAD R0, R16, 0x4000, R17 ;  /* 0x0000400010007824 */ /* 0x006fe200078e0211 */
[----:B------:R-:W-:Y:S01]  /*11560*/  R2UR UR33, R3 ;  /* 0x00000000032172ca */ /* 0x000fe200000e0000 */
[----:B------:R-:W-:Y:S01]  /*11570*/  UIADD3 UR4, UP0, UR46, 0x370, URZ ;  /* 0x000003702e047890 */ /* 0x000fe2000ff1e03f */
[----:B------:R-:W-:Y:S01]  /*11580*/  R2UR UR35, R19 ;  /* 0x00000000132372ca */ /* 0x000fe200000e0000 */
[----:B------:R-:W-:Y:S01]  /*11590*/  UMOV UR6, 0x0 ;  /* 0x0000000000067882 */ /* 0x000fe20000000000 */
[----:B------:R-:W-:Y:S01]  /*115a0*/  R2UR UR32, R0 ;  /* 0x00000000002072ca */ /* 0x000fe200000e0000 */
[----:B------:R-:W-:Y:S01]  /*115b0*/  UIADD3.X UR5, URZ, UR47, URZ, UP0, !UPT ;  /* 0x0000002f3f057290 */ /* 0x000fe200087fe43f */
[----:B-----5:R-:W-:Y:S01]  /*115c0*/  R2UR UR37, R18 ;  /* 0x00000000122572ca */ /* 0x020fe200000e0000 */
[----:B------:R-:W-:Y:S01]  /*115d0*/  UMOV UR7, 0x14f00000 ;  /* 0x14f0000000077882 */ /* 0x000fe20000000000 */
[----:B------:R-:W-:Y:S01]  /*115e0*/  UMOV UR34, URZ ;  /* 0x0000003f00227c82 */ /* 0x000fe20008000000 */
[----:B------:R-:W-:-:S02]  /*115f0*/  PLOP3.LUT P0, PT, PT, PT, PT, 0x80, 0x0 ;  /* 0x000000000000781c */ /* 0x000fc40003f0f070 */
[----:B------:R-:W-:Y:S02]  /*11600*/  LOP3.LUT R22, R22, 0xfffffffd, RZ, 0xc0, !PT ;  /* 0xfffffffd16167812 */ /* 0x000fe400078ec0ff */
[----:B------:R-:W-:Y:S02]  /*11610*/  UIADD3 UR33, UR33, 0x16830, URZ ;  /* 0x0001683021217890 */ /* 0x000fe4000fffe03f */
[----:B------:R-:W-:Y:S02]  /*11620*/  USHF.L.U32 UR35, UR35, 0x7, URZ ;  /* 0x0000000723237899 */ /* 0x000fe4000800063f */
[----:B------:R-:W-:-:S05]  /*11630*/  UIADD3 UR32, UR32, 0xe400, URZ ;  /* 0x0000e40020207890 */ /* 0x000fca000fffe03f */
[----:B------:R-:W-:-:S04]  /*11640*/  @P0 LOP3.LUT R22, R22, 0x2, RZ, 0xfc, !PT ;  /* 0x0000000216160812 */ /* 0x000fc800078efcff */
[----:B------:R1:W-:Y:S02]  /*11650*/  UTMALDG.4D [UR32], [UR4], desc[UR6] ;  /* 0x00000620040075b4 */ /* 0x0003e40008019000 */
[----:B-1----:R-:W-:Y:S01]  /*11660*/  NOP ;  /* 0x0000000000007918 */ /* 0x002fe20000000000 */
.L_x_885:
[----:B------:R-:W-:Y:S05]  /*11670*/  WARPSYNC.ALL ;  /* 0x0000000000007948 */ /* 0x000fea0003800000 */
[----:B------:R-:W-:Y:S01]  /*11680*/  VIADD R0, R17, 0x8400 ;  /* 0x0000840011007836 */ /* 0x000fe20000000000 */
[----:B------:R-:W-:Y:S01]  /*11690*/  USHF.R.S32.HI UR4, URZ, 0x1f, UR36 ;  /* 0x0000001f3f047899 */ /* 0x000fe20008011424 */
[----:B------:R-:W-:Y:S01]  /*116a0*/  BAR.SYNC.DEFER_BLOCKING 0x8, 0x200 ;  /* 0x0208000000007b1d */ /* 0x000fe20000010000 */
[----:B------:R-:W-:Y:S02]  /*116b0*/  USHF.R.S32.HI UR37, URZ, 0x1f, UR43 ;  /* 0x0000001f3f257899 */ /* 0x000fe4000801142b */
[----:B------:R-:W-:-:S03]  /*116c0*/  LOP3.LUT P0, RZ, R0, 0x3ff, RZ, 0xc0, !PT ;  /* 0x000003ff00ff7812 */ /* 0x000fc6000780c0ff */
[----:B------:R-:W-:Y:S01]  /*116d0*/  ULDC.64 UR6, c[0x0][0x2d8] ;  /* 0x0000b60000067ab9 */ /* 0x000fe20000000a00 */
[----:B------:R-:W-:Y:S01]  /*116e0*/  BSSY B6, `(.L_x_890) ;  /* 0x0000016000067945 */ /* 0x000fe20003800000 */
[----:B------:R-:W-:Y:S02]  /*116f0*/  UIMAD UR4, UR4, UR6, URZ ;  /* 0x00000006040472a4 */ /* 0x000fe4000f8e023f */
[----:B------:R-:W-:Y:S02]  /*11700*/  UIMAD.WIDE.U32 UR50, UR36, UR6, URZ ;  /* 0x00000006243272a5 */ /* 0x000fe4000f8e003f */
[----:B------:R-:W-:-:S04]  /*11710*/  UIMAD UR4, UR36, UR7, UR4 ;  /* 0x00000007240472a4 */ /* 0x000fc8000f8e0204 */
[----:B------:R-:W-:Y:S01]  /*11720*/  UIADD3 UR45, UR51, UR4, URZ ;  /* 0x00000004332d7290 */ /* 0x000fe2000fffe03f */
[----:B------:R-:W-:Y:S11]  /*11730*/  @!P0 BRA `(.L_x_891) ;  /* 0x0000000000408947 */ /* 0x000ff60003800000 */
[----:B------:R-:W-:Y:S01]  /*11740*/  MOV R2, 0x0 ;  /* 0x0000000000027802 */ /* 0x000fe20000000f00 */
[----:B------:R-:W-:Y:S01]  /*11750*/  ULDC.64 UR6, c[0x4][0xa8] ;  /* 0x01002a0000067ab9 */ /* 0x000fe20000000a00 */
[----:B------:R-:W-:Y:S01]  /*11760*/  ULDC.64 UR8, c[0x4][0xb0] ;  /* 0x01002c0000087ab9 */ /* 0x000fe20000000a00 */
[----:B------:R-:W-:Y:S01]  /*11770*/  ULDC.64 UR4, c[0x4][0x20] ;  /* 0x0100080000047ab9 */ /* 0x000fe20000000a00 */
[----:B------:R-:W-:Y:S02]  /*11780*/  IMAD.U32 R4, RZ, RZ, UR6 ;  /* 0x00000006ff047e24 */ /* 0x000fe4000f8e00ff */
[----:B------:R-:W1:Y:S01]  /*11790*/  LDC.64 R2, c[0x4][R2] ;  /* 0x0100000002027b82 */ /* 0x000e620000000a00 */
[----:B------:R-:W-:Y:S02]  /*117a0*/  IMAD.U32 R5, RZ, RZ, UR7 ;  /* 0x00000007ff057e24 */ /* 0x000fe4000f8e00ff */
[----:B------:R-:W-:Y:S02]  /*117b0*/  IMAD.U32 R6, RZ, RZ, UR8 ;  /* 0x00000008ff067e24 */ /* 0x000fe4000f8e00ff */
[----:B------:R-:W-:-:S02]  /*117c0*/  IMAD.U32 R7, RZ, RZ, UR9 ;  /* 0x00000009ff077e24 */ /* 0x000fc4000f8e00ff */
[----:B------:R-:W-:Y:S02]  /*117d0*/  IMAD.U32 R10, RZ, RZ, UR4 ;  /* 0x00000004ff0a7e24 */ /* 0x000fe4000f8e00ff */
[----:B------:R-:W-:Y:S02]  /*117e0*/  IMAD.U32 R11, RZ, RZ, UR5 ;  /* 0x00000005ff0b7e24 */ /* 0x000fe4000f8e00ff */
[----:B------:R-:W-:Y:S02]  /*117f0*/  IMAD.MOV.U32 R8, RZ, RZ, 0x70 ;  /* 0x00000070ff087424 */ /* 0x000fe400078e00ff */
[----:B------:R-:W-:Y:S02]  /*11800*/  IMAD.MOV.U32 R12, RZ, RZ, 0x1 ;  /* 0x00000001ff0c7424 */ /* 0x000fe400078e00ff */
[----:B------:R-:W-:-:S07]  /*11810*/  IMAD.MOV.U32 R13, RZ, RZ, RZ ;  /* 0x000000ffff0d7224 */ /* 0x000fce00078e00ff */
[----:B0-----:R-:W-:-:S07]  /*11820*/  LEPC R20, `(.L_x_891) ;  /* 0x000000001014794e */ /* 0x001fce0000000000 */
[----:B-1----:R-:W-:Y:S05]  /*11830*/  CALL.ABS.NOINC R2 ;  /* 0x0000000002007343 */ /* 0x002fea0003c00000 */
.L_x_891:
[----:B------:R-:W-:Y:S05]  /*11840*/  BSYNC B6 ;  /* 0x0000000000067941 */ /* 0x000fea0003800000 */
.L_x_890:
[----:B------:R-:W1:Y:S01]  /*11850*/  LDC R7, c[0x0][0x448] ;  /* 0x00011200ff077b82 */ /* 0x000e620000000800 */
[----:B0-----:R-:W0:Y:S01]  /*11860*/  S2R R20, SR_TID.X ;  /* 0x0000000000147919 */ /* 0x001e220000002100 */
[----:B------:R-:W-:Y:S01]  /*11870*/  ULDC.64 UR8, c[0x0][0x2e0] ;  /* 0x0000b80000087ab9 */ /* 0x000fe20000000a00 */
[----:B------:R-:W-:Y:S01]  /*11880*/  UMOV UR44, UR50 ;  /* 0x00000032002c7c82 */ /* 0x000fe20008000000 */
[----:B------:R-:W-:Y:S02]  /*11890*/  UIMAD UR6, UR37, UR8, URZ ;  /* 0x00000008250672a4 */ /* 0x000fe4000f8e023f */
[----:B------:R-:W-:Y:S02]  /*118a0*/  UIMAD.WIDE.U32 UR4, UR43, UR8, UR44 ;  /* 0x000000082b0472a5 */ /* 0x000fe4000f8e002c */
[----:B------:R-:W-:-:S03]  /*118b0*/  UIMAD UR6, UR43, UR9, UR6 ;  /* 0x000000092b0672a4 */ /* 0x000fc6000f8e0206 */
[----:B------:R-:W-:Y:S01]  /*118c0*/  ULDC.64 UR8, c[0x0][0x280] ;  /* 0x0000a00000087ab9 */ /* 0x000fe20000000a00 */
[----:B------:R-:W-:Y:S01]  /*118d0*/  UIADD3 UR6, UR5, UR6, URZ ;  /* 0x0000000605067290 */ /* 0x000fe2000fffe03f */
[----:B------:R-:W-:-:S04]  /*118e0*/  IMAD.U32 R4, RZ, RZ, UR4 ;  /* 0x00000004ff047e24 */ /* 0x000fc8000f8e00ff */
[----:B------:R-:W-:Y:S01]  /*118f0*/  IMAD.MOV.U32 R2, RZ, RZ, R4 ;  /* 0x000000ffff027224 */ /* 0x000fe200078e0004 */
[----:B-1----:R-:W-:Y:S02]  /*11900*/  ISETP.NE.AND P1, PT, R7, 0x1, PT ;  /* 0x000000010700780c */ /* 0x002fe40003f25270 */
[C---:B0-----:R-:W-:Y:S01]  /*11910*/  LOP3.LUT R21, R20.reuse, 0x7f, RZ, 0xc0, !PT ;  /* 0x0000007f14157812 */ /* 0x041fe200078ec0ff */
[----:B------:R-:W-:-:S10]  /*11920*/  IMAD.SHL.U32 R20, R20, 0x10, RZ ;  /* 0x0000001014147824 */ /* 0x000fd400078e00ff */
[----:B------:R-:W0:Y:S01]  /*11930*/  @P1 LDC R3, c[0x0][0x44c] ;  /* 0x00011300ff031b82 */ /* 0x000e220000000800 */
[----:B------:R-:W-:-:S04]  /*11940*/  SHF.R.U32.HI R21, RZ, 0x3, R21 ;  /* 0x00000003ff157819 */ /* 0x000fc80000011615 */
[----:B------:R-:W-:-:S03]  /*11950*/  LOP3.LUT R20, R21, 0x70, R20, 0xf8, !PT ;  /* 0x0000007015147812 */ /* 0x000fc600078ef814 */
[----:B------:R-:W1:Y:S02]  /*11960*/  @P1 LDC R5, c[0x0][0x450] ;  /* 0x00011400ff051b82 */ /* 0x000e640000000800 */
[----:B------:R-:W-:Y:S02]  /*11970*/  VIADD R6, R20, UR41 ;  /* 0x0000002914067c36 */ /* 0x000fe40008000000 */
[----:B------:R-:W2:Y:S02]  /*11980*/  S2R R20, SR_TID.X ;  /* 0x0000000000147919 */ /* 0x000ea40000002100 */
[----:B------:R-:W-:Y:S02]  /*11990*/  IMAD.MOV.U32 R11, RZ, RZ, R6 ;  /* 0x000000ffff0b7224 */ /* 0x000fe400078e0006 */
[----:B------:R-:W3:Y:S01]  /*119a0*/  @P1 LDC R8, c[0x0][0x450] ;  /* 0x00011400ff081b82 */ /* 0x000ee20000000800 */
[C---:B------:R-:W-:Y:S02]  /*119b0*/  VIADD R10, R6.reuse, 0x80 ;  /* 0x00000080060a7836 */ /* 0x040fe40000000000 */
[----:B0-----:R-:W-:-:S04]  /*119c0*/  @P1 IMAD.HI.U32 R0, R6, R3, RZ ;  /* 0x0000000306001227 */ /* 0x001fc800078e00ff */
[----:B------:R-:W-:Y:S01]  /*119d0*/  IMAD.U32 R3, RZ, RZ, UR6 ;  /* 0x00000006ff037e24 */ /* 0x000fe2000f8e00ff */
[----:B------:R-:W-:Y:S01]  /*119e0*/  ULDC.64 UR6, c[0x0][0x2c8] ;  /* 0x0000b20000067ab9 */ /* 0x000fe20000000a00 */
[----:B-1----:R-:W-:Y:S01]  /*119f0*/  @P1 SHF.R.U32.HI R11, RZ, R5, R0 ;  /* 0x00000005ff0b1219 */ /* 0x002fe20000011600 */
[----:B------:R-:W-:Y:S01]  /*11a00*/  IMAD.U32 R5, RZ, RZ, UR5 ;  /* 0x00000005ff057e24 */ /* 0x000fe2000f8e00ff */
[----:B------:R-:W-:Y:S02]  /*11a10*/  ULDC.64 UR4, c[0x0][0x2d0] ;  /* 0x0000b40000047ab9 */ /* 0x000fe40000000a00 */
[--C-:B------:R-:W-:Y:S01]  /*11a20*/  SHF.R.S32.HI R0, RZ, 0x1f, R11.reuse ;  /* 0x0000001fff007819 */ /* 0x100fe2000001140b */
[----:B------:R-:W-:Y:S02]  /*11a30*/  IMAD.MOV R9, RZ, RZ, -R11 ;  /* 0x000000ffff097224 */ /* 0x000fe400078e0a0b */
[----:B------:R-:W-:-:S04]  /*11a40*/  IMAD.WIDE.U32 R4, R11, UR4, R2 ;  /* 0x000000040b047c25 */ /* 0x000fc8000f8e0002 */
[----:B------:R-:W-:Y:S02]  /*11a50*/  IMAD R0, R0, UR4, RZ ;  /* 0x0000000400007c24 */ /* 0x000fe4000f8e02ff */
[----:B------:R-:W-:Y:S02]  /*11a60*/  IMAD R9, R7, R9, R6 ;  /* 0x0000000907097224 */ /* 0x000fe400078e0206 */
[----:B------:R-:W-:Y:S02]  /*11a70*/  IMAD R13, R11, UR5, R0 ;  /* 0x000000050b0d7c24 */ /* 0x000fe4000f8e0200 */
[----:B--2---:R-:W-:Y:S01]  /*11a80*/  IMAD.SHL.U32 R21, R20, 0x8, RZ ;  /* 0x0000000814157824 */ /* 0x004fe200078e00ff */
[----:B------:R-:W-:Y:S01]  /*11a90*/  SHF.R.S32.HI R0, RZ, 0x1f, R9 ;  /* 0x0000001fff007819 */ /* 0x000fe20000011409 */
[----:B------:R-:W-:-:S03]  /*11aa0*/  IMAD.IADD R5, R5, 0x1, R13 ;  /* 0x0000000105057824 */ /* 0x000fc600078e020d */
[----:B------:R-:W-:Y:S01]  /*11ab0*/  LOP3.LUT R21, R21, 0x38, RZ, 0xc0, !PT ;  /* 0x0000003815157812 */ /* 0x000fe200078ec0ff */
[----:B------:R-:W-:Y:S02]  /*11ac0*/  IMAD R0, R0, UR6, RZ ;  /* 0x0000000600007c24 */ /* 0x000fe4000f8e02ff */
[----:B------:R-:W-:-:S04]  /*11ad0*/  IMAD.WIDE.U32 R4, R9, UR6, R4 ;  /* 0x0000000609047c25 */ /* 0x000fc8000f8e0004 */
[----:B------:R-:W-:Y:S01]  /*11ae0*/  IMAD R11, R9, UR7, R0 ;  /* 0x00000007090b7c24 */ /* 0x000fe2000f8e0200 */
[----:B------:R-:W-:Y:S01]  /*11af0*/  LEA R0, P0, R4, UR8, 0x1 ;  /* 0x0000000804007c11 */ /* 0x000fe2000f8008ff */
[----:B------:R-:W0:Y:S02]  /*11b00*/  @P1 LDC R9, c[0x0][0x44c] ;  /* 0x00011300ff091b82 */ /* 0x000e240000000800 */
[----:B------:R-:W-:Y:S02]  /*11b10*/  IMAD.IADD R5, R5, 0x1, R11 ;  /* 0x0000000105057824 */ /* 0x000fe400078e020b */
[----:B------:R-:W-:-:S03]  /*11b20*/  IMAD.MOV.U32 R11, RZ, RZ, R10 ;  /* 0x000000ffff0b7224 */ /* 0x000fc600078e000a */
[----:B------:R-:W-:Y:S01]  /*11b30*/  LEA.HI.X R5, R4, UR9, R5, 0x1, P0 ;  /* 0x0000000904057c11 */ /* 0x000fe200080f0c05 */
[----:B0-----:R-:W-:-:S05]  /*11b40*/  @P1 IMAD.HI.U32 R9, R10, R9, RZ ;  /* 0x000000090a091227 */ /* 0x001fca00078e00ff */
[----:B---3--:R-:W-:-:S04]  /*11b50*/  @P1 SHF.R.U32.HI R11, RZ, R8, R9 ;  /* 0x00000008ff0b1219 */ /* 0x008fc80000011609 */
[--C-:B------:R-:W-:Y:S01]  /*11b60*/  SHF.R.S32.HI R4, RZ, 0x1f, R11.reuse ;  /* 0x0000001fff047819 */ /* 0x100fe2000001140b */
[----:B------:R-:W-:Y:S02]  /*11b70*/  IMAD.MOV R6, RZ, RZ, -R11 ;  /* 0x000000ffff067224 */ /* 0x000fe400078e0a0b */
[----:B------:R-:W-:-:S04]  /*11b80*/  IMAD.WIDE.U32 R2, R11, UR4, R2 ;  /* 0x000000040b027c25 */ /* 0x000fc8000f8e0002 */
[----:B------:R-:W-:Y:S02]  /*11b90*/  IMAD R9, R7, R6, R10 ;  /* 0x0000000607097224 */ /* 0x000fe400078e020a */
[----:B------:R-:W-:Y:S01]  /*11ba0*/  IMAD R4, R4, UR4, RZ ;  /* 0x0000000404047c24 */ /* 0x000fe2000f8e02ff */
[----:B------:R-:W-:-:S03]  /*11bb0*/  ULDC UR4, c[0x0][0x2b8] ;  /* 0x0000ae0000047ab9 */ /* 0x000fc60000000800 */
[----:B------:R-:W-:Y:S01]  /*11bc0*/  IMAD R11, R11, UR5, R4 ;  /* 0x000000050b0b7c24 */ /* 0x000fe2000f8e0204 */
[----:B------:R-:W-:-:S03]  /*11bd0*/  SHF.R.S32.HI R4, RZ, 0x1f, R9 ;  /* 0x0000001fff047819 */ /* 0x000fc60000011409 */
[----:B------:R-:W-:Y:S02]  /*11be0*/  IMAD.IADD R3, R3, 0x1, R11 ;  /* 0x0000000103037824 */ /* 0x000fe400078e020b */
[----:B------:R-:W-:Y:S02]  /*11bf0*/  IMAD R4, R4, UR6, RZ ;  /* 0x0000000604047c24 */ /* 0x000fe4000f8e02ff */
[----:B------:R-:W-:-:S04]  /*11c00*/  IMAD.WIDE.U32 R2, R9, UR6, R2 ;  /* 0x0000000609027c25 */ /* 0x000fc8000f8e0002 */
[----:B------:R-:W-:Y:S01]  /*11c10*/  IMAD R11, R9, UR7, R4 ;  /* 0x00000007090b7c24 */ /* 0x000fe2000f8e0204 */
[----:B------:R-:W-:-:S03]  /*11c20*/  LEA R4, P0, R2, UR8, 0x1 ;  /* 0x0000000802047c11 */ /* 0x000fc6000f8008ff */
[----:B------:R-:W-:-:S05]  /*11c30*/  IMAD.IADD R3, R3, 0x1, R11 ;  /* 0x0000000103037824 */ /* 0x000fca00078e020b */
[----:B------:R-:W-:Y:S02]  /*11c40*/  LEA.HI.X R8, R2, UR9, R3, 0x1, P0 ;  /* 0x0000000902087c11 */ /* 0x000fe400080f0c03 */
[----:B------:R-:W-:Y:S01]  /*11c50*/  ISETP.GE.AND P0, PT, R21, UR4, PT ;  /* 0x0000000415007c0c */ /* 0x000fe2000bf06270 */
[----:B------:R-:W-:-:S03]  /*11c60*/  UMOV UR4, 0xffffffff ;  /* 0xffffffff00047882 */ /* 0x000fc60000000000 */
[----:B------:R-:W-:Y:S09]  /*11c70*/  BRA.DIV UR4, `(.L_x_892) ;  /* 0x0000002a04b47947 */ /* 0x000ff2000b800000 */
[----:B------:R-:W0:Y:S01]  /*11c80*/  S2R R2, SR_TID.X ;  /* 0x0000000000027919 */ /* 0x000e220000002100 */
[----:B------:R-:W-:Y:S02]  /*11c90*/  ULDC UR4, c[0x0][0x288] ;  /* 0x0000a20000047ab9 */ /* 0x000fe40000000800 */
[----:B------:R-:W-:Y:S01]  /*11ca0*/  IMAD R7, R7, UR4, RZ ;  /* 0x0000000407077c24 */ /* 0x000fe2000f8e02ff */
[----:B------:R-:W1:Y:S04]  /*11cb0*/  SHFL.IDX PT, R14, R0, RZ, 0x181f ;  /* 0x00181fff000e7589 */ /* 0x000e6800000e0000 */
[----:B------:R-:W-:Y:S04]  /*11cc0*/  SHFL.IDX PT, R9, R5, 0x2, 0x181f ;  /* 0x00581f0005097f89 */ /* 0x000fe800000e0000 */
[----:B------:R-:W-:Y:S01]  /*11cd0*/  SHFL.IDX PT, R20, R0, 0x7, 0x181f ;  /* 0x00f81f0000147f89 */ /* 0x000fe200000e0000 */
[----:B0-----:R-:W-:-:S04]  /*11ce0*/  LOP3.LUT R2, R2, 0x7f, RZ, 0xc0, !PT ;  /* 0x0000007f02027812 */ /* 0x001fc800078ec0ff */
[----:B------:R-:W-:Y:S02]  /*11cf0*/  SHF.R.U32.HI R3, RZ, 0x3, R2 ;  /* 0x00000003ff037819 */ /* 0x000fe40000011602 */
[----:B------:R-:W0:Y:S03]  /*11d00*/  SHFL.IDX PT, R2, R5, RZ, 0x181f ;  /* 0x00181fff05027589 */ /* 0x000e2600000e0000 */
[----:B------:R-:W-:-:S04]  /*11d10*/  VIADD R6, R3, UR41 ;  /* 0x0000002903067c36 */ /* 0x000fc80008000000 */
[C---:B------:R-:W-:Y:S01]  /*11d20*/  VIADD R10, R6.reuse, 0x10 ;  /* 0x00000010060a7836 */ /* 0x040fe20000000000 */
[C---:B------:R-:W-:Y:S01]  /*11d30*/  ISETP.GE.AND P1, PT, R6.reuse, R7, PT ;  /* 0x000000070600720c */ /* 0x040fe20003f26270 */
[----:B------:R-:W-:-:S03]  /*11d40*/  VIADD R12, R6, 0x20 ;  /* 0x00000020060c7836 */ /* 0x000fc60000000000 */
[----:B------:R-:W-:Y:S02]  /*11d50*/  ISETP.GE.AND P3, PT, R10, R7, PT ;  /* 0x000000070a00720c */ /* 0x000fe40003f66270 */
[----:B------:R-:W2:Y:S07]  /*11d60*/  SHFL.IDX PT, R10, R0, 0x1, 0x181f ;  /* 0x00381f00000a7f89 */ /* 0x000eae00000e0000 */
[----:B-1----:R-:W-:-:S05]  /*11d70*/  @!P1 LEA R14, P2, R21, R14, 0x1 ;  /* 0x0000000e150e9211 */ /* 0x002fca00078408ff */
[----:B0-----:R-:W-:Y:S02]  /*11d80*/  @!P1 IMAD.X R3, RZ, RZ, R2, P2 ;  /* 0x000000ffff039224 */ /* 0x001fe400010e0602 */
[----:B------:R-:W-:Y:S02]  /*11d90*/  @!P1 IMAD.MOV.U32 R2, RZ, RZ, R14 ;  /* 0x000000ffff029224 */ /* 0x000fe400078e000e */
[----:B------:R-:W-:Y:S04]  /*11da0*/  SHFL.IDX PT, R14, R0, 0x2, 0x181f ;  /* 0x00581f00000e7f89 */ /* 0x000fe800000e0000 */
[----:B------:R0:W-:Y:S01]  /*11db0*/  @!P1 LDGSTS.E.BYPASS.LTC128B.128 [R26+0x8400], desc[UR48][R2.64], !P0 ;  /* 0x08400000021a9fae */ /* 0x0001e2000c101d70 */
[----:B------:R-:W-:Y:S01]  /*11dc0*/  ISETP.GE.AND P1, PT, R12, R7, PT ;  /* 0x000000070c00720c */ /* 0x000fe20003f26270 */
[----:B------:R-:W-:Y:S01]  /*11dd0*/  VIADD R12, R6, 0x40 ;  /* 0x00000040060c7836 */ /* 0x000fe20000000000 */
[----:B--2---:R-:W-:Y:S01]  /*11de0*/  @!P3 LEA R10, P2, R21, R10, 0x1 ;  /* 0x0000000a150ab211 */ /* 0x004fe200078408ff */
[----:B0-----:R-:W0:Y:S04]  /*11df0*/  SHFL.IDX PT, R2, R5, 0x1, 0x181f ;  /* 0x00381f0005027f89 */ /* 0x001e2800000e0000 */
[----:B0-----:R-:W-:-:S02]  /*11e00*/  @!P3 IMAD.X R3, RZ, RZ, R2, P2 ;  /* 0x000000ffff03b224 */ /* 0x001fc400010e0602 */
[----:B------:R-:W-:Y:S02]  /*11e10*/  @!P3 IMAD.MOV.U32 R2, RZ, RZ, R10 ;  /* 0x000000ffff02b224 */ /* 0x000fe400078e000a */
[----:B------:R-:W-:-:S03]  /*11e20*/  VIADD R10, R6, 0x30 ;  /* 0x00000030060a7836 */ /* 0x000fc60000000000 */
[----:B------:R0:W-:Y:S02]  /*11e30*/  @!P3 LDGSTS.E.BYPASS.LTC128B.128 [R26+0x8c00], desc[UR48][R2.64], !P0 ;  /* 0x08c00000021abfae */ /* 0x0001e4000c101d70 */
[----:B------:R-:W-:Y:S02]  /*11e40*/  ISETP.GE.AND P3, PT, R10, R7, PT ;  /* 0x000000070a00720c */ /* 0x000fe40003f66270 */
[----:B------:R-:W1:Y:S01]  /*11e50*/  SHFL.IDX PT, R10, R0, 0x3, 0x181f ;  /* 0x00781f00000a7f89 */ /* 0x000e6200000e0000 */
[----:B0-----:R-:W-:-:S03]  /*11e60*/  @!P1 LEA R2, P2, R21, R14, 0x1 ;  /* 0x0000000e15029211 */ /* 0x001fc600078408ff */
[----:B------:R-:W-:Y:S02]  /*11e70*/  SHFL.IDX PT, R14, R0, 0x4, 0x181f ;  /* 0x00981f00000e7f89 */ /* 0x000fe400000e0000 */
[----:B------:R-:W-:Y:S02]  /*11e80*/  @!P1 IMAD.X R3, RZ, RZ, R9, P2 ;  /* 0x000000ffff039224 */ /* 0x000fe400010e0609 */
[----:B------:R-:W-:Y:S04]  /*11e90*/  SHFL.IDX PT, R9, R5, 0x4, 0x181f ;  /* 0x00981f0005097f89 */ /* 0x000fe800000e0000 */
[----:B------:R0:W-:Y:S01]  /*11ea0*/  @!P1 LDGSTS.E.BYPASS.LTC128B.128 [R26+0x9400], desc[UR48][R2.64], !P0 ;  /* 0x09400000021a9fae */ /* 0x0001e2000c101d70 */
[----:B------:R-:W-:Y:S01]  /*11eb0*/  ISETP.GE.AND P1, PT, R12, R7, PT ;  /* 0x000000070c00720c */ /* 0x000fe20003f26270 */
[----:B------:R-:W-:Y:S01]  /*11ec0*/  VIADD R12, R6, 0x60 ;  /* 0x00000060060c7836 */ /* 0x000fe20000000000 */
[----:B-1----:R-:W-:Y:S01]  /*11ed0*/  @!P3 LEA R10, P2, R21, R10, 0x1 ;  /* 0x0000000a150ab211 */ /* 0x002fe200078408ff */
        /* <DEDUP_REMOVED lines=8> */
[----:B------:R0:W-:Y:S02]  /*11f60*/  SHFL.IDX PT, R14, R0, 0x6, 0x181f ;  /* 0x00d81f00000e7f89 */ /* 0x0001e400000e0000 */
[----:B------:R-:W-:Y:S02]  /*11f70*/  @!P1 IMAD.X R3, RZ, RZ, R9, P2 ;  /* 0x000000ffff039224 */ /* 0x000fe400010e0609 */
[----:B------:R-:W-:Y:S01]  /*11f80*/  SHFL.IDX PT, R9, R5, 0x6, 0x181f ;  /* 0x00d81f0005097f89 */ /* 0x000fe200000e0000 */
[----:B0-----:R-:W-:-:S03]  /*11f90*/  VIADD R0, R6, 0x90 ;  /* 0x0000009006007836 */ /* 0x001fc60000000000 */
[----:B------:R0:W-:Y:S01]  /*11fa0*/  @!P1 LDGSTS.E.BYPASS.LTC128B.128 [R26+0xa400], desc[UR48][R2.64], !P0 ;  /* 0x0a400000021a9fae */ /* 0x0001e2000c101d70 */
[----:B------:R-:W-:Y:S01]  /*11fb0*/  ISETP.GE.AND P1, PT, R12, R7, PT ;  /* 0x000000070c00720c */ /* 0x000fe20003f26270 */
[----:B------:R-:W-:Y:S01]  /*11fc0*/  VIADD R12, R6, 0x70 ;  /* 0x00000070060c7836 */ /* 0x000fe20000000000 */
[----:B-1----:R-:W-:Y:S01]  /*11fd0*/  @!P3 LEA R10, P2, R21, R10, 0x1 ;  /* 0x0000000a150ab211 */ /* 0x002fe200078408ff */
[----:B0-----:R-:W0:Y:S04]  /*11fe0*/  SHFL.IDX PT, R2, R5, 0x5, 0x181f ;  /* 0x00b81f0005027f89 */ /* 0x001e2800000e0000 */
[----:B0-----:R-:W-:Y:S02]  /*11ff0*/  @!P3 IMAD.X R3, RZ, RZ, R2, P2 ;  /* 0x000000ffff03b224 */ /* 0x001fe400010e0602 */
[----:B------:R-:W-:-:S02]  /*12000*/  @!P3 IMAD.MOV.U32 R2, RZ, RZ, R10 ;  /* 0x000000ffff02b224 */ /* 0x000fc400078e000a */
[----:B------:R-:W0:Y:S04]  /*12010*/  SHFL.IDX PT, R10, R5, 0x7, 0x181f ;  /* 0x00f81f00050a7f89 */ /* 0x000e2800000e0000 */
[----:B------:R1:W-:Y:S01]  /*12020*/  @!P3 LDGSTS.E.BYPASS.LTC128B.128 [R26+0xac00], desc[UR48][R2.64], !P0 ;  /* 0x0ac00000021abfae */ /* 0x0003e2000c101d70 */
[----:B------:R-:W-:Y:S01]  /*12030*/  ISETP.GE.AND P3, PT, R12, R7, PT ;  /* 0x000000070c00720c */ /* 0x000fe20003f66270 */
[----:B------:R-:W-:Y:S02]  /*12040*/  VIADD R12, R6, 0x80 ;  /* 0x00000080060c7836 */ /* 0x000fe40000000000 */
[----:B------:R-:W-:Y:S01]  /*12050*/  SHFL.IDX PT, R5, R8, 0x1, 0x181f ;  /* 0x00381f0008057f89 */ /* 0x000fe200000e0000 */
[----:B-1----:R-:W-:-:S03]  /*12060*/  @!P1 LEA R2, P2, R21, R14, 0x1 ;  /* 0x0000000e15029211 */ /* 0x002fc600078408ff */
[----:B------:R-:W1:Y:S02]  /*12070*/  SHFL.IDX PT, R14, R4, RZ, 0x181f ;  /* 0x00181fff040e7589 */ /* 0x000e6400000e0000 */
[----:B------:R-:W-:Y:S02]  /*12080*/  @!P1 IMAD.X R3, RZ, RZ, R9, P2 ;  /* 0x000000ffff039224 */ /* 0x000fe400010e0609 */
[----:B------:R-:W2:Y:S04]  /*12090*/  SHFL.IDX PT, R9, R8, RZ, 0x181f ;  /* 0x00181fff08097589 */ /* 0x000ea800000e0000 */
[----:B------:R3:W-:Y:S01]  /*120a0*/  @!P1 LDGSTS.E.BYPASS.LTC128B.128 [R26+0xb400], desc[UR48][R2.64], !P0 ;  /* 0x0b400000021a9fae */ /* 0x0007e2000c101d70 */
[----:B------:R-:W-:Y:S02]  /*120b0*/  ISETP.GE.AND P1, PT, R12, R7, PT ;  /* 0x000000070c00720c */ /* 0x000fe40003f26270 */
[----:B---3--:R-:W-:-:S05]  /*120c0*/  @!P3 LEA R2, P2, R21, R20, 0x1 ;  /* 0x000000141502b211 */ /* 0x008fca00078408ff */
[----:B0-----:R-:W-:Y:S02]  /*120d0*/  @!P3 IMAD.X R3, RZ, RZ, R10, P2 ;  /* 0x000000ffff03b224 */ /* 0x001fe400010e060a */
[----:B------:R-:W-:-:S03]  /*120e0*/  VIADD R10, R6, 0xa0 ;  /* 0x000000a0060a7836 */ /* 0x000fc60000000000 */
[----:B------:R1:W-:Y:S01]  /*120f0*/  @!P3 LDGSTS.E.BYPASS.LTC128B.128 [R26+0xbc00], desc[UR48][R2.64], !P0 ;  /* 0x0bc00000021abfae */ /* 0x0003e2000c101d70 */
[----:B------:R-:W-:-:S03]  /*12100*/  ISETP.GE.AND P3, PT, R0, R7, PT ;  /* 0x000000070000720c */ /* 0x000fc60003f66270 */
[----:B------:R-:W-:Y:S04]  /*12110*/  SHFL.IDX PT, R0, R8, 0x2, 0x181f ;  /* 0x00581f0008007f89 */ /* 0x000fe800000e0000 */
[----:B------:R-:W-:Y:S01]  /*12120*/  SHFL.IDX PT, R8, R8, 0x3, 0x181f ;  /* 0x00781f0008087f89 */ /* 0x000fe200000e0000 */
[----:B-1----:R-:W-:-:S03]  /*12130*/  @!P1 LEA R2, P2, R21, R14, 0x1 ;  /* 0x0000000e15029211 */ /* 0x002fc600078408ff */
[----:B------:R-:W-:Y:S02]  /*12140*/  SHFL.IDX PT, R14, R4, 0x2, 0x181f ;  /* 0x00581f00040e7f89 */ /* 0x000fe400000e0000 */
[----:B--2---:R-:W-:Y:S02]  /*12150*/  @!P1 IMAD.X R3, RZ, RZ, R9, P2 ;  /* 0x000000ffff039224 */ /* 0x004fe400010e0609 */
[----:B------:R-:W0:Y:S04]  /*12160*/  SHFL.IDX PT, R9, R4, 0x1, 0x181f ;  /* 0x00381f0004097f89 */ /* 0x000e2800000e0000 */
[----:B------:R0:W-:Y:S01]  /*12170*/  @!P1 LDGSTS.E.BYPASS.LTC128B.128 [R26+0xc400], desc[UR48][R2.64], !P0 ;  /* 0x0c400000021a9fae */ /* 0x0001e2000c101d70 */
[----:B------:R-:W-:Y:S02]  /*12180*/  ISETP.GE.AND P1, PT, R10, R7, PT ;  /* 0x000000070a00720c */ /* 0x000fe40003f26270 */
[----:B0-----:R-:W-:-:S05]  /*12190*/  @!P3 LEA R2, P2, R21, R9, 0x1 ;  /* 0x000000091502b211 */ /* 0x001fca00078408ff */
[----:B------:R-:W-:-:S05]  /*121a0*/  @!P3 IMAD.X R3, RZ, RZ, R5, P2 ;  /* 0x000000ffff03b224 */ /* 0x000fca00010e0605 */
[----:B------:R0:W-:Y:S02]  /*121b0*/  @!P3 LDGSTS.E.BYPASS.LTC128B.128 [R26+0xcc00], desc[UR48][R2.64], !P0 ;  /* 0x0cc00000021abfae */ /* 0x0001e4000c101d70 */
[----:B0-----:R-:W-:Y:S02]  /*121c0*/  @!P1 LEA R2, P2, R21, R14, 0x1 ;  /* 0x0000000e15029211 */ /* 0x001fe400078408ff */
[----:B------:R0:W1:Y:S03]  /*121d0*/  SHFL.IDX PT, R14, R4, 0x3, 0x181f ;  /* 0x00781f00040e7f89 */ /* 0x00006600000e0000 */
[----:B------:R-:W-:-:S05]  /*121e0*/  @!P1 IMAD.X R3, RZ, RZ, R0, P2 ;  /* 0x000000ffff039224 */ /* 0x000fca00010e0600 */
[----:B------:R0:W-:Y:S03]  /*121f0*/  @!P1 LDGSTS.E.BYPASS.LTC128B.128 [R26+0xd400], desc[UR48][R2.64], !P0 ;  /* 0x0d400000021a9fae */ /* 0x0001e6000c101d70 */
.L_x_995:
[----:B------:R-:W-:Y:S02]  /*12200*/  VIADD R6, R6, 0xb0 ;  /* 0x000000b006067836 */ /* 0x000fe40000000000 */
[----:B------:R-:W-:-:S03]  /*12210*/  VIADD R0, R17, 0x16800 ;  /* 0x0001680011007836 */ /* 0x000fc60000000000 */
[----:B------:R-:W-:-:S13]  /*12220*/  ISETP.GE.AND P1, PT, R6, R7, PT ;  /* 0x000000070600720c */ /* 0x000fda0003f26270 */
[----:B01----:R-:W-:-:S05]  /*12230*/  @!P1 LEA R2, P2, R21, R14, 0x1 ;  /* 0x0000000e15029211 */ /* 0x003fca00078408ff */
[----:B------:R-:W-:-:S05]  /*12240*/  @!P1 IMAD.X R3, RZ, RZ, R8, P2 ;  /* 0x000000ffff039224 */ /* 0x000fca00010e0608 */
[----:B------:R-:W-:Y:S01]  /*12250*/  @!PT LDS RZ, [RZ] ;  /* 0x00000000fffff984 */ /* 0x000fe20000000800 */
[----:B------:R-:W-:Y:S01]  /*12260*/  @!PT LDS RZ, [RZ] ;  /* 0x00000000fffff984 */ /* 0x000fe20000000800 */
[----:B------:R-:W-:Y:S01]  /*12270*/  @!PT LDS RZ, [RZ] ;  /* 0x00000000fffff984 */ /* 0x000fe20000000800 */
[----:B------:R0:W-:Y:S01]  /*12280*/  @!P1 LDGSTS.E.BYPASS.LTC128B.128 [R26+0xdc00], desc[UR48][R2.64], !P0 ;  /* 0x0dc00000021a9fae */ /* 0x0001e2000c101d70 */
[----:B------:R-:W-:Y:S01]  /*12290*/  PLOP3.LUT P0, PT, PT, PT, PT, 0x80, 0x0 ;  /* 0x000000000000781c */ /* 0x000fe20003f0f070 */
[----:B------:R-:W-:-:S12]  /*122a0*/  NOP ;  /* 0x0000000000007918 */ /* 0x000fd80000000000 */
.L_x_893:
[----:B------:R-:W-:Y:S02]  /*122b0*/  PLOP3.LUT P1, PT, P1, P0, PT, 0xa2, 0x0 ;  /* 0x000000000000781c */ /* 0x000fe40000f21472 */
[----:B------:R-:W-:-:S08]  /*122c0*/  @P0 R2UR P1, UR4, R17 ;  /* 0x00000000110402ca */ /* 0x000fd00000020000 */
[----:B------:R-:W-:-:S05]  /*122d0*/  @P0 PLOP3.LUT P0, PT, P1, PT, PT, 0x80, 0x0 ;  /* 0x000000000000081c */ /* 0x000fca0000f0f070 */
[----:B------:R-:W-:Y:S01]  /*122e0*/  @!P1 SYNCS.ARRIVE.TRANS64.RED.A0T1 RZ, [UR4+0x16800], RZ ;  /* 0x016800ffffff99a7 */ /* 0x000fe20008200404 */
[----:B------:R-:W-:Y:S07]  /*122f0*/  @!P1 ARRIVES.LDGSTSBAR.64.TRANSCNT [UR4+0x16800] ;  /* 0x01680000ff0099b0 */ /* 0x000fee0008000a84 */
[----:B------:R-:W-:Y:S05]  /*12300*/  @P0 BRA.U.ANY `(.L_x_893) ;  /* 0xfffffffd00e80947 */ /* 0x000fea000393ffff */
[----:B------:R-:W-:-:S05]  /*12310*/  VIADD R29, R29, 0x1 ;  /* 0x000000011d1d7836 */ /* 0x000fca0000000000 */
[----:B0-----:R-:W-:-:S04]  /*12320*/  LEA.HI R2, R29, R29, RZ, 0x1 ;  /* 0x0000001d1d027211 */ /* 0x001fc800078f08ff */
[----:B------:R-:W-:-:S05]  /*12330*/  LOP3.LUT R2, R2, 0xfffffffe, RZ, 0xc0, !PT ;  /* 0xfffffffe02027812 */ /* 0x000fca00078ec0ff */
[----:B------:R-:W-:-:S05]  /*12340*/  IMAD.IADD R2, R29, 0x1, -R2 ;  /* 0x000000011d027824 */ /* 0x000fca00078e0a02 */
[----:B------:R-:W-:Y:S01]  /*12350*/  SHF.L.U32 R2, R2, 0x1f, RZ ;  /* 0x0000001f02027819 */ /* 0x000fe200000006ff */
[----:B------:R-:W-:Y:S01]  /*12360*/  NOP ;  /* 0x0000000000007918 */ /* 0x000fe20000000000 */
[----:B------:R0:W-:Y:S01]  /*12370*/  SYNCS.ARRIVE.TRANS64.A1T0 RZ, [R17+URZ+0x16800], RZ ;  /* 0x016800ff11ff79a7 */ /* 0x0001e2000810003f */
[----:B------:R-:W-:Y:S01]  /*12380*/  BSSY B0, `(.L_x_894) ;  /* 0x0000003000007945 */ /* 0x000fe20003800000 */
[----:B------:R-:W1:Y:S03]  /*12390*/  SYNCS.PHASECHK.TRANS64.TRYWAIT P0, [R17+URZ+0x16820], R2 ;  /* 0x01682002110075a7 */ /* 0x000e66000800017f */
[----:B01----:R-:W-:Y:S05]  /*123a0*/  @!P0 BRA `(.L_x_895) ;  /* 0x0000003000688947 */ /* 0x003fea0003800000 */
.L_x_996:
[----:B------:R-:W-:Y:S05]  /*123b0*/  BSYNC B0 ;  /* 0x0000000000007941 */ /* 0x000fea0003800000 */
.L_x_894:
[----:B------:R-:W-:-:S04]  /*123c0*/  UIADD3 UR4, UR40, -0x2, URZ ;  /* 0xfffffffe28047890 */ /* 0x000fc8000fffe03f */
[----:B------:R-:W-:-:S06]  /*123d0*/  UISETP.GE.AND UP0, UPT, UR4, UR39, UPT ;  /* 0x000000270400728c */ /* 0x000fcc000bf06270 */
[----:B------:R-:W-:-:S13]  /*123e0*/  PLOP3.LUT P0, PT, PT, PT, UP0, 0x80, 0x0 ;  /* 0x000000000000781c */ /* 0x000fda0003f0f008 */
[----:B------:R-:W-:Y:S05]  /*123f0*/  @!P0 BRA `(.L_x_896) ;  /* 0x0000001400688947 */ /* 0x000fea0003800000 */
[----:B0-----:R-:W-:Y:S01]  /*12400*/  IMAD R2, RZ, RZ, -UR40 ;  /* 0x80000028ff027e24 */ /* 0x001fe2000f8e02ff */
[----:B------:R-:W-:Y:S01]  /*12410*/  LOP3.LUT R7, RZ, UR39, RZ, 0x33, !PT ;  /* 0x00000027ff077c12 */ /* 0x000fe2000f8e33ff */
[----:B------:R-:W-:-:S03]  /*12420*/  IMAD.U32 R6, RZ, RZ, UR4 ;  /* 0x00000004ff067e24 */ /* 0x000fc6000f8e00ff */
[----:B------:R-:W-:-:S05]  /*12430*/  VIADDMNMX R7, R2, 0x1, R7, !PT ;  /* 0x0000000102077846 */ /* 0x000fca0007800107 */
[----:B------:R-:W-:-:S05]  /*12440*/  VIADD R2, R7, UR40 ;  /* 0x0000002807027c36 */ /* 0x000fca0008000000 */
[----:B------:R-:W-:-:S04]  /*12450*/  LOP3.LUT R2, R2, 0x1, RZ, 0xc0, !PT ;  /* 0x0000000102027812 */ /* 0x000fc800078ec0ff */
[----:B------:R-:W-:-:S13]  /*12460*/  ISETP.NE.U32.AND P0, PT, R2, 0x1, PT ;  /* 0x000000010200780c */ /* 0x000fda0003f05070 */
[----:B------:R-:W-:Y:S05]  /*12470*/  @P0 BRA `(.L_x_897) ;  /* 0x0000000400c00947 */ /* 0x000fea0003800000 */
[----:B------:R-:W-:Y:S01]  /*12480*/  LOP3.LUT P1, RZ, R22, 0x2, RZ, 0xc0, !PT ;  /* 0x0000000216ff7812 */ /* 0x000fe2000782c0ff */
[----:B------:R-:W-:Y:S01]  /*12490*/  VIADD R8, R16, 0x1 ;  /* 0x0000000110087836 */ /* 0x000fe20000000000 */
[----:B------:R-:W-:Y:S04]  /*124a0*/  BSSY B0, `(.L_x_898) ;  /* 0x0000069000007945 */ /* 0x000fe80003800000 */
[----:B------:R-:W-:-:S04]  /*124b0*/  ISETP.NE.AND P0, PT, R8, 0x2, PT ;  /* 0x000000020800780c */ /* 0x000fc80003f05270 */
[----:B------:R-:W-:Y:S02]  /*124c0*/  SEL R9, RZ, 0x1, P0 ;  /* 0x00000001ff097807 */ /* 0x000fe40000000000 */
[----:B------:R-:W-:Y:S02]  /*124d0*/  SEL R8, R8, RZ, P0 ;  /* 0x000000ff08087207 */ /* 0x000fe40000000000 */
[----:B------:R-:W-:Y:S01]  /*124e0*/  LOP3.LUT R9, R24, R9, RZ, 0x3c, !PT ;  /* 0x0000000918097212 */ /* 0x000fe200078e3cff */
[----:B------:R-:W-:Y:S06]  /*124f0*/  @!P1 BRA `(.L_x_899) ;  /* 0x00000004008c9947 */ /* 0x000fec0003800000 */
[----:B------:R-:W-:Y:S01]  /*12500*/  LOP3.LUT P1, RZ, R22, 0x1, RZ, 0xc0, !PT ;  /* 0x0000000116ff7812 */ /* 0x000fe2000782c0ff */
[----:B------:R-:W-:-:S12]  /*12510*/  IMAD.MOV.U32 R4, RZ, RZ, R18 ;  /* 0x000000ffff047224 */ /* 0x000fd800078e0012 */
[----:B------:R-:W-:Y:S05]  /*12520*/  @!P1 BRA `(.L_x_900) ;  /* 0x0000000000489947 */ /* 0x000fea0003800000 */
[----:B------:R-:W0:Y:S01]  /*12530*/  LDC R5, c[0x0][0x43c] ;  /* 0x00010f00ff057b82 */ /* 0x000e220000000800 */
[----:B------:R-:W-:Y:S02]  /*12540*/  ULDC.64 UR4, c[0x0][0x428] ;  /* 0x00010a0000047ab9 */ /* 0x000fe40000000a00 */
[----:B------:R-:W-:-:S04]  /*12550*/  IMAD R10, R25, UR4, RZ ;  /* 0x00000004190a7c24 */ /* 0x000fc8000f8e02ff */
[----:B------:R-:W-:Y:S01]  /*12560*/  IMAD R11, R23, UR5, R10 ;  /* 0x00000005170b7c24 */ /* 0x000fe2000f8e020a */
[----:B0-----:R-:W-:-:S13]  /*12570*/  ISETP.NE.AND P0, PT, R5, 0x1, PT ;  /* 0x000000010500780c */ /* 0x001fda0003f05270 */
[----:B------:R-:W0:Y:S02]  /*12580*/  @P0 LDC.64 R2, c[0x0][0x440] ;  /* 0x00011000ff020b82 */ /* 0x000e240000000a00 */
[----:B0-----:R-:W-:-:S04]  /*12590*/  @P0 IMAD.HI.U32 R4, R6, R2, RZ ;  /* 0x0000000206040227 */ /* 0x001fc800078e00ff */
[----:B------:R-:W-:Y:S01]  /*125a0*/  IMAD.MOV.U32 R2, RZ, RZ, R6 ;  /* 0x000000ffff027224 */ /* 0x000fe200078e0006 */
[----:B------:R-:W-:-:S05]  /*125b0*/  @P0 SHF.R.U32.HI R2, RZ, R3, R4 ;  /* 0x00000003ff020219 */ /* 0x000fca0000011604 */
[----:B------:R-:W-:-:S04]  /*125c0*/  IMAD.MOV R3, RZ, RZ, -R2 ;  /* 0x000000ffff037224 */ /* 0x000fc800078e0a02 */
[----:B------:R-:W-:Y:S01]  /*125d0*/  IMAD R6, R5, R3, R6 ;  /* 0x0000000305067224 */ /* 0x000fe200078e0206 */
[--C-:B------:R-:W-:Y:S01]  /*125e0*/  SHF.R.S32.HI R3, RZ, 0x1f, R2.reuse ;  /* 0x0000001fff037819 */ /* 0x100fe20000011402 */
[----:B------:R-:W0:Y:S02]  /*125f0*/  LDC.64 R4, c[0x0][0x418] ;  /* 0x00010600ff047b82 */ /* 0x000e240000000a00 */
[----:B------:R-:W-:-:S04]  /*12600*/  IMAD.WIDE.U32 R2, R23, UR4, R2 ;  /* 0x0000000417027c25 */ /* 0x000fc8000f8e0002 */
[----:B------:R-:W-:Y:S01]  /*12610*/  IMAD.IADD R11, R11, 0x1, R3 ;  /* 0x000000010b0b7824 */ /* 0x000fe200078e0203 */
[----:B0-----:R-:W-:-:S04]  /*12620*/  LEA R4, P0, R2, R4, 0x2 ;  /* 0x0000000402047211 */ /* 0x001fc800078010ff */
[----:B------:R-:W-:-:S05]  /*12630*/  LEA.HI.X R5, R2, R5, R11, 0x2, P0 ;  /* 0x0000000502057211 */ /* 0x000fca00000f140b */
[----:B------:R0:W5:Y:S04]  /*12640*/  LDG.E R4, desc[UR48][R4.64] ;  /* 0x0000003004047981 */ /* 0x000168000c1e1900 */
.L_x_900:
[----:B------:R-:W0:Y:S01]  /*12650*/  S2R R2, SR_TID.X ;  /* 0x0000000000027919 */ /* 0x000e220000002100 */
[----:B------:R-:W-:Y:S01]  /*12660*/  IMAD R3, R8, 0x8, R17 ;  /* 0x0000000808037824 */ /* 0x000fe200078e0211 */
[----:B------:R-:W-:Y:S01]  /*12670*/  BSSY B1, `(.L_x_901) ;  /* 0x0000006000017945 */ /* 0x000fe20003800000 */
[----:B0-----:R-:W-:Y:S02]  /*12680*/  LOP3.LUT R5, R2, 0x7f, RZ, 0xc0, !PT ;  /* 0x0000007f02057812 */ /* 0x001fe400078ec0ff */
[----:B------:R-:W-:Y:S02]  /*12690*/  SHF.L.U32 R2, R9, 0x1f, RZ ;  /* 0x0000001f09027819 */ /* 0x000fe400000006ff */
[----:B------:R-:W-:Y:S02]  /*126a0*/  ISETP.NE.AND P1, PT, R5, RZ, PT ;  /* 0x000000ff0500720c */ /* 0x000fe40003f25270 */
[----:B------:R-:W0:Y:S02]  /*126b0*/  SYNCS.PHASECHK.TRANS64.TRYWAIT P0, [R3+URZ+0x16840], R2 ;  /* 0x01684002030075a7 */ /* 0x000e24000800017f */
[----:B0-----:R-:W-:Y:S09]  /*126c0*/  @!P0 BRA `(.L_x_902) ;  /* 0x0000002c00b48947 */ /* 0x001ff20003800000 */
.L_x_997:
[----:B------:R-:W-:Y:S05]  /*126d0*/  BSYNC B1 ;  /* 0x0000000000017941 */ /* 0x000fea0003800000 */
.L_x_901:
[----:B------:R-:W-:Y:S04]  /*126e0*/  BSSY B1, `(.L_x_903) ;  /* 0x0000007000017945 */ /* 0x000fe80003800000 */
[----:B------:R-:W-:Y:S05]  /*126f0*/  @P1 BRA `(.L_x_904) ;  /* 0x0000000000141947 */ /* 0x000fea0003800000 */
[----:B------:R-:W-:Y:S01]  /*12700*/  ISETP.NE.AND P0, PT, R28, RZ, PT ;  /* 0x000000ff1c00720c */ /* 0x000fe20003f05270 */
[----:B0-----:R-:W-:-:S04]  /*12710*/  IMAD.MOV.U32 R2, RZ, RZ, 0x4000 ;  /* 0x00004000ff027424 */ /* 0x001fc800078e00ff */
[----:B------:R1:W-:Y:S08]  /*12720*/  SYNCS.ARRIVE.TRANS64 RZ, [R3+URZ+0x16830], R2 ;  /* 0x0168300203ff79a7 */ /* 0x0003f0000800003f */
[----:B------:R-:W-:Y:S05]  /*12730*/  @!P0 BRA `(.L_x_904) ;  /* 0x0000000000048947 */ /* 0x000fea0003800000 */
[----:B------:R-:W-:Y:S01]  /*12740*/  BPT.TRAP 0x1 ;  /* 0x000000040000795c */ /* 0x000fe20000300000 */
.L_x_904:
[----:B------:R-:W-:Y:S05]  /*12750*/  BSYNC B1 ;  /* 0x0000000000017941 */ /* 0x000fea0003800000 */
.L_x_903:
[----:B------:R-:W-:Y:S01]  /*12760*/  IMAD.MOV.U32 R10, RZ, RZ, RZ ;  /* 0x000000ffff0a7224 */ /* 0x000fe200078e00ff */
[----:B------:R-:W-:Y:S01]  /*12770*/  UIADD3 UR4, UP0, UR46, 0x370, URZ ;  /* 0x000003702e047890 */ /* 0x000fe2000ff1e03f */
[----:B01----:R-:W-:Y:S01]  /*12780*/  IMAD R2, R8, 0x4000, R17 ;  /* 0x0000400008027824 */ /* 0x003fe200078e0211 */
[----:B------:R-:W-:Y:S01]  /*12790*/  PLOP3.LUT P0, PT, PT, PT, PT, 0x80, 0x0 ;  /* 0x000000000000781c */ /* 0x000fe20003f0f070 */
[----:B------:R-:W-:Y:S01]  /*127a0*/  VIADD R3, R3, 0x16830 ;  /* 0x0001683003037836 */ /* 0x000fe20000000000 */
[----:B------:R-:W-:Y:S01]  /*127b0*/  R2UR UR10, R10 ;  /* 0x000000000a0a72ca */ /* 0x000fe200000e0000 */
[----:B------:R-:W-:Y:S01]  /*127c0*/  VIADD R2, R2, 0xe400 ;  /* 0x0000e40002027836 */ /* 0x000fe20000000000 */
[----:B------:R-:W-:Y:S01]  /*127d0*/  UIADD3.X UR5, URZ, UR47, URZ, UP0, !UPT ;  /* 0x0000002f3f057290 */ /* 0x000fe200087fe43f */
[----:B------:R-:W-:Y:S01]  /*127e0*/  IMAD.SHL.U32 R5, R6, 0x80, RZ ;  /* 0x0000008006057824 */ /* 0x000fe200078e00ff */
[----:B------:R-:W-:Y:S01]  /*127f0*/  UMOV UR6, 0x0 ;  /* 0x0000000000067882 */ /* 0x000fe20000000000 */
[----:B------:R-:W-:-:S10]  /*12800*/  UMOV UR7, 0x14f00000 ;  /* 0x14f0000000077882 */ /* 0x000fd40000000000 */
.L_x_905:
[----:B------:R-:W-:-:S13]  /*12810*/  @P0 ELECT P2, URZ, PT ;  /* 0x00000000003f082f */ /* 0x000fda0003840000 */
[----:B-----5:R-:W-:Y:S01]  /*12820*/  @P2 R2UR UR13, R4 ;  /* 0x00000000040d22ca */ /* 0x020fe200000e0000 */
[----:B------:R-:W-:Y:S01]  /*12830*/  UMOV UR12, UR36 ;  /* 0x00000024000c7c82 */ /* 0x000fe20008000000 */
[----:B------:R-:W-:Y:S02]  /*12840*/  @P2 R2UR UR11, R5 ;  /* 0x00000000050b22ca */ /* 0x000fe400000e0000 */
[----:B------:R-:W-:Y:S02]  /*12850*/  @P2 R2UR UR9, R3 ;  /* 0x00000000030922ca */ /* 0x000fe400000e0000 */
[----:B------:R-:W-:Y:S02]  /*12860*/  @P2 R2UR UR8, R2 ;  /* 0x00000000020822ca */ /* 0x000fe400000e0000 */
[----:B------:R-:W-:Y:S02]  /*12870*/  @P2 PLOP3.LUT P0, PT, P2, PT, PT, 0x8, 0x0 ;  /* 0x000000000000281c */ /* 0x000fe4000170e170 */
        /* <DEDUP_REMOVED lines=8> */
.L_x_998:
[----:B------:R-:W-:Y:S05]  /*12900*/  BSYNC B1 ;  /* 0x0000000000017941 */ /* 0x000fea0003800000 */
.L_x_906:
[----:B------:R-:W-:Y:S01]  /*12910*/  BSSY B1, `(.L_x_908) ;  /* 0x000000a000017945 */ /* 0x000fe20003800000 */
[----:B0-----:R-:W-:Y:S02]  /*12920*/  IMAD.MOV.U32 R2, RZ, RZ, 0x0 ;  /* 0x00000000ff027424 */ /* 0x001fe400078e00ff */
[----:B------:R-:W-:Y:S01]  /*12930*/  IMAD.MOV.U32 R3, RZ, RZ, 0x14f00000 ;  /* 0x14f00000ff037424 */ /* 0x000fe200078e00ff */
[----:B------:R-:W-:Y:S06]  /*12940*/  @P1 BRA `(.L_x_909) ;  /* 0x0000000000181947 */ /* 0x000fec0003800000 */
[----:B------:R-:W-:Y:S01]  /*12950*/  ISETP.NE.AND P0, PT, R28, RZ, PT ;  /* 0x000000ff1c00720c */ /* 0x000fe20003f05270 */
[----:B------:R-:W-:Y:S02]  /*12960*/  IMAD R5, R16, 0x8, R17 ;  /* 0x0000000810057824 */ /* 0x000fe400078e0211 */
[----:B------:R-:W-:-:S04]  /*12970*/  IMAD.MOV.U32 R12, RZ, RZ, 0x4000 ;  /* 0x00004000ff0c7424 */ /* 0x000fc800078e00ff */
[----:B------:R0:W-:Y:S06]  /*12980*/  SYNCS.ARRIVE.TRANS64 RZ, [R5+URZ+0x16850], R12 ;  /* 0x0168500c05ff79a7 */ /* 0x0001ec000800003f */
[----:B------:R-:W-:Y:S05]  /*12990*/  @!P0 BRA `(.L_x_909) ;  /* 0x0000000000048947 */ /* 0x000fea0003800000 */
[----:B------:R-:W-:Y:S01]  /*129a0*/  BPT.TRAP 0x1 ;  /* 0x000000040000795c */ /* 0x000fe20000300000 */
.L_x_909:
[----:B------:R-:W-:Y:S05]  /*129b0*/  BSYNC B1 ;  /* 0x0000000000017941 */ /* 0x000fea0003800000 */
.L_x_908:
[----:B------:R-:W-:Y:S01]  /*129c0*/  R2UR UR10, R10 ;  /* 0x000000000a0a72ca */ /* 0x000fe200000e0000 */
[----:B------:R-:W-:Y:S01]  /*129d0*/  UIADD3 UR4, UP0, UR46, 0x470, URZ ;  /* 0x000004702e047890 */ /* 0x000fe2000ff1e03f */
[----:B------:R-:W-:Y:S01]  /*129e0*/  R2UR UR6, R2 ;  /* 0x00000000020672ca */ /* 0x000fe200000e0000 */
[C-C-:B------:R-:W-:Y:S01]  /*129f0*/  IMAD R2, R16.reuse, 0x8, R17.reuse ;  /* 0x0000000810027824 */ /* 0x140fe200078e0211 */
[----:B------:R-:W-:Y:S01]  /*12a00*/  R2UR UR7, R3 ;  /* 0x00000000030772ca */ /* 0x000fe200000e0000 */
[----:B------:R-:W-:Y:S01]  /*12a10*/  IMAD R3, R16, 0x4000, R17 ;  /* 0x0000400010037824 */ /* 0x000fe200078e0211 */
[----:B------:R-:W-:Y:S01]  /*12a20*/  PLOP3.LUT P0, PT, PT, PT, PT, 0x80, 0x0 ;  /* 0x000000000000781c */ /* 0x000fe20003f0f070 */
[----:B0-----:R-:W-:Y:S01]  /*12a30*/  IMAD.SHL.U32 R5, R19, 0x80, RZ ;  /* 0x0000008013057824 */ /* 0x001fe200078e00ff */
[----:B------:R-:W-:Y:S01]  /*12a40*/  UIADD3.X UR5, URZ, UR47, URZ, UP0, !UPT ;  /* 0x0000002f3f057290 */ /* 0x000fe200087fe43f */
[----:B------:R-:W-:Y:S02]  /*12a50*/  VIADD R3, R3, 0x400 ;  /* 0x0000040003037836 */ /* 0x000fe40000000000 */
[----:B------:R-:W-:-:S09]  /*12a60*/  VIADD R2, R2, 0x16850 ;  /* 0x0001685002027836 */ /* 0x000fd20000000000 */
.L_x_910:
[----:B------:R-:W-:-:S13]  /*12a70*/  @P0 ELECT P1, URZ, PT ;  /* 0x00000000003f082f */ /* 0x000fda0003820000 */
[----:B------:R-:W-:Y:S01]  /*12a80*/  @P1 R2UR UR13, R18 ;  /* 0x00000000120d12ca */ /* 0x000fe200000e0000 */
        /* <DEDUP_REMOVED lines=8> */
[----:B------:R-:W-:Y:S02]  /*12b10*/  IMAD.MOV.U32 R18, RZ, RZ, R4 ;  /* 0x000000ffff127224 */ /* 0x000fe400078e0004 */
[----:B------:R-:W-:-:S07]  /*12b20*/  IMAD.MOV.U32 R19, RZ, RZ, R6 ;  /* 0x000000ffff137224 */ /* 0x000fce00078e0006 */
.L_x_899:
[----:B------:R-:W-:Y:S05]  /*12b30*/  BSYNC B0 ;  /* 0x0000000000007941 */ /* 0x000fea0003800000 */
.L_x_898:
[----:B------:R-:W-:Y:S01]  /*12b40*/  UIADD3 UR4, UR40, -0x3, URZ ;  /* 0xfffffffd28047890 */ /* 0x000fe2000fffe03f */
[----:B------:R-:W-:Y:S02]  /*12b50*/  IMAD.MOV.U32 R16, RZ, RZ, R8 ;  /* 0x000000ffff107224 */ /* 0x000fe400078e0008 */
[----:B------:R-:W-:-:S03]  /*12b60*/  IMAD.MOV.U32 R24, RZ, RZ, R9 ;  /* 0x000000ffff187224 */ /* 0x000fc600078e0009 */
[----:B------:R-:W-:-:S07]  /*12b70*/  IMAD.U32 R6, RZ, RZ, UR4 ;  /* 0x00000004ff067e24 */ /* 0x000fce000f8e00ff */
.L_x_897:
[----:B------:R-:W-:Y:S01]  /*12b80*/  ULOP3.LUT UR4, URZ, UR40, URZ, 0x33, !UPT ;  /* 0x000000283f047292 */ /* 0x000fe2000f8e333f */
[----:B------:R-:W-:Y:S01]  /*12b90*/  VIADD R7, R7, 0xfffffffe ;  /* 0xfffffffe07077836 */ /* 0x000fe20000000000 */
[----:B------:R-:W-:Y:S04]  /*12ba0*/  BSSY B0, `(.L_x_896) ;  /* 0x00000df000007945 */ /* 0x000fe80003800000 */
[----:B------:R-:W-:-:S13]  /*12bb0*/  ISETP.NE.AND P0, PT, R7, UR4, PT ;  /* 0x0000000407007c0c */ /* 0x000fda000bf05270 */
[----:B------:R-:W-:Y:S05]  /*12bc0*/  @!P0 BRA `(.L_x_911) ;  /* 0x0000000c00708947 */ /* 0x000fea0003800000 */
[----:B------:R-:W-:-:S07]  /*12bd0*/  IMAD.MOV.U32 R4, RZ, RZ, R18 ;  /* 0x000000ffff047224 */ /* 0x000fce00078e0012 */
.L_x_938:
[----:B------:R-:W-:Y:S01]  /*12be0*/  LOP3.LUT P1, RZ, R22, 0x2, RZ, 0xc0, !PT ;  /* 0x0000000216ff7812 */ /* 0x000fe2000782c0ff */
[----:B------:R-:W-:Y:S01]  /*12bf0*/  VIADD R7, R16, 0x1 ;  /* 0x0000000110077836 */ /* 0x000fe20000000000 */
[----:B------:R-:W-:Y:S05]  /*12c00*/  YIELD ;  /* 0x0000000000007946 */ /* 0x000fea0003800000 */
[----:B------:R-:W-:Y:S01]  /*12c10*/  ISETP.NE.AND P0, PT, R7, 0x2, PT ;  /* 0x000000020700780c */ /* 0x000fe20003f05270 */
[----:B------:R-:W-:Y:S03]  /*12c20*/  BSSY B1, `(.L_x_912) ;  /* 0x0000067000017945 */ /* 0x000fe60003800000 */
[----:B------:R-:W-:-:S02]  /*12c30*/  SEL R3, RZ, 0x1, P0 ;  /* 0x00000001ff037807 */ /* 0x000fc40000000000 */
[----:B------:R-:W-:Y:S02]  /*12c40*/  SEL R7, R7, RZ, P0 ;  /* 0x000000ff07077207 */ /* 0x000fe40000000000 */
[----:B------:R-:W-:Y:S01]  /*12c50*/  LOP3.LUT R8, R24, R3, RZ, 0x3c, !PT ;  /* 0x0000000318087212 */ /* 0x000fe200078e3cff */
[----:B------:R-:W-:Y:S06]  /*12c60*/  @!P1 BRA `(.L_x_913) ;  /* 0x0000000400889947 */ /* 0x000fec0003800000 */
[----:B------:R-:W-:Y:S01]  /*12c70*/  LOP3.LUT P1, RZ, R22, 0x1, RZ, 0xc0, !PT ;  /* 0x0000000116ff7812 */ /* 0x000fe2000782c0ff */
[----:B------:R-:W-:-:S12]  /*12c80*/  IMAD.MOV.U32 R9, RZ, RZ, R6 ;  /* 0x000000ffff097224 */ /* 0x000fd800078e0006 */
[----:B------:R-:W-:Y:S05]  /*12c90*/  @!P1 BRA `(.L_x_914) ;  /* 0x00000000004c9947 */ /* 0x000fea0003800000 */
[----:B------:R-:W0:Y:S01]  /*12ca0*/  LDC R9, c[0x0][0x43c] ;  /* 0x00010f00ff097b82 */ /* 0x000e220000000800 */
[----:B------:R-:W-:Y:S01]  /*12cb0*/  IMAD.MOV.U32 R10, RZ, RZ, R6 ;  /* 0x000000ffff0a7224 */ /* 0x000fe200078e0006 */
[----:B------:R-:W-:Y:S01]  /*12cc0*/  ULDC.64 UR4, c[0x0][0x428] ;  /* 0x00010a0000047ab9 */ /* 0x000fe20000000a00 */
[----:B0-----:R-:W-:-:S13]  /*12cd0*/  ISETP.NE.AND P0, PT, R9, 0x1, PT ;  /* 0x000000010900780c */ /* 0x001fda0003f05270 */
[----:B------:R-:W0:Y:S02]  /*12ce0*/  @P0 LDC.64 R2, c[0x0][0x440] ;  /* 0x00011000ff020b82 */ /* 0x000e240000000a00 */
[----:B0-----:R-:W-:-:S05]  /*12cf0*/  @P0 IMAD.HI.U32 R2, R6, R2, RZ ;  /* 0x0000000206020227 */ /* 0x001fca00078e00ff */
[----:B------:R-:W-:Y:S01]  /*12d00*/  @P0 SHF.R.U32.HI R10, RZ, R3, R2 ;  /* 0x00000003ff0a0219 */ /* 0x000fe20000011602 */
[----:B------:R-:W-:-:S03]  /*12d10*/  IMAD R2, R25, UR4, RZ ;  /* 0x0000000419027c24 */ /* 0x000fc6000f8e02ff */
[----:B------:R-:W-:Y:S01]  /*12d20*/  SHF.R.S32.HI R3, RZ, 0x1f, R10 ;  /* 0x0000001fff037819 */ /* 0x000fe2000001140a */
[----:B------:R-:W-:Y:S02]  /*12d30*/  IMAD R5, R23, UR5, R2 ;  /* 0x0000000517057c24 */ /* 0x000fe4000f8e0202 */
[----:B------:R-:W-:-:S04]  /*12d40*/  IMAD.MOV.U32 R2, RZ, RZ, R10 ;  /* 0x000000ffff027224 */ /* 0x000fc800078e000a */
[----:B------:R-:W-:Y:S01]  /*12d50*/  IMAD.WIDE.U32 R2, R23, UR4, R2 ;  /* 0x0000000417027c25 */ /* 0x000fe2000f8e0002 */
[----:B------:R-:W-:-:S03]  /*12d60*/  ULDC.64 UR4, c[0x0][0x418] ;  /* 0x0001060000047ab9 */ /* 0x000fc60000000a00 */
[----:B------:R-:W-:Y:S01]  /*12d70*/  IMAD.IADD R3, R5, 0x1, R3 ;  /* 0x0000000105037824 */ /* 0x000fe200078e0203 */
[----:B------:R-:W-:-:S04]  /*12d80*/  LEA R4, P0, R2, UR4, 0x2 ;  /* 0x0000000402047c11 */ /* 0x000fc8000f8010ff */
[----:B------:R-:W-:-:S05]  /*12d90*/  LEA.HI.X R5, R2, UR5, R3, 0x2, P0 ;  /* 0x0000000502057c11 */ /* 0x000fca00080f1403 */
[----:B------:R0:W5:Y:S01]  /*12da0*/  LDG.E R4, desc[UR48][R4.64] ;  /* 0x0000003004047981 */ /* 0x000162000c1e1900 */
[----:B------:R-:W-:-:S04]  /*12db0*/  IMAD.MOV R2, RZ, RZ, -R10 ;  /* 0x000000ffff027224 */ /* 0x000fc800078e0a0a */
[----:B------:R-:W-:-:S07]  /*12dc0*/  IMAD R9, R9, R2, R6 ;  /* 0x0000000209097224 */ /* 0x000fce00078e0206 */
.L_x_914:
        /* <DEDUP_REMOVED lines=8> */
.L_x_999:
[----:B------:R-:W-:Y:S05]  /*12e50*/  BSYNC B2 ;  /* 0x0000000000027941 */ /* 0x000fea0003800000 */
.L_x_915:
[----:B------:R-:W-:Y:S04]  /*12e60*/  BSSY B2, `(.L_x_917) ;  /* 0x0000007000027945 */ /* 0x000fe80003800000 */
[----:B------:R-:W-:Y:S05]  /*12e70*/  @P1 BRA `(.L_x_918) ;  /* 0x0000000000141947 */ /* 0x000fea0003800000 */
[----:B------:R-:W-:Y:S01]  /*12e80*/  ISETP.NE.AND P0, PT, R28, RZ, PT ;  /* 0x000000ff1c00720c */ /* 0x000fe20003f05270 */
[----:B0-----:R-:W-:-:S04]  /*12e90*/  IMAD.MOV.U32 R2, RZ, RZ, 0x4000 ;  /* 0x00004000ff027424 */ /* 0x001fc800078e00ff */
[----:B------:R1:W-:Y:S08]  /*12ea0*/  SYNCS.ARRIVE.TRANS64 RZ, [R3+URZ+0x16830], R2 ;  /* 0x0168300203ff79a7 */ /* 0x0003f0000800003f */
[----:B------:R-:W-:Y:S05]  /*12eb0*/  @!P0 BRA `(.L_x_918) ;  /* 0x0000000000048947 */ /* 0x000fea0003800000 */
[----:B------:R-:W-:Y:S01]  /*12ec0*/  BPT.TRAP 0x1 ;  /* 0x000000040000795c */ /* 0x000fe20000300000 */
.L_x_918:
[----:B------:R-:W-:Y:S05]  /*12ed0*/  BSYNC B2 ;  /* 0x0000000000027941 */ /* 0x000fea0003800000 */
.L_x_917:
        /* <DEDUP_REMOVED lines=11> */
.L_x_919:
        /* <DEDUP_REMOVED lines=15> */
.L_x_1000:
[----:B------:R-:W-:Y:S05]  /*13080*/  BSYNC B2 ;  /* 0x0000000000027941 */ /* 0x000fea0003800000 */
.L_x_920:
[----:B------:R-:W-:Y:S01]  /*13090*/  BSSY B2, `(.L_x_922) ;  /* 0x0000009000027945 */ /* 0x000fe20003800000 */
[----:B------:R-:W-:Y:S02]  /*130a0*/  IMAD.MOV.U32 R2, RZ, RZ, 0x0 ;  /* 0x00000000ff027424 */ /* 0x000fe400078e00ff */
[----:B------:R-:W-:Y:S01]  /*130b0*/  IMAD.MOV.U32 R3, RZ, RZ, 0x14f00000 ;  /* 0x14f00000ff037424 */ /* 0x000fe200078e00ff */
[----:B------:R-:W-:Y:S06]  /*130c0*/  @P1 BRA `(.L_x_923) ;  /* 0x0000000000141947 */ /* 0x000fec0003800000 */
[----:B------:R-:W-:Y:S01]  /*130d0*/  ISETP.NE.AND P0, PT, R28, RZ, PT ;  /* 0x000000ff1c00720c */ /* 0x000fe20003f05270 */
[----:B------:R-:W-:-:S04]  /*130e0*/  IMAD.MOV.U32 R12, RZ, RZ, 0x4000 ;  /* 0x00004000ff0c7424 */ /* 0x000fc800078e00ff */
[----:B------:R1:W-:Y:S08]  /*130f0*/  SYNCS.ARRIVE.TRANS64 RZ, [R5+URZ+0x50], R12 ;  /* 0x0000500c05ff79a7 */ /* 0x0003f0000800003f */
[----:B------:R-:W-:Y:S05]  /*13100*/  @!P0 BRA `(.L_x_923) ;  /* 0x0000000000048947 */ /* 0x000fea0003800000 */
[----:B------:R-:W-:Y:S01]  /*13110*/  BPT.TRAP 0x1 ;  /* 0x000000040000795c */ /* 0x000fe20000300000 */
.L_x_923:
[----:B------:R-:W-:Y:S05]  /*13120*/  BSYNC B2 ;  /* 0x0000000000027941 */ /* 0x000fea0003800000 */
.L_x_922:
[----:B------:R-:W-:Y:S01]  /*13130*/  R2UR UR7, R3 ;  /* 0x00000000030772ca */ /* 0x000fe200000e0000 */
[----:B------:R-:W-:Y:S01]  /*13140*/  IMAD R16, R16, 0x4000, R17 ;  /* 0x0000400010107824 */ /* 0x000fe200078e0211 */
[----:B------:R-:W-:Y:S01]  /*13150*/  R2UR UR10, R10 ;  /* 0x000000000a0a72ca */ /* 0x000fe200000e0000 */
[----:B------:R-:W-:Y:S01]  /*13160*/  UIADD3 UR4, UP0, UR46, 0x470, URZ ;  /* 0x000004702e047890 */ /* 0x000fe2000ff1e03f */
[----:B------:R-:W-:Y:S01]  /*13170*/  R2UR UR6, R2 ;  /* 0x00000000020672ca */ /* 0x000fe200000e0000 */
[----:B------:R-:W-:Y:S01]  /*13180*/  IMAD.SHL.U32 R2, R19, 0x80, RZ ;  /* 0x0000008013027824 */ /* 0x000fe200078e00ff */
[----:B------:R-:W-:Y:S01]  /*13190*/  PLOP3.LUT P0, PT, PT, PT, PT, 0x80, 0x0 ;  /* 0x000000000000781c */ /* 0x000fe20003f0f070 */
[----:B01----:R-:W-:Y:S01]  /*131a0*/  VIADD R5, R5, 0x50 ;  /* 0x0000005005057836 */ /* 0x003fe20000000000 */
[----:B------:R-:W-:Y:S01]  /*131b0*/  UIADD3.X UR5, URZ, UR47, URZ, UP0, !UPT ;  /* 0x0000002f3f057290 */ /* 0x000fe200087fe43f */
[----:B------:R-:W-:-:S11]  /*131c0*/  VIADD R16, R16, 0x400 ;  /* 0x0000040010107836 */ /* 0x000fd60000000000 */
.L_x_924:
        /* <DEDUP_REMOVED lines=12> */
.L_x_913:
[----:B------:R-:W-:Y:S05]  /*13290*/  BSYNC B1 ;  /* 0x0000000000017941 */ /* 0x000fea0003800000 */
.L_x_912:
[----:B------:R-:W-:Y:S01]  /*132a0*/  LOP3.LUT P1, RZ, R22, 0x2, RZ, 0xc0, !PT ;  /* 0x0000000216ff7812 */ /* 0x000fe2000782c0ff */
[----:B------:R-:W-:Y:S01]  /*132b0*/  VIADD R16, R7, 0x1 ;  /* 0x0000000107107836 */ /* 0x000fe20000000000 */
[----:B------:R-:W-:Y:S01]  /*132c0*/  BSSY B1, `(.L_x_925) ;  /* 0x0000069000017945 */ /* 0x000fe20003800000 */
[----:B------:R-:W-:-:S03]  /*132d0*/  VIADD R9, R6, 0xffffffff ;  /* 0xffffffff06097836 */ /* 0x000fc60000000000 */
        /* <DEDUP_REMOVED lines=16> */
[----:B------:R-:W-:Y:S01]  /*133e0*/  SHF.R.S32.HI R3, RZ, 0x1f, R2 ;  /* 0x0000001fff037819 */ /* 0x000fe20000011402 */
[C---:B------:R-:W-:Y:S02]  /*133f0*/  IMAD R5, R23.reuse, UR5, R4 ;  /* 0x0000000517057c24 */ /* 0x040fe4000f8e0204 */
[--C-:B------:R-:W-:Y:S02]  /*13400*/  IMAD.MOV R4, RZ, RZ, -R2.reuse ;  /* 0x000000ffff047224 */ /* 0x100fe400078e0a02 */
[----:B------:R-:W-:Y:S01]  /*13410*/  IMAD.WIDE.U32 R2, R23, UR4, R2 ;  /* 0x0000000417027c25 */ /* 0x000fe2000f8e0002 */
[----:B------:R-:W-:-:S03]  /*13420*/  ULDC.64 UR4, c[0x0][0x418] ;  /* 0x0001060000047ab9 */ /* 0x000fc60000000a00 */
[----:B------:R-:W-:Y:S01]  /*13430*/  IMAD R10, R10, R4, R9 ;  /* 0x000000040a0a7224 */ /* 0x000fe200078e0209 */
[----:B------:R-:W-:Y:S01]  /*13440*/  LEA R4, P0, R2, UR4, 0x2 ;  /* 0x0000000402047c11 */ /* 0x000fe2000f8010ff */
[----:B------:R-:W-:-:S05]  /*13450*/  IMAD.IADD R5, R5, 0x1, R3 ;  /* 0x0000000105057824 */ /* 0x000fca00078e0203 */
[----:B------:R-:W-:-:S05]  /*13460*/  LEA.HI.X R5, R2, UR5, R5, 0x2, P0 ;  /* 0x0000000502057c11 */ /* 0x000fca00080f1405 */
[----:B------:R0:W5:Y:S02]  /*13470*/  LDG.E R4, desc[UR48][R4.64] ;  /* 0x0000003004047981 */ /* 0x000164000c1e1900 */
.L_x_927:
[----:B------:R-:W0:Y:S01]  /*13480*/  S2R R2, SR_TID.X ;  /* 0x0000000000027919 */ /* 0x000e220000002100 */
[----:B------:R-:W-:Y:S01]  /*13490*/  SHF.L.U32 R3, R24, 0x1f, RZ ;  /* 0x0000001f18037819 */ /* 0x000fe200000006ff */
[----:B------:R-:W-:Y:S01]  /*134a0*/  BSSY B2, `(.L_x_928) ;  /* 0x0000006000027945 */ /* 0x000fe20003800000 */
[----:B0-----:R-:W-:Y:S01]  /*134b0*/  LOP3.LUT R5, R2, 0x7f, RZ, 0xc0, !PT ;  /* 0x0000007f02057812 */ /* 0x001fe200078ec0ff */
[----:B------:R-:W-:-:S03]  /*134c0*/  IMAD R2, R16, 0x8, R17 ;  /* 0x0000000810027824 */ /* 0x000fc600078e0211 */
[----:B------:R-:W-:Y:S01]  /*134d0*/  ISETP.NE.AND P1, PT, R5, RZ, PT ;  /* 0x000000ff0500720c */ /* 0x000fe20003f25270 */
[----:B------:R-:W0:Y:S02]  /*134e0*/  SYNCS.PHASECHK.TRANS64.TRYWAIT P0, [R2+URZ+0x16840], R3 ;  /* 0x01684003020075a7 */ /* 0x000e24000800017f */
[----:B0-----:R-:W-:Y:S10]  /*134f0*/  @!P0 BRA `(.L_x_929) ;  /* 0x0000002000788947 */ /* 0x001ff40003800000 */
.L_x_1001:
[----:B------:R-:W-:Y:S05]  /*13500*/  BSYNC B2 ;  /* 0x0000000000027941 */ /* 0x000fea0003800000 */
.L_x_928:
[----:B------:R-:W-:Y:S04]  /*13510*/  BSSY B2, `(.L_x_930) ;  /* 0x0000007000027945 */ /* 0x000fe80003800000 */
[----:B------:R-:W-:Y:S05]  /*13520*/  @P1 BRA `(.L_x_931) ;  /* 0x0000000000141947 */ /* 0x000fea0003800000 */
[----:B------:R-:W-:Y:S01]  /*13530*/  ISETP.NE.AND P0, PT, R28, RZ, PT ;  /* 0x000000ff1c00720c */ /* 0x000fe20003f05270 */
[----:B0-----:R-:W-:-:S04]  /*13540*/  IMAD.MOV.U32 R3, RZ, RZ, 0x4000 ;  /* 0x00004000ff037424 */ /* 0x001fc800078e00ff */
[----:B------:R1:W-:Y:S08]  /*13550*/  SYNCS.ARRIVE.TRANS64 RZ, [R2+URZ+0x16830], R3 ;  /* 0x0168300302ff79a7 */ /* 0x0003f0000800003f */
[----:B------:R-:W-:Y:S05]  /*13560*/  @!P0 BRA `(.L_x_931) ;  /* 0x0000000000048947 */ /* 0x000fea0003800000 */
[----:B------:R-:W-:Y:S01]  /*13570*/  BPT.TRAP 0x1 ;  /* 0x000000040000795c */ /* 0x000fe20000300000 */
.L_x_931:
[----:B------:R-:W-:Y:S05]  /*13580*/  BSYNC B2 ;  /* 0x0000000000027941 */ /* 0x000fea0003800000 */
.L_x_930:
[----:B------:R-:W-:Y:S01]  /*13590*/  IMAD.MOV.U32 R11, RZ, RZ, RZ ;  /* 0x000000ffff0b7224 */ /* 0x000fe200078e00ff */
[----:B------:R-:W-:Y:S01]  /*135a0*/  UIADD3 UR4, UP0, UR46, 0x370, URZ ;  /* 0x000003702e047890 */ /* 0x000fe2000ff1e03f */
[C---:B01----:R-:W-:Y:S01]  /*135b0*/  IMAD R3, R16.reuse, 0x4000, R17 ;  /* 0x0000400010037824 */ /* 0x043fe200078e0211 */
[----:B------:R-:W-:Y:S01]  /*135c0*/  PLOP3.LUT P0, PT, PT, PT, PT, 0x80, 0x0 ;  /* 0x000000000000781c */ /* 0x000fe20003f0f070 */
[----:B------:R-:W-:Y:S01]  /*135d0*/  IMAD R2, R16, 0x8, R0 ;  /* 0x0000000810027824 */ /* 0x000fe200078e0200 */
[----:B------:R-:W-:Y:S01]  /*135e0*/  R2UR UR10, R11 ;  /* 0x000000000b0a72ca */ /* 0x000fe200000e0000 */
[----:B------:R-:W-:Y:S01]  /*135f0*/  VIADD R3, R3, 0xe400 ;  /* 0x0000e40003037836 */ /* 0x000fe20000000000 */
[----:B------:R-:W-:Y:S01]  /*13600*/  UIADD3.X UR5, URZ, UR47, URZ, UP0, !UPT ;  /* 0x0000002f3f057290 */ /* 0x000fe200087fe43f */
[----:B------:R-:W-:Y:S01]  /*13610*/  VIADD R2, R2, 0x30 ;  /* 0x0000003002027836 */ /* 0x000fe20000000000 */
[----:B------:R-:W-:Y:S01]  /*13620*/  UMOV UR6, 0x0 ;  /* 0x0000000000067882 */ /* 0x000fe20000000000 */
[----:B------:R-:W-:Y:S01]  /*13630*/  IMAD.SHL.U32 R5, R10, 0x80, RZ ;  /* 0x000000800a057824 */ /* 0x000fe200078e00ff */
[----:B------:R-:W-:-:S09]  /*13640*/  UMOV UR7, 0x14f00000 ;  /* 0x14f0000000077882 */ /* 0x000fd20000000000 */
.L_x_932:
        /* <DEDUP_REMOVED lines=15> */
.L_x_1002:
[----:B------:R-:W-:Y:S05]  /*13740*/  BSYNC B2 ;  /* 0x0000000000027941 */ /* 0x000fea0003800000 */
.L_x_933:
[----:B------:R-:W-:Y:S01]  /*13750*/  BSSY B2, `(.L_x_935) ;  /* 0x0000009000027945 */ /* 0x000fe20003800000 */
[----:B------:R-:W-:Y:S02]  /*13760*/  IMAD.MOV.U32 R2, RZ, RZ, 0x0 ;  /* 0x00000000ff027424 */ /* 0x000fe400078e00ff */
[----:B------:R-:W-:Y:S01]  /*13770*/  IMAD.MOV.U32 R3, RZ, RZ, 0x14f00000 ;  /* 0x14f00000ff037424 */ /* 0x000fe200078e00ff */
[----:B------:R-:W-:Y:S06]  /*13780*/  @P1 BRA `(.L_x_936) ;  /* 0x0000000000141947 */ /* 0x000fec0003800000 */
[----:B------:R-:W-:Y:S01]  /*13790*/  ISETP.NE.AND P0, PT, R28, RZ, PT ;  /* 0x000000ff1c00720c */ /* 0x000fe20003f05270 */
[----:B0-----:R-:W-:-:S04]  /*137a0*/  IMAD.MOV.U32 R8, RZ, RZ, 0x4000 ;  /* 0x00004000ff087424 */ /* 0x001fc800078e00ff */
[----:B------:R1:W-:Y:S08]  /*137b0*/  SYNCS.ARRIVE.TRANS64 RZ, [R5+URZ+0x50], R8 ;  /* 0x0000500805ff79a7 */ /* 0x0003f0000800003f */
[----:B------:R-:W-:Y:S05]  /*137c0*/  @!P0 BRA `(.L_x_936) ;  /* 0x0000000000048947 */ /* 0x000fea0003800000 */
[----:B------:R-:W-:Y:S01]  /*137d0*/  BPT.TRAP 0x1 ;  /* 0x000000040000795c */ /* 0x000fe20000300000 */
.L_x_936:
[----:B------:R-:W-:Y:S05]  /*137e0*/  BSYNC B2 ;  /* 0x0000000000027941 */ /* 0x000fea0003800000 */
.L_x_935:
[----:B------:R-:W-:Y:S01]  /*137f0*/  R2UR UR10, R11 ;  /* 0x000000000b0a72ca */ /* 0x000fe200000e0000 */
[----:B------:R-:W-:Y:S01]  /*13800*/  UIADD3 UR4, UP0, UR46, 0x470, URZ ;  /* 0x000004702e047890 */ /* 0x000fe2000ff1e03f */
[----:B------:R-:W-:Y:S01]  /*13810*/  R2UR UR6, R2 ;  /* 0x00000000020672ca */ /* 0x000fe200000e0000 */
[----:B------:R-:W-:Y:S01]  /*13820*/  IMAD R2, R7, 0x4000, R17 ;  /* 0x0000400007027824 */ /* 0x000fe200078e0211 */
[----:B------:R-:W-:Y:S01]  /*13830*/  R2UR UR7, R3 ;  /* 0x00000000030772ca */ /* 0x000fe200000e0000 */
[----:B------:R-:W-:Y:S01]  /*13840*/  IMAD.SHL.U32 R3, R19, 0x80, RZ ;  /* 0x0000008013037824 */ /* 0x000fe200078e00ff */
[----:B------:R-:W-:Y:S01]  /*13850*/  PLOP3.LUT P0, PT, PT, PT, PT, 0x80, 0x0 ;  /* 0x000000000000781c */ /* 0x000fe20003f0f070 */
[----:B01----:R-:W-:Y:S01]  /*13860*/  VIADD R5, R5, 0x50 ;  /* 0x0000005005057836 */ /* 0x003fe20000000000 */
[----:B------:R-:W-:Y:S01]  /*13870*/  UIADD3.X UR5, URZ, UR47, URZ, UP0, !UPT ;  /* 0x0000002f3f057290 */ /* 0x000fe200087fe43f */
[----:B------:R-:W-:-:S11]  /*13880*/  VIADD R2, R2, 0x400 ;  /* 0x0000040002027836 */ /* 0x000fd60000000000 */
.L_x_937:
        /* <DEDUP_REMOVED lines=12> */
.L_x_926:
[----:B------:R-:W-:Y:S05]  /*13950*/  BSYNC B1 ;  /* 0x0000000000017941 */ /* 0x000fea0003800000 */
.L_x_925:
[----:B------:R-:W-:Y:S01]  /*13960*/  ISETP.GT.AND P0, PT, R9, UR39, PT ;  /* 0x0000002709007c0c */ /* 0x000fe2000bf04270 */
[----:B------:R-:W-:-:S12]  /*13970*/  VIADD R6, R6, 0xfffffffe ;  /* 0xfffffffe06067836 */ /* 0x000fd80000000000 */
[----:B------:R-:W-:Y:S05]  /*13980*/  @P0 BRA `(.L_x_938) ;  /* 0xfffffff000940947 */ /* 0x000fea000383ffff */
.L_x_911:
[----:B------:R-:W-:Y:S05]  /*13990*/  BSYNC B0 ;  /* 0x0000000000007941 */ /* 0x000fea0003800000 */
.L_x_896:
        /* <DEDUP_REMOVED lines=17> */
.L_x_940:
[----:B------:R-:W-:Y:S05]  /*13ab0*/  BSYNC B0 ;  /* 0x0000000000007941 */ /* 0x000fea0003800000 */
.L_x_939:
[----:B------:R-:W-:Y:S01]  /*13ac0*/  LOP3.LUT P0, RZ, R22, 0x2, RZ, 0xc0, !PT ;  /* 0x0000000216ff7812 */ /* 0x000fe2000780c0ff */
[----:B------:R-:W-:-:S12]  /*13ad0*/  BSSY B0, `(.L_x_941) ;  /* 0x0000025000007945 */ /* 0x000fd80003800000 */
[----:B------:R-:W-:Y:S05]  /*13ae0*/  @!P0 BRA `(.L_x_942) ;  /* 0x00000000008c8947 */ /* 0x000fea0003800000 */
[----:B------:R-:W-:Y:S01]  /*13af0*/  IMAD R3, R16, 0x8, R17 ;  /* 0x0000000810037824 */ /* 0x000fe200078e0211 */
[----:B------:R-:W-:Y:S01]  /*13b00*/  SHF.L.U32 R0, R24, 0x1f, RZ ;  /* 0x0000001f18007819 */ /* 0x000fe200000006ff */
[----:B------:R-:W-:Y:S01]  /*13b10*/  BSSY B1, `(.L_x_943) ;  /* 0x0000004000017945 */ /* 0x000fe20003800000 */
[----:B------:R-:W-:Y:S02]  /*13b20*/  ISETP.NE.AND P2, PT, R6, RZ, PT ;  /* 0x000000ff0600720c */ /* 0x000fe40003f45270 */
[----:B------:R-:W1:Y:S02]  /*13b30*/  SYNCS.PHASECHK.TRANS64.TRYWAIT P0, [R3+URZ+0x16860], R0 ;  /* 0x01686000030075a7 */ /* 0x000e64000800017f */
[----:B-1----:R-:W-:Y:S09]  /*13b40*/  @!P0 BRA `(.L_x_944) ;  /* 0x0000001c000c8947 */ /* 0x002ff20003800000 */
.L_x_1003:
[----:B------:R-:W-:Y:S05]  /*13b50*/  BSYNC B1 ;  /* 0x0000000000017941 */ /* 0x000fea0003800000 */
.L_x_943:
[----:B------:R-:W-:Y:S04]  /*13b60*/  BSSY B1, `(.L_x_945) ;  /* 0x0000007000017945 */ /* 0x000fe80003800000 */
[----:B------:R-:W-:Y:S05]  /*13b70*/  @P2 BRA `(.L_x_946) ;  /* 0x0000000000142947 */ /* 0x000fea0003800000 */
[----:B------:R-:W-:Y:S01]  /*13b80*/  ISETP.NE.AND P0, PT, R28, RZ, PT ;  /* 0x000000ff1c00720c */ /* 0x000fe20003f05270 */
[----:B-1----:R-:W-:-:S04]  /*13b90*/  IMAD.MOV.U32 R0, RZ, RZ, 0x4000 ;  /* 0x00004000ff007424 */ /* 0x002fc800078e00ff */
[----:B------:R2:W-:Y:S08]  /*13ba0*/  SYNCS.ARRIVE.TRANS64 RZ, [R3+URZ+0x16850], R0 ;  /* 0x0168500003ff79a7 */ /* 0x0005f0000800003f */
[----:B------:R-:W-:Y:S05]  /*13bb0*/  @!P0 BRA `(.L_x_946) ;  /* 0x0000000000048947 */ /* 0x000fea0003800000 */
[----:B------:R-:W-:Y:S01]  /*13bc0*/  BPT.TRAP 0x1 ;  /* 0x000000040000795c */ /* 0x000fe20000300000 */
.L_x_946:
[----:B------:R-:W-:Y:S05]  /*13bd0*/  BSYNC B1 ;  /* 0x0000000000017941 */ /* 0x000fea0003800000 */
.L_x_945:
[----:B-12---:R-:W-:Y:S01]  /*13be0*/  IMAD R0, R16, 0x4000, R17 ;  /* 0x0000400010007824 */ /* 0x006fe200078e0211 */
[----:B------:R-:W-:Y:S01]  /*13bf0*/  UIADD3 UR4, UP0, UR46, 0x470, URZ ;  /* 0x000004702e047890 */ /* 0x000fe2000ff1e03f */
[----:B------:R-:W-:Y:S01]  /*13c00*/  PLOP3.LUT P0, PT, PT, PT, PT, 0x80, 0x0 ;  /* 0x000000000000781c */ /* 0x000fe20003f0f070 */
[----:B------:R-:W-:Y:S01]  /*13c10*/  IMAD.SHL.U32 R19, R19, 0x80, RZ ;  /* 0x0000008013137824 */ /* 0x000fe200078e00ff */
[----:B------:R-:W-:Y:S01]  /*13c20*/  UMOV UR6, 0x0 ;  /* 0x0000000000067882 */ /* 0x000fe20000000000 */
[----:B0-----:R-:W-:Y:S01]  /*13c30*/  VIADD R2, R3, 0x16850 ;  /* 0x0001685003027836 */ /* 0x001fe20000000000 */
[----:B------:R-:W-:Y:S01]  /*13c40*/  UIADD3.X UR5, URZ, UR47, URZ, UP0, !UPT ;  /* 0x0000002f3f057290 */ /* 0x000fe200087fe43f */
[----:B------:R-:W-:Y:S01]  /*13c50*/  VIADD R0, R0, 0x400 ;  /* 0x0000040000007836 */ /* 0x000fe20000000000 */
[----:B------:R-:W-:Y:S01]  /*13c60*/  UMOV UR7, 0x14f00000 ;  /* 0x14f0000000077882 */ /* 0x000fe20000000000 */
[----:B------:R-:W-:-:S09]  /*13c70*/  UMOV UR10, URZ ;  /* 0x0000003f000a7c82 */ /* 0x000fd20008000000 */
.L_x_947:
        /* <DEDUP_REMOVED lines=9> */
[----:B-1----:R-:W-:Y:S05]  /*13d10*/  @P0 BRA.U.ANY `(.L_x_947) ;  /* 0xfffffffd00d80947 */ /* 0x002fea000393ffff */
.L_x_942:
[----:B------:R-:W-:Y:S05]  /*13d20*/  BSYNC B0 ;  /* 0x0000000000007941 */ /* 0x000fea0003800000 */
.L_x_941:
[----:B------:R-:W-:-:S05]  /*13d30*/  VIADD R16, R16, 0x1 ;  /* 0x0000000110107836 */ /* 0x000fca0000000000 */
[----:B------:R-:W-:-:S04]  /*13d40*/  ISETP.NE.AND P0, PT, R16, 0x2, PT ;  /* 0x000000021000780c */ /* 0x000fc80003f05270 */
[----:B------:R-:W-:Y:S02]  /*13d50*/  SEL R3, RZ, 0x1, P0 ;  /* 0x00000001ff037807 */ /* 0x000fe40000000000 */
[----:B------:R-:W-:Y:S02]  /*13d60*/  SEL R16, R16, RZ, P0 ;  /* 0x000000ff10107207 */ /* 0x000fe40000000000 */
[----:B------:R-:W-:-:S07]  /*13d70*/  LOP3.LUT R24, R24, R3, RZ, 0x3c, !PT ;  /* 0x0000000318187212 */ /* 0x000fce00078e3cff */
.L_x_878:
[----:B------:R-:W-:Y:S05]  /*13d80*/  BSYNC B7 ;  /* 0x0000000000077941 */ /* 0x000fea0003800000 */
.L_x_876:
[----:B------:R-:W-:-:S13]  /*13d90*/  LOP3.LUT P0, RZ, R22, 0x4, RZ, 0xc0, !PT ;  /* 0x0000000416ff7812 */ /* 0x000fda000780c0ff */
[----:B------:R-:W-:Y:S05]  /*13da0*/  @!P0 BRA `(.L_x_948) ;  /* 0x0000000000248947 */ /* 0x000fea0003800000 */
[----:B------:R-:W-:Y:S05]  /*13db0*/  WARPSYNC.ALL ;  /* 0x0000000000007948 */ /* 0x000fea0003800000 */
[----:B------:R-:W1:Y:S08]  /*13dc0*/  S2UR UR5, SR_CgaCtaId ;  /* 0x00000000000579c3 */ /* 0x000e700000008800 */
[----:B------:R-:W-:Y:S06]  /*13dd0*/  BAR.SYNC.DEFER_BLOCKING 0x5, 0x200 ;  /* 0x0148000000007b1d */ /* 0x000fec0000010000 */
[----:B------:R-:W-:-:S02]  /*13de0*/  UMOV UR4, 0x400 ;  /* 0x0000040000047882 */ /* 0x000fc40000000000 */
[----:B-1----:R-:W-:-:S06]  /*13df0*/  ULEA UR4, UR5, UR4, 0x18 ;  /* 0x0000000405047291 */ /* 0x002fcc000f8ec03f */
[----:B0-----:R-:W-:-:S05]  /*13e00*/  IMAD.U32 R17, RZ, RZ, UR4 ;  /* 0x00000004ff117e24 */ /* 0x001fca000f8e00ff */
[----:B------:R0:W1:Y:S01]  /*13e10*/  LDS R27, [R17+0x168d0] ;  /* 0x0168d000111b7984 */ /* 0x0000620000000800 */
[----:B------:R-:W-:Y:S06]  /*13e20*/  BAR.ARV 0x4, 0x200 ;  /* 0x0108000000007b1d */ /* 0x000fec0000002000 */
[----:B------:R-:W-:Y:S05]  /*13e30*/  BRA `(.L_x_949) ;  /* 0x00000000002c7947 */ /* 0x000fea0003800000 */
.L_x_948:
[----:B------:R-:W-:-:S03]  /*13e40*/  UMOV UR4, 0xffffffff ;  /* 0xffffffff00047882 */ /* 0x000fc60000000000 */
[----:B------:R-:W-:Y:S05]  /*13e50*/  BRA.DIV UR4, `(.L_x_950) ;  /* 0x0000001a045c7947 */ /* 0x000fea000b800000 */
[----:B------:R1:W2:Y:S02]  /*13e60*/  SHFL.IDX PT, R14, R27, RZ, 0x1f ;  /* 0x00001fff1b0e7589 */ /* 0x0002a400000e0000 */
.L_x_1006:
[----:B------:R-:W0:Y:S01]  /*13e70*/  @!P1 S2R R3, SR_CgaCtaId ;  /* 0x0000000000039919 */ /* 0x000e220000008800 */
[----:B------:R-:W-:Y:S05]  /*13e80*/  WARPSYNC.ALL ;  /* 0x0000000000007948 */ /* 0x000fea0003800000 */
[----:B------:R-:W-:Y:S01]  /*13e90*/  BAR.SYNC.DEFER_BLOCKING 0x4, 0x200 ;  /* 0x0108000000007b1d */ /* 0x000fe20000010000 */
[----:B------:R-:W-:-:S04]  /*13ea0*/  @!P1 MOV R0, 0x400 ;  /* 0x0000040000009802 */ /* 0x000fc80000000f00 */
[----:B0-----:R-:W-:-:S05]  /*13eb0*/  @!P1 LEA R17, R3, R0, 0x18 ;  /* 0x0000000003119211 */ /* 0x001fca00078ec0ff */
[----:B------:R1:W-:Y:S02]  /*13ec0*/  @!P1 STS [R17+0x168d0], R27 ;  /* 0x0168d01b11009388 */ /* 0x0003e40000000800 */
[----:B-12---:R-:W-:Y:S01]  /*13ed0*/  IMAD.MOV.U32 R27, RZ, RZ, R14 ;  /* 0x000000ffff1b7224 */ /* 0x006fe200078e000e */
[----:B------:R-:W-:Y:S06]  /*13ee0*/  BAR.ARV 0x5, 0x200 ;  /* 0x0148000000007b1d */ /* 0x000fec0000002000 */
.L_x_949:
[----:B------:R-:W-:Y:S02]  /*13ef0*/  ULDC UR4, c[0x0][0xc38] ;  /* 0x00030e0000047ab9 */ /* 0x000fe40000000800 */
[----:B-1----:R-:W-:-:S13]  /*13f00*/  ISETP.GE.AND P0, PT, R27, UR4, PT ;  /* 0x000000041b007c0c */ /* 0x002fda000bf06270 */
[----:B------:R-:W-:Y:S05]  /*13f10*/  @!P0 BRA `(.L_x_951) ;  /* 0xffffffc400508947 */ /* 0x000fea000383ffff */
.L_x_867:
[----:B------:R-:W1:Y:S01]  /*13f20*/  S2R R3, SR_CgaCtaId ;  /* 0x0000000000037919 */ /* 0x000e620000008800 */
[----:B------:R-:W-:Y:S01]  /*13f30*/  VIADD R29, R29, 0x1 ;  /* 0x000000011d1d7836 */ /* 0x000fe20000000000 */
[----:B------:R-:W-:Y:S01]  /*13f40*/  MOV R2, 0x400 ;  /* 0x0000040000027802 */ /* 0x000fe20000000f00 */
[----:B------:R-:W-:Y:S03]  /*13f50*/  BSSY B0, `(.L_x_952) ;  /* 0x0000008000007945 */ /* 0x000fe60003800000 */
[----:B------:R-:W-:-:S04]  /*13f60*/  LEA.HI R0, R29, R29, RZ, 0x1 ;  /* 0x0000001d1d007211 */ /* 0x000fc800078f08ff */
[----:B------:R-:W-:-:S05]  /*13f70*/  LOP3.LUT R0, R0, 0xfffffffe, RZ, 0xc0, !PT ;  /* 0xfffffffe00007812 */ /* 0x000fca00078ec0ff */
[----:B------:R-:W-:-:S05]  /*13f80*/  IMAD.IADD R0, R29, 0x1, -R0 ;  /* 0x000000011d007824 */ /* 0x000fca00078e0a00 */
[----:B------:R-:W-:Y:S02]  /*13f90*/  SHF.L.U32 R0, R0, 0x1f, RZ ;  /* 0x0000001f00007819 */ /* 0x000fe400000006ff */
[----:B-1----:R-:W-:-:S04]  /*13fa0*/  LEA R9, R3, R2, 0x18 ;  /* 0x0000000203097211 */ /* 0x002fc800078ec0ff */
[----:B------:R-:W1:Y:S02]  /*13fb0*/  SYNCS.PHASECHK.TRANS64.TRYWAIT P0, [R9+URZ+0x16820], R0 ;  /* 0x01682000090075a7 */ /* 0x000e64000800017f */
[----:B-1----:R-:W-:Y:S05]  /*13fc0*/  @!P0 BRA `(.L_x_953) ;  /* 0x0000001800288947 */ /* 0x002fea0003800000 */
.L_x_1007:
[----:B------:R-:W-:Y:S05]  /*13fd0*/  BSYNC B0 ;  /* 0x0000000000007941 */ /* 0x000fea0003800000 */
.L_x_952:
[----:B------:R-:W-:-:S03]  /*13fe0*/  UMOV UR4, 0xffffffff ;  /* 0xffffffff00047882 */ /* 0x000fc60000000000 */
[----:B------:R-:W-:Y:S05]  /*13ff0*/  BRA.DIV UR4, `(.L_x_954) ;  /* 0x0000001a04307947 */ /* 0x000fea000b800000 */
[----:B-1----:R-:W1:Y:S02]  /*14000*/  S2R R0, SR_TID.X ;  /* 0x0000000000007919 */ /* 0x002e640000002100 */
[----:B-1----:R-:W-:-:S04]  /*14010*/  SHF.R.U32.HI R0, RZ, 0x5, R0 ;  /* 0x00000005ff007819 */ /* 0x002fc80000011600 */
[----:B------:R-:W-:-:S05]  /*14020*/  LOP3.LUT R0, R0, 0x3, RZ, 0xc0, !PT ;  /* 0x0000000300007812 */ /* 0x000fca00078ec0ff */
[----:B------:R1:W2:Y:S02]  /*14030*/  SHFL.IDX PT, R14, R0, RZ, 0x1f ;  /* 0x00001fff000e7589 */ /* 0x0002a400000e0000 */
.L_x_1010:
[----:B--2---:R-:W-:Y:S01]  /*14040*/  ISETP.NE.AND P0, PT, R14, RZ, PT ;  /* 0x000000ff0e00720c */ /* 0x004fe20003f05270 */
[----:B------:R-:W-:-:S12]  /*14050*/  BSSY B0, `(.L_x_955) ;  /* 0x0000024000007945 */ /* 0x000fd80003800000 */
[----:B------:R-:W-:Y:S05]  /*14060*/  @P0 BRA `(.L_x_956) ;  /* 0x0000000000880947 */ /* 0x000fea0003800000 */
[----:B------:R-:W-:-:S03]  /*14070*/  UMOV UR4, 0xffffffff ;  /* 0xffffffff00047882 */ /* 0x000fc60000000000 */
[----:B------:R-:W-:Y:S05]  /*14080*/  BRA.DIV UR4, `(.L_x_957) ;  /* 0x0000001a04407947 */ /* 0x000fea000b800000 */
[----:B------:R-:W-:-:S13]  /*14090*/  ELECT P6, URZ, PT ;  /* 0x00000000003f782f */ /* 0x000fda00038c0000 */
.L_x_1013:
[----:B------:R-:W-:Y:S05]  /*140a0*/  @!P6 BRA `(.L_x_956) ;  /* 0x000000000078e947 */ /* 0x000fea0003800000 */
[----:B------:R-:W-:-:S06]  /*140b0*/  ULOP3.LUT UR4, UR38, 0x2, URZ, 0xfc, !UPT ;  /* 0x0000000226047892 */ /* 0x000fcc000f8efc3f */
[----:B-1----:R-:W-:-:S05]  /*140c0*/  IMAD.U32 R0, RZ, RZ, UR4 ;  /* 0x00000004ff007e24 */ /* 0x002fca000f8e00ff */
[----:B------:R-:W-:-:S13]  /*140d0*/  ISETP.NE.AND P2, PT, R0, 0x3, PT ;  /* 0x000000030000780c */ /* 0x000fda0003f45270 */
[----:B------:R-:W-:Y:S05]  /*140e0*/  @!P2 BRA `(.L_x_958) ;  /* 0x000000000004a947 */ /* 0x000fea0003800000 */
[----:B------:R-:W-:Y:S01]  /*140f0*/  BPT.TRAP 0x1 ;  /* 0x000000040000795c */ /* 0x000fe20000300000 */
.L_x_958:
[----:B------:R-:W-:Y:S01]  /*14100*/  VIADD R3, R9, 0x16840 ;  /* 0x0001684009037836 */ /* 0x000fe20000000000 */
[----:B------:R-:W-:Y:S01]  /*14110*/  SHF.L.U32 R2, R24, 0x1f, RZ ;  /* 0x0000001f18027819 */ /* 0x000fe200000006ff */
[C---:B------:R-:W-:Y:S02]  /*14120*/  VIADD R0, R16.reuse, 0x1 ;  /* 0x0000000110007836 */ /* 0x040fe40000000000 */
[----:B------:R-:W-:-:S03]  /*14130*/  IMAD R7, R16, 0x8, R3 ;  /* 0x0000000810077824 */ /* 0x000fc600078e0203 */
[C---:B------:R-:W-:Y:S01]  /*14140*/  ISETP.NE.AND P1, PT, R0.reuse, 0x2, PT ;  /* 0x000000020000780c */ /* 0x040fe20003f25270 */
[----:B------:R-:W1:Y:S03]  /*14150*/  SYNCS.PHASECHK.TRANS64.TRYWAIT P0, [R7+URZ], R2 ;  /* 0x00000002070075a7 */ /* 0x000e66000800017f */
[----:B------:R-:W-:Y:S02]  /*14160*/  SEL R5, RZ, 0x1, P1 ;  /* 0x00000001ff057807 */ /* 0x000fe40000800000 */
[----:B------:R-:W-:Y:S02]  /*14170*/  SEL R4, R0, RZ, P1 ;  /* 0x000000ff00047207 */ /* 0x000fe40000800000 */
[----:B------:R-:W-:-:S03]  /*14180*/  LOP3.LUT R0, R24, R5, RZ, 0x3c, !PT ;  /* 0x0000000518007212 */ /* 0x000fc600078e3cff */
[----:B------:R-:W-:Y:S01]  /*14190*/  IMAD R3, R4, 0x8, R3 ;  /* 0x0000000804037824 */ /* 0x000fe200078e0203 */
[----:B------:R-:W-:Y:S01]  /*141a0*/  SHF.L.U32 R0, R0, 0x1f, RZ ;  /* 0x0000001f00007819 */ /* 0x000fe200000006ff */
[----:B-1----:R-:W-:Y:S06]  /*141b0*/  @!P0 BRA `(.L_x_959) ;  /* 0x0000001800148947 */ /* 0x002fec0003800000 */
.L_x_1014:
[----:B------:R-:W2:Y:S02]  /*141c0*/  SYNCS.PHASECHK.TRANS64.TRYWAIT P0, [R3+URZ], R0 ;  /* 0x00000000030075a7 */ /* 0x000ea4000800017f */
[----:B--2---:R-:W-:Y:S05]  /*141d0*/  @!P0 BRA `(.L_x_960) ;  /* 0x0000001800208947 */ /* 0x004fea0003800000 */
.L_x_1015:
[----:B------:R-:W-:Y:S05]  /*141e0*/  @!P2 BRA `(.L_x_961) ;  /* 0x000000000004a947 */ /* 0x000fea0003800000 */
[----:B------:R-:W-:Y:S01]  /*141f0*/  BPT.TRAP 0x1 ;  /* 0x000000040000795c */ /* 0x000fe20000300000 */
.L_x_961:
[----:B--2---:R-:W-:-:S04]  /*14200*/  VIADD R3, R9, 0x16860 ;  /* 0x0001686009037836 */ /* 0x004fc80000000000 */
[----:B------:R-:W-:-:S04]  /*14210*/  IMAD R5, R16, 0x8, R3 ;  /* 0x0000000810057824 */ /* 0x000fc800078e0203 */
[----:B------:R-:W2:Y:S02]  /*14220*/  SYNCS.PHASECHK.TRANS64.TRYWAIT P0, [R5+URZ], R2 ;  /* 0x00000002050075a7 */ /* 0x000ea4000800017f */
[----:B--2---:R-:W-:Y:S05]  /*14230*/  @!P0 BRA `(.L_x_962) ;  /* 0x00000018001c8947 */ /* 0x004fea0003800000 */
.L_x_1016:
[----:B------:R-:W-:-:S07]  /*14240*/  IMAD R3, R4, 0x8, R3 ;  /* 0x0000000804037824 */ /* 0x000fce00078e0203 */
.L_x_963:
[----:B---3--:R3:W4:Y:S02]  /*14250*/  SYNCS.PHASECHK.TRANS64.TRYWAIT P0, [R3+URZ], R0 ;  /* 0x00000000030075a7 */ /* 0x008724000800017f */
[----:B----4-:R-:W-:Y:S05]  /*14260*/  @!P0 NANOSLEEP.SYNCS 0x989680 ;  /* 0x009896800000895d */ /* 0x010fea0003900000 */
[----:B------:R-:W4:Y:S02]  /*14270*/  @!P0 SYNCS.PHASECHK.TRANS64 P0, [R3+URZ], R0 ;  /* 0x00000000030085a7 */ /* 0x000f24000800007f */
[----:B----4-:R-:W-:Y:S05]  /*14280*/  @!P0 BRA `(.L_x_963) ;  /* 0xfffffffc00f08947 */ /* 0x010fea000383ffff */
.L_x_956:
[----:B------:R-:W-:Y:S05]  /*14290*/  BSYNC B0 ;  /* 0x0000000000007941 */ /* 0x000fea0003800000 */
.L_x_955:
[----:B------:R-:W-:Y:S05]  /*142a0*/  EXIT ;  /* 0x000000000000794d */ /* 0x000fea0003800000 */
.L_x_792:
[----:B0-----:R-:W-:-:S04]  /*142b0*/  IMAD.U32 R3, RZ, RZ, UR45 ;  /* 0x0000002dff037e24 */ /* 0x001fc8000f8e00ff */
[----:B------:R0:W1:Y:S03]  /*142c0*/  SYNCS.PHASECHK.TRANS64.TRYWAIT P1, [R3+URZ+0x16800], R0 ;  /* 0x01680000030075a7 */ /* 0x000066000802017f */
[----:B-1----:R-:W-:Y:S05]  /*142d0*/  @!P1 NANOSLEEP.SYNCS 0x989680 ;  /* 0x009896800000995d */ /* 0x002fea0003900000 */
[----:B------:R-:W1:Y:S02]  /*142e0*/  @!P1 SYNCS.PHASECHK.TRANS64 P1, [R3+URZ+0x16800], R0 ;  /* 0x01680000030095a7 */ /* 0x000e64000802007f */
[----:B-1----:R-:W-:Y:S05]  /*142f0*/  @!P1 BRA `(.L_x_792) ;  /* 0xfffffffc00ec9947 */ /* 0x002fea000383ffff */
[----:B------:R-:W-:Y:S05]  /*14300*/  BRA `(.L_x_964) ;  /* 0xfffffed4008c7947 */ /* 0x000fea000383ffff */
.L_x_796:
[----:B-1----:R1:W2:Y:S02]  /*14310*/  SYNCS.PHASECHK.TRANS64.TRYWAIT P2, [R15+URZ+0x16830], R0 ;  /* 0x016830000f0075a7 */ /* 0x0022a4000804017f */
[----:B--2---:R-:W-:Y:S05]  /*14320*/  @!P2 NANOSLEEP.SYNCS 0x989680 ;  /* 0x009896800000a95d */ /* 0x004fea0003900000 */
[----:B------:R-:W2:Y:S02]  /*14330*/  @!P2 SYNCS.PHASECHK.TRANS64 P2, [R15+URZ+0x16830], R0 ;  /* 0x016830000f00a5a7 */ /* 0x000ea4000804007f */
[----:B--2---:R-:W-:Y:S05]  /*14340*/  @!P2 BRA `(.L_x_796) ;  /* 0xfffffffc00f0a947 */ /* 0x004fea000383ffff */
[----:B------:R-:W-:Y:S05]  /*14350*/  BRA `(.L_x_795) ;  /* 0xfffffed400b07947 */ /* 0x000fea000383ffff */
.L_x_812:
[----:B-1----:R-:W-:-:S04]  /*14360*/  IMAD.U32 R8, RZ, RZ, UR6 ;  /* 0x00000006ff087e24 */ /* 0x002fc8000f8e00ff */
[----:B------:R1:W2:Y:S03]  /*14370*/  SYNCS.PHASECHK.TRANS64.TRYWAIT P2, [R8+URZ+0x16830], R5 ;  /* 0x01683005080075a7 */ /* 0x0002a6000804017f */
[----:B--2---:R-:W-:Y:S05]  /*14380*/  @!P2 NANOSLEEP.SYNCS 0x989680 ;  /* 0x009896800000a95d */ /* 0x004fea0003900000 */
[----:B------:R-:W2:Y:S02]  /*14390*/  @!P2 SYNCS.PHASECHK.TRANS64 P2, [R8+URZ+0x16830], R5 ;  /* 0x016830050800a5a7 */ /* 0x000ea4000804007f */
[----:B--2---:R-:W-:Y:S05]  /*143a0*/  @!P2 BRA `(.L_x_812) ;  /* 0xfffffffc00eca947 */ /* 0x004fea000383ffff */
[----:B------:R-:W-:Y:S05]  /*143b0*/  BRA `(.L_x_809) ;  /* 0xffffff1000207947 */ /* 0x000fea000383ffff */
.L_x_816:
[----:B-1----:R-:W-:-:S04]  /*143c0*/  IMAD.U32 R8, RZ, RZ, UR6 ;  /* 0x00000006ff087e24 */ /* 0x002fc8000f8e00ff */
[----:B------:R1:W2:Y:S03]  /*143d0*/  SYNCS.PHASECHK.TRANS64.TRYWAIT P2, [R8+URZ+0x16850], R5 ;  /* 0x01685005080075a7 */ /* 0x0002a6000804017f */
[----:B--2---:R-:W-:Y:S05]  /*143e0*/  @!P2 NANOSLEEP.SYNCS 0x989680 ;  /* 0x009896800000a95d */ /* 0x004fea0003900000 */
[----:B------:R-:W2:Y:S02]  /*143f0*/  @!P2 SYNCS.PHASECHK.TRANS64 P2, [R8+URZ+0x16850], R5 ;  /* 0x016850050800a5a7 */ /* 0x000ea4000804007f */
[----:B--2---:R-:W-:Y:S05]  /*14400*/  @!P2 BRA `(.L_x_816) ;  /* 0xfffffffc00eca947 */ /* 0x004fea000383ffff */
[----:B------:R-:W-:Y:S05]  /*14410*/  BRA `(.L_x_813) ;  /* 0xffffff1000907947 */ /* 0x000fea000383ffff */
.L_x_833:
[----:B-1----:R-:W-:-:S04]  /*14420*/  IMAD.U32 R11, RZ, RZ, UR6 ;  /* 0x00000006ff0b7e24 */ /* 0x002fc8000f8e00ff */
[----:B------:R1:W2:Y:S03]  /*14430*/  SYNCS.PHASECHK.TRANS64.TRYWAIT P3, [R11+URZ+0x16830], R4 ;  /* 0x016830040b0075a7 */ /* 0x0002a6000806017f */
[----:B--2---:R-:W-:Y:S05]  /*14440*/  @!P3 NANOSLEEP.SYNCS 0x989680 ;  /* 0x009896800000b95d */ /* 0x004fea0003900000 */
[----:B------:R-:W2:Y:S02]  /*14450*/  @!P3 SYNCS.PHASECHK.TRANS64 P3, [R11+URZ+0x16830], R4 ;  /* 0x016830040b00b5a7 */ /* 0x000ea4000806007f */
[----:B--2---:R-:W-:Y:S05]  /*14460*/  @!P3 BRA `(.L_x_833) ;  /* 0xfffffffc00ecb947 */ /* 0x004fea000383ffff */
[----:B------:R-:W-:Y:S05]  /*14470*/  BRA `(.L_x_830) ;  /* 0xffffff4800047947 */ /* 0x000fea000383ffff */
.L_x_837:
[----:B-1----:R-:W-:-:S04]  /*14480*/  IMAD.U32 R11, RZ, RZ, UR6 ;  /* 0x00000006ff0b7e24 */ /* 0x002fc8000f8e00ff */
[----:B------:R1:W2:Y:S03]  /*14490*/  SYNCS.PHASECHK.TRANS64.TRYWAIT P2, [R11+URZ+0x16850], R4 ;  /* 0x016850040b0075a7 */ /* 0x0002a6000804017f */
[----:B--2---:R-:W-:Y:S05]  /*144a0*/  @!P2 NANOSLEEP.SYNCS 0x989680 ;  /* 0x009896800000a95d */ /* 0x004fea0003900000 */
[----:B------:R-:W2:Y:S02]  /*144b0*/  @!P2 SYNCS.PHASECHK.TRANS64 P2, [R11+URZ+0x16850], R4 ;  /* 0x016850040b00a5a7 */ /* 0x000ea4000804007f */
[----:B--2---:R-:W-:Y:S05]  /*144c0*/  @!P2 BRA `(.L_x_837) ;  /* 0xfffffffc00eca947 */ /* 0x004fea000383ffff */
[----:B------:R-:W-:Y:S05]  /*144d0*/  BRA `(.L_x_834) ;  /* 0xffffff4800747947 */ /* 0x000fea000383ffff */
.L_x_843:
[----:B-1----:R-:W-:-:S04]  /*144e0*/  IMAD.U32 R9, RZ, RZ, UR6 ;  /* 0x00000006ff097e24 */ /* 0x002fc8000f8e00ff */
[----:B------:R1:W2:Y:S03]  /*144f0*/  SYNCS.PHASECHK.TRANS64.TRYWAIT P3, [R9+URZ+0x16830], R4 ;  /* 0x01683004090075a7 */ /* 0x0002a6000806017f */
[----:B--2---:R-:W-:Y:S05]  /*14500*/  @!P3 NANOSLEEP.SYNCS 0x989680 ;  /* 0x009896800000b95d */ /* 0x004fea0003900000 */
[----:B------:R-:W2:Y:S02]  /*14510*/  @!P3 SYNCS.PHASECHK.TRANS64 P3, [R9+URZ+0x16830], R4 ;  /* 0x016830040900b5a7 */ /* 0x000ea4000806007f */
[----:B--2---:R-:W-:Y:S05]  /*14520*/  @!P3 BRA `(.L_x_843) ;  /* 0xfffffffc00ecb947 */ /* 0x004fea000383ffff */
[----:B------:R-:W-:Y:S05]  /*14530*/  BRA `(.L_x_840) ;  /* 0xffffff6c00187947 */ /* 0x000fea000383ffff */
.L_x_847:
[----:B-1----:R-:W-:-:S04]  /*14540*/  IMAD.U32 R9, RZ, RZ, UR6 ;  /* 0x00000006ff097e24 */ /* 0x002fc8000f8e00ff */
[----:B------:R1:W2:Y:S03]  /*14550*/  SYNCS.PHASECHK.TRANS64.TRYWAIT P2, [R9+URZ+0x16850], R4 ;  /* 0x01685004090075a7 */ /* 0x0002a6000804017f */
[----:B--2---:R-:W-:Y:S05]  /*14560*/  @!P2 NANOSLEEP.SYNCS 0x989680 ;  /* 0x009896800000a95d */ /* 0x004fea0003900000 */
[----:B------:R-:W2:Y:S02]  /*14570*/  @!P2 SYNCS.PHASECHK.TRANS64 P2, [R9+URZ+0x16850], R4 ;  /* 0x016850040900a5a7 */ /* 0x000ea4000804007f */
[----:B--2---:R-:W-:Y:S05]  /*14580*/  @!P2 BRA `(.L_x_847) ;  /* 0xfffffffc00eca947 */ /* 0x004fea000383ffff */
[----:B------:R-:W-:Y:S05]  /*14590*/  BRA `(.L_x_844) ;  /* 0xffffff6c00887947 */ /* 0x000fea000383ffff */
.L_x_860:
[----:B-1----:R-:W-:-:S04]  /*145a0*/  IMAD.U32 R5, RZ, RZ, UR5 ;  /* 0x00000005ff057e24 */ /* 0x002fc8000f8e00ff */
[----:B------:R1:W2:Y:S03]  /*145b0*/  SYNCS.PHASECHK.TRANS64.TRYWAIT P0, [R5+URZ+0x16850], R0 ;  /* 0x01685000050075a7 */ /* 0x0002a6000800017f */
[----:B--2---:R-:W-:Y:S05]  /*145c0*/  @!P0 NANOSLEEP.SYNCS 0x989680 ;  /* 0x009896800000895d */ /* 0x004fea0003900000 */
[----:B------:R-:W2:Y:S02]  /*145d0*/  @!P0 SYNCS.PHASECHK.TRANS64 P0, [R5+URZ+0x16850], R0 ;  /* 0x01685000050085a7 */ /* 0x000ea4000800007f */
[----:B--2---:R-:W-:Y:S05]  /*145e0*/  @!P0 BRA `(.L_x_860) ;  /* 0xfffffffc00ec8947 */ /* 0x004fea000383ffff */
[----:B------:R-:W-:Y:S05]  /*145f0*/  BRA `(.L_x_859) ;  /* 0xffffffa000107947 */ /* 0x000fea000383ffff */
.L_x_884:
[----:B------:R-:W-:Y:S02]  /*14600*/  IMAD.MOV.U32 R13, RZ, RZ, R20 ;  /* 0x000000ffff0d7224 */ /* 0x000fe400078e0014 */
[----:B------:R-:W-:Y:S02]  /*14610*/  IMAD.MOV.U32 R12, RZ, RZ, RZ ;  /* 0x000000ffff0c7224 */ /* 0x000fe400078e00ff */
[----:B------:R-:W-:Y:S02]  /*14620*/  IMAD.MOV.U32 R11, RZ, RZ, 0x1f ;  /* 0x0000001fff0b7424 */ /* 0x000fe400078e00ff */
[----:B------:R-:W-:-:S07]  /*14630*/  IMAD.MOV.U32 R15, RZ, RZ, -0x1 ;  /* 0xffffffffff0f7424 */ /* 0x000fce00078e00ff */
[----:B------:R-:W-:Y:S05]  /*14640*/  WARPSYNC.COLLECTIVE R15, `(.L_x_965) ;  /* 0x000000000f087348 */ /* 0x000fea0003c00000 */
[----:B------:R0:W1:Y:S02]  /*14650*/  SHFL.IDX P6, R14, R13, R12, R11 ;  /* 0x0000000c0d0e7389 */ /* 0x00006400000c000b */
[----:B01----:R-:W-:Y:S01]  /*14660*/  ENDCOLLECTIVE ;  /* 0x000000000000791b */ /* 0x003fe20003800000 */
.L_x_965:
[----:B------:R-:W-:Y:S05]  /*14670*/  BRA `(.L_x_966) ;  /* 0xffffffcc000c7947 */ /* 0x000fea000383ffff */
.L_x_886:
[----:B------:R-:W-:Y:S01]  /*14680*/  BSSY B0, `(.L_x_967) ;  /* 0x0000006000007945 */ /* 0x000fe20003800000 */
[----:B------:R-:W-:-:S07]  /*14690*/  IMAD.MOV.U32 R15, RZ, RZ, -0x1 ;  /* 0xffffffffff0f7424 */ /* 0x000fce00078e00ff */
[----:B0-----:R-:W-:Y:S05]  /*146a0*/  WARPSYNC.COLLECTIVE R15, `(.L_x_968) ;  /* 0x000000000f0c7348 */ /* 0x001fea0003c00000 */
[----:B------:R-:W-:Y:S02]  /*146b0*/  ELECT P6, UR62, PT ;  /* 0x00000000003e782f */ /* 0x000fe400038c0000 */
[----:B------:R-:W-:Y:S01]  /*146c0*/  MOV R14, UR62 ;  /* 0x0000003e000e7c02 */ /* 0x000fe20008000f00 */
[----:B0-----:R-:W-:Y:S10]  /*146d0*/  ENDCOLLECTIVE ;  /* 0x000000000000791b */ /* 0x001ff40003800000 */
.L_x_968:
[----:B------:R-:W-:Y:S05]  /*146e0*/  BSYNC B0 ;  /* 0x0000000000007941 */ /* 0x000fea0003800000 */
.L_x_967:
[----:B------:R-:W-:Y:S05]  /*146f0*/  BRA `(.L_x_969) ;  /* 0xffffffcc000c7947 */ /* 0x000fea000383ffff */
.L_x_888:
[----:B-1----:R1:W2:Y:S02]  /*14700*/  SYNCS.PHASECHK.TRANS64.TRYWAIT P0, [R3+URZ+0x16840], R0 ;  /* 0x01684000030075a7 */ /* 0x0022a4000800017f */
[----:B--2---:R-:W-:Y:S05]  /*14710*/  @!P0 NANOSLEEP.SYNCS 0x989680 ;  /* 0x009896800000895d */ /* 0x004fea0003900000 */
[----:B------:R-:W2:Y:S02]  /*14720*/  @!P0 SYNCS.PHASECHK.TRANS64 P0, [R3+URZ+0x16840], R0 ;  /* 0x01684000030085a7 */ /* 0x000ea4000800007f */
[----:B--2---:R-:W-:Y:S05]  /*14730*/  @!P0 BRA `(.L_x_888) ;  /* 0xfffffffc00f08947 */ /* 0x004fea000383ffff */
[----:B------:R-:W-:Y:S05]  /*14740*/  BRA `(.L_x_970) ;  /* 0xffffffcc00687947 */ /* 0x000fea000383ffff */
.L_x_892:
[----:B------:R-:W-:Y:S01]  /*14750*/  IMAD.MOV.U32 R13, RZ, RZ, R5 ;  /* 0x000000ffff0d7224 */ /* 0x000fe200078e0005 */
[----:B------:R-:W-:Y:S01]  /*14760*/  LOP3.LUT R20, R20, 0x7f, RZ, 0xc0, !PT ;  /* 0x0000007f14147812 */ /* 0x000fe200078ec0ff */
[----:B------:R-:W-:Y:S02]  /*14770*/  IMAD.MOV.U32 R12, RZ, RZ, RZ ;  /* 0x000000ffff0c7224 */ /* 0x000fe400078e00ff */
[----:B------:R-:W-:Y:S01]  /*14780*/  IMAD.MOV.U32 R11, RZ, RZ, 0x181f ;  /* 0x0000181fff0b7424 */ /* 0x000fe200078e00ff */
[----:B------:R-:W-:Y:S01]  /*14790*/  SHF.R.U32.HI R20, RZ, 0x3, R20 ;  /* 0x00000003ff147819 */ /* 0x000fe20000011614 */
[----:B------:R-:W-:-:S04]  /*147a0*/  IMAD.MOV.U32 R15, RZ, RZ, -0x1 ;  /* 0xffffffffff0f7424 */ /* 0x000fc800078e00ff */
[----:B------:R-:W-:-:S07]  /*147b0*/  VIADD R6, R20, UR41 ;  /* 0x0000002914067c36 */ /* 0x000fce0008000000 */
[----:B------:R-:W-:Y:S05]  /*147c0*/  WARPSYNC.COLLECTIVE R15, `(.L_x_971) ;  /* 0x000000000f087348 */ /* 0x000fea0003c00000 */
[----:B------:R0:W1:Y:S02]  /*147d0*/  SHFL.IDX P6, R14, R13, R12, R11 ;  /* 0x0000000c0d0e7389 */ /* 0x00006400000c000b */
[----:B01----:R-:W-:Y:S01]  /*147e0*/  ENDCOLLECTIVE ;  /* 0x000000000000791b */ /* 0x003fe20003800000 */
.L_x_971:
[----:B------:R-:W-:Y:S02]  /*147f0*/  VIADD R10, R6, 0x10 ;  /* 0x00000010060a7836 */ /* 0x000fe40000000000 */
[----:B------:R-:W-:Y:S02]  /*14800*/  IMAD.MOV.U32 R13, RZ, RZ, R0 ;  /* 0x000000ffff0d7224 */ /* 0x000fe400078e0000 */
[----:B------:R-:W-:-:S07]  /*14810*/  IMAD.MOV.U32 R2, RZ, RZ, R14 ;  /* 0x000000ffff027224 */ /* 0x000fce00078e000e */
[----:B------:R-:W-:Y:S05]  /*14820*/  WARPSYNC.COLLECTIVE R15, `(.L_x_972) ;  /* 0x000000000f087348 */ /* 0x000fea0003c00000 */
[----:B------:R0:W1:Y:S02]  /*14830*/  SHFL.IDX P6, R14, R13, R12, R11 ;  /* 0x0000000c0d0e7389 */ /* 0x00006400000c000b */
[----:B01----:R-:W-:Y:S01]  /*14840*/  ENDCOLLECTIVE ;  /* 0x000000000000791b */ /* 0x003fe20003800000 */
.L_x_972:
[----:B------:R-:W-:Y:S02]  /*14850*/  ULDC UR4, c[0x0][0x288] ;  /* 0x0000a20000047ab9 */ /* 0x000fe40000000800 */
[----:B------:R-:W-:-:S05]  /*14860*/  IMAD R7, R7, UR4, RZ ;  /* 0x0000000407077c24 */ /* 0x000fca000f8e02ff */
[----:B------:R-:W-:Y:S01]  /*14870*/  ISETP.GE.AND P1, PT, R6, R7, PT ;  /* 0x000000070600720c */ /* 0x000fe20003f26270 */
[----:B------:R-:W-:Y:S02]  /*14880*/  IMAD.MOV.U32 R13, RZ, RZ, R5 ;  /* 0x000000ffff0d7224 */ /* 0x000fe400078e0005 */
[----:B------:R-:W-:-:S10]  /*14890*/  IMAD.MOV.U32 R12, RZ, RZ, 0x1 ;  /* 0x00000001ff0c7424 */ /* 0x000fd400078e00ff */
[----:B------:R-:W-:-:S05]  /*148a0*/  @!P1 LEA R14, P2, R21, R14, 0x1 ;  /* 0x0000000e150e9211 */ /* 0x000fca00078408ff */
[----:B------:R-:W-:Y:S02]  /*148b0*/  @!P1 IMAD.X R3, RZ, RZ, R2, P2 ;  /* 0x000000ffff039224 */ /* 0x000fe400010e0602 */
[----:B------:R-:W-:-:S07]  /*148c0*/  @!P1 IMAD.MOV.U32 R2, RZ, RZ, R14 ;  /* 0x000000ffff029224 */ /* 0x000fce00078e000e */
[----:B------:R-:W-:Y:S05]  /*148d0*/  WARPSYNC.COLLECTIVE R15, `(.L_x_973) ;  /* 0x000000000f087348 */ /* 0x000fea0003c00000 */
[----:B------:R0:W1:Y:S02]  /*148e0*/  SHFL.IDX P6, R14, R13, R12, R11 ;  /* 0x0000000c0d0e7389 */ /* 0x00006400000c000b */
[----:B01----:R-:W-:Y:S01]  /*148f0*/  ENDCOLLECTIVE ;  /* 0x000000000000791b */ /* 0x003fe20003800000 */
.L_x_973:
        /* <DEDUP_REMOVED lines=10> */
.L_x_974:
[----:B------:R-:W-:Y:S02]  /*149a0*/  IMAD.MOV.U32 R13, RZ, RZ, R5 ;  /* 0x000000ffff0d7224 */ /* 0x000fe400078e0005 */
[----:B------:R-:W-:Y:S02]  /*149b0*/  IMAD.MOV.U32 R12, RZ, RZ, 0x2 ;  /* 0x00000002ff0c7424 */ /* 0x000fe400078e00ff */
[----:B------:R-:W-:-:S07]  /*149c0*/  IMAD.MOV.U32 R10, RZ, RZ, R14 ;  /* 0x000000ffff0a7224 */ /* 0x000fce00078e000e */
[----:B------:R-:W-:Y:S05]  /*149d0*/  WARPSYNC.COLLECTIVE R15, `(.L_x_975) ;  /* 0x000000000f087348 */ /* 0x000fea0003c00000 */
[----:B------:R0:W1:Y:S02]  /*149e0*/  SHFL.IDX P6, R14, R13, R12, R11 ;  /* 0x0000000c0d0e7389 */ /* 0x00006400000c000b */
[----:B01----:R-:W-:Y:S01]  /*149f0*/  ENDCOLLECTIVE ;  /* 0x000000000000791b */ /* 0x003fe20003800000 */
.L_x_975:
[----:B------:R-:W-:-:S05]  /*14a00*/  @!P1 LEA R10, P2, R21, R10, 0x1 ;  /* 0x0000000a150a9211 */ /* 0x000fca00078408ff */
[----:B------:R-:W-:Y:S02]  /*14a10*/  @!P1 IMAD.X R3, RZ, RZ, R2, P2 ;  /* 0x000000ffff039224 */ /* 0x000fe400010e0602 */
        /* <DEDUP_REMOVED lines=8> */
[----:B------:R-:W-:-:S02]  /*14aa0*/  VIADD R10, R6, 0x30 ;  /* 0x00000030060a7836 */ /* 0x000fc40000000000 */
[----:B------:R-:W-:-:S10]  /*14ab0*/  IMAD.MOV.U32 R9, RZ, RZ, R14 ;  /* 0x000000ffff097224 */ /* 0x000fd400078e000e */
[----:B0-----:R-:W-:Y:S05]  /*14ac0*/  WARPSYNC.COLLECTIVE R15, `(.L_x_976) ;  /* 0x000000000f087348 */ /* 0x001fea0003c00000 */
[----:B------:R1:W2:Y:S02]  /*14ad0*/  SHFL.IDX P6, R14, R13, R12, R11 ;  /* 0x0000000c0d0e7389 */ /* 0x0002a400000c000b */
[----:B012---:R-:W-:Y:S01]  /*14ae0*/  ENDCOLLECTIVE ;  /* 0x000000000000791b */ /* 0x007fe20003800000 */
.L_x_976:
[----:B------:R-:W-:Y:S02]  /*14af0*/  IMAD.MOV.U32 R13, RZ, RZ, R5 ;  /* 0x000000ffff0d7224 */ /* 0x000fe400078e0005 */
[----:B------:R-:W-:Y:S01]  /*14b00*/  IMAD.MOV.U32 R12, RZ, RZ, 0x3 ;  /* 0x00000003ff0c7424 */ /* 0x000fe200078e00ff */
[----:B------:R-:W-:-:S13]  /*14b10*/  @!P1 LEA R2, P2, R21, R14, 0x1 ;  /* 0x0000000e15029211 */ /* 0x000fda00078408ff */
[----:B------:R-:W-:Y:S05]  /*14b20*/  WARPSYNC.COLLECTIVE R15, `(.L_x_977) ;  /* 0x000000000f087348 */ /* 0x000fea0003c00000 */
[----:B------:R0:W1:Y:S02]  /*14b30*/  SHFL.IDX P6, R14, R13, R12, R11 ;  /* 0x0000000c0d0e7389 */ /* 0x00006400000c000b */
[----:B01----:R-:W-:Y:S01]  /*14b40*/  ENDCOLLECTIVE ;  /* 0x000000000000791b */ /* 0x003fe20003800000 */
.L_x_977:
[----:B------:R-:W-:-:S05]  /*14b50*/  @!P1 IMAD.X R3, RZ, RZ, R9, P2 ;  /* 0x000000ffff039224 */ /* 0x000fca00010e0609 */
        /* <DEDUP_REMOVED lines=10> */
.L_x_978:
[----:B------:R-:W-:Y:S02]  /*14c00*/  IMAD.MOV.U32 R13, RZ, RZ, R5 ;  /* 0x000000ffff0d7224 */ /* 0x000fe400078e0005 */
[----:B------:R-:W-:Y:S02]  /*14c10*/  IMAD.MOV.U32 R12, RZ, RZ, 0x4 ;  /* 0x00000004ff0c7424 */ /* 0x000fe400078e00ff */
[----:B------:R-:W-:-:S07]  /*14c20*/  IMAD.MOV.U32 R10, RZ, RZ, R14 ;  /* 0x000000ffff0a7224 */ /* 0x000fce00078e000e */
[----:B------:R-:W-:Y:S05]  /*14c30*/  WARPSYNC.COLLECTIVE R15, `(.L_x_979) ;  /* 0x000000000f087348 */ /* 0x000fea0003c00000 */
[----:B------:R0:W1:Y:S02]  /*14c40*/  SHFL.IDX P6, R14, R13, R12, R11 ;  /* 0x0000000c0d0e7389 */ /* 0x00006400000c000b */
[----:B01----:R-:W-:Y:S01]  /*14c50*/  ENDCOLLECTIVE ;  /* 0x000000000000791b */ /* 0x003fe20003800000 */
.L_x_979:
        /* <DEDUP_REMOVED lines=15> */
.L_x_980:
[----:B------:R-:W-:Y:S02]  /*14d50*/  IMAD.MOV.U32 R13, RZ, RZ, R5 ;  /* 0x000000ffff0d7224 */ /* 0x000fe400078e0005 */
[----:B------:R-:W-:Y:S01]  /*14d60*/  IMAD.MOV.U32 R12, RZ, RZ, 0x5 ;  /* 0x00000005ff0c7424 */ /* 0x000fe200078e00ff */
[----:B------:R-:W-:-:S13]  /*14d70*/  @!P1 LEA R2, P2, R21, R14, 0x1 ;  /* 0x0000000e15029211 */ /* 0x000fda00078408ff */
[----:B------:R-:W-:Y:S05]  /*14d80*/  WARPSYNC.COLLECTIVE R15, `(.L_x_981) ;  /* 0x000000000f087348 */ /* 0x000fea0003c00000 */
[----:B------:R0:W1:Y:S02]  /*14d90*/  SHFL.IDX P6, R14, R13, R12, R11 ;  /* 0x0000000c0d0e7389 */ /* 0x00006400000c000b */
[----:B01----:R-:W-:Y:S01]  /*14da0*/  ENDCOLLECTIVE ;  /* 0x000000000000791b */ /* 0x003fe20003800000 */
.L_x_981:
        /* <DEDUP_REMOVED lines=11> */
.L_x_982:
[----:B------:R-:W-:Y:S02]  /*14e60*/  IMAD.MOV.U32 R13, RZ, RZ, R5 ;  /* 0x000000ffff0d7224 */ /* 0x000fe400078e0005 */
[----:B------:R-:W-:Y:S02]  /*14e70*/  IMAD.MOV.U32 R12, RZ, RZ, 0x6 ;  /* 0x00000006ff0c7424 */ /* 0x000fe400078e00ff */
[----:B------:R-:W-:-:S07]  /*14e80*/  IMAD.MOV.U32 R10, RZ, RZ, R14 ;  /* 0x000000ffff0a7224 */ /* 0x000fce00078e000e */
[----:B------:R-:W-:Y:S05]  /*14e90*/  WARPSYNC.COLLECTIVE R15, `(.L_x_983) ;  /* 0x000000000f087348 */ /* 0x000fea0003c00000 */
[----:B------:R0:W1:Y:S02]  /*14ea0*/  SHFL.IDX P6, R14, R13, R12, R11 ;  /* 0x0000000c0d0e7389 */ /* 0x00006400000c000b */
[----:B01----:R-:W-:Y:S01]  /*14eb0*/  ENDCOLLECTIVE ;  /* 0x000000000000791b */ /* 0x003fe20003800000 */
.L_x_983:
        /* <DEDUP_REMOVED lines=14> */
.L_x_984:
[----:B------:R-:W-:Y:S02]  /*14fa0*/  IMAD.MOV.U32 R13, RZ, RZ, R5 ;  /* 0x000000ffff0d7224 */ /* 0x000fe400078e0005 */
[----:B------:R-:W-:Y:S01]  /*14fb0*/  IMAD.MOV.U32 R12, RZ, RZ, 0x7 ;  /* 0x00000007ff0c7424 */ /* 0x000fe200078e00ff */
[----:B------:R-:W-:-:S13]  /*14fc0*/  @!P1 LEA R2, P2, R21, R14, 0x1 ;  /* 0x0000000e15029211 */ /* 0x000fda00078408ff */
[----:B------:R-:W-:Y:S05]  /*14fd0*/  WARPSYNC.COLLECTIVE R15, `(.L_x_985) ;  /* 0x000000000f087348 */ /* 0x000fea0003c00000 */
[----:B------:R0:W1:Y:S02]  /*14fe0*/  SHFL.IDX P6, R14, R13, R12, R11 ;  /* 0x0000000c0d0e7389 */ /* 0x00006400000c000b */
[----:B01----:R-:W-:Y:S01]  /*14ff0*/  ENDCOLLECTIVE ;  /* 0x000000000000791b */ /* 0x003fe20003800000 */
.L_x_985:
[----:B------:R-:W-:-:S05]  /*15000*/  @!P1 IMAD.X R3, RZ, RZ, R9, P2 ;  /* 0x000000ffff039224 */ /* 0x000fca00010e0609 */
[----:B------:R-:W-:Y:S01]  /*15010*/  @!PT LDS RZ, [RZ] ;  /* 0x00000000fffff984 */ /* 0x000fe20000000800 */
[----:B------:R-:W-:Y:S01]  /*15020*/  @!PT LDS RZ, [RZ] ;  /* 0x00000000fffff984 */ /* 0x000fe20000000800 */
[----:B------:R-:W-:Y:S01]  /*15030*/  @!PT LDS RZ, [RZ] ;  /* 0x00000000fffff984 */ /* 0x000fe20000000800 */
[----:B------:R0:W-:Y:S01]  /*15040*/  @!P1 LDGSTS.E.BYPASS.LTC128B.128 [R26+0xb400], desc[UR48][R2.64], !P0 ;  /* 0x0b400000021a9fae */ /* 0x0001e2000c101d70 */
[----:B------:R-:W-:Y:S02]  /*15050*/  IMAD.MOV.U32 R13, RZ, RZ, R0 ;  /* 0x000000ffff0d7224 */ /* 0x000fe400078e0000 */
[----:B------:R-:W-:-:S05]  /*15060*/  VIADD R0, R6, 0x70 ;  /* 0x0000007006007836 */ /* 0x000fca0000000000 */
[----:B------:R-:W-:Y:S01]  /*15070*/  ISETP.GE.AND P1, PT, R0, R7, PT ;  /* 0x000000070000720c */ /* 0x000fe20003f26270 */
[----:B------:R-:W-:Y:S02]  /*15080*/  VIADD R0, R6, 0x80 ;  /* 0x0000008006007836 */ /* 0x000fe40000000000 */
[----:B------:R-:W-:-:S10]  /*15090*/  IMAD.MOV.U32 R10, RZ, RZ, R14 ;  /* 0x000000ffff0a7224 */ /* 0x000fd400078e000e */
[----:B0-----:R-:W-:Y:S05]  /*150a0*/  WARPSYNC.COLLECTIVE R15, `(.L_x_986) ;  /* 0x000000000f087348 */ /* 0x001fea0003c00000 */
[----:B------:R1:W2:Y:S02]  /*150b0*/  SHFL.IDX P6, R14, R13, R12, R11 ;  /* 0x0000000c0d0e7389 */ /* 0x0002a400000c000b */
[----:B012---:R-:W-:Y:S01]  /*150c0*/  ENDCOLLECTIVE ;  /* 0x000000000000791b */ /* 0x007fe20003800000 */
.L_x_986:
[----:B------:R-:W-:Y:S02]  /*150d0*/  IMAD.MOV.U32 R13, RZ, RZ, R8 ;  /* 0x000000ffff0d7224 */ /* 0x000fe400078e0008 */
[----:B------:R-:W-:Y:S02]  /*150e0*/  IMAD.MOV.U32 R12, RZ, RZ, RZ ;  /* 0x000000ffff0c7224 */ /* 0x000fe400078e00ff */
[----:B------:R-:W-:-:S07]  /*150f0*/  IMAD.MOV.U32 R20, RZ, RZ, R14 ;  /* 0x000000ffff147224 */ /* 0x000fce00078e000e */
[----:B------:R-:W-:Y:S05]  /*15100*/  WARPSYNC.COLLECTIVE R15, `(.L_x_987) ;  /* 0x000000000f087348 */ /* 0x000fea0003c00000 */
[----:B------:R0:W1:Y:S02]  /*15110*/  SHFL.IDX P6, R14, R13, R12, R11 ;  /* 0x0000000c0d0e7389 */ /* 0x00006400000c000b */
[----:B01----:R-:W-:Y:S01]  /*15120*/  ENDCOLLECTIVE ;  /* 0x000000000000791b */ /* 0x003fe20003800000 */
.L_x_987:
[----:B------:R-:W-:-:S05]  /*15130*/  @!P1 LEA R2, P2, R21, R20, 0x1 ;  /* 0x0000001415029211 */ /* 0x000fca00078408ff */
[----:B------:R-:W-:-:S05]  /*15140*/  @!P1 IMAD.X R3, RZ, RZ, R10, P2 ;  /* 0x000000ffff039224 */ /* 0x000fca00010e060a */
[----:B------:R-:W-:Y:S01]  /*15150*/  @!PT LDS RZ, [RZ] ;  /* 0x00000000fffff984 */ /* 0x000fe20000000800 */
[----:B------:R-:W-:Y:S01]  /*15160*/  @!PT LDS RZ, [RZ] ;  /* 0x00000000fffff984 */ /* 0x000fe20000000800 */
[----:B------:R-:W-:Y:S01]  /*15170*/  @!PT LDS RZ, [RZ] ;  /* 0x00000000fffff984 */ /* 0x000fe20000000800 */
[----:B------:R0:W-:Y:S01]  /*15180*/  @!P1 LDGSTS.E.BYPASS.LTC128B.128 [R26+0xbc00], desc[UR48][R2.64], !P0 ;  /* 0x0bc00000021a9fae */ /* 0x0001e2000c101d70 */
[----:B------:R-:W-:Y:S01]  /*15190*/  IMAD.MOV.U32 R13, RZ, RZ, R4 ;  /* 0x000000ffff0d7224 */ /* 0x000fe200078e0004 */
[----:B------:R-:W-:Y:S01]  /*151a0*/  ISETP.GE.AND P1, PT, R0, R7, PT ;  /* 0x000000070000720c */ /* 0x000fe20003f26270 */
[----:B------:R-:W-:Y:S02]  /*151b0*/  VIADD R0, R6, 0x90 ;  /* 0x0000009006007836 */ /* 0x000fe40000000000 */
[----:B------:R-:W-:-:S10]  /*151c0*/  IMAD.MOV.U32 R9, RZ, RZ, R14 ;  /* 0x000000ffff097224 */ /* 0x000fd400078e000e */
[----:B0-----:R-:W-:Y:S05]  /*151d0*/  WARPSYNC.COLLECTIVE R15, `(.L_x_988) ;  /* 0x000000000f087348 */ /* 0x001fea0003c00000 */
[----:B------:R1:W2:Y:S02]  /*151e0*/  SHFL.IDX P6, R14, R13, R12, R11 ;  /* 0x0000000c0d0e7389 */ /* 0x0002a400000c000b */
[----:B012---:R-:W-:Y:S01]  /*151f0*/  ENDCOLLECTIVE ;  /* 0x000000000000791b */ /* 0x007fe20003800000 */
.L_x_988:
[----:B------:R-:W-:Y:S02]  /*15200*/  IMAD.MOV.U32 R13, RZ, RZ, R8 ;  /* 0x000000ffff0d7224 */ /* 0x000fe400078e0008 */
[----:B------:R-:W-:Y:S01]  /*15210*/  IMAD.MOV.U32 R12, RZ, RZ, 0x1 ;  /* 0x00000001ff0c7424 */ /* 0x000fe200078e00ff */
[----:B------:R-:W-:-:S13]  /*15220*/  @!P1 LEA R2, P2, R21, R14, 0x1 ;  /* 0x0000000e15029211 */ /* 0x000fda00078408ff */
[----:B------:R-:W-:Y:S05]  /*15230*/  WARPSYNC.COLLECTIVE R15, `(.L_x_989) ;  /* 0x000000000f087348 */ /* 0x000fea0003c00000 */
[----:B------:R0:W1:Y:S02]  /*15240*/  SHFL.IDX P6, R14, R13, R12, R11 ;  /* 0x0000000c0d0e7389 */ /* 0x00006400000c000b */
[----:B01----:R-:W-:Y:S01]  /*15250*/  ENDCOLLECTIVE ;  /* 0x000000000000791b */ /* 0x003fe20003800000 */
.L_x_989:
[----:B------:R-:W-:-:S05]  /*15260*/  @!P1 IMAD.X R3, RZ, RZ, R9, P2 ;  /* 0x000000ffff039224 */ /* 0x000fca00010e0609 */
[----:B------:R-:W-:Y:S01]  /*15270*/  @!PT LDS RZ, [RZ] ;  /* 0x00000000fffff984 */ /* 0x000fe20000000800 */
[----:B------:R-:W-:Y:S01]  /*15280*/  @!PT LDS RZ, [RZ] ;  /* 0x00000000fffff984 */ /* 0x000fe20000000800 */
[----:B------:R-:W-:Y:S01]  /*15290*/  @!PT LDS RZ, [RZ] ;  /* 0x00000000fffff984 */ /* 0x000fe20000000800 */
[----:B------:R0:W-:Y:S01]  /*152a0*/  @!P1 LDGSTS.E.BYPASS.LTC128B.128 [R26+0xc400], desc[UR48][R2.64], !P0 ;  /* 0x0c400000021a9fae */ /* 0x0001e2000c101d70 */
[----:B------:R-:W-:Y:S01]  /*152b0*/  ISETP.GE.AND P1, PT, R0, R7, PT ;  /* 0x000000070000720c */ /* 0x000fe20003f26270 */
[----:B------:R-:W-:Y:S02]  /*152c0*/  IMAD.MOV.U32 R13, RZ, RZ, R4 ;  /* 0x000000ffff0d7224 */ /* 0x000fe400078e0004 */
[----:B------:R-:W-:-:S10]  /*152d0*/  IMAD.MOV.U32 R5, RZ, RZ, R14 ;  /* 0x000000ffff057224 */ /* 0x000fd400078e000e */
[----:B0-----:R-:W-:Y:S05]  /*152e0*/  WARPSYNC.COLLECTIVE R15, `(.L_x_990) ;  /* 0x000000000f087348 */ /* 0x001fea0003c00000 */
[----:B------:R1:W2:Y:S02]  /*152f0*/  SHFL.IDX P6, R14, R13, R12, R11 ;  /* 0x0000000c0d0e7389 */ /* 0x0002a400000c000b */
[----:B012---:R-:W-:Y:S01]  /*15300*/  ENDCOLLECTIVE ;  /* 0x000000000000791b */ /* 0x007fe20003800000 */
.L_x_990:
[----:B------:R-:W-:Y:S02]  /*15310*/  IMAD.MOV.U32 R13, RZ, RZ, R8 ;  /* 0x000000ffff0d7224 */ /* 0x000fe400078e0008 */
[----:B------:R-:W-:Y:S02]  /*15320*/  IMAD.MOV.U32 R12, RZ, RZ, 0x2 ;  /* 0x00000002ff0c7424 */ /* 0x000fe400078e00ff */
[----:B------:R-:W-:-:S07]  /*15330*/  IMAD.MOV.U32 R9, RZ, RZ, R14 ;  /* 0x000000ffff097224 */ /* 0x000fce00078e000e */
[----:B------:R-:W-:Y:S05]  /*15340*/  WARPSYNC.COLLECTIVE R15, `(.L_x_991) ;  /* 0x000000000f087348 */ /* 0x000fea0003c00000 */
[----:B------:R0:W1:Y:S02]  /*15350*/  SHFL.IDX P6, R14, R13, R12, R11 ;  /* 0x0000000c0d0e7389 */ /* 0x00006400000c000b */
[----:B01----:R-:W-:Y:S01]  /*15360*/  ENDCOLLECTIVE ;  /* 0x000000000000791b */ /* 0x003fe20003800000 */
.L_x_991:
[----:B------:R-:W-:-:S05]  /*15370*/  @!P1 LEA R2, P2, R21, R9, 0x1 ;  /* 0x0000000915029211 */ /* 0x000fca00078408ff */
        /* <DEDUP_REMOVED lines=10> */
.L_x_992:
[----:B------:R-:W-:-:S05]  /*15420*/  VIADD R2, R6, 0xa0 ;  /* 0x000000a006027836 */ /* 0x000fca0000000000 */
[----:B------:R-:W-:Y:S01]  /*15430*/  ISETP.GE.AND P1, PT, R2, R7, PT ;  /* 0x000000070200720c */ /* 0x000fe20003f26270 */
[----:B------:R-:W-:Y:S02]  /*15440*/  IMAD.MOV.U32 R13, RZ, RZ, R8 ;  /* 0x000000ffff0d7224 */ /* 0x000fe400078e0008 */
[----:B------:R-:W-:-:S10]  /*15450*/  IMAD.MOV.U32 R12, RZ, RZ, 0x3 ;  /* 0x00000003ff0c7424 */ /* 0x000fd400078e00ff */
[----:B------:R-:W-:-:S13]  /*15460*/  @!P1 LEA R2, P2, R21, R14, 0x1 ;  /* 0x0000000e15029211 */ /* 0x000fda00078408ff */
[----:B------:R-:W-:Y:S05]  /*15470*/  WARPSYNC.COLLECTIVE R15, `(.L_x_993) ;  /* 0x000000000f087348 */ /* 0x000fea0003c00000 */
[----:B------:R0:W1:Y:S02]  /*15480*/  SHFL.IDX P6, R14, R13, R12, R11 ;  /* 0x0000000c0d0e7389 */ /* 0x00006400000c000b */
[----:B01----:R-:W-:Y:S01]  /*15490*/  ENDCOLLECTIVE ;  /* 0x000000000000791b */ /* 0x003fe20003800000 */
.L_x_993:
        /* <DEDUP_REMOVED lines=10> */
.L_x_994:
[----:B------:R-:W-:Y:S05]  /*15540*/  BRA `(.L_x_995) ;  /* 0xffffffcc002c7947 */ /* 0x000fea000383ffff */
.L_x_895:
[----:B0-----:R0:W1:Y:S02]  /*15550*/  SYNCS.PHASECHK.TRANS64.TRYWAIT P0, [R17+URZ+0x16820], R2 ;  /* 0x01682002110075a7 */ /* 0x001064000800017f */
[----:B-1----:R-:W-:Y:S05]  /*15560*/  @!P0 NANOSLEEP.SYNCS 0x989680 ;  /* 0x009896800000895d */ /* 0x002fea0003900000 */
[----:B------:R-:W1:Y:S02]  /*15570*/  @!P0 SYNCS.PHASECHK.TRANS64 P0, [R17+URZ+0x16820], R2 ;  /* 0x01682002110085a7 */ /* 0x000e64000800007f */
[----:B-1----:R-:W-:Y:S05]  /*15580*/  @!P0 BRA `(.L_x_895) ;  /* 0xfffffffc00f08947 */ /* 0x002fea000383ffff */
[----:B------:R-:W-:Y:S05]  /*15590*/  BRA `(.L_x_996) ;  /* 0xffffffcc00847947 */ /* 0x000fea000383ffff */
.L_x_902:
[----:B0-----:R0:W1:Y:S02]  /*155a0*/  SYNCS.PHASECHK.TRANS64.TRYWAIT P0, [R3+URZ+0x16840], R2 ;  /* 0x01684002030075a7 */ /* 0x001064000800017f */
[----:B-1----:R-:W-:Y:S05]  /*155b0*/  @!P0 NANOSLEEP.SYNCS 0x989680 ;  /* 0x009896800000895d */ /* 0x002fea0003900000 */
[----:B------:R-:W1:Y:S02]  /*155c0*/  @!P0 SYNCS.PHASECHK.TRANS64 P0, [R3+URZ+0x16840], R2 ;  /* 0x01684002030085a7 */ /* 0x000e64000800007f */
[----:B-1----:R-:W-:Y:S05]  /*155d0*/  @!P0 BRA `(.L_x_902) ;  /* 0xfffffffc00f08947 */ /* 0x002fea000383ffff */
[----:B------:R-:W-:Y:S05]  /*155e0*/  BRA `(.L_x_997) ;  /* 0xffffffd000387947 */ /* 0x000fea000383ffff */
.L_x_907:
[----:B0-----:R0:W1:Y:S02]  /*155f0*/  SYNCS.PHASECHK.TRANS64.TRYWAIT P0, [R2+URZ+0x60], R3 ;  /* 0x00006003020075a7 */ /* 0x001064000800017f */
[----:B-1----:R-:W-:Y:S05]  /*15600*/  @!P0 NANOSLEEP.SYNCS 0x989680 ;  /* 0x009896800000895d */ /* 0x002fea0003900000 */
[----:B------:R-:W1:Y:S02]  /*15610*/  @!P0 SYNCS.PHASECHK.TRANS64 P0, [R2+URZ+0x60], R3 ;  /* 0x00006003020085a7 */ /* 0x000e64000800007f */
[----:B-1----:R-:W-:Y:S05]  /*15620*/  @!P0 BRA `(.L_x_907) ;  /* 0xfffffffc00f08947 */ /* 0x002fea000383ffff */
[----:B------:R-:W-:Y:S05]  /*15630*/  BRA `(.L_x_998) ;  /* 0xffffffd000b07947 */ /* 0x000fea000383ffff */
.L_x_916:
[----:B0-----:R0:W1:Y:S02]  /*15640*/  SYNCS.PHASECHK.TRANS64.TRYWAIT P0, [R3+URZ+0x16840], R2 ;  /* 0x01684002030075a7 */ /* 0x001064000800017f */
[----:B-1----:R-:W-:Y:S05]  /*15650*/  @!P0 NANOSLEEP.SYNCS 0x989680 ;  /* 0x009896800000895d */ /* 0x002fea0003900000 */
[----:B------:R-:W1:Y:S02]  /*15660*/  @!P0 SYNCS.PHASECHK.TRANS64 P0, [R3+URZ+0x16840], R2 ;  /* 0x01684002030085a7 */ /* 0x000e64000800007f */
[----:B-1----:R-:W-:Y:S05]  /*15670*/  @!P0 BRA `(.L_x_916) ;  /* 0xfffffffc00f08947 */ /* 0x002fea000383ffff */
[----:B------:R-:W-:Y:S05]  /*15680*/  BRA `(.L_x_999) ;  /* 0xffffffd400f07947 */ /* 0x000fea000383ffff */
.L_x_921:
[----:B0-----:R0:W1:Y:S02]  /*15690*/  SYNCS.PHASECHK.TRANS64.TRYWAIT P0, [R5+URZ+0x60], R24 ;  /* 0x00006018050075a7 */ /* 0x001064000800017f */
[----:B-1----:R-:W-:Y:S05]  /*156a0*/  @!P0 NANOSLEEP.SYNCS 0x989680 ;  /* 0x009896800000895d */ /* 0x002fea0003900000 */
[----:B------:R-:W1:Y:S02]  /*156b0*/  @!P0 SYNCS.PHASECHK.TRANS64 P0, [R5+URZ+0x60], R24 ;  /* 0x00006018050085a7 */ /* 0x000e64000800007f */
[----:B-1----:R-:W-:Y:S05]  /*156c0*/  @!P0 BRA `(.L_x_921) ;  /* 0xfffffffc00f08947 */ /* 0x002fea000383ffff */
[----:B------:R-:W-:Y:S05]  /*156d0*/  BRA `(.L_x_1000) ;  /* 0xffffffd800687947 */ /* 0x000fea000383ffff */
.L_x_929:
[----:B0-----:R0:W1:Y:S02]  /*156e0*/  SYNCS.PHASECHK.TRANS64.TRYWAIT P0, [R2+URZ+0x16840], R3 ;  /* 0x01684003020075a7 */ /* 0x001064000800017f */
[----:B-1----:R-:W-:Y:S05]  /*156f0*/  @!P0 NANOSLEEP.SYNCS 0x989680 ;  /* 0x009896800000895d */ /* 0x002fea0003900000 */
[----:B------:R-:W1:Y:S02]  /*15700*/  @!P0 SYNCS.PHASECHK.TRANS64 P0, [R2+URZ+0x16840], R3 ;  /* 0x01684003020085a7 */ /* 0x000e64000800007f */
[----:B-1----:R-:W-:Y:S05]  /*15710*/  @!P0 BRA `(.L_x_929) ;  /* 0xfffffffc00f08947 */ /* 0x002fea000383ffff */
[----:B------:R-:W-:Y:S05]  /*15720*/  BRA `(.L_x_1001) ;  /* 0xffffffdc00747947 */ /* 0x000fea000383ffff */
.L_x_934:
[----:B0-----:R0:W1:Y:S02]  /*15730*/  SYNCS.PHASECHK.TRANS64.TRYWAIT P0, [R5+URZ+0x60], R8 ;  /* 0x00006008050075a7 */ /* 0x001064000800017f */
[----:B-1----:R-:W-:Y:S05]  /*15740*/  @!P0 NANOSLEEP.SYNCS 0x989680 ;  /* 0x009896800000895d */ /* 0x002fea0003900000 */
[----:B------:R-:W1:Y:S02]  /*15750*/  @!P0 SYNCS.PHASECHK.TRANS64 P0, [R5+URZ+0x60], R8 ;  /* 0x00006008050085a7 */ /* 0x000e64000800007f */
[----:B-1----:R-:W-:Y:S05]  /*15760*/  @!P0 BRA `(.L_x_934) ;  /* 0xfffffffc00f08947 */ /* 0x002fea000383ffff */
[----:B------:R-:W-:Y:S05]  /*15770*/  BRA `(.L_x_1002) ;  /* 0xffffffdc00f07947 */ /* 0x000fea000383ffff */
.L_x_944:
[----:B-1----:R1:W2:Y:S02]  /*15780*/  SYNCS.PHASECHK.TRANS64.TRYWAIT P0, [R3+URZ+0x16860], R0 ;  /* 0x01686000030075a7 */ /* 0x0022a4000800017f */
[----:B--2---:R-:W-:Y:S05]  /*15790*/  @!P0 NANOSLEEP.SYNCS 0x989680 ;  /* 0x009896800000895d */ /* 0x004fea0003900000 */
[----:B------:R-:W2:Y:S02]  /*157a0*/  @!P0 SYNCS.PHASECHK.TRANS64 P0, [R3+URZ+0x16860], R0 ;  /* 0x01686000030085a7 */ /* 0x000ea4000800007f */
[----:B--2---:R-:W-:Y:S05]  /*157b0*/  @!P0 BRA `(.L_x_944) ;  /* 0xfffffffc00f08947 */ /* 0x004fea000383ffff */
[----:B------:R-:W-:Y:S05]  /*157c0*/  BRA `(.L_x_1003) ;  /* 0xffffffe000e07947 */ /* 0x000fea000383ffff */
.L_x_950:
[----:B------:R-:W-:Y:S01]  /*157d0*/  BSSY B0, `(.L_x_1004) ;  /* 0x0000008000007945 */ /* 0x000fe20003800000 */
[----:B------:R-:W-:Y:S02]  /*157e0*/  IMAD.MOV.U32 R13, RZ, RZ, R27 ;  /* 0x000000ffff0d7224 */ /* 0x000fe400078e001b */
[----:B------:R-:W-:Y:S02]  /*157f0*/  IMAD.MOV.U32 R12, RZ, RZ, RZ ;  /* 0x000000ffff0c7224 */ /* 0x000fe400078e00ff */
[----:B------:R-:W-:Y:S02]  /*15800*/  IMAD.MOV.U32 R11, RZ, RZ, 0x1f ;  /* 0x0000001fff0b7424 */ /* 0x000fe400078e00ff */
[----:B------:R-:W-:-:S07]  /*15810*/  IMAD.MOV.U32 R15, RZ, RZ, -0x1 ;  /* 0xffffffffff0f7424 */ /* 0x000fce00078e00ff */
[----:B0-----:R-:W-:Y:S05]  /*15820*/  WARPSYNC.COLLECTIVE R15, `(.L_x_1005) ;  /* 0x000000000f087348 */ /* 0x001fea0003c00000 */
[----:B------:R1:W2:Y:S02]  /*15830*/  SHFL.IDX P6, R14, R13, R12, R11 ;  /* 0x0000000c0d0e7389 */ /* 0x0002a400000c000b */
[----:B012---:R-:W-:Y:S01]  /*15840*/  ENDCOLLECTIVE ;  /* 0x000000000000791b */ /* 0x007fe20003800000 */
.L_x_1005:
[----:B------:R-:W-:Y:S05]  /*15850*/  BSYNC B0 ;  /* 0x0000000000007941 */ /* 0x000fea0003800000 */
.L_x_1004:
[----:B------:R-:W-:Y:S05]  /*15860*/  BRA `(.L_x_1006) ;  /* 0xffffffe400807947 */ /* 0x000fea000383ffff */
.L_x_953:
[----:B-1----:R1:W2:Y:S02]  /*15870*/  SYNCS.PHASECHK.TRANS64.TRYWAIT P0, [R9+URZ+0x16820], R0 ;  /* 0x01682000090075a7 */ /* 0x0022a4000800017f */
[----:B--2---:R-:W-:Y:S05]  /*15880*/  @!P0 NANOSLEEP.SYNCS 0x989680 ;  /* 0x009896800000895d */ /* 0x004fea0003900000 */
[----:B------:R-:W2:Y:S02]  /*15890*/  @!P0 SYNCS.PHASECHK.TRANS64 P0, [R9+URZ+0x16820], R0 ;  /* 0x01682000090085a7 */ /* 0x000ea4000800007f */
[----:B--2---:R-:W-:Y:S05]  /*158a0*/  @!P0 BRA `(.L_x_953) ;  /* 0xfffffffc00f08947 */ /* 0x004fea000383ffff */
[----:B------:R-:W-:Y:S05]  /*158b0*/  BRA `(.L_x_1007) ;  /* 0xffffffe400c47947 */ /* 0x000fea000383ffff */
.L_x_954:
        /* <DEDUP_REMOVED lines=11> */
.L_x_1009:
[----:B------:R-:W-:Y:S05]  /*15970*/  BSYNC B0 ;  /* 0x0000000000007941 */ /* 0x000fea0003800000 */
.L_x_1008:
[----:B------:R-:W-:Y:S05]  /*15980*/  BRA `(.L_x_1010) ;  /* 0xffffffe400ac7947 */ /* 0x000fea000383ffff */
.L_x_957:
[----:B------:R-:W-:Y:S01]  /*15990*/  BSSY B1, `(.L_x_1011) ;  /* 0x0000006000017945 */ /* 0x000fe20003800000 */
[----:B------:R-:W-:-:S07]  /*159a0*/  IMAD.MOV.U32 R15, RZ, RZ, -0x1 ;  /* 0xffffffffff0f7424 */ /* 0x000fce00078e00ff */
[----:B01----:R-:W-:Y:S05]  /*159b0*/  WARPSYNC.COLLECTIVE R15, `(.L_x_1012) ;  /* 0x000000000f0c7348 */ /* 0x003fea0003c00000 */
[----:B------:R-:W-:Y:S02]  /*159c0*/  ELECT P6, UR62, PT ;  /* 0x00000000003e782f */ /* 0x000fe400038c0000 */
[----:B------:R-:W-:Y:S01]  /*159d0*/  MOV R14, UR62 ;  /* 0x0000003e000e7c02 */ /* 0x000fe20008000f00 */
[----:B01----:R-:W-:Y:S10]  /*159e0*/  ENDCOLLECTIVE ;  /* 0x000000000000791b */ /* 0x003ff40003800000 */
.L_x_1012:
[----:B------:R-:W-:Y:S05]  /*159f0*/  BSYNC B1 ;  /* 0x0000000000017941 */ /* 0x000fea0003800000 */
.L_x_1011:
[----:B------:R-:W-:Y:S05]  /*15a00*/  BRA `(.L_x_1013) ;  /* 0xffffffe400a47947 */ /* 0x000fea000383ffff */
.L_x_959:
[----:B-1----:R1:W2:Y:S02]  /*15a10*/  SYNCS.PHASECHK.TRANS64.TRYWAIT P0, [R7+URZ], R2 ;  /* 0x00000002070075a7 */ /* 0x0022a4000800017f */
[----:B--2---:R-:W-:Y:S05]  /*15a20*/  @!P0 NANOSLEEP.SYNCS 0x989680 ;  /* 0x009896800000895d */ /* 0x004fea0003900000 */
[----:B------:R-:W2:Y:S02]  /*15a30*/  @!P0 SYNCS.PHASECHK.TRANS64 P0, [R7+URZ], R2 ;  /* 0x00000002070085a7 */ /* 0x000ea4000800007f */
[----:B--2---:R-:W-:Y:S05]  /*15a40*/  @!P0 BRA `(.L_x_959) ;  /* 0xfffffffc00f08947 */ /* 0x004fea000383ffff */
[----:B------:R-:W-:Y:S05]  /*15a50*/  BRA `(.L_x_1014) ;  /* 0xffffffe400d87947 */ /* 0x000fea000383ffff */
.L_x_960:
[----:B--2---:R2:W3:Y:S02]  /*15a60*/  SYNCS.PHASECHK.TRANS64.TRYWAIT P0, [R3+URZ], R0 ;  /* 0x00000000030075a7 */ /* 0x0044e4000800017f */
[----:B---3--:R-:W-:Y:S05]  /*15a70*/  @!P0 NANOSLEEP.SYNCS 0x989680 ;  /* 0x009896800000895d */ /* 0x008fea0003900000 */
[----:B------:R-:W3:Y:S02]  /*15a80*/  @!P0 SYNCS.PHASECHK.TRANS64 P0, [R3+URZ], R0 ;  /* 0x00000000030085a7 */ /* 0x000ee4000800007f */
[----:B---3--:R-:W-:Y:S05]  /*15a90*/  @!P0 BRA `(.L_x_960) ;  /* 0xfffffffc00f08947 */ /* 0x008fea000383ffff */
[----:B------:R-:W-:Y:S05]  /*15aa0*/  BRA `(.L_x_1015) ;  /* 0xffffffe400cc7947 */ /* 0x000fea000383ffff */
.L_x_962:
[----:B--2---:R2:W3:Y:S02]  /*15ab0*/  SYNCS.PHASECHK.TRANS64.TRYWAIT P0, [R5+URZ], R2 ;  /* 0x00000002050075a7 */ /* 0x0044e4000800017f */
[----:B---3--:R-:W-:Y:S05]  /*15ac0*/  @!P0 NANOSLEEP.SYNCS 0x989680 ;  /* 0x009896800000895d */ /* 0x008fea0003900000 */
[----:B------:R-:W3:Y:S02]  /*15ad0*/  @!P0 SYNCS.PHASECHK.TRANS64 P0, [R5+URZ], R2 ;  /* 0x00000002050085a7 */ /* 0x000ee4000800007f */
[----:B---3--:R-:W-:Y:S05]  /*15ae0*/  @!P0 BRA `(.L_x_962) ;  /* 0xfffffffc00f08947 */ /* 0x008fea000383ffff */
[----:B------:R-:W-:Y:S05]  /*15af0*/  BRA `(.L_x_1016) ;  /* 0xffffffe400d07947 */ /* 0x000fea000383ffff */
.L_x_1017:
        /* <DEDUP_REMOVED lines=16> */
.L_x_2643:


//--------------------- .text._ZN7cutlass13device_kernelIN5flash11enable_sm90INS1_16FlashAttnFwdSm90INS1_25CollectiveMainloopFwdSm90ILi2EN4cute5tupleIJNS5_1CILi1EEES8_S8_EEENS6_IJNS7_ILi192EEENS7_ILi128EEENS7_ILi64EEEEEELi64ENS_10bfloat16_tEfNS_4arch4Sm90ELb0ELb1ELb1ELb1ELb0ELb0ELb0ELb1ELb1ELb1ELb0ELb0EEENS1_21CollectiveEpilogueFwdINS6_IJSA_SC_SB_EEES9_SE_SG_Li384ELb1ELb1ELb0ELb0EEENS1_36VarlenDynamicPersistentTileSchedulerILi192ELi128ELi384ELi128ELb0ELb1ELb1ELb1ELb0ELb1EEEEEEEEEvNT_6ParamsE --------------------------
	.section	.text._ZN7cutlass13device_kernelIN5flash11enable_sm90INS1_16FlashAttnFwdSm90INS1_25CollectiveMainloopFwdSm90ILi2EN4cute5tupleIJNS5_1CILi1EEES8_S8_EEENS6_IJNS7_ILi192EEENS7_ILi128EEENS7_ILi64EEEEEELi64ENS_10bfloat16_tEfNS_4arch4Sm90ELb0ELb1ELb1ELb1ELb0ELb0ELb0ELb1ELb1ELb1ELb0ELb0EEENS1_21CollectiveEpilogueFwdINS6_IJSA_SC_SB_EEES9_SE_SG_Li384ELb1ELb1ELb0ELb0EEENS1_36VarlenDynamicPersistentTileSchedulerILi192ELi128ELi384ELi128ELb0ELb1ELb1ELb1ELb0ELb1EEEEEEEEEvNT_6ParamsE,"ax",@progbits
	.align	128
.text._ZN7cutlass13device_kernelIN5flash11enable_sm90INS1_16FlashAttnFwdSm90INS1_25CollectiveMainloopFwdSm90ILi2EN4cute5tupleIJNS5_1CILi1EEES8_S8_EEENS6_IJNS7_ILi192EEENS7_ILi128EEENS7_ILi64EEEEEELi64ENS_10bfloat16_tEfNS_4arch4Sm90ELb0ELb1ELb1ELb1ELb0ELb0ELb0ELb1ELb1ELb1ELb0ELb0EEENS1_21CollectiveEpilogueFwdINS6_IJSA_SC_SB_EEES9_SE_SG_Li384ELb1ELb1ELb0ELb0EEENS1_36VarlenDynamicPersistentTileSchedulerILi192ELi128ELi384ELi128ELb0ELb1ELb1ELb1ELb0ELb1EEEEEEEEEvNT_6ParamsE:
        .type           _ZN7cutlass13device_kernelIN5flash11enable_sm90INS1_16FlashAttnFwdSm90INS1_25CollectiveMainloopFwdSm90ILi2EN4cute5tupleIJNS5_1CILi1EEES8_S8_EEENS6_IJNS7_ILi192EEENS7_ILi128EEENS7_ILi64EEEEEELi64ENS_10bfloat16_tEfNS_4arch4Sm90ELb0ELb1ELb1ELb1ELb0ELb0ELb0ELb1ELb1ELb1ELb0ELb0EEENS1_21CollectiveEpilogueFwdINS6_IJSA_SC_SB_EEES9_SE_SG_Li384ELb1ELb1ELb0ELb0EEENS1_36VarlenDynamicPersistentTileSchedulerILi192ELi128ELi384ELi128ELb0ELb1ELb1ELb1ELb0ELb1EEEEEEEEEvNT_6ParamsE,@function
        .size           _ZN7cutlass13device_kernelIN5flash11enable_sm90INS1_16FlashAttnFwdSm90INS1_25CollectiveMainloopFwdSm90ILi2EN4cute5tupleIJNS5_1CILi1EEES8_S8_EEENS6_IJNS7_ILi192EEENS7_ILi128EEENS7_ILi64EEEEEELi64ENS_10bfloat16_tEfNS_4arch4Sm90ELb0ELb1ELb1ELb1ELb0ELb0ELb0ELb1ELb1ELb1ELb0ELb0EEENS1_21CollectiveEpilogueFwdINS6_IJSA_SC_SB_EEES9_SE_SG_Li384ELb1ELb1ELb0ELb0EEENS1_36VarlenDynamicPersistentTileSchedulerILi192ELi128ELi384ELi128ELb0ELb1ELb1ELb1ELb0ELb1EEEEEEEEEvNT_6ParamsE,(.L_x_2644 - _ZN7cutlass13device_kernelIN5flash11enable_sm90INS1_16FlashAttnFwdSm90INS1_25CollectiveMainloopFwdSm90ILi2EN4cute5tupleIJNS5_1CILi1EEES8_S8_EEENS6_IJNS7_ILi192EEENS7_ILi128EEENS7_ILi64EEEEEELi64ENS_10bfloat16_tEfNS_4arch4Sm90ELb0ELb1ELb1ELb1ELb0ELb0ELb0ELb1ELb1ELb1ELb0ELb0EEENS1_21CollectiveEpilogueFwdINS6_IJSA_SC_SB_EEES9_SE_SG_Li384ELb1ELb1ELb0ELb0EEENS1_36VarlenDynamicPersistentTileSchedulerILi192ELi128ELi384ELi128ELb0ELb1ELb1ELb1ELb0ELb1EEEEEEEEEvNT_6ParamsE)
        .other          _ZN7cutlass13device_kernelIN5flash11enable_sm90INS1_16FlashAttnFwdSm90INS1_25CollectiveMainloopFwdSm90ILi2EN4cute5tupleIJNS5_1CILi1EEES8_S8_EEENS6_IJNS7_ILi192EEENS7_ILi128EEENS7_ILi64EEEEEELi64ENS_10bfloat16_tEfNS_4arch4Sm90ELb0ELb1ELb1ELb1ELb0ELb0ELb0ELb1ELb1ELb1ELb0ELb0EEENS1_21CollectiveEpilogueFwdINS6_IJSA_SC_SB_EEES9_SE_SG_Li384ELb1ELb1ELb0ELb0EEENS1_36VarlenDynamicPersistentTileSchedulerILi192ELi128ELi384ELi128ELb0ELb1ELb1ELb1ELb0ELb1EEEEEEEEEvNT_6ParamsE,@"STO_CUDA_ENTRY STV_DEFAULT"
_ZN7cutlass13device_kernelIN5flash11enable_sm90INS1_16FlashAttnFwdSm90INS1_25CollectiveMainloopFwdSm90ILi2EN4cute5tupleIJNS5_1CILi1EEES8_S8_EEENS6_IJNS7_ILi192EEENS7_ILi128EEENS7_ILi64EEEEEELi64ENS_10bfloat16_tEfNS_4arch4Sm90ELb0ELb1ELb1ELb1ELb0ELb0ELb0ELb1ELb1ELb1ELb0ELb0EEENS1_21CollectiveEpilogueFwdINS6_IJSA_SC_SB_EEES9_SE_SG_Li384ELb1ELb1ELb0ELb0EEENS1_36VarlenDynamicPersistentTileSchedulerILi192ELi128ELi384ELi128ELb0ELb1ELb1ELb1ELb0ELb1EEEEEEEEEvNT_6ParamsE:
        /* <DEDUP_REMOVED lines=18> */
.L_x_1019:
[----:B------:R-:W-:Y:S05]  /*0120*/  BSYNC B0 ;  /* 0x0000000000007941 */ /* 0x000fea0003800000 */
.L_x_1018:
        /* <DEDUP_REMOVED lines=41> */
.L_x_1020:
        /* <DEDUP_REMOVED lines=22> */
.L_x_1021:
        /* <DEDUP_REMOVED lines=18> */
.L_x_1022:
        /* <DEDUP_REMOVED lines=22> */
.L_x_1023:
        /* <DEDUP_REMOVED lines=22> */
.L_x_1024:
[----:B------:R-:W-:Y:S01]  /*0900*/  PLOP3.LUT P0, PT, PT, PT, UP0, 0x80, 0x0 ;  /* 0x000000000000781c */ /* 0x000fe20003f0f008 */
[----:B------:R-:W-:Y:S01]  /*0910*/  UMOV UR36, 0x1 ;  /* 0x0000000100247882 */ /* 0x000fe20000000000 */
[----:B------:R-:W-:Y:S01]  /*0920*/  NOP ;  /* 0x0000000000007918 */ /* 0x000fe20000000000 */
[----:B------:R-:W-:Y:S01]  /*0930*/  USEL UR36, UR36, 0x2, !UP0 ;  /* 0x0000000224247887 */ /* 0x000fe2000c000000 */
[----:B------:R-:W-:Y:S01]  /*0940*/  ULDC.64 UR50, c[0x0][0x208] ;  /* 0x0000820000327ab9 */ /* 0x000fe20000000a00 */
[----:B012-4-:R-:W-:Y:S08]  /*0950*/  BAR.SYNC.DEFER_BLOCKING 0x0 ;  /* 0x0000000000007b1d */ /* 0x017ff00000010000 */
[----:B------:R-:W-:Y:S05]  /*0960*/  @!P0 BRA `(.L_x_1025) ;  /* 0x000000fc00a08947 */ /* 0x000fea0003800000 */
.L_x_1026:
        /* <DEDUP_REMOVED lines=8> */
[----:B-1----:R-:W-:Y:S01]  /*09f0*/  ULEA UR4, UR5, UR4, 0x18 ;  /* 0x0000000405047291 */ /* 0x002fe2000f8ec03f */
[----:B0-----:R-:W-:-:S04]  /*0a00*/  LOP3.LUT R0, R2, 0xffffff80, RZ, 0xc0, !PT ;  /* 0xffffff8002007812 */ /* 0x001fc800078ec0ff */
[----:B------:R-:W-:-:S13]  /*0a10*/  ISETP.NE.AND P0, PT, R0, 0x80, PT ;  /* 0x000000800000780c */ /* 0x000fda0003f05270 */
[----:B------:R-:W-:Y:S08]  /*0a20*/  @!P0 BAR.ARV 0x9, 0x100 ;  /* 0x0244000000008b1d */ /* 0x000ff00000002000 */
[----:B------:R-:W-:Y:S06]  /*0a30*/  BAR.SYNC.DEFER_BLOCKING 0x5, 0x200 ;  /* 0x0148000000007b1d */ /* 0x000fec0000010000 */
[----:B------:R-:W0:Y:S01]  /*0a40*/  LDS.128 R4, [UR4+0x168d0] ;  /* 0x0168d004ff047984 */ /* 0x000e220008000c00 */
[----:B------:R-:W-:Y:S01]  /*0a50*/  ULDC UR4, c[0x0][0xc3c] ;  /* 0x00030f0000047ab9 */ /* 0x000fe20000000800 */
        /* <DEDUP_REMOVED lines=10> */
[----:B------:R-:W-:Y:S01]  /*0b00*/  R2UR UR5, R5 ;  /* 0x00000000050572ca */ /* 0x000fe200000e0000 */
[----:B------:R-:W-:Y:S01]  /*0b10*/  UMOV UR37, URZ ;  /* 0x0000003f00257c82 */ /* 0x000fe20008000000 */
[CC--:B------:R-:W-:Y:S02]  /*0b20*/  LEA.HI R153, R0.reuse, R157.reuse, RZ, 0x7 ;  /* 0x0000009d00997211 */ /* 0x0c0fe400078f38ff */
[----:B------:R-:W-:-:S02]  /*0b30*/  LEA.HI R3, R0, R157, RZ, 0x5 ;  /* 0x0000009d00037211 */ /* 0x000fc400078f28ff */
[----:B------:R-:W-:Y:S02]  /*0b40*/  LOP3.LUT R152, R153, 0xffffff80, RZ, 0xc0, !PT ;  /* 0xffffff8099987812 */ /* 0x000fe400078ec0ff */
[CC--:B------:R-:W-:Y:S01]  /*0b50*/  LEA.HI R2, R0.reuse, R157.reuse, RZ, 0x4 ;  /* 0x0000009d00027211 */ /* 0x0c0fe200078f20ff */
[----:B------:R-:W-:Y:S01]  /*0b60*/  IMAD.SHL.U32 R3, R3, 0x20, RZ ;  /* 0x0000002003037824 */ /* 0x000fe200078e00ff */
[----:B------:R-:W-:Y:S01]  /*0b70*/  LEA.HI R10, R0, R157, RZ, 0x2 ;  /* 0x0000009d000a7211 */ /* 0x000fe200078f10ff */
[C---:B------:R-:W-:Y:S01]  /*0b80*/  IMAD.IADD R152, R157.reuse, 0x1, -R152 ;  /* 0x000000019d987824 */ /* 0x040fe200078e0a98 */
[----:B------:R-:W-:Y:S02]  /*0b90*/  LOP3.LUT R4, R2, 0x3fffff0, RZ, 0xc0, !PT ;  /* 0x03fffff002047812 */ /* 0x000fe400078ec0ff */
[----:B------:R-:W-:Y:S02]  /*0ba0*/  SHF.R.S32.HI R5, RZ, 0x4, R2 ;  /* 0x00000004ff057819 */ /* 0x000fe40000011402 */
[----:B------:R-:W-:Y:S01]  /*0bb0*/  SHF.R.S32.HI R7, RZ, 0x1f, R152 ;  /* 0x0000001fff077819 */ /* 0x000fe20000011498 */
[----:B------:R-:W-:Y:S01]  /*0bc0*/  IMAD.IADD R4, R157, 0x1, -R4 ;  /* 0x000000019d047824 */ /* 0x000fe200078e0a04 */
[----:B------:R-:W-:-:S02]  /*0bd0*/  LOP3.LUT R3, R3, 0xfffffc00, RZ, 0xc0, !PT ;  /* 0xfffffc0003037812 */ /* 0x000fc400078ec0ff */
[----:B------:R-:W-:Y:S02]  /*0be0*/  LEA.HI R6, R7, R152, RZ, 0x2 ;  /* 0x0000009807067211 */ /* 0x000fe400078f10ff */
[----:B------:R-:W-:Y:S01]  /*0bf0*/  LEA.HI R2, R2, R5, RZ, 0x1 ;  /* 0x0000000502027211 */ /* 0x000fe200078f08ff */
[----:B------:R-:W-:Y:S01]  /*0c00*/  IMAD R3, R4, 0x40, R3 ;  /* 0x0000004004037824 */ /* 0x000fe200078e0203 */
[--C-:B------:R-:W-:Y:S02]  /*0c10*/  SHF.R.S32.HI R8, RZ, 0x2, R6.reuse ;  /* 0x00000002ff087819 */ /* 0x100fe40000011406 */
[----:B------:R-:W-:Y:S02]  /*0c20*/  SHF.R.S32.HI R9, RZ, 0x1f, R6 ;  /* 0x0000001fff097819 */ /* 0x000fe40000011406 */
[----:B------:R-:W-:Y:S02]  /*0c30*/  SHF.R.S32.HI R153, RZ, 0x7, R153 ;  /* 0x00000007ff997819 */ /* 0x000fe40000011499 */
[----:B------:R-:W-:-:S02]  /*0c40*/  LOP3.LUT R10, R10, 0xfffffffc, RZ, 0xc0, !PT ;  /* 0xfffffffc0a0a7812 */ /* 0x000fc400078ec0ff */
[----:B------:R-:W-:Y:S01]  /*0c50*/  LEA.HI R9, R9, R8, RZ, 0x3 ;  /* 0x0000000809097211 */ /* 0x000fe200078f18ff */
[----:B------:R-:W-:Y:S01]  /*0c60*/  IMAD.HI R4, R153, 0x55555556, RZ ;  /* 0x5555555699047827 */ /* 0x000fe200078e02ff */
[----:B------:R-:W-:Y:S02]  /*0c70*/  LOP3.LUT R2, R2, 0x1ffffffe, RZ, 0xc0, !PT ;  /* 0x1ffffffe02027812 */ /* 0x000fe400078ec0ff */
[----:B------:R-:W-:Y:S01]  /*0c80*/  LEA.HI R0, R0, R157, RZ, 0x3 ;  /* 0x0000009d00007211 */ /* 0x000fe200078f18ff */
[----:B------:R-:W-:Y:S01]  /*0c90*/  IMAD.IADD R10, R157, 0x1, -R10 ;  /* 0x000000019d0a7824 */ /* 0x000fe200078e0a0a */
[----:B------:R-:W-:Y:S01]  /*0ca0*/  LOP3.LUT R9, R9, 0xfffffff8, RZ, 0xc0, !PT ;  /* 0xfffffff809097812 */ /* 0x000fe200078ec0ff */
[----:B------:R-:W-:Y:S01]  /*0cb0*/  IMAD.IADD R2, R5, 0x1, -R2 ;  /* 0x0000000105027824 */ /* 0x000fe200078e0a02 */
[----:B------:R-:W-:Y:S02]  /*0cc0*/  LEA.HI R7, R7, R152, RZ, 0x5 ;  /* 0x0000009807077211 */ /* 0x000fe400078f28ff */
[----:B------:R-:W-:Y:S01]  /*0cd0*/  LOP3.LUT R18, R0, 0xfffffff8, RZ, 0xc0, !PT ;  /* 0xfffffff800127812 */ /* 0x000fe200078ec0ff */
[----:B------:R-:W-:Y:S01]  /*0ce0*/  IMAD.IADD R8, R8, 0x1, -R9 ;  /* 0x0000000108087824 */ /* 0x000fe200078e0a09 */
[----:B------:R-:W-:Y:S01]  /*0cf0*/  LEA.HI R4, R4, R4, RZ, 0x1 ;  /* 0x0000000404047211 */ /* 0x000fe200078f08ff */
[----:B------:R-:W-:Y:S01]  /*0d00*/  IMAD R155, R2, 0x8, R3 ;  /* 0x00000008029b7824 */ /* 0x000fe200078e0203 */
[----:B------:R-:W-:Y:S01]  /*0d10*/  LEA.HI R5, R10, R10, RZ, 0x1 ;  /* 0x0000000a0a057211 */ /* 0x000fe200078f08ff */
[----:B------:R-:W-:Y:S01]  /*0d20*/  IMAD.IADD R18, R157, 0x1, -R18 ;  /* 0x000000019d127824 */ /* 0x000fe200078e0a12 */
[----:B------:R-:W-:Y:S01]  /*0d30*/  SHF.R.S32.HI R7, RZ, 0x5, R7 ;  /* 0x00000005ff077819 */ /* 0x000fe20000011407 */
[----:B------:R-:W-:Y:S01]  /*0d40*/  IMAD R4, R4, -0x3, R153 ;  /* 0xfffffffd04047824 */ /* 0x000fe200078e0299 */
[----:B------:R-:W-:Y:S01]  /*0d50*/  LOP3.LUT R5, R5, 0x1ffffffe, RZ, 0xc0, !PT ;  /* 0x1ffffffe05057812 */ /* 0x000fe200078ec0ff */
[----:B------:R-:W-:Y:S01]  /*0d60*/  IMAD.SHL.U32 R19, R18, 0x8, RZ ;  /* 0x0000000812137824 */ /* 0x000fe200078e00ff */
[----:B------:R-:W-:Y:S01]  /*0d70*/  LOP3.LUT R3, R6, 0x7ffffffc, RZ, 0xc0, !PT ;  /* 0x7ffffffc06037812 */ /* 0x000fe200078ec0ff */
[----:B------:R-:W-:Y:S01]  /*0d80*/  IMAD R7, R7, 0x10, R8 ;  /* 0x0000001007077824 */ /* 0x000fe200078e0208 */
[----:B------:R-:W-:Y:S01]  /*0d90*/  SHF.R.S32.HI R23, RZ, 0x3, R0 ;  /* 0x00000003ff177819 */ /* 0x000fe20000011400 */
[----:B------:R-:W-:Y:S01]  /*0da0*/  IMAD.IADD R5, R10, 0x1, -R5 ;  /* 0x000000010a057824 */ /* 0x000fe200078e0a05 */
[----:B------:R-:W-:Y:S01]  /*0db0*/  SHF.R.S32.HI R156, RZ, 0x1f, R19 ;  /* 0x0000001fff9c7819 */ /* 0x000fe20000011413 */
[----:B------:R-:W-:-:S02]  /*0dc0*/  IMAD R154, R4, 0x40, R7 ;  /* 0x00000040049a7824 */ /* 0x000fc400078e0207 */
[----:B------:R-:W-:Y:S02]  /*0dd0*/  IMAD.IADD R16, R152, 0x1, -R3 ;  /* 0x0000000198107824 */ /* 0x000fe400078e0a03 */
[----:B------:R-:W-:-:S07]  /*0de0*/  IMAD R17, R5, 0x8, R154 ;  /* 0x0000000805117824 */ /* 0x000fce00078e029a */
.L_x_1114:
[----:B------:R-:W-:Y:S01]  /*0df0*/  ULDC.64 UR8, c[0x0][0xa28] ;  /* 0x00028a0000087ab9 */ /* 0x000fe20000000a00 */
[----:B------:R-:W-:Y:S01]  /*0e00*/  ULDC UR4, c[0x0][0x424] ;  /* 0x0001090000047ab9 */ /* 0x000fe20000000800 */
[----:B------:R-:W-:-:S04]  /*0e10*/  UISETP.NE.U32.AND UP0, UPT, UR8, URZ, UPT ;  /* 0x0000003f0800728c */ /* 0x000fc8000bf05070 */
[----:B------:R-:W-:-:S03]  /*0e20*/  UISETP.NE.AND.EX UP0, UPT, UR9, URZ, UPT, UP0 ;  /* 0x0000003f0900728c */ /* 0x000fc6000bf05300 */
[----:B------:R-:W-:Y:S02]  /*0e30*/  ULDC.64 UR8, c[0x0][0xa18] ;  /* 0x0002860000087ab9 */ /* 0x000fe40000000a00 */
[----:B------:R-:W-:Y:S01]  /*0e40*/  UISETP.NE.U32.AND UP1, UPT, UR8, URZ, UPT ;  /* 0x0000003f0800728c */ /* 0x000fe2000bf25070 */
[----:B------:R-:W-:-:S03]  /*0e50*/  PLOP3.LUT P0, PT, PT, PT, UP0, 0x80, 0x0 ;  /* 0x000000000000781c */ /* 0x000fc60003f0f008 */
[----:B------:R-:W-:-:S03]  /*0e60*/  UISETP.NE.AND.EX UP1, UPT, UR9, URZ, UPT, UP1 ;  /* 0x0000003f0900728c */ /* 0x000fc6000bf25310 */
[----:B------:R-:W-:Y:S02]  /*0e70*/  @UP0 ULDC.64 UR8, c[0x0][0xa28] ;  /* 0x00028a0000080ab9 */ /* 0x000fe40000000a00 */
[----:B------:R-:W-:Y:S01]  /*0e80*/  @UP0 UIMAD.WIDE UR8, UR6, 0x4, UR8 ;  /* 0x00000004060808a5 */ /* 0x000fe2000f8e0208 */
[----:B------:R-:W-:-:S05]  /*0e90*/  PLOP3.LUT P2, PT, PT, PT, UP1, 0x80, 0x0 ;  /* 0x000000000000781c */ /* 0x000fca0003f4f018 */
[----:B------:R-:W-:Y:S01]  /*0ea0*/  @UP1 ULDC.64 UR10, c[0x0][0xa18] ;  /* 0x00028600000a1ab9 */ /* 0x000fe20000000a00 */
[----:B012---:R-:W-:Y:S02]  /*0eb0*/  IMAD.U32 R2, RZ, RZ, UR8 ;  /* 0x00000008ff027e24 */ /* 0x007fe4000f8e00ff */
[----:B------:R-:W-:Y:S01]  /*0ec0*/  IMAD.U32 R3, RZ, RZ, UR9 ;  /* 0x00000009ff037e24 */ /* 0x000fe2000f8e00ff */
[----:B------:R-:W-:-:S04]  /*0ed0*/  @UP1 UIMAD.WIDE UR8, UR6, 0x4, UR10 ;  /* 0x00000004060818a5 */ /* 0x000fc8000f8e020a */
[----:B------:R-:W2:Y:S02]  /*0ee0*/  @P0 LDG.E R2, desc[UR50][R2.64] ;  /* 0x0000003202020981 */ /* 0x000ea4000c1e1900 */
[----:B------:R-:W-:Y:S02]  /*0ef0*/  IMAD.U32 R4, RZ, RZ, UR8 ;  /* 0x00000008ff047e24 */ /* 0x000fe4000f8e00ff */
[----:B------:R-:W-:Y:S01]  /*0f00*/  IMAD.U32 R5, RZ, RZ, UR9 ;  /* 0x00000009ff057e24 */ /* 0x000fe2000f8e00ff */
[----:B------:R-:W-:-:S04]  /*0f10*/  ULDC.64 UR8, c[0x0][0x418] ;  /* 0x0001060000087ab9 */ /* 0x000fc80000000a00 */
[----:B------:R-:W3:Y:S01]  /*0f20*/  @P2 LDG.E R4, desc[UR50][R4.64] ;  /* 0x0000003204042981 */ /* 0x000ee2000c1e1900 */
[----:B------:R-:W-:Y:S01]  /*0f30*/  UISETP.NE.U32.AND UP0, UPT, UR8, URZ, UPT ;  /* 0x0000003f0800728c */ /* 0x000fe2000bf05070 */
[----:B------:R-:W-:Y:S01]  /*0f40*/  UMOV UR42, URZ ;  /* 0x0000003f002a7c82 */ /* 0x000fe20008000000 */
[----:B------:R-:W-:Y:S02]  /*0f50*/  ULDC UR38, c[0x0][0x288] ;  /* 0x0000a20000267ab9 */ /* 0x000fe40000000800 */
[----:B------:R-:W-:Y:S01]  /*0f60*/  UISETP.NE.AND.EX UP0, UPT, UR9, URZ, UPT, UP0 ;  /* 0x0000003f0900728c */ /* 0x000fe2000bf05300 */
[----:B------:R-:W-:Y:S02]  /*0f70*/  UMOV UR39, UR7 ;  /* 0x0000000700277c82 */ /* 0x000fe40008000000 */
[----:B------:R-:W-:Y:S01]  /*0f80*/  ULDC.64 UR8, c[0x0][0xa20] ;  /* 0x0002880000087ab9 */ /* 0x000fe20000000a00 */
[----:B------:R-:W-:Y:S01]  /*0f90*/  USEL UR4, UR4, 0x1, UP0 ;  /* 0x0000000104047887 */ /* 0x000fe20008000000 */
[----:B------:R-:W-:Y:S01]  /*0fa0*/  ISETP.NE.U32.AND P1, PT, RZ, UR8, PT ;  /* 0x00000008ff007c0c */ /* 0x000fe2000bf25070 */
[----:B------:R-:W-:-:S02]  /*0fb0*/  ULDC UR8, c[0x0][0x2f0] ;  /* 0x0000bc0000087ab9 */ /* 0x000fc40000000800 */
[----:B------:R-:W-:Y:S01]  /*0fc0*/  UIMAD UR4, UR4, UR8, URZ ;  /* 0x00000008040472a4 */ /* 0x000fe2000f8e023f */
[----:B------:R-:W-:Y:S02]  /*0fd0*/  ISETP.NE.AND.EX P1, PT, RZ, UR9, PT, P1 ;  /* 0x00000009ff007c0c */ /* 0x000fe4000bf25310 */
[----:B--2---:R-:W-:Y:S02]  /*0fe0*/  @P0 R2UR UR42, R2 ;  /* 0x00000000022a02ca */ /* 0x004fe400000e0000 */
[----:B---3--:R-:W-:Y:S01]  /*0ff0*/  @P2 R2UR UR38, R4 ;  /* 0x00000000042622ca */ /* 0x008fe200000e0000 */
[----:B-----5:R-:W-:-:S14]  /*1000*/  @P2 BRA `(.L_x_1027) ;  /* 0x0000000000342947 */ /* 0x020fdc0003800000 */
        /* <DEDUP_REMOVED lines=13> */
.L_x_1027:
[----:B------:R-:W-:Y:S01]  /*10e0*/  UMOV UR40, UR6 ;  /* 0x0000000600287c82 */ /* 0x000fe20008000000 */
[----:B------:R-:W-:Y:S05]  /*10f0*/  @!P1 BRA `(.L_x_1028) ;  /* 0x00000000001c9947 */ /* 0x000fea0003800000 */
[----:B------:R-:W-:Y:S02]  /*1100*/  ULDC.64 UR8, c[0x0][0xa20] ;  /* 0x0002880000087ab9 */ /* 0x000fe40000000a00 */
[----:B------:R-:W-:-:S06]  /*1110*/  UIMAD.WIDE UR6, UR6, 0x4, UR8 ;  /* 0x00000004060678a5 */ /* 0x000fcc000f8e0208 */
[----:B------:R-:W-:Y:S02]  /*1120*/  IMAD.U32 R2, RZ, RZ, UR6 ;  /* 0x00000006ff027e24 */ /* 0x000fe4000f8e00ff */
[----:B------:R-:W-:-:S05]  /*1130*/  IMAD.U32 R3, RZ, RZ, UR7 ;  /* 0x00000007ff037e24 */ /* 0x000fca000f8e00ff */
[----:B------:R-:W2:Y:S02]  /*1140*/  LDG.E R2, desc[UR50][R2.64] ;  /* 0x0000003202027981 */ /* 0x000ea4000c1e1900 */
[----:B--2---:R-:W-:Y:S01]  /*1150*/  R2UR UR4, R2 ;  /* 0x00000000020472ca */ /* 0x004fe200000e0000 */
[----:B------:R-:W-:-:S14]  /*1160*/  BRA `(.L_x_1029) ;  /* 0x0000000000347947 */ /* 0x000fdc0003800000 */
.L_x_1028:
        /* <DEDUP_REMOVED lines=13> */
.L_x_1029:
[----:B------:R-:W-:Y:S01]  /*1240*/  ULDC UR6, c[0x0][0x448] ;  /* 0x0001120000067ab9 */ /* 0x000fe20000000800 */
[----:B------:R-:W-:Y:S02]  /*1250*/  UIMAD UR41, UR5, 0xc0, URZ ;  /* 0x000000c0052978a4 */ /* 0x000fe4000f8e023f */
[----:B------:R-:W-:Y:S02]  /*1260*/  UISETP.NE.AND UP0, UPT, UR6, 0x1, UPT ;  /* 0x000000010600788c */ /* 0x000fe4000bf05270 */
[----:B------:R-:W-:Y:S02]  /*1270*/  UIADD3 UR8, UR41, 0xbf, URZ ;  /* 0x000000bf29087890 */ /* 0x000fe4000fffe03f */
[----:B------:R-:W-:-:S03]  /*1280*/  UIADD3 UR42, -UR42, UR4, URZ ;  /* 0x000000042a2a7290 */ /* 0x000fc6000fffe13f */
[----:B------:R-:W-:Y:S01]  /*1290*/  ULDC.64 UR4, c[0x0][0x9e0] ;  /* 0x0002780000047ab9 */ /* 0x000fe20000000a00 */
[----:B------:R-:W-:Y:S02]  /*12a0*/  UIADD3 UR9, UR42, 0x1, -UR38 ;  /* 0x000000012a097890 */ /* 0x000fe4000fffe826 */
[----:B------:R-:W-:Y:S01]  /*12b0*/  UISETP.GE.AND UP1, UPT, UR5, 0x1, UPT ;  /* 0x000000010500788c */ /* 0x000fe2000bf26270 */
[----:B------:R-:W-:Y:S01]  /*12c0*/  @UP0 ULDC UR6, c[0x0][0x44c] ;  /* 0x0001130000060ab9 */ /* 0x000fe20000000800 */
[----:B------:R-:W-:Y:S01]  /*12d0*/  @UP0 ULDC UR10, c[0x0][0x450] ;  /* 0x00011400000a0ab9 */ /* 0x000fe20000000800 */
[----:B------:R-:W-:-:S03]  /*12e0*/  UIMAD.WIDE.U32 UR6, UR8, UR6, URZ ;  /* 0x00000006080672a5 */ /* 0x000fc6000f8e003f */
[----:B------:R-:W-:Y:S01]  /*12f0*/  PLOP3.LUT P1, PT, PT, PT, UP1, 0x80, 0x0 ;  /* 0x000000000000781c */ /* 0x000fe20003f2f018 */
[----:B------:R-:W-:-:S04]  /*1300*/  @UP0 USHF.R.U32.HI UR8, URZ, UR10, UR7 ;  /* 0x0000000a3f080299 */ /* 0x000fc80008011607 */
[----:B------:R-:W-:-:S04]  /*1310*/  UIADD3 UR8, UR9, UR8, URZ ;  /* 0x0000000809087290 */ /* 0x000fc8000fffe03f */
[----:B------:R-:W-:-:S06]  /*1320*/  UIADD3 UR4, UR8, UR4, URZ ;  /* 0x0000000408047290 */ /* 0x000fcc000fffe03f */
[----:B------:R-:W-:Y:S01]  /*1330*/  IMAD.U32 R0, RZ, RZ, UR4 ;  /* 0x00000004ff007e24 */ /* 0x000fe2000f8e00ff */
[----:B------:R-:W-:Y:S06]  /*1340*/  @!P1 BRA `(.L_x_1030) ;  /* 0x0000000000409947 */ /* 0x000fec0003800000 */
        /* <DEDUP_REMOVED lines=10> */
.L_x_1031:
[----:B------:R-:W-:-:S11]  /*13f0*/  UISETP.NE.AND UP1, UPT, UR5, 0x1, UPT ;  /* 0x000000010500788c */ /* 0x000fd6000bf25270 */
[----:B------:R-:W-:Y:S02]  /*1400*/  @UP1 ULDC.64 UR8, c[0x0][0x9e8] ;  /* 0x00027a0000081ab9 */ /* 0x000fe40000000a00 */
[----:B------:R-:W-:-:S04]  /*1410*/  UIMAD.WIDE.U32 UR6, UR4, UR8, URZ ;  /* 0x00000008040672a5 */ /* 0x000fc8000f8e003f */
[----:B------:R-:W-:-:S12]  /*1420*/  @UP1 USHF.R.U32.HI UR4, URZ, UR9, UR7 ;  /* 0x000000093f041299 */ /* 0x000fd80008011607 */
.L_x_1032:
[----:B------:R-:W-:-:S06]  /*1430*/  UIMAD UR4, UR4, UR5, UR5 ;  /* 0x00000005040472a4 */ /* 0x000fcc000f8e0205 */
[----:B------:R-:W-:-:S07]  /*1440*/  VIMNMX R0, R0, UR4, PT ;  /* 0x0000000400007c48 */ /* 0x000fce000bfe0100 */
.L_x_1030:
[----:B------:R-:W-:Y:S01]  /*1450*/  UIADD3 UR4, UR42, 0x7f, URZ ;  /* 0x0000007f2a047890 */ /* 0x000fe2000fffe03f */
        /* <DEDUP_REMOVED lines=10> */
[----:B------:R-:W-:-:S02]  /*1500*/  UIADD3 UR49, UR42, -UR38, URZ ;  /* 0x800000262a317290 */ /* 0x000fc4000fffe03f */
        /* <DEDUP_REMOVED lines=17> */
.L_x_1034:
[----:B------:R-:W-:-:S11]  /*1620*/  UISETP.NE.AND UP0, UPT, UR5, 0x1, UPT ;  /* 0x000000010500788c */ /* 0x000fd6000bf05270 */
[----:B------:R-:W-:Y:S02]  /*1630*/  @UP0 ULDC.64 UR10, c[0x0][0x9e8] ;  /* 0x00027a00000a0ab9 */ /* 0x000fe40000000a00 */
[----:B------:R-:W-:-:S04]  /*1640*/  UIMAD.WIDE.U32 UR6, UR4, UR10, URZ ;  /* 0x0000000a040672a5 */ /* 0x000fc8000f8e003f */
[----:B------:R-:W-:-:S12]  /*1650*/  @UP0 USHF.R.U32.HI UR4, URZ, UR11, UR7 ;  /* 0x0000000b3f040299 */ /* 0x000fd80008011607 */
.L_x_1035:
[----:B------:R-:W-:-:S04]  /*1660*/  UIMAD UR4, UR4, UR5, URZ ;  /* 0x00000005040472a4 */ /* 0x000fc8000f8e023f */
[----:B------:R-:W-:-:S04]  /*1670*/  UISETP.LT.AND UP0, UPT, UR9, UR4, UPT ;  /* 0x000000040900728c */ /* 0x000fc8000bf01270 */
[----:B------:R-:W-:-:S12]  /*1680*/  USEL UR9, UR9, UR4, !UP0 ;  /* 0x0000000409097287 */ /* 0x000fd8000c000000 */
.L_x_1033:
[----:B------:R-:W-:Y:S01]  /*1690*/  USHF.R.S32.HI UR4, URZ, 0x1f, UR9 ;  /* 0x0000001f3f047899 */ /* 0x000fe20008011409 */
[----:B------:R-:W-:Y:S01]  /*16a0*/  PLOP3.LUT P0, PT, PT, PT, PT, 0x80, 0x0 ;  /* 0x000000000000781c */ /* 0x000fe20003f0f070 */
[----:B------:R-:W-:Y:S01]  /*16b0*/  IMAD.MOV.U32 R0, RZ, RZ, RZ ;  /* 0x000000ffff007224 */ /* 0x000fe200078e00ff */
[----:B------:R-:W-:Y:S01]  /*16c0*/  CS2R R118, SRZ ;  /* 0x0000000000767805 */ /* 0x000fe2000001ff00 */
[----:B------:R-:W-:Y:S01]  /*16d0*/  ULEA.HI UR4, UR4, UR9, URZ, 0x7 ;  /* 0x0000000904047291 */ /* 0x000fe2000f8f383f */
[----:B------:R-:W-:Y:S01]  /*16e0*/  IMAD.MOV.U32 R20, RZ, RZ, RZ ;  /* 0x000000ffff147224 */ /* 0x000fe200078e00ff */
[----:B------:R-:W-:Y:S02]  /*16f0*/  CS2R R116, SRZ ;  /* 0x0000000000747805 */ /* 0x000fe4000001ff00 */
[----:B------:R-:W-:Y:S01]  /*1700*/  CS2R R114, SRZ ;  /* 0x0000000000727805 */ /* 0x000fe2000001ff00 */
[----:B------:R-:W-:Y:S01]  /*1710*/  USHF.R.S32.HI UR4, URZ, 0x7, UR4 ;  /* 0x000000073f047899 */ /* 0x000fe20008011404 */
[----:B------:R-:W-:-:S02]  /*1720*/  CS2R R112, SRZ ;  /* 0x0000000000707805 */ /* 0x000fc4000001ff00 */
[----:B------:R-:W-:Y:S01]  /*1730*/  CS2R R14, SRZ ;  /* 0x00000000000e7805 */ /* 0x000fe2000001ff00 */
[----:B------:R-:W-:Y:S01]  /*1740*/  IMAD.MOV.U32 R110, RZ, RZ, RZ ;  /* 0x000000ffff6e7224 */ /* 0x000fe200078e00ff */
[----:B------:R-:W-:Y:S01]  /*1750*/  UISETP.LT.AND UP0, UPT, URZ, UR4, UPT ;  /* 0x000000043f00728c */ /* 0x000fe2000bf01270 */
[----:B------:R-:W-:Y:S02]  /*1760*/  CS2R R24, SRZ ;  /* 0x0000000000187805 */ /* 0x000fe4000001ff00 */
[----:B------:R-:W-:Y:S01]  /*1770*/  CS2R R12, SRZ ;  /* 0x00000000000c7805 */ /* 0x000fe2000001ff00 */
[----:B------:R-:W-:Y:S01]  /*1780*/  IMAD.MOV.U32 R106, RZ, RZ, RZ ;  /* 0x000000ffff6a7224 */ /* 0x000fe200078e00ff */
[----:B------:R-:W-:Y:S01]  /*1790*/  USEL UR43, URZ, UR4, !UP0 ;  /* 0x000000043f2b7287 */ /* 0x000fe2000c000000 */
[----:B------:R-:W-:Y:S01]  /*17a0*/  IMAD.MOV.U32 R27, RZ, RZ, RZ ;  /* 0x000000ffff1b7224 */ /* 0x000fe200078e00ff */
[----:B------:R-:W-:Y:S02]  /*17b0*/  CS2R R102, SRZ ;  /* 0x0000000000667805 */ /* 0x000fe4000001ff00 */
[----:B------:R-:W-:-:S02]  /*17c0*/  CS2R R100, SRZ ;  /* 0x0000000000647805 */ /* 0x000fc4000001ff00 */
[----:B------:R-:W-:Y:S02]  /*17d0*/  CS2R R98, SRZ ;  /* 0x0000000000627805 */ /* 0x000fe4000001ff00 */
[----:B------:R-:W-:Y:S02]  /*17e0*/  CS2R R96, SRZ ;  /* 0x0000000000607805 */ /* 0x000fe4000001ff00 */
[----:B------:R-:W-:Y:S02]  /*17f0*/  ISETP.GT.AND P1, PT, R88, UR43, PT ;  /* 0x0000002b58007c0c */ /* 0x000fe4000bf24270 */
[----:B------:R-:W-:Y:S02]  /*1800*/  CS2R R94, SRZ ;  /* 0x00000000005e7805 */ /* 0x000fe4000001ff00 */
[----:B------:R-:W-:Y:S02]  /*1810*/  CS2R R92, SRZ ;  /* 0x00000000005c7805 */ /* 0x000fe4000001ff00 */
[----:B------:R-:W-:Y:S01]  /*1820*/  CS2R R90, SRZ ;  /* 0x00000000005a7805 */ /* 0x000fe2000001ff00 */
[----:B------:R-:W-:-:S06]  /*1830*/  IMAD.MOV.U32 R89, RZ, RZ, RZ ;  /* 0x000000ffff597224 */ /* 0x000fcc00078e00ff */
        /* <DEDUP_REMOVED lines=32> */
.L_x_1037:
        /* <DEDUP_REMOVED lines=9> */
.L_x_1235:
[----:B------:R-:W-:Y:S05]  /*1ad0*/  @!P0 BRA `(.L_x_1039) ;  /* 0x0000000000048947 */ /* 0x000fea0003800000 */
[----:B------:R-:W-:Y:S01]  /*1ae0*/  BPT.TRAP 0x1 ;  /* 0x000000040000795c */ /* 0x000fe20000300000 */
.L_x_1039:
[----:B------:R-:W-:Y:S02]  /*1af0*/  IMAD.U32 R15, RZ, RZ, UR37 ;  /* 0x00000025ff0f7e24 */ /* 0x000fe4000f8e00ff */
[----:B0-----:R-:W-:-:S03]  /*1b00*/  IMAD.U32 R0, RZ, RZ, UR46 ;  /* 0x0000002eff007e24 */ /* 0x001fc6000f8e00ff */
[----:B------:R-:W-:Y:S02]  /*1b10*/  LEA R15, R15, UR45, 0x3 ;  /* 0x0000002d0f0f7c11 */ /* 0x000fe4000f8e18ff */
[----:B------:R-:W-:-:S04]  /*1b20*/  SHF.L.U32 R0, R0, 0x1f, RZ ;  /* 0x0000001f00007819 */ /* 0x000fc800000006ff */
[----:B------:R0:W1:Y:S01]  /*1b30*/  SYNCS.PHASECHK.TRANS64.TRYWAIT P2, [R15+URZ+0x16830], R0 ;  /* 0x016830000f0075a7 */ /* 0x000062000804017f */
[----:B------:R-:W-:Y:S05]  /*1b40*/  @!P0 BRA `(.L_x_1040) ;  /* 0x0000000000048947 */ /* 0x000fea0003800000 */
[----:B------:R-:W-:Y:S01]  /*1b50*/  BPT.TRAP 0x1 ;  /* 0x000000040000795c */ /* 0x000fe20000300000 */
.L_x_1040:
[----:B------:R-:W2:Y:S02]  /*1b60*/  S2R R2, SR_TID.X ;  /* 0x0000000000027919 */ /* 0x000ea40000002100 */
[----:B--2---:R-:W-:Y:S01]  /*1b70*/  LOP3.LUT P1, RZ, R2, 0x7f, RZ, 0xc0, !PT ;  /* 0x0000007f02ff7812 */ /* 0x004fe2000782c0ff */
[----:B-1----:R-:W-:-:S12]  /*1b80*/  @P2 BRA `(.L_x_1041) ;  /* 0x0000000000082947 */ /* 0x002fd80003800000 */
[----:B------:R-:W1:Y:S02]  /*1b90*/  SYNCS.PHASECHK.TRANS64.TRYWAIT P2, [R15+URZ+0x16830], R0 ;  /* 0x016830000f0075a7 */ /* 0x000e64000804017f */
[----:B-1----:R-:W-:Y:S05]  /*1ba0*/  @!P2 BRA `(.L_x_1042) ;  /* 0x0000014400a4a947 */ /* 0x002fea0003800000 */
.L_x_1041:
        /* <DEDUP_REMOVED lines=46> */
[----:B------:R-:W-:Y:S02]  /*1e90*/  VIADD R24, R17, UR41 ;  /* 0x0000002911187c36 */ /* 0x000fe40008000000 */
        /* <DEDUP_REMOVED lines=8> */
[----:B------:R-:W-:Y:S01]  /*1f20*/  FMUL.FTZ R28, R29, UR10 ;  /* 0x0000000a1d1c7c20 */ /* 0x000fe20008410000 */
[----:B------:R-:W-:Y:S01]  /*1f30*/  FMUL.FTZ R37, R40, UR10 ;  /* 0x0000000a28257c20 */ /* 0x000fe20008410000 */
[----:B------:R-:W-:Y:S01]  /*1f40*/  FMUL.FTZ R29, R32, UR10 ;  /* 0x0000000a201d7c20 */ /* 0x000fe20008410000 */
[----:B------:R-:W-:Y:S01]  /*1f50*/  FMUL.FTZ R40, R63, UR10 ;  /* 0x0000000a3f287c20 */ /* 0x000fe20008410000 */
[----:B------:R-:W-:Y:S01]  /*1f60*/  @UP0 ULDC UR6, c[0x0][0x450] ;  /* 0x0001140000060ab9 */ /* 0x000fe20000000800 */
[----:B------:R-:W-:Y:S01]  /*1f70*/  FMUL.FTZ R32, R55, UR10 ;  /* 0x0000000a37207c20 */ /* 0x000fe20008410000 */
[----:B------:R-:W-:Y:S02]  /*1f80*/  IMAD.MOV.U32 R63, RZ, RZ, R24 ;  /* 0x000000ffff3f7224 */ /* 0x000fe400078e0018 */
[----:B------:R-:W-:Y:S01]  /*1f90*/  FMUL.FTZ R4, R31, UR10 ;  /* 0x0000000a1f047c20 */ /* 0x000fe20008410000 */
[----:B------:R-:W-:Y:S01]  /*1fa0*/  FMUL.FTZ R55, R57, UR10 ;  /* 0x0000000a39377c20 */ /* 0x000fe20008410000 */
[----:B------:R-:W-:Y:S01]  /*1fb0*/  @P3 SHF.R.U32.HI R63, RZ, UR6, R60 ;  /* 0x00000006ff3f3c19 */ /* 0x000fe2000801163c */
[----:B------:R-:W-:Y:S01]  /*1fc0*/  FMUL.FTZ R31, R33, UR10 ;  /* 0x0000000a211f7c20 */ /* 0x000fe20008410000 */
[----:B------:R-:W-:Y:S01]  /*1fd0*/  FMUL.FTZ R57, R61, UR10 ;  /* 0x0000000a3d397c20 */ /* 0x000fe20008410000 */
[----:B------:R-:W-:Y:S01]  /*1fe0*/  FMUL.FTZ R33, R36, UR10 ;  /* 0x0000000a24217c20 */ /* 0x000fe20008410000 */
[----:B------:R-:W-:-:S02]  /*1ff0*/  IMAD.MOV.U32 R61, RZ, RZ, -0x80 ;  /* 0xffffff80ff3d7424 */ /* 0x000fc400078e00ff */
[----:B------:R-:W-:Y:S01]  /*2000*/  FMUL.FTZ R36, R59, UR10 ;  /* 0x0000000a3b247c20 */ /* 0x000fe20008410000 */
[----:B------:R-:W-:Y:S01]  /*2010*/  FMUL.FTZ R59, R72, UR10 ;  /* 0x0000000a483b7c20 */ /* 0x000fe20008410000 */
[----:B------:R-:W-:Y:S01]  /*2020*/  FMUL.FTZ R90, R68, UR10 ;  /* 0x0000000a445a7c20 */ /* 0x000fe20008410000 */
[----:B------:R-:W0:Y:S01]  /*2030*/  SHFL.IDX PT, R72, R63, RZ, 0x1c1f ;  /* 0x001c1fff3f487589 */ /* 0x000e2200000e0000 */
[----:B------:R-:W-:Y:S01]  /*2040*/  IMAD R68, R88, R61, 0x80 ;  /* 0x0000008058447424 */ /* 0x000fe200078e023d */
[----:B------:R-:W-:Y:S01]  /*2050*/  ULDC.64 UR6, c[0x0][0x9e0] ;  /* 0x0002780000067ab9 */ /* 0x000fe20000000a00 */
[----:B------:R-:W-:Y:S01]  /*2060*/  FMUL.FTZ R8, R39, UR10 ;  /* 0x0000000a27087c20 */ /* 0x000fe20008410000 */
[----:B------:R-:W-:Y:S01]  /*2070*/  FMUL.FTZ R13, R43, UR10 ;  /* 0x0000000a2b0d7c20 */ /* 0x000fe20008410000 */
[----:B------:R-:W-:Y:S01]  /*2080*/  FMUL.FTZ R20, R47, UR10 ;  /* 0x0000000a2f147c20 */ /* 0x000fe20008410000 */
        /* <DEDUP_REMOVED lines=17> */
[----:B------:R-:W-:-:S02]  /*21a0*/  VIADD R61, R68, 0x1 ;  /* 0x00000001443d7836 */ /* 0x000fc40000000000 */
        /* <DEDUP_REMOVED lines=20> */
[----:B-1----:R-:W-:Y:S01]  /*22f0*/  FMUL.FTZ R15, R87, UR10 ;  /* 0x0000000a570f7c20 */ /* 0x002fe20008410000 */
[----:B------:R-:W-:Y:S01]  /*2300*/  FMUL.FTZ R76, R76, UR10 ;  /* 0x0000000a4c4c7c20 */ /* 0x000fe20008410000 */
[----:B------:R-:W-:Y:S01]  /*2310*/  FMUL.FTZ R84, R84, UR10 ;  /* 0x0000000a54547c20 */ /* 0x000fe20008410000 */
[----:B------:R-:W-:Y:S01]  /*2320*/  IMAD R60, R16, -0x2, R61 ;  /* 0xfffffffe103c7824 */ /* 0x000fe200078e023d */
[----:B------:R-:W-:Y:S01]  /*2330*/  PLOP3.LUT P2, PT, PT, PT, UP1, 0x40, 0x0 ;  /* 0x000000000000781c */ /* 0x000fe20003f4e818 */
[----:B------:R-:W-:Y:S01]  /*2340*/  IMAD.U32 R65, RZ, RZ, UR38 ;  /* 0x00000026ff417e24 */ /* 0x000fe2000f8e00ff */
[----:B------:R-:W1:Y:S01]  /*2350*/  MUFU.TANH R2, R2 ;  /* 0x0000000200027308 */ /* 0x000e620000002400 */
[----:B------:R-:W-:Y:S01]  /*2360*/  VIADD R61, R68, UR42 ;  /* 0x0000002a443d7c36 */ /* 0x000fe20008000000 */
[----:B------:R-:W-:-:S02]  /*2370*/  LEA R67, R88, 0xffffff80, 0x7 ;  /* 0xffffff8058437811 */ /* 0x000fc400078e38ff */
[----:B------:R-:W-:Y:S01]  /*2380*/  IADD3 R60, -R65, UR42, R60 ;  /* 0x0000002a413c7c10 */ /* 0x000fe2000fffe13c */
[----:B------:R-:W-:-:S03]  /*2390*/  IMAD R69, R16, -0x2, R61 ;  /* 0xfffffffe10457824 */ /* 0x000fc600078e023d */
[----:B------:R-:W2:Y:S01]  /*23a0*/  MUFU.TANH R89, R89 ;  /* 0x0000005900597308 */ /* 0x000ea20000002400 */
[C---:B------:R-:W-:Y:S02]  /*23b0*/  VIADD R70, R60.reuse, UR6 ;  /* 0x000000063c467c36 */ /* 0x040fe40008000000 */
[----:B------:R-:W-:-:S03]  /*23c0*/  VIADD R71, R60, UR21 ;  /* 0x000000153c477c36 */ /* 0x000fc60008000000 */
[----:B0-----:R-:W-:Y:S01]  /*23d0*/  VIADDMNMX R61, R72, R70, R69, PT ;  /* 0x00000046483d7246 */ /* 0x001fe20003800145 */
[----:B------:R-:W-:Y:S01]  /*23e0*/  IMAD.IADD R64, R71, 0x1, R72 ;  /* 0x0000000147407824 */ /* 0x000fe200078e0248 */
[----:B------:R-:W0:Y:S08]  /*23f0*/  MUFU.TANH R0, R0 ;  /* 0x0000000000007308 */ /* 0x000e300000002400 */
[----:B------:R-:W3:Y:S08]  /*2400*/  MUFU.TANH R3, R3 ;  /* 0x0000000300037308 */ /* 0x000ef00000002400 */
        /* <DEDUP_REMOVED lines=48> */
[----:B------:R0:W0:Y:S08]  /*2710*/  MUFU.TANH R62, R76 ;  /* 0x0000004c003e7308 */ /* 0x0000300000002400 */
        /* <DEDUP_REMOVED lines=10> */
[----:B------:R-:W0:Y:S01]  /*27c0*/  MUFU.TANH R15, R15 ;  /* 0x0000000f000f7308 */ /* 0x000e220000002400 */
[----:B-1234-:R-:W-:Y:S05]  /*27d0*/  @P2 BRA `(.L_x_1043) ;  /* 0x00000000005c2947 */ /* 0x01efea0003800000 */
[----:B------:R-:W-:Y:S01]  /*27e0*/  IMAD.U32 R65, RZ, RZ, UR38 ;  /* 0x00000026ff417e24 */ /* 0x000fe2000f8e00ff */
[----:B------:R-:W-:Y:S04]  /*27f0*/  BSSY B0, `(.L_x_1044) ;  /* 0x0000011000007945 */ /* 0x000fe80003800000 */
[----:B------:R-:W-:-:S04]  /*2800*/  IADD3 R60, -R65, UR42, R72 ;  /* 0x0000002a413c7c10 */ /* 0x000fc8000fffe148 */
        /* <DEDUP_REMOVED lines=10> */
.L_x_1045:
[----:B------:R-:W-:-:S06]  /*28b0*/  UISETP.NE.AND UP2, UPT, UR7, 0x1, UPT ;  /* 0x000000010700788c */ /* 0x000fcc000bf45270 */
[----:B------:R-:W-:-:S05]  /*28c0*/  PLOP3.LUT P2, PT, PT, PT, UP2, 0x80, 0x0 ;  /* 0x000000000000781c */ /* 0x000fca0003f4f028 */
[----:B------:R-:W-:-:S08]  /*28d0*/  @UP2 ULDC.64 UR10, c[0x0][0x9e8] ;  /* 0x00027a00000a2ab9 */ /* 0x000fd00000000a00 */
[----:B------:R-:W-:-:S05]  /*28e0*/  @P2 IMAD.HI.U32 R65, R60, UR10, RZ ;  /* 0x0000000a3c412c27 */ /* 0x000fca000f8e00ff */
[----:B------:R-:W-:-:S07]  /*28f0*/  @P2 SHF.R.U32.HI R60, RZ, UR11, R65 ;  /* 0x0000000bff3c2c19 */ /* 0x000fce0008011641 */
.L_x_1046:
[----:B------:R-:W-:Y:S05]  /*2900*/  BSYNC B0 ;  /* 0x0000000000007941 */ /* 0x000fea0003800000 */
.L_x_1044:
[----:B------:R-:W-:-:S04]  /*2910*/  IMAD R65, R60, UR7, -R67 ;  /* 0x000000073c417c24 */ /* 0x000fc8000f8e0a43 */
[----:B------:R-:W-:-:S05]  /*2920*/  IMAD R65, R16, -0x2, R65 ;  /* 0xfffffffe10417824 */ /* 0x000fca00078e0241 */
[----:B------:R-:W-:Y:S02]  /*2930*/  VIMNMX R64, R64, R65, !PT ;  /* 0x0000004140407248 */ /* 0x000fe40007fe0100 */
[----:B------:R-:W-:-:S07]  /*2940*/  VIADDMNMX R61, R65, UR7, R61, PT ;  /* 0x00000007413d7c46 */ /* 0x000fce000b80013d */
.L_x_1043:
[----:B------:R-:W2:Y:S01]  /*2950*/  LDL.LU R65, [R1] ;  /* 0x0000000001417983 */ /* 0x000ea20000300800 */
[C---:B------:R-:W-:Y:S02]  /*2960*/  ISETP.GE.AND P4, PT, R68.reuse, 0x9, PT ;  /* 0x000000094400780c */ /* 0x040fe40003f86270 */
[C---:B------:R-:W-:Y:S02]  /*2970*/  ISETP.GE.AND P2, PT, R68.reuse, 0x2, PT ;  /* 0x000000024400780c */ /* 0x040fe40003f46270 */
[----:B------:R-:W-:Y:S02]  /*2980*/  ISETP.GE.AND P5, PT, R68, 0xa, PT ;  /* 0x0000000a4400780c */ /* 0x000fe40003fa6270 */
[----:B------:R-:W-:-:S04]  /*2990*/  ISETP.GT.AND P3, PT, R64, 0x1, !P2 ;  /* 0x000000014000780c */ /* 0x000fc80005764270 */
[----:B------:R-:W-:-:S04]  /*29a0*/  ISETP.LT.OR P3, PT, R61, 0x2, P3 ;  /* 0x000000023d00780c */ /* 0x000fc80001f61670 */
[----:B------:R-:W-:Y:S02]  /*29b0*/  FSEL R132, R89, -INF , !P3 ;  /* 0xff80000059847808 */ /* 0x000fe40005800000 */
[----:B------:R-:W-:-:S04]  /*29c0*/  ISETP.GT.AND P3, PT, R64, 0x9, !P5 ;  /* 0x000000094000780c */ /* 0x000fc80006f64270 */
[----:B------:R-:W-:-:S04]  /*29d0*/  ISETP.LT.OR P3, PT, R61, 0xa, P3 ;  /* 0x0000000a3d00780c */ /* 0x000fc80001f61670 */
[----:B0-----:R-:W-:Y:S02]  /*29e0*/  FSEL R128, R28, -INF , !P3 ;  /* 0xff8000001c807808 */ /* 0x001fe40005800000 */
[----:B--2---:R-:W-:-:S04]  /*29f0*/  LOP3.LUT R65, R65, 0xfffffffd, RZ, 0xc0, !PT ;  /* 0xfffffffd41417812 */ /* 0x004fc800078ec0ff */
[----:B------:R-:W-:Y:S02]  /*2a00*/  @P4 LOP3.LUT R65, R65, 0x2, RZ, 0xfc, !PT ;  /* 0x0000000241414812 */ /* 0x000fe400078efcff */
[----:B------:R-:W-:Y:S02]  /*2a10*/  ISETP.GT.AND P4, PT, R64, 0x8, !P4 ;  /* 0x000000084000780c */ /* 0x000fe40006784270 */
[----:B------:R-:W-:Y:S02]  /*2a20*/  LOP3.LUT R65, R65, 0xfffffffb, RZ, 0xc0, !PT ;  /* 0xfffffffb41417812 */ /* 0x000fe400078ec0ff */
[----:B------:R-:W-:Y:S02]  /*2a30*/  ISETP.LT.OR P4, PT, R61, 0x9, P4 ;  /* 0x000000093d00780c */ /* 0x000fe40002781670 */
[----:B------:R-:W-:Y:S02]  /*2a40*/  @P5 LOP3.LUT R65, R65, 0x4, RZ, 0xfc, !PT ;  /* 0x0000000441415812 */ /* 0x000fe400078efcff */
[----:B------:R-:W-:-:S02]  /*2a50*/  ISETP.GE.AND P5, PT, R68, 0x11, PT ;  /* 0x000000114400780c */ /* 0x000fc40003fa6270 */
[----:B------:R-:W-:Y:S02]  /*2a60*/  FSEL R130, R27, -INF , !P4 ;  /* 0xff8000001b827808 */ /* 0x000fe40006000000 */
[----:B------:R-:W-:Y:S02]  /*2a70*/  ISETP.GE.AND P4, PT, R68, 0x12, PT ;  /* 0x000000124400780c */ /* 0x000fe40003f86270 */
[----:B------:R-:W-:Y:S02]  /*2a80*/  LOP3.LUT R65, R65, 0xfffffff7, RZ, 0xc0, !PT ;  /* 0xfffffff741417812 */ /* 0x000fe400078ec0ff */
[----:B------:R-:W-:-:S04]  /*2a90*/  ISETP.GT.AND P3, PT, R64, 0x10, !P5 ;  /* 0x000000104000780c */ /* 0x000fc80006f64270 */
[----:B------:R-:W-:Y:S02]  /*2aa0*/  ISETP.LT.OR P3, PT, R61, 0x11, P3 ;  /* 0x000000113d00780c */ /* 0x000fe40001f61670 */
[----:B------:R-:W-:Y:S02]  /*2ab0*/  @P5 LOP3.LUT R65, R65, 0x8, RZ, 0xfc, !PT ;  /* 0x0000000841415812 */ /* 0x000fe400078efcff */
[----:B------:R-:W-:Y:S02]  /*2ac0*/  FSEL R126, R29, -INF , !P3 ;  /* 0xff8000001d7e7808 */ /* 0x000fe40005800000 */
[----:B------:R-:W-:Y:S02]  /*2ad0*/  LOP3.LUT R65, R65, 0xfdffffff, RZ, 0xc0, !PT ;  /* 0xfdffffff41417812 */ /* 0x000fe400078ec0ff */
[----:B------:R-:W-:Y:S02]  /*2ae0*/  ISETP.GT.AND P3, PT, R64, 0x11, !P4 ;  /* 0x000000114000780c */ /* 0x000fe40006764270 */
[----:B------:R-:W-:-:S02]  /*2af0*/  @P4 LOP3.LUT R65, R65, 0x2000000, RZ, 0xfc, !PT ;  /* 0x0200000041414812 */ /* 0x000fc400078efcff */
[----:B------:R-:W-:Y:S02]  /*2b00*/  ISETP.GE.AND P4, PT, R68, 0x19, PT ;  /* 0x000000194400780c */ /* 0x000fe40003f86270 */
[----:B------:R-:W-:Y:S02]  /*2b10*/  ISETP.LT.OR P3, PT, R61, 0x12, P3 ;  /* 0x000000123d00780c */ /* 0x000fe40001f61670 */
[----:B------:R-:W-:Y:S02]  /*2b20*/  LOP3.LUT R65, R65, 0xfeffffff, RZ, 0xc0, !PT ;  /* 0xfeffffff41417812 */ /* 0x000fe400078ec0ff */
        /* <DEDUP_REMOVED lines=152> */
[----:B------:R-:W-:Y:S02]  /*34b0*/  ISETP.GT.AND P6, PT, R64, 0x79, !P6 ;  /* 0x000000794000780c */ /* 0x000fe400077c4270 */
[----:B------:R-:W0:Y:S02]  /*34c0*/  SHFL.IDX PT, R64, R63, 0x1, 0x1c1f ;  /* 0x003c1f003f407f89 */ /* 0x000e2400000e0000 */
[----:B------:R-:W-:Y:S02]  /*34d0*/  ISETP.LT.OR P6, PT, R61, 0x7a, P6 ;  /* 0x0000007a3d00780c */ /* 0x000fe400037c1670 */
[----:B------:R1:W-:Y:S02]  /*34e0*/  STL [R1], R65 ;  /* 0x0000004101007387 */ /* 0x0003e40000100800 */
[----:B------:R-:W-:-:S02]  /*34f0*/  FSEL R2, R85, -INF , !P6 ;  /* 0xff80000055027808 */ /* 0x000fc40007000000 */
[----:B------:R-:W-:Y:S02]  /*3500*/  PLOP3.LUT P6, PT, PT, PT, UP1, 0x40, 0x0 ;  /* 0x000000000000781c */ /* 0x000fe40003fce818 */
[----:B0-----:R-:W-:Y:S01]  /*3510*/  VIADDMNMX R27, R64, R70, R69, PT ;  /* 0x00000046401b7246 */ /* 0x001fe20003800145 */
[----:B------:R-:W-:-:S10]  /*3520*/  IMAD.IADD R29, R71, 0x1, R64 ;  /* 0x00000001471d7824 */ /* 0x000fd400078e0240 */
[----:B-1----:R-:W-:Y:S05]  /*3530*/  @P6 BRA `(.L_x_1047) ;  /* 0x0000000000646947 */ /* 0x002fea0003800000 */
        /* <DEDUP_REMOVED lines=14> */
.L_x_1049:
[----:B------:R-:W-:-:S06]  /*3620*/  UISETP.NE.AND UP2, UPT, UR7, 0x1, UPT ;  /* 0x000000010700788c */ /* 0x000fcc000bf45270 */
[----:B------:R-:W-:-:S05]  /*3630*/  PLOP3.LUT P6, PT, PT, PT, UP2, 0x80, 0x0 ;  /* 0x000000000000781c */ /* 0x000fca0003fcf028 */
[----:B------:R-:W-:-:S08]  /*3640*/  @UP2 ULDC.64 UR10, c[0x0][0x9e8] ;  /* 0x00027a00000a2ab9 */ /* 0x000fd00000000a00 */
[----:B------:R-:W-:Y:S01]  /*3650*/  @P6 IMAD.HI.U32 R33, R31, UR10, RZ ;  /* 0x0000000a1f216c27 */ /* 0x000fe2000f8e00ff */
[----:B------:R-:W-:-:S13]  /*3660*/  PLOP3.LUT P6, PT, PT, PT, UP2, 0x80, 0x0 ;  /* 0x000000000000781c */ /* 0x000fda0003fcf028 */
[----:B------:R-:W-:-:S07]  /*3670*/  @P6 SHF.R.U32.HI R31, RZ, UR11, R33 ;  /* 0x0000000bff1f6c19 */ /* 0x000fce0008011621 */
.L_x_1050:
[----:B------:R-:W-:Y:S05]  /*3680*/  BSYNC B0 ;  /* 0x0000000000007941 */ /* 0x000fea0003800000 */
.L_x_1048:
[----:B------:R-:W-:-:S04]  /*3690*/  IMAD R31, R31, UR7, -R67 ;  /* 0x000000071f1f7c24 */ /* 0x000fc8000f8e0a43 */
[----:B------:R-:W-:-:S05]  /*36a0*/  IMAD R64, R16, -0x2, R31 ;  /* 0xfffffffe10407824 */ /* 0x000fca00078e021f */
[----:B------:R-:W-:Y:S02]  /*36b0*/  VIMNMX R29, R29, R64, !PT ;  /* 0x000000401d1d7248 */ /* 0x000fe40007fe0100 */
[----:B------:R-:W-:-:S07]  /*36c0*/  VIADDMNMX R27, R64, UR7, R27, PT ;  /* 0x00000007401b7c46 */ /* 0x000fce000b80011b */
.L_x_1047:
[----:B------:R-:W-:Y:S01]  /*36d0*/  ISETP.GT.AND P2, PT, R29, 0x1, !P2 ;  /* 0x000000011d00780c */ /* 0x000fe20005744270 */
[----:B------:R-:W-:Y:S01]  /*36e0*/  ULDC UR10, c[0x0][0x988] ;  /* 0x00026200000a7ab9 */ /* 0x000fe20000000800 */
[----:B------:R-:W-:Y:S01]  /*36f0*/  LOP3.LUT P6, RZ, R65, 0x8, RZ, 0xc0, !PT ;  /* 0x0000000841ff7812 */ /* 0x000fe200078cc0ff */
[----:B------:R-:W-:Y:S01]  /*3700*/  IMAD.U32 R43, RZ, RZ, UR10 ;  /* 0x0000000aff2b7e24 */ /* 0x000fe2000f8e00ff */
[----:B------:R-:W-:Y:S01]  /*3710*/  ISETP.LT.OR P2, PT, R27, 0x2, P2 ;  /* 0x000000021b00780c */ /* 0x000fe20001741670 */
[----:B------:R-:W-:Y:S01]  /*3720*/  @UP0 ULDC UR10, c[0x0][0x44c] ;  /* 0x00011300000a0ab9 */ /* 0x000fe20000000800 */
[----:B------:R-:W-:Y:S01]  /*3730*/  ISETP.GT.AND P3, PT, R29, 0x70, !P3 ;  /* 0x000000701d00780c */ /* 0x000fe20005f64270 */
[----:B------:R-:W-:Y:S01]  /*3740*/  UIMAD.WIDE.U32 UR10, UR41, UR10, URZ ;  /* 0x0000000a290a72a5 */ /* 0x000fe2000f8e003f */
[----:B------:R-:W-:Y:S01]  /*3750*/  FSEL R80, R3, -INF , !P2 ;  /* 0xff80000003507808 */ /* 0x000fe20005000000 */
[----:B------:R-:W-:Y:S01]  /*3760*/  @UP0 ULDC UR15, c[0x0][0x450] ;  /* 0x00011400000f0ab9 */ /* 0x000fe20000000800 */
[----:B------:R-:W-:Y:S01]  /*3770*/  LOP3.LUT P2, RZ, R65, 0x2, RZ, 0xc0, !PT ;  /* 0x0000000241ff7812 */ /* 0x000fe2000784c0ff */
[----:B------:R-:W-:Y:S01]  /*3780*/  UMOV UR14, UR41 ;  /* 0x00000029000e7c82 */ /* 0x000fe20008000000 */
[----:B------:R-:W-:Y:S01]  /*3790*/  FMNMX.FTZ R3, R134, R132, !PT ;  /* 0x0000008486037209 */ /* 0x000fe20007810000 */
[----:B------:R-:W-:Y:S01]  /*37a0*/  @UP0 USHF.R.U32.HI UR14, URZ, UR15, UR11 ;  /* 0x0000000f3f0e0299 */ /* 0x000fe2000801160b */
[----:B------:R-:W-:-:S02]  /*37b0*/  ISETP.GT.AND P2, PT, R29, 0x8, !P2 ;  /* 0x000000081d00780c */ /* 0x000fc40005744270 */
[----:B------:R-:W-:Y:S01]  /*37c0*/  FMNMX.FTZ R3, R130, R3, !PT ;  /* 0x0000000382037209 */ /* 0x000fe20007810000 */
[----:B------:R-:W-:Y:S01]  /*37d0*/  UIADD3 UR49, UR49, UR14, URZ ;  /* 0x0000000e31317290 */ /* 0x000fe2000fffe03f */
[----:B------:R-:W-:Y:S02]  /*37e0*/  ISETP.LT.OR P2, PT, R27, 0x9, P2 ;  /* 0x000000091b00780c */ /* 0x000fe40001741670 */
[----:B------:R-:W-:Y:S01]  /*37f0*/  FMNMX.FTZ R3, R128, R3, !PT ;  /* 0x0000000380037209 */ /* 0x000fe20007810000 */
[----:B------:R-:W-:Y:S01]  /*3800*/  UIADD3 UR6, UR49, UR6, URZ ;  /* 0x0000000631067290 */ /* 0x000fe2000fffe03f */
        /* <DEDUP_REMOVED lines=8> */
[----:B------:R-:W-:-:S02]  /*3890*/  ISETP.GT.AND P2, PT, R29, 0x10, !P6 ;  /* 0x000000101d00780c */ /* 0x000fc40007744270 */
[----:B------:R-:W-:Y:S02]  /*38a0*/  FMNMX.FTZ R3, R120, R3, !PT ;  /* 0x0000000378037209 */ /* 0x000fe40007810000 */
[----:B------:R-:W-:Y:S02]  /*38b0*/  ISETP.LT.OR P2, PT, R27, 0x11, P2 ;  /* 0x000000111b00780c */ /* 0x000fe40001741670 */
[----:B------:R-:W-:Y:S02]  /*38c0*/  FMNMX.FTZ R3, R116, R3, !PT ;  /* 0x0000000374037209 */ /* 0x000fe40007810000 */
[----:B------:R-:W-:Y:S02]  /*38d0*/  FSEL R64, R7, -INF , !P2 ;  /* 0xff80000007407808 */ /* 0x000fe40005000000 */
[C---:B------:R-:W-:Y:S02]  /*38e0*/  LOP3.LUT P2, RZ, R65.reuse, 0x2000000, RZ, 0xc0, !PT ;  /* 0x0200000041ff7812 */ /* 0x040fe4000784c0ff */
[----:B------:R-:W-:-:S02]  /*38f0*/  LOP3.LUT P6, RZ, R65, 0x8000, RZ, 0xc0, !PT ;  /* 0x0000800041ff7812 */ /* 0x000fc400078cc0ff */
        /* <DEDUP_REMOVED lines=54> */
[----:B------:R-:W-:Y:S01]  /*3c60*/  LOP3.LUT P2, RZ, R65, 0x20000, RZ, 0xc0, !PT ;  /* 0x0002000041ff7812 */ /* 0x000fe2000784c0ff */
[----:B------:R-:W0:Y:S01]  /*3c70*/  SHFL.BFLY PT, R4, R3, 0x2, 0x1f ;  /* 0x0c401f0003047f89 */ /* 0x000e2200000e0000 */
[C---:B------:R-:W-:Y:S02]  /*3c80*/  ISETP.GT.AND P4, PT, R29.reuse, 0x71, !P4 ;  /* 0x000000711d00780c */ /* 0x040fe40006784270 */
[----:B------:R-:W-:Y:S02]  /*3c90*/  ISETP.GT.AND P2, PT, R29, 0x31, !P2 ;  /* 0x000000311d00780c */ /* 0x000fe40005744270 */
[C---:B------:R-:W-:Y:S02]  /*3ca0*/  ISETP.LT.OR P3, PT, R27.reuse, 0x71, P3 ;  /* 0x000000711b00780c */ /* 0x040fe40001f61670 */
[----:B------:R-:W-:Y:S02]  /*3cb0*/  ISETP.LT.OR P2, PT, R27, 0x32, P2 ;  /* 0x000000321b00780c */ /* 0x000fe40001741670 */
[----:B------:R-:W-:-:S02]  /*3cc0*/  ISETP.GT.AND P5, PT, R29, 0x78, !P5 ;  /* 0x000000781d00780c */ /* 0x000fc40006fa4270 */
[----:B------:R-:W-:Y:S02]  /*3cd0*/  FSEL R26, R26, -INF , !P2 ;  /* 0xff8000001a1a7808 */ /* 0x000fe40005000000 */
[----:B------:R-:W-:Y:S02]  /*3ce0*/  LOP3.LUT P2, RZ, R65, 0x10000, RZ, 0xc0, !PT ;  /* 0x0001000041ff7812 */ /* 0x000fe4000784c0ff */
[----:B------:R-:W-:Y:S02]  /*3cf0*/  ISETP.LT.OR P4, PT, R27, 0x72, P4 ;  /* 0x000000721b00780c */ /* 0x000fe40002781670 */
[----:B------:R-:W-:Y:S02]  /*3d00*/  ISETP.GT.AND P2, PT, R29, 0x38, !P2 ;  /* 0x000000381d00780c */ /* 0x000fe40005744270 */
[----:B------:R-:W-:Y:S02]  /*3d10*/  FSEL R12, R12, -INF , !P3 ;  /* 0xff8000000c0c7808 */ /* 0x000fe40005800000 */
[----:B------:R-:W-:-:S02]  /*3d20*/  ISETP.LT.OR P2, PT, R27, 0x39, P2 ;  /* 0x000000391b00780c */ /* 0x000fc40001741670 */
[----:B------:R-:W-:Y:S02]  /*3d30*/  ISETP.LT.OR P5, PT, R27, 0x79, P5 ;  /* 0x000000791b00780c */ /* 0x000fe40002fa1670 */
[----:B------:R-:W-:Y:S02]  /*3d40*/  FSEL R30, R30, -INF , !P2 ;  /* 0xff8000001e1e7808 */ /* 0x000fe40005000000 */
[----:B------:R-:W-:Y:S02]  /*3d50*/  ISETP.GT.AND P2, PT, R29, 0x39, !P6 ;  /* 0x000000391d00780c */ /* 0x000fe40007744270 */
[----:B0-----:R-:W-:Y:S02]  /*3d60*/  FMNMX.FTZ R5, R3, R4, !PT ;  /* 0x0000000403057209 */ /* 0x001fe40007810000 */
[----:B------:R-:W-:Y:S02]  /*3d70*/  ISETP.LT.OR P2, PT, R27, 0x3a, P2 ;  /* 0x0000003a1b00780c */ /* 0x000fe40001741670 */
[----:B------:R-:W-:Y:S01]  /*3d80*/  LOP3.LUT P6, RZ, R65, 0x10, RZ, 0xc0, !PT ;  /* 0x0000001041ff7812 */ /* 0x000fe200078cc0ff */
[----:B------:R-:W0:Y:S01]  /*3d90*/  SHFL.BFLY PT, R4, R5, 0x1, 0x1f ;  /* 0x0c201f0005047f89 */ /* 0x000e2200000e0000 */
[----:B------:R-:W-:-:S02]  /*3da0*/  FSEL R32, R32, -INF , !P2 ;  /* 0xff80000020207808 */ /* 0x000fc40005000000 */
[----:B------:R-:W-:Y:S02]  /*3db0*/  LOP3.LUT P2, RZ, R65, 0x4000, RZ, 0xc0, !PT ;  /* 0x0000400041ff7812 */ /* 0x000fe4000784c0ff */
[----:B------:R-:W-:Y:S02]  /*3dc0*/  FSEL R24, R24, -INF , !P5 ;  /* 0xff80000018187808 */ /* 0x000fe40006800000 */
[----:B------:R-:W-:-:S04]  /*3dd0*/  ISETP.GT.AND P2, PT, R29, 0x40, !P2 ;  /* 0x000000401d00780c */ /* 0x000fc80005744270 */
[----:B------:R-:W-:-:S04]  /*3de0*/  ISETP.LT.OR P2, PT, R27, 0x41, P2 ;  /* 0x000000411b00780c */ /* 0x000fc80001741670 */
[----:B------:R-:W-:Y:S02]  /*3df0*/  FSEL R34, R34, -INF , !P2 ;  /* 0xff80000022227808 */ /* 0x000fe40005000000 */
[----:B------:R-:W-:-:S04]  /*3e00*/  LOP3.LUT P2, RZ, R65, 0x2000, RZ, 0xc0, !PT ;  /* 0x0000200041ff7812 */ /* 0x000fc8000784c0ff */
[----:B------:R-:W-:Y:S02]  /*3e10*/  ISETP.GT.AND P2, PT, R29, 0x41, !P2 ;  /* 0x000000411d00780c */ /* 0x000fe40005744270 */
[----:B0-----:R-:W-:Y:S02]  /*3e20*/  FMNMX.FTZ R4, R5, R4, !PT ;  /* 0x0000000405047209 */ /* 0x001fe40007810000 */
[----:B------:R-:W-:-:S03]  /*3e30*/  ISETP.LT.OR P2, PT, R27, 0x42, P2 ;  /* 0x000000421b00780c */ /* 0x000fc60001741670 */
[----:B------:R-:W-:Y:S01]  /*3e40*/  FMUL.FTZ R25, R4, R43 ;  /* 0x0000002b04197220 */ /* 0x000fe20000410000 */
        /* <DEDUP_REMOVED lines=41> */
[-CC-:B------:R-:W-:Y:S01]  /*40e0*/  FFMA.FTZ R3, R132, R43.reuse, -R25.reuse ;  /* 0x0000002b84037223 */ /* 0x180fe20000010819 */
[----:B------:R-:W-:Y:S01]  /*40f0*/  ISETP.LT.OR P2, PT, R27, 0x1, P2 ;  /* 0x000000011b00780c */ /* 0x000fe20001741670 */
[-CC-:B------:R-:W-:Y:S01]  /*4100*/  FFMA.FTZ R132, R102, R43.reuse, -R25.reuse ;  /* 0x0000002b66847223 */ /* 0x180fe20000010819 */
[----:B------:R-:W-:Y:S01]  /*4110*/  ISETP.GT.AND P6, PT, R29, 0x79, !P6 ;  /* 0x000000791d00780c */ /* 0x000fe200077c4270 */
[-CC-:B------:R-:W-:Y:S01]  /*4120*/  FFMA.FTZ R148, R134, R43.reuse, -R25.reuse ;  /* 0x0000002b86947223 */ /* 0x180fe20000010819 */
[----:B------:R-:W-:Y:S01]  /*4130*/  FSEL R0, R0, -INF , !P2 ;  /* 0xff80000000007808 */ /* 0x000fe20005000000 */
[-CC-:B------:R-:W-:Y:S01]  /*4140*/  FFMA.FTZ R150, R130, R43.reuse, -R25.reuse ;  /* 0x0000002b82967223 */ /* 0x180fe20000010819 */
[----:B------:R-:W-:Y:S01]  /*4150*/  LOP3.LUT P2, RZ, R65, 0x4000000, RZ, 0xc0, !PT ;  /* 0x0400000041ff7812 */ /* 0x000fe2000784c0ff */
[----:B------:R-:W-:Y:S01]  /*4160*/  MUFU.EX2 R3, R3 ;  /* 0x0000000300037308 */ /* 0x000fe20000000800 */
[----:B------:R-:W-:Y:S01]  /*4170*/  FMNMX.FTZ R7, R0, R80, !PT ;  /* 0x0000005000077209 */ /* 0x000fe20007810000 */
[-CC-:B------:R-:W-:Y:S01]  /*4180*/  FFMA.FTZ R5, R128, R43.reuse, -R25.reuse ;  /* 0x0000002b80057223 */ /* 0x180fe20000010819 */
[----:B------:R-:W-:Y:S01]  /*4190*/  ISETP.GT.AND P2, PT, R29, 0x69, !P2 ;  /* 0x000000691d00780c */ /* 0x000fe20005744270 */
[--C-:B------:R-:W-:Y:S01]  /*41a0*/  FFMA.FTZ R144, R126, R43, -R25.reuse ;  /* 0x0000002b7e907223 */ /* 0x100fe20000010819 */
[----:B------:R-:W-:Y:S01]  /*41b0*/  FMNMX.FTZ R7, R68, R7, !PT ;  /* 0x0000000744077209 */ /* 0x000fe20007810000 */
[--C-:B------:R-:W-:Y:S01]  /*41c0*/  FFMA.FTZ R124, R124, R43, -R25.reuse ;  /* 0x0000002b7c7c7223 */ /* 0x100fe20000010819 */
[----:B------:R-:W-:Y:S01]  /*41d0*/  ISETP.LT.OR P2, PT, R27, 0x6a, P2 ;  /* 0x0000006a1b00780c */ /* 0x000fe20001741670 */
[----:B------:R-:W0:Y:S01]  /*41e0*/  MUFU.EX2 R148, R148 ;  /* 0x0000009400947308 */ /* 0x000e220000000800 */
[----:B------:R-:W-:Y:S01]  /*41f0*/  FMNMX.FTZ R7, R78, R7, !PT ;  /* 0x000000074e077209 */ /* 0x000fe20007810000 */
[-CC-:B------:R-:W-:Y:S01]  /*4200*/  FFMA.FTZ R146, R122, R43.reuse, -R25.reuse ;  /* 0x0000002b7a927223 */ /* 0x180fe20000010819 */
[----:B------:R-:W-:Y:S01]  /*4210*/  FSEL R10, R10, -INF , !P2 ;  /* 0xff8000000a0a7808 */ /* 0x000fe20005000000 */
[--C-:B------:R-:W-:Y:S01]  /*4220*/  FFMA.FTZ R120, R120, R43, -R25.reuse ;  /* 0x0000002b78787223 */ /* 0x100fe20000010819 */
[----:B------:R-:W-:Y:S01]  /*4230*/  FMNMX.FTZ R9, R64, R7, !PT ;  /* 0x0000000740097209 */ /* 0x000fe20007810000 */
[-CC-:B------:R-:W-:Y:S01]  /*4240*/  FFMA.FTZ R140, R116, R43.reuse, -R25.reuse ;  /* 0x0000002b748c7223 */ /* 0x180fe20000010819 */
[----:B------:R-:W-:Y:S01]  /*4250*/  FSEL R102, R11, -INF , !P4 ;  /* 0xff8000000b667808 */ /* 0x000fe20006000000 */
[--C-:B------:R-:W-:Y:S01]  /*4260*/  FFMA.FTZ R11, R100, R43, -R25.reuse ;  /* 0x0000002b640b7223 */ /* 0x100fe20000010819 */
[----:B------:R-:W-:Y:S01]  /*4270*/  FMNMX.FTZ R9, R76, R9, !PT ;  /* 0x000000094c097209 */ /* 0x000fe20007810000 */
[----:B------:R-:W1:Y:S01]  /*4280*/  MUFU.EX2 R150, R150 ;  /* 0x0000009600967308 */ /* 0x000e620000000800 */
[----:B------:R-:W-:Y:S01]  /*4290*/  ISETP.LT.OR P6, PT, R27, 0x7a, P6 ;  /* 0x0000007a1b00780c */ /* 0x000fe200037c1670 */
[--C-:B------:R-:W-:Y:S01]  /*42a0*/  FFMA.FTZ R108, R108, R43, -R25.reuse ;  /* 0x0000002b6c6c7223 */ /* 0x100fe20000010819 */
[----:B------:R-:W-:Y:S01]  /*42b0*/  FMNMX.FTZ R9, R66, R9, !PT ;  /* 0x0000000942097209 */ /* 0x000fe20007810000 */
[-CC-:B------:R-:W-:Y:S01]  /*42c0*/  FFMA.FTZ R142, R114, R43.reuse, -R25.reuse ;  /* 0x0000002b728e7223 */ /* 0x180fe20000010819 */
[----:B------:R-:W-:Y:S01]  /*42d0*/  FSEL R100, R15, -INF , !P6 ;  /* 0xff8000000f647808 */ /* 0x000fe20007000000 */
[----:B------:R-:W-:Y:S01]  /*42e0*/  FFMA.FTZ R104, R104, R43, -R25 ;  /* 0x0000002b68687223 */ /* 0x000fe20000010819 */
[----:B------:R-:W-:Y:S01]  /*42f0*/  FMNMX.FTZ R9, R74, R9, !PT ;  /* 0x000000094a097209 */ /* 0x000fe20007810000 */
[----:B------:R-:W2:Y:S01]  /*4300*/  MUFU.EX2 R5, R5 ;  /* 0x0000000500057308 */ /* 0x000ea20000000800 */
[----:B0-----:R-:W-:Y:S01]  /*4310*/  FADD.FTZ R45, R148, R3 ;  /* 0x00000003942d7221 */ /* 0x001fe20000010000 */
[--C-:B------:R-:W-:Y:S01]  /*4320*/  FFMA.FTZ R136, R112, R43, -R25.reuse ;  /* 0x0000002b70887223 */ /* 0x100fe20000010819 */
[----:B------:R-:W-:Y:S01]  /*4330*/  FMNMX.FTZ R13, R14, R9, !PT ;  /* 0x000000090e0d7209 */ /* 0x000fe20007810000 */
[-CC-:B------:R-:W-:Y:S01]  /*4340*/  FFMA.FTZ R106, R106, R43.reuse, -R25.reuse ;  /* 0x0000002b6a6a7223 */ /* 0x180fe20000010819 */
[-CC-:B------:R-:W-:Y:S01]  /*4350*/  FFMA.FTZ R138, R110, R43.reuse, -R25.reuse ;  /* 0x0000002b6e8a7223 */ /* 0x180fe20000010819 */
[--C-:B------:R-:W-:Y:S01]  /*4360*/  FFMA.FTZ R118, R118, R43, -R25.reuse ;  /* 0x0000002b76767223 */ /* 0x100fe20000010819 */
[----:B------:R-:W-:Y:S01]  /*4370*/  FMNMX.FTZ R13, R72, R13, !PT ;  /* 0x0000000d480d7209 */ /* 0x000fe20007810000 */
[----:B------:R-:W0:Y:S01]  /*4380*/  MUFU.EX2 R144, R144 ;  /* 0x0000009000907308 */ /* 0x000e220000000800 */
[-CC-:B------:R-:W-:Y:S01]  /*4390*/  FFMA.FTZ R134, R92, R43.reuse, -R25.reuse ;  /* 0x0000002b5c867223 */ /* 0x180fe20000010819 */
[--C-:B------:R-:W-:Y:S01]  /*43a0*/  FFMA.FTZ R15, R82, R43, -R25.reuse ;  /* 0x0000002b520f7223 */ /* 0x100fe20000010819 */
[----:B------:R-:W-:Y:S01]  /*43b0*/  FMNMX.FTZ R13, R8, R13, !PT ;  /* 0x0000000d080d7209 */ /* 0x000fe20007810000 */
[-CC-:B------:R-:W-:Y:S01]  /*43c0*/  FFMA.FTZ R128, R86, R43.reuse, -R25.reuse ;  /* 0x0000002b56807223 */ /* 0x180fe20000010819 */
[-CC-:B------:R-:W-:Y:S01]  /*43d0*/  FFMA.FTZ R27, R98, R43.reuse, -R25.reuse ;  /* 0x0000002b621b7223 */ /* 0x180fe20000010819 */
[--C-:B------:R-:W-:Y:S01]  /*43e0*/  FFMA.FTZ R130, R90, R43, -R25.reuse ;  /* 0x0000002b5a827223 */ /* 0x100fe20000010819 */
[----:B------:R-:W-:Y:S01]  /*43f0*/  FMNMX.FTZ R13, R70, R13, !PT ;  /* 0x0000000d460d7209 */ /* 0x000fe20007810000 */
[----:B------:R3:W4:Y:S01]  /*4400*/  MUFU.EX2 R7, R124 ;  /* 0x0000007c00077308 */ /* 0x0007220000000800 */
[-CC-:B------:R-:W-:Y:S01]  /*4410*/  FFMA.FTZ R126, R62, R43.reuse, -R25.reuse ;  /* 0x0000002b3e7e7223 */ /* 0x180fe20000010819 */
[--C-:B------:R-:W-:Y:S01]  /*4420*/  FFMA.FTZ R37, R60, R43, -R25.reuse ;  /* 0x0000002b3c257223 */ /* 0x100fe20000010819 */
[----:B------:R-:W-:Y:S01]  /*4430*/  FMNMX.FTZ R21, R20, R13, !PT ;  /* 0x0000000d14157209 */ /* 0x000fe20007810000 */
[-CC-:B------:R-:W-:Y:S01]  /*4440*/  FFMA.FTZ R39, R56, R43.reuse, -R25.reuse ;  /* 0x0000002b38277223 */ /* 0x180fe20000010819 */
[----:B------:R-:W-:Y:S01]  /*4450*/  FFMA.FTZ R122, R28, R43, -R25 ;  /* 0x0000002b1c7a7223 */ /* 0x000fe20000010819 */
[----:B------:R-:W-:-:S02]  /*4460*/  F2FP.BF16.F32.PACK_AB R148, R3, R148 ;  /* 0x000000940394723e */ /* 0x000fc400000010ff */
[----:B------:R-:W-:Y:S01]  /*4470*/  FMNMX.FTZ R21, R26, R21, !PT ;  /* 0x000000151a157209 */ /* 0x000fe20007810000 */
[----:B------:R-:W5:Y:S01]  /*4480*/  MUFU.EX2 R146, R146 ;  /* 0x0000009200927308 */ /* 0x000f620000000800 */
[----:B---3--:R-:W-:Y:S02]  /*4490*/  FFMA.FTZ R124, R84, R43, -R25 ;  /* 0x0000002b547c7223 */ /* 0x008fe40000010819 */
[----:B------:R-:W-:-:S04]  /*44a0*/  FMNMX.FTZ R21, R30, R21, !PT ;  /* 0x000000151e157209 */ /* 0x000fc80007810000 */
[----:B------:R-:W-:Y:S01]  /*44b0*/  FMNMX.FTZ R21, R32, R21, !PT ;  /* 0x0000001520157209 */ /* 0x000fe20007810000 */
[----:B------:R3:W5:Y:S03]  /*44c0*/  MUFU.EX2 R9, R120 ;  /* 0x0000007800097308 */ /* 0x0007660000000800 */
[----:B------:R-:W-:-:S04]  /*44d0*/  FMNMX.FTZ R31, R34, R21, !PT ;  /* 0x00000015221f7209 */ /* 0x000fc80007810000 */
[----:B------:R-:W-:Y:S01]  /*44e0*/  FMNMX.FTZ R31, R36, R31, !PT ;  /* 0x0000001f241f7209 */ /* 0x000fe20007810000 */
[----:B------:R-:W5:Y:S01]  /*44f0*/  MUFU.EX2 R140, R140 ;  /* 0x0000008c008c7308 */ /* 0x000f620000000800 */
[----:B---3--:R-:W-:Y:S02]  /*4500*/  FFMA.FTZ R120, R58, R43, -R25 ;  /* 0x0000002b3a787223 */ /* 0x008fe40000010819 */
[----:B------:R-:W-:-:S04]  /*4510*/  FMNMX.FTZ R31, R38, R31, !PT ;  /* 0x0000001f261f7209 */ /* 0x000fc80007810000 */
[----:B------:R-:W-:Y:S01]  /*4520*/  FMNMX.FTZ R31, R40, R31, !PT ;  /* 0x0000001f281f7209 */ /* 0x000fe20007810000 */
[----:B------:R-:W3:Y:S03]  /*4530*/  MUFU.EX2 R13, R108 ;  /* 0x0000006c000d7308 */ /* 0x000ee60000000800 */
        /* <DEDUP_REMOVED lines=17> */
[--C-:B------:R-:W-:Y:S01]  /*4650*/  FFMA.FTZ R33, R96, R43, -R25.reuse ;  /* 0x0000002b60217223 */ /* 0x100fe20000010819 */
[----:B------:R-:W-:Y:S03]  /*4660*/  MUFU.EX2 R29, R118 ;  /* 0x00000076001d7308 */ /* 0x000fe60000000800 */
[----:B------:R-:W1:Y:S05]  /*4670*/  SHFL.BFLY PT, R35, R6, 0x2, 0x1f ;  /* 0x0c401f0006237f89 */ /* 0x000e6a00000e0000 */
[----:B------:R-:W-:Y:S08]  /*4680*/  MUFU.EX2 R132, R132 ;  /* 0x0000008400847308 */ /* 0x000ff00000000800 */
[----:B------:R-:W-:Y:S08]  /*4690*/  MUFU.EX2 R11, R11 ;  /* 0x0000000b000b7308 */ /* 0x000ff00000000800 */
[----:B------:R-:W-:Y:S01]  /*46a0*/  MUFU.EX2 R134, R134 ;  /* 0x0000008600867308 */ /* 0x000fe20000000800 */
[----:B-1----:R-:W-:Y:S01]  /*46b0*/  FMNMX.FTZ R41, R6, R35, !PT ;  /* 0x0000002306297209 */ /* 0x002fe20007810000 */
[-CC-:B------:R-:W-:Y:S01]  /*46c0*/  FFMA.FTZ R35, R94, R43.reuse, -R25.reuse ;  /* 0x0000002b5e237223 */ /* 0x180fe20000010819 */
[----:B------:R-:W-:-:S03]  /*46d0*/  FFMA.FTZ R25, R2, R43, -R25 ;  /* 0x0000002b02197223 */ /* 0x000fc60000010819 */
[----:B------:R-:W1:Y:S02]  /*46e0*/  SHFL.BFLY PT, R6, R41, 0x1, 0x1f ;  /* 0x0c201f0029067f89 */ /* 0x000e6400000e0000 */
[----:B------:R-:W-:Y:S08]  /*46f0*/  MUFU.EX2 R15, R15 ;  /* 0x0000000f000f7308 */ /* 0x000ff00000000800 */
[----:B------:R-:W-:Y:S08]  /*4700*/  MUFU.EX2 R128, R128 ;  /* 0x0000008000807308 */ /* 0x000ff00000000800 */
[----:B------:R-:W-:Y:S01]  /*4710*/  MUFU.EX2 R27, R27 ;  /* 0x0000001b001b7308 */ /* 0x000fe20000000800 */
[----:B-1----:R-:W-:-:S07]  /*4720*/  FMNMX.FTZ R6, R41, R6, !PT ;  /* 0x0000000629067209 */ /* 0x002fce0007810000 */
[----:B------:R-:W-:Y:S01]  /*4730*/  MUFU.EX2 R130, R130 ;  /* 0x0000008200827308 */ /* 0x000fe20000000800 */
[C---:B------:R-:W-:Y:S01]  /*4740*/  FSETP.NEU.FTZ.AND P2, PT, R6.reuse, -INF , PT ;  /* 0xff8000000600780b */ /* 0x040fe20003f5d000 */
[----:B------:R-:W-:-:S06]  /*4750*/  FMUL.FTZ R41, R6, R43 ;  /* 0x0000002b06297220 */ /* 0x000fcc0000410000 */
[----:B------:R-:W-:Y:S01]  /*4760*/  MUFU.EX2 R33, R33 ;  /* 0x0000002100217308 */ /* 0x000fe20000000800 */
[----:B------:R-:W-:Y:S02]  /*4770*/  FSEL R41, R41, RZ, P2 ;  /* 0x000000ff29297208 */ /* 0x000fe40001000000 */
[----:B------:R-:W-:-:S03]  /*4780*/  PLOP3.LUT P2, PT, PT, PT, UP1, 0x40, 0x0 ;  /* 0x000000000000781c */ /* 0x000fc60003f4e818 */
[-CC-:B------:R-:W-:Y:S01]  /*4790*/  FFMA.FTZ R137, R20, R43.reuse, -R41.reuse ;  /* 0x0000002b14897223 */ /* 0x180fe20000010829 */
[-C--:B------:R-:W-:Y:S01]  /*47a0*/  FFMA.FTZ R20, R26, R43.reuse, -R41 ;  /* 0x0000002b1a147223 */ /* 0x080fe20000010829 */
[----:B------:R-:W-:Y:S01]  /*47b0*/  FADD.FTZ R26, R150, R45 ;  /* 0x0000002d961a7221 */ /* 0x000fe20000010000 */
[-CC-:B------:R-:W-:Y:S01]  /*47c0*/  FFMA.FTZ R149, R0, R43.reuse, -R41.reuse ;  /* 0x0000002b00957223 */ /* 0x180fe20000010829 */
[-CC-:B------:R-:W-:Y:S01]  /*47d0*/  FFMA.FTZ R0, R80, R43.reuse, -R41.reuse ;  /* 0x0000002b50007223 */ /* 0x180fe20000010829 */
[-CC-:B------:R-:W-:Y:S01]  /*47e0*/  FFMA.FTZ R139, R30, R43.reuse, -R41.reuse ;  /* 0x0000002b1e8b7223 */ /* 0x180fe20000010829 */
[----:B--2---:R-:W-:Y:S01]  /*47f0*/  FADD.FTZ R45, R5, R26 ;  /* 0x0000001a052d7221 */ /* 0x004fe20000010000 */
[-CC-:B------:R-:W-:Y:S01]  /*4800*/  FFMA.FTZ R151, R68, R43.reuse, -R41.reuse ;  /* 0x0000002b44977223 */ /* 0x180fe20000010829 */
[-C--:B------:R-:W-:Y:S01]  /*4810*/  FFMA.FTZ R2, R78, R43.reuse, -R41 ;  /* 0x0000002b4e027223 */ /* 0x080fe20000010829 */
[----:B------:R-:W-:Y:S01]  /*4820*/  MUFU.EX2 R149, R149 ;  /* 0x0000009500957308 */ /* 0x000fe20000000800 */
[----:B0-----:R-:W-:Y:S01]  /*4830*/  FADD.FTZ R30, R144, R45 ;  /* 0x0000002d901e7221 */ /* 0x001fe20000010000 */
[-CC-:B------:R-:W-:Y:S01]  /*4840*/  FFMA.FTZ R145, R64, R43.reuse, -R41.reuse ;  /* 0x0000002b40917223 */ /* 0x180fe20000010829 */
[-CC-:B------:R-:W-:Y:S01]  /*4850*/  FFMA.FTZ R28, R76, R43.reuse, -R41.reuse ;  /* 0x0000002b4c1c7223 */ /* 0x180fe20000010829 */
[-CC-:B------:R-:W-:Y:S01]  /*4860*/  FFMA.FTZ R26, R32, R43.reuse, -R41.reuse ;  /* 0x0000002b201a7223 */ /* 0x180fe20000010829 */
[----:B----4-:R-:W-:Y:S01]  /*4870*/  FADD.FTZ R45, R7, R30 ;  /* 0x0000001e072d7221 */ /* 0x010fe20000010000 */
[-CC-:B------:R-:W-:Y:S01]  /*4880*/  FFMA.FTZ R147, R66, R43.reuse, -R41.reuse ;  /* 0x0000002b42937223 */ /* 0x180fe20000010829 */
[-C--:B------:R-:W-:Y:S01]  /*4890*/  FFMA.FTZ R133, R34, R43.reuse, -R41 ;  /* 0x0000002b22857223 */ /* 0x080fe20000010829 */
[----:B------:R-:W0:Y:S01]  /*48a0*/  MUFU.EX2 R0, R0 ;  /* 0x0000000000007308 */ /* 0x000e220000000800 */
[----:B-----5:R-:W-:Y:S01]  /*48b0*/  FADD.FTZ R30, R146, R45 ;  /* 0x0000002d921e7221 */ /* 0x020fe20000010000 */
[-CC-:B------:R-:W-:Y:S01]  /*48c0*/  FFMA.FTZ R56, R74, R43.reuse, -R41.reuse ;  /* 0x0000002b4a387223 */ /* 0x180fe20000010829 */
[-CC-:B------:R-:W-:Y:S01]  /*48d0*/  FFMA.FTZ R141, R14, R43.reuse, -R41.reuse ;  /* 0x0000002b0e8d7223 */ /* 0x180fe20000010829 */
[-CC-:B------:R-:W-:Y:S01]  /*48e0*/  FFMA.FTZ R14, R72, R43.reuse, -R41.reuse ;  /* 0x0000002b480e7223 */ /* 0x180fe20000010829 */
[----:B------:R-:W-:Y:S01]  /*48f0*/  FADD.FTZ R45, R9, R30 ;  /* 0x0000001e092d7221 */ /* 0x000fe20000010000 */
[-CC-:B------:R-:W-:Y:S01]  /*4900*/  FFMA.FTZ R30, R36, R43.reuse, -R41.reuse ;  /* 0x0000002b241e7223 */ /* 0x180fe20000010829 */
[-C--:B------:R-:W-:Y:S01]  /*4910*/  FFMA.FTZ R143, R8, R43.reuse, -R41 ;  /* 0x0000002b088f7223 */ /* 0x080fe20000010829 */
[----:B------:R-:W1:Y:S01]  /*4920*/  MUFU.EX2 R151, R151 ;  /* 0x0000009700977308 */ /* 0x000e620000000800 */
[----:B------:R-:W-:Y:S01]  /*4930*/  FADD.FTZ R32, R140, R45 ;  /* 0x0000002d8c207221 */ /* 0x000fe20000010000 */
[-CC-:B------:R-:W-:Y:S01]  /*4940*/  FFMA.FTZ R8, R70, R43.reuse, -R41.reuse ;  /* 0x0000002b46087223 */ /* 0x180fe20000010829 */
[-CC-:B------:R-:W-:Y:S01]  /*4950*/  FFMA.FTZ R135, R38, R43.reuse, -R41.reuse ;  /* 0x0000002b26877223 */ /* 0x180fe20000010829 */
[-CC-:B------:R-:W-:Y:S01]  /*4960*/  FFMA.FTZ R129, R42, R43.reuse, -R41.reuse ;  /* 0x0000002b2a817223 */ /* 0x180fe20000010829 */
[----:B---3--:R-:W-:Y:S01]  /*4970*/  FADD.FTZ R45, R13, R32 ;  /* 0x000000200d2d7221 */ /* 0x008fe20000010000 */
[----:B------:R-:W-:Y:S01]  /*4980*/  F2FP.BF16.F32.PACK_AB R150, R5, R150 ;  /* 0x000000960596723e */ /* 0x000fe200000010ff */
[-C--:B------:R-:W-:Y:S01]  /*4990*/  FFMA.FTZ R131, R46, R43.reuse, -R41 ;  /* 0x0000002b2e837223 */ /* 0x080fe20000010829 */
[----:B------:R-:W2:Y:S01]  /*49a0*/  MUFU.EX2 R2, R2 ;  /* 0x0000000200027308 */ /* 0x000ea20000000800 */
[----:B0-----:R-:W-:Y:S01]  /*49b0*/  FADD.FTZ R34, R149, R0 ;  /* 0x0000000095227221 */ /* 0x001fe20000010000 */
[----:B------:R-:W-:Y:S01]  /*49c0*/  FADD.FTZ R32, R142, R45 ;  /* 0x0000002d8e207221 */ /* 0x000fe20000010000 */
[-CC-:B------:R-:W-:Y:S01]  /*49d0*/  FFMA.FTZ R48, R48, R43.reuse, -R41.reuse ;  /* 0x0000002b30307223 */ /* 0x180fe20000010829 */
[-CC-:B------:R-:W-:Y:S01]  /*49e0*/  FFMA.FTZ R50, R50, R43.reuse, -R41.reuse ;  /* 0x0000002b32327223 */ /* 0x180fe20000010829 */
[-CC-:B------:R-:W-:Y:S01]  /*49f0*/  FFMA.FTZ R52, R52, R43.reuse, -R41.reuse ;  /* 0x0000002b34347223 */ /* 0x180fe20000010829 */
[----:B------:R-:W-:Y:S01]  /*4a00*/  FADD.FTZ R47, R21, R32 ;  /* 0x00000020152f7221 */ /* 0x000fe20000010000 */
[-C--:B------:R-:W-:Y:S01]  /*4a10*/  FFMA.FTZ R32, R40, R43.reuse, -R41 ;  /* 0x0000002b28207223 */ /* 0x080fe20000010829 */
[----:B------:R-:W0:Y:S01]  /*4a20*/  MUFU.EX2 R145, R145 ;  /* 0x0000009100917308 */ /* 0x000e220000000800 */
[----:B-1----:R-:W-:Y:S01]  /*4a30*/  FADD.FTZ R45, R151, R34 ;  /* 0x00000022972d7221 */ /* 0x002fe20000010000 */
[----:B------:R-:W-:Y:S01]  /*4a40*/  FADD.FTZ R36, R136, R47 ;  /* 0x0000002f88247221 */ /* 0x000fe20000010000 */
[-CC-:B------:R-:W-:Y:S01]  /*4a50*/  FFMA.FTZ R54, R54, R43.reuse, -R41.reuse ;  /* 0x0000002b36367223 */ /* 0x180fe20000010829 */
[-CC-:B------:R-:W-:Y:S01]  /*4a60*/  FFMA.FTZ R10, R10, R43.reuse, -R41.reuse ;  /* 0x0000002b0a0a7223 */ /* 0x180fe20000010829 */
[-CC-:B------:R-:W-:Y:S01]  /*4a70*/  FFMA.FTZ R12, R12, R43.reuse, -R41.reuse ;  /* 0x0000002b0c0c7223 */ /* 0x180fe20000010829 */
[----:B------:R-:W-:Y:S01]  /*4a80*/  FADD.FTZ R47, R31, R36 ;  /* 0x000000241f2f7221 */ /* 0x000fe20000010000 */
[----:B------:R-:W-:Y:S01]  /*4a90*/  FFMA.FTZ R102, R102, R43, -R41 ;  /* 0x0000002b66667223 */ /* 0x000fe20000010829 */
[----:B------:R-:W1:Y:S01]  /*4aa0*/  MUFU.EX2 R28, R28 ;  /* 0x0000001c001c7308 */ /* 0x000e620000000800 */
[----:B--2---:R-:W-:Y:S01]  /*4ab0*/  FADD.FTZ R34, R2, R45 ;  /* 0x0000002d02227221 */ /* 0x004fe20000010000 */
[----:B------:R-:W-:Y:S01]  /*4ac0*/  FADD.FTZ R38, R138, R47 ;  /* 0x0000002f8a267221 */ /* 0x000fe20000010000 */
[----:B------:R-:W-:Y:S01]  /*4ad0*/  F2FP.BF16.F32.PACK_AB R149, R0, R149 ;  /* 0x000000950095723e */ /* 0x000fe200000010ff */
[----:B------:R-:W-:Y:S01]  /*4ae0*/  FFMA.FTZ R24, R24, R43, -R41 ;  /* 0x0000002b18187223 */ /* 0x000fe20000010829 */
[----:B------:R-:W-:Y:S01]  /*4af0*/  F2FP.BF16.F32.PACK_AB R151, R2, R151 ;  /* 0x000000970297723e */ /* 0x000fe200000010ff */
[----:B------:R-:W-:Y:S01]  /*4b00*/  FADD.FTZ R47, R29, R38 ;  /* 0x000000261d2f7221 */ /* 0x000fe20000010000 */
[----:B------:R-:W-:Y:S01]  /*4b10*/  F2FP.BF16.F32.PACK_AB R144, R7, R144 ;  /* 0x000000900790723e */ /* 0x000fe200000010ff */
[----:B------:R-:W2:Y:S01]  /*4b20*/  MUFU.EX2 R147, R147 ;  /* 0x0000009300937308 */ /* 0x000ea20000000800 */
[----:B0-----:R-:W-:Y:S01]  /*4b30*/  FADD.FTZ R45, R145, R34 ;  /* 0x00000022912d7221 */ /* 0x001fe20000010000 */
[----:B------:R-:W-:Y:S01]  /*4b40*/  FADD.FTZ R38, R132, R47 ;  /* 0x0000002f84267221 */ /* 0x000fe20000010000 */
[-CC-:B------:R-:W-:Y:S01]  /*4b50*/  FFMA.FTZ R34, R44, R43.reuse, -R41.reuse ;  /* 0x0000002b2c227223 */ /* 0x180fe20000010829 */
[----:B------:R-:W-:Y:S01]  /*4b60*/  FFMA.FTZ R41, R100, R43, -R41 ;  /* 0x0000002b64297223 */ /* 0x000fe20000010829 */
[----:B------:R-:W-:Y:S01]  /*4b70*/  F2FP.BF16.F32.PACK_AB R146, R9, R146 ;  /* 0x000000920992723e */ /* 0x000fe200000010ff */
        /* <DEDUP_REMOVED lines=8> */
[----:B------:R-:W-:Y:S01]  /*4c00*/  F2FP.BF16.F32.PACK_AB R138, R29, R138 ;  /* 0x0000008a1d8a723e */ /* 0x000fe200000010ff */
[----:B------:R-:W1:Y:S01]  /*4c10*/  MUFU.EX2 R141, R141 ;  /* 0x0000008d008d7308 */ /* 0x000e620000000800 */
[----:B--2---:R-:W-:Y:S01]  /*4c20*/  FADD.FTZ R45, R147, R36 ;  /* 0x00000024932d7221 */ /* 0x004fe20000010000 */
[----:B------:R-:W-:Y:S01]  /*4c30*/  FADD.FTZ R38, R128, R47 ;  /* 0x0000002f80267221 */ /* 0x000fe20000010000 */
[----:B------:R-:W-:Y:S02]  /*4c40*/  F2FP.BF16.F32.PACK_AB R132, R11, R132 ;  /* 0x000000840b84723e */ /* 0x000fe400000010ff */
[----:B------:R-:W-:Y:S02]  /*4c50*/  F2FP.BF16.F32.PACK_AB R134, R15, R134 ;  /* 0x000000860f86723e */ /* 0x000fe400000010ff */
[----:B------:R-:W-:Y:S01]  /*4c60*/  F2FP.BF16.F32.PACK_AB R128, R27, R128 ;  /* 0x000000801b80723e */ /* 0x000fe200000010ff */
[----:B------:R-:W2:Y:S01]  /*4c70*/  MUFU.EX2 R14, R14 ;  /* 0x0000000e000e7308 */ /* 0x000ea20000000800 */
[----:B0-----:R-:W-:Y:S01]  /*4c80*/  FADD.FTZ R36, R56, R45 ;  /* 0x0000002d38247221 */ /* 0x001fe20000010000 */
[----:B------:R-:W-:-:S02]  /*4c90*/  F2FP.BF16.F32.PACK_AB R145, R28, R145 ;  /* 0x000000911c91723e */ /* 0x000fc400000010ff */
[----:B------:R-:W-:-:S04]  /*4ca0*/  F2FP.BF16.F32.PACK_AB R147, R56, R147 ;  /* 0x000000933893723e */ /* 0x000fc800000010ff */
        /* <DEDUP_REMOVED lines=9> */
[----:B------:R-:W-:Y:S01]  /*4d40*/  FADD.FTZ R45, R27, R38 ;  /* 0x000000261b2d7221 */ /* 0x000fe20000010000 */
[----:B------:R-:W-:-:S03]  /*4d50*/  F2FP.BF16.F32.PACK_AB R143, R8, R143 ;  /* 0x0000008f088f723e */ /* 0x000fc600000010ff */
[----:B------:R-:W-:Y:S01]  /*4d60*/  FADD.FTZ R38, R130, R45 ;  /* 0x0000002d82267221 */ /* 0x000fe20000010000 */
[----:B------:R-:W-:Y:S01]  /*4d70*/  F2FP.BF16.F32.PACK_AB R130, R33, R130 ;  /* 0x000000822182723e */ /* 0x000fe200000010ff */
[----:B------:R-:W1:Y:S01]  /*4d80*/  MUFU.EX2 R139, R139 ;  /* 0x0000008b008b7308 */ /* 0x000e620000000800 */
[----:B--2---:R-:W-:Y:S01]  /*4d90*/  FADD.FTZ R3, R137, R36 ;  /* 0x0000002489037221 */ /* 0x004fe20000010000 */
[----:B------:R-:W-:-:S06]  /*4da0*/  FADD.FTZ R5, R33, R38 ;  /* 0x0000002621057221 */ /* 0x000fcc0000010000 */
        /* <DEDUP_REMOVED lines=59> */
[----:B------:R-:W-:Y:S01]  /*5160*/  F2FP.BF16.F32.PACK_AB R121, R121, R12 ;  /* 0x0000000c7979723e */ /* 0x000fe200000010ff */
[----:B------:R-:W-:-:S05]  /*5170*/  VIADD R0, R88, 0xfffffffe ;  /* 0xfffffffe58007836 */ /* 0x000fca0000000000 */
[----:B------:R-:W2:Y:S01]  /*5180*/  MUFU.EX2 R41, R41 ;  /* 0x0000002900297308 */ /* 0x000ea20000000800 */
[----:B0-----:R-:W-:Y:S01]  /*5190*/  FADD.FTZ R2, R24, R5 ;  /* 0x0000000518027221 */ /* 0x001fe20000010000 */
[C---:B-1----:R-:W-:Y:S01]  /*51a0*/  FADD.FTZ R3, R25.reuse, R38 ;  /* 0x0000002619037221 */ /* 0x042fe20000010000 */
[----:B------:R-:W-:Y:S02]  /*51b0*/  F2FP.BF16.F32.PACK_AB R122, R25, R122 ;  /* 0x0000007a197a723e */ /* 0x000fe400000010ff */
        /* <DEDUP_REMOVED lines=13> */
.L_x_1052:
[----:B------:R-:W-:-:S11]  /*5290*/  UISETP.NE.AND UP2, UPT, UR7, 0x1, UPT ;  /* 0x000000010700788c */ /* 0x000fd6000bf45270 */
[----:B------:R-:W-:Y:S02]  /*52a0*/  @UP2 ULDC.64 UR18, c[0x0][0x9e8] ;  /* 0x00027a0000122ab9 */ /* 0x000fe40000000a00 */
[----:B------:R-:W-:-:S04]  /*52b0*/  UIMAD.WIDE.U32 UR10, UR14, UR18, URZ ;  /* 0x000000120e0a72a5 */ /* 0x000fc8000f8e003f */
[----:B------:R-:W-:-:S12]  /*52c0*/  @UP2 USHF.R.U32.HI UR14, URZ, UR19, UR11 ;  /* 0x000000133f0e2299 */ /* 0x000fd8000801160b */
.L_x_1053:
[----:B------:R-:W-:-:S04]  /*52d0*/  UIMAD UR7, UR14, UR7, UR7 ;  /* 0x000000070e0772a4 */ /* 0x000fc8000f8e0207 */
[----:B------:R-:W-:-:S04]  /*52e0*/  UISETP.LT.AND UP2, UPT, UR6, UR7, UPT ;  /* 0x000000070600728c */ /* 0x000fc8000bf41270 */
[----:B------:R-:W-:-:S12]  /*52f0*/  USEL UR6, UR6, UR7, UP2 ;  /* 0x0000000706067287 */ /* 0x000fd80009000000 */
.L_x_1051:
        /* <DEDUP_REMOVED lines=26> */
[----:B------:R-:W-:-:S05]  /*54a0*/  ULDC UR23, c[0x0][0x9e0] ;  /* 0x0002780000177ab9 */ /* 0x000fca0000000800 */
.L_x_1071:
        /* <DEDUP_REMOVED lines=9> */
.L_x_1056:
[----:B------:R-:W-:Y:S01]  /*5540*/  ULEA UR6, UR26, UR45, 0x3 ;  /* 0x0000002d1a067291 */ /* 0x000fe2000f8e183f */
[----:B------:R-:W-:-:S05]  /*5550*/  IMAD.U32 R5, RZ, RZ, UR25 ;  /* 0x00000019ff057e24 */ /* 0x000fca000f8e00ff */
[----:B------:R-:W-:-:S04]  /*5560*/  SHF.L.U32 R5, R5, 0x1f, RZ ;  /* 0x0000001f05057819 */ /* 0x000fc800000006ff */
[----:B------:R0:W1:Y:S01]  /*5570*/  SYNCS.PHASECHK.TRANS64.TRYWAIT P2, [UR6+0x16830], R5 ;  /* 0x01683005ff0075a7 */ /* 0x0000620008040146 */
[----:B------:R-:W-:Y:S05]  /*5580*/  @!P0 BRA `(.L_x_1057) ;  /* 0x0000000000048947 */ /* 0x000fea0003800000 */
[----:B------:R-:W-:Y:S01]  /*5590*/  BPT.TRAP 0x1 ;  /* 0x000000040000795c */ /* 0x000fe20000300000 */
.L_x_1057:
[----:B-1----:R-:W-:Y:S05]  /*55a0*/  @P2 BRA `(.L_x_1055) ;  /* 0x0000000000082947 */ /* 0x002fea0003800000 */
[----:B------:R-:W1:Y:S02]  /*55b0*/  SYNCS.PHASECHK.TRANS64.TRYWAIT P2, [UR6+0x16830], R5 ;  /* 0x01683005ff0075a7 */ /* 0x000e640008040146 */
[----:B-1----:R-:W-:Y:S05]  /*55c0*/  @!P2 BRA `(.L_x_1058) ;  /* 0x0000010c0030a947 */ /* 0x002fea0003800000 */
.L_x_1055:
        /* <DEDUP_REMOVED lines=25> */
.L_x_1060:
[----:B------:R-:W-:Y:S01]  /*5760*/  ULEA UR6, UR37, UR45, 0x3 ;  /* 0x0000002d25067291 */ /* 0x000fe2000f8e183f */
[----:B------:R-:W-:-:S05]  /*5770*/  IMAD.U32 R5, RZ, RZ, UR46 ;  /* 0x0000002eff057e24 */ /* 0x000fca000f8e00ff */
[----:B------:R-:W-:-:S04]  /*5780*/  SHF.L.U32 R5, R5, 0x1f, RZ ;  /* 0x0000001f05057819 */ /* 0x000fc800000006ff */
[----:B------:R0:W1:Y:S01]  /*5790*/  SYNCS.PHASECHK.TRANS64.TRYWAIT P2, [UR6+0x16850], R5 ;  /* 0x01685005ff0075a7 */ /* 0x0000620008040146 */
[----:B------:R-:W-:Y:S05]  /*57a0*/  @!P0 BRA `(.L_x_1061) ;  /* 0x0000000000048947 */ /* 0x000fea0003800000 */
[----:B------:R-:W-:Y:S01]  /*57b0*/  BPT.TRAP 0x1 ;  /* 0x000000040000795c */ /* 0x000fe20000300000 */
.L_x_1061:
[----:B-1----:R-:W-:Y:S05]  /*57c0*/  @P2 BRA `(.L_x_1059) ;  /* 0x0000000000082947 */ /* 0x002fea0003800000 */
[----:B------:R-:W1:Y:S02]  /*57d0*/  SYNCS.PHASECHK.TRANS64.TRYWAIT P2, [UR6+0x16850], R5 ;  /* 0x01685005ff0075a7 */ /* 0x000e640008040146 */
[----:B-1----:R-:W-:Y:S05]  /*57e0*/  @!P2 BRA `(.L_x_1062) ;  /* 0x0000010800c0a947 */ /* 0x002fea0003800000 */
.L_x_1059:
[----:B------:R-:W-:Y:S01]  /*57f0*/  UIADD3 UR6, UR45, 0x400, URZ ;  /* 0x000004002d067890 */ /* 0x000fe2000fffe03f */
[----:B------:R-:W-:Y:S01]  /*5800*/  WARPGROUP.ARRIVE ;  /* 0x00000000000079c5 */ /* 0x000fe20000000000 */
[----:B------:R-:W-:Y:S01]  /*5810*/  UMOV UR7, 0x40000040 ;  /* 0x4000004000077882 */ /* 0x000fe20000000000 */
[----:B------:R-:W-:Y:S01]  /*5820*/  PLOP3.LUT P2, PT, PT, PT, UP0, 0x80, 0x0 ;  /* 0x000000000000781c */ /* 0x000fe20003f4f008 */
[----:B------:R-:W-:Y:S01]  /*5830*/  USHF.R.U32.HI UR6, URZ, 0x4, UR6 ;  /* 0x000000043f067899 */ /* 0x000fe20008011606 */
[----:B01----:R-:W-:Y:S01]  /*5840*/  FMUL.FTZ R5, R24, UR24 ;  /* 0x0000001818057c20 */ /* 0x003fe20008410000 */
[----:B------:R-:W-:Y:S01]  /*5850*/  FMUL.FTZ R24, R36, UR24 ;  /* 0x0000001824187c20 */ /* 0x000fe20008410000 */
[----:B------:R-:W-:Y:S01]  /*5860*/  FMUL.FTZ R36, R44, UR24 ;  /* 0x000000182c247c20 */ /* 0x000fe20008410000 */
[----:B------:R-:W-:Y:S01]  /*5870*/  ULOP3.LUT UR6, UR6, 0x3fff, URZ, 0xc0, !UPT ;  /* 0x00003fff06067892 */ /* 0x000fe2000f8ec03f */
[----:B------:R-:W-:Y:S01]  /*5880*/  FMUL.FTZ R44, R55, UR24 ;  /* 0x00000018372c7c20 */ /* 0x000fe20008410000 */
[----:B------:R-:W-:Y:S01]  /*5890*/  PLOP3.LUT P3, PT, PT, PT, UP0, 0x80, 0x0 ;  /* 0x000000000000781c */ /* 0x000fe20003f6f008 */
[----:B------:R-:W-:Y:S01]  /*58a0*/  FMUL.FTZ R55, R61, UR24 ;  /* 0x000000183d377c20 */ /* 0x000fe20008410000 */
[----:B------:R-:W-:Y:S01]  /*58b0*/  ULEA UR10, UR37, UR6, 0xa ;  /* 0x00000006250a7291 */ /* 0x000fe2000f8e503f */
[----:B------:R-:W-:Y:S01]  /*58c0*/  FMUL.FTZ R61, R74, UR24 ;  /* 0x000000184a3d7c20 */ /* 0x000fe20008410000 */
[----:B------:R-:W-:Y:S01]  /*58d0*/  FMUL.FTZ R74, R76, UR24 ;  /* 0x000000184c4a7c20 */ /* 0x000fe20008410000 */
[----:B------:R-:W-:-:S02]  /*58e0*/  VIADD R76, R17, UR41 ;  /* 0x00000029114c7c36 */ /* 0x000fc40008000000 */
        /* <DEDUP_REMOVED lines=34> */
[----:B------:R-:W-:-:S02]  /*5b10*/  IMAD.U32 R33, RZ, RZ, UR26 ;  /* 0x0000001aff217e24 */ /* 0x000fc4000f8e00ff */
        /* <DEDUP_REMOVED lines=26> */
[----:B------:R-:W-:Y:S01]  /*5cc0*/  @!P1 LEA R33, R33, UR45, 0x3 ;  /* 0x0000002d21219c11 */ /* 0x000fe2000f8e18ff */
[----:B------:R-:W-:Y:S01]  /*5cd0*/  IMAD R79, R16, -0x2, R79 ;  /* 0xfffffffe104f7824 */ /* 0x000fe200078e024f */
[----:B------:R-:W0:Y:S01]  /*5ce0*/  MUFU.TANH R5, R5 ;  /* 0x0000000500057308 */ /* 0x000e220000002400 */
[----:B------:R-:W-:-:S02]  /*5cf0*/  IMAD.U32 R78, RZ, RZ, UR38 ;  /* 0x00000026ff4e7e24 */ /* 0x000fc4000f8e00ff */
[----:B------:R-:W-:-:S03]  /*5d00*/  @!P1 VIADD R33, R33, 0x16840 ;  /* 0x0001684021219836 */ /* 0x000fc60000000000 */
[----:B------:R-:W-:Y:S02]  /*5d10*/  IADD3 R81, -R78, UR42, R79 ;  /* 0x0000002a4e517c10 */ /* 0x000fe4000fffe14f */
[----:B------:R-:W1:Y:S01]  /*5d20*/  MUFU.TANH R8, R8 ;  /* 0x0000000800087308 */ /* 0x000e620000002400 */
[----:B------:R-:W-:Y:S02]  /*5d30*/  @!P1 PRMT R33, RZ, 0x654, R33 ;  /* 0x00000654ff219816 */ /* 0x000fe40000000021 */
[C---:B------:R-:W-:Y:S02]  /*5d40*/  VIADD R79, R81.reuse, UR23 ;  /* 0x00000017514f7c36 */ /* 0x040fe40008000000 */
[----:B------:R-:W-:-:S03]  /*5d50*/  VIADD R81, R81, UR21 ;  /* 0x0000001551517c36 */ /* 0x000fc60008000000 */
[----:B------:R-:W2:Y:S01]  /*5d60*/  MUFU.TANH R7, R7 ;  /* 0x0000000700077308 */ /* 0x000ea20000002400 */
[----:B------:R-:W-:Y:S02]  /*5d70*/  WARPGROUP.DEPBAR.LE gsb0, 0x0 ;  /* 0x00008000000079c5 */ /* 0x000fe40000010000 */
[----:B------:R-:W-:-:S06]  /*5d80*/  WARPGROUP.ARRIVE ;  /* 0x00000000000079c5 */ /* 0x000fcc0000000000 */
[----:B------:R-:W3:Y:S01]  /*5d90*/  S2R R151, SR_TID.X ;  /* 0x0000000000977919 */ /* 0x000ee20000002100 */
[----:B------:R-:W4:Y:S01]  /*5da0*/  MUFU.TANH R9, R9 ;  /* 0x0000000900097308 */ /* 0x000f220000002400 */
        /* <DEDUP_REMOVED lines=45> */
[----:B------:R-:W-:Y:S01]  /*6080*/  WARPGROUP.ARRIVE ;  /* 0x00000000000079c5 */ /* 0x000fe20000000000 */
[----:B------:R-:W-:-:S04]  /*6090*/  FMUL.FTZ R138, R85, UR24 ;  /* 0x00000018558a7c20 */ /* 0x000fc80008410000 */
        /* <DEDUP_REMOVED lines=15> */
[----:B------:R-:W-:Y:S01]  /*6190*/  FMUL.FTZ R132, R80, UR24 ;  /* 0x0000001850847c20 */ /* 0x000fe20008410000 */
[----:B------:R-:W-:-:S03]  /*61a0*/  FMUL.FTZ R134, R84, UR24 ;  /* 0x0000001854867c20 */ /* 0x000fc60008410000 */
        /* <DEDUP_REMOVED lines=31> */
[----:B------:R-:W-:Y:S01]  /*63a0*/  @P2 IMAD.HI.U32 R32, R76, UR6, RZ ;  /* 0x000000064c202c27 */ /* 0x000fe2000f8e00ff */
[----:B------:R-:W-:Y:S01]  /*63b0*/  @UP0 ULDC UR6, c[0x0][0x450] ;  /* 0x0001140000060ab9 */ /* 0x000fe20000000800 */
[----:B---3--:R-:W-:-:S03]  /*63c0*/  ISETP.GE.U32.AND P2, PT, R151, 0x180, PT ;  /* 0x000001809700780c */ /* 0x008fc60003f46070 */
[----:B------:R-:W-:Y:S01]  /*63d0*/  @P3 SHF.R.U32.HI R76, RZ, UR6, R32 ;  /* 0x00000006ff4c3c19 */ /* 0x000fe20008011620 */
[----:B------:R-:W-:-:S04]  /*63e0*/  VIADD R32, R22, 0x9 ;  /* 0x0000000916207836 */ /* 0x000fc80000000000 */
[----:B------:R-:W3:Y:S01]  /*63f0*/  SHFL.IDX PT, R72, R76, RZ, 0x1c1f ;  /* 0x001c1fff4c487589 */ /* 0x000ee200000e0000 */
[----:B------:R-:W-:Y:S02]  /*6400*/  SEL R32, R32, 0x9, !P2 ;  /* 0x0000000920207807 */ /* 0x000fe40005000000 */
[----:B------:R-:W-:Y:S01]  /*6410*/  PLOP3.LUT P2, PT, PT, PT, UP1, 0x40, 0x0 ;  /* 0x000000000000781c */ /* 0x000fe20003f4e818 */
[--C-:B---3--:R-:W-:Y:S02]  /*6420*/  IMAD.IADD R83, R79, 0x1, R72.reuse ;  /* 0x000000014f537824 */ /* 0x108fe400078e0248 */
[----:B------:R-:W-:Y:S01]  /*6430*/  IMAD.IADD R85, R81, 0x1, R72 ;  /* 0x0000000151557824 */ /* 0x000fe200078e0248 */
[----:B------:R-:W-:Y:S02]  /*6440*/  WARPGROUP.DEPBAR.LE gsb0, 0x0 ;  /* 0x00008000000079c5 */ /* 0x000fe40000010000 */
[----:B------:R3:W-:Y:S06]  /*6450*/  BAR.ARV R32, 0x100 ;  /* 0x000400200000751d */ /* 0x0007ec0000002000 */
[----:B------:R3:W-:Y:S01]  /*6460*/  @!P1 SYNCS.ARRIVE.TRANS64.RED.A1T0 RZ, [R33+URZ], RZ ;  /* 0x000000ff21ff99a7 */ /* 0x0007e2000810043f */
[----:B012-4-:R-:W-:Y:S05]  /*6470*/  @P2 BRA `(.L_x_1063) ;  /* 0x00000000005c2947 */ /* 0x017fea0003800000 */
[----:B---3--:R-:W-:Y:S01]  /*6480*/  IMAD.U32 R33, RZ, RZ, UR38 ;  /* 0x00000026ff217e24 */ /* 0x008fe2000f8e00ff */
[----:B------:R-:W-:Y:S04]  /*6490*/  BSSY B0, `(.L_x_1064) ;  /* 0x0000011000007945 */ /* 0x000fe80003800000 */
[----:B------:R-:W-:-:S04]  /*64a0*/  IADD3 R72, -R33, UR42, R72 ;  /* 0x0000002a21487c10 */ /* 0x000fc8000fffe148 */
        /* <DEDUP_REMOVED lines=10> */
.L_x_1065:
[----:B------:R-:W-:-:S05]  /*6550*/  IMAD.U32 R78, RZ, RZ, UR22 ;  /* 0x00000016ff4e7e24 */ /* 0x000fca000f8e00ff */
[----:B------:R-:W-:-:S13]  /*6560*/  ISETP.NE.AND P2, PT, R78, 0x1, PT ;  /* 0x000000014e00780c */ /* 0x000fda0003f45270 */
[----:B------:R-:W0:Y:S02]  /*6570*/  @P2 LDC.64 R32, c[0x0][0x9e8] ;  /* 0x00027a00ff202b82 */ /* 0x000e240000000a00 */
[----:B0-----:R-:W-:-:S05]  /*6580*/  @P2 IMAD.HI.U32 R32, R72, R32, RZ ;  /* 0x0000002048202227 */ /* 0x001fca00078e00ff */
[----:B------:R-:W-:-:S07]  /*6590*/  @P2 SHF.R.U32.HI R72, RZ, R33, R32 ;  /* 0x00000021ff482219 */ /* 0x000fce0000011620 */
.L_x_1066:
[----:B------:R-:W-:Y:S05]  /*65a0*/  BSYNC B0 ;  /* 0x0000000000007941 */ /* 0x000fea0003800000 */
.L_x_1064:
[----:B------:R-:W-:-:S04]  /*65b0*/  IMAD R33, R72, R78, -R77 ;  /* 0x0000004e48217224 */ /* 0x000fc800078e0a4d */
[----:B------:R-:W-:-:S05]  /*65c0*/  IMAD R32, R16, -0x2, R33 ;  /* 0xfffffffe10207824 */ /* 0x000fca00078e0221 */
[----:B------:R-:W-:Y:S02]  /*65d0*/  VIADDMNMX R83, R32, R78, R83, PT ;  /* 0x0000004e20537246 */ /* 0x000fe40003800153 */
[----:B------:R-:W-:-:S07]  /*65e0*/  VIMNMX R85, R85, R32, !PT ;  /* 0x0000002055557248 */ /* 0x000fce0007fe0100 */
.L_x_1063:
[----:B------:R-:W-:Y:S01]  /*65f0*/  ISETP.GT.AND P2, PT, R0, -0x1, PT ;  /* 0xffffffff0000780c */ /* 0x000fe20003f44270 */
[----:B---3--:R-:W0:Y:S03]  /*6600*/  SHFL.IDX PT, R32, R76, 0x1, 0x1c1f ;  /* 0x003c1f004c207f89 */ /* 0x008e2600000e0000 */
[C---:B------:R-:W-:Y:S02]  /*6610*/  ISETP.GT.AND P5, PT, R85.reuse, RZ, P2 ;  /* 0x000000ff5500720c */ /* 0x040fe400017a4270 */
[----:B------:R-:W-:Y:S02]  /*6620*/  ISETP.GT.AND P4, PT, R85, 0x1, P2 ;  /* 0x000000015500780c */ /* 0x000fe40001784270 */
        /* <DEDUP_REMOVED lines=8> */
[----:B------:R-:W-:Y:S02]  /*66b0*/  ISETP.GT.AND P5, PT, R85, 0x20, P2 ;  /* 0x000000205500780c */ /* 0x000fe400017a4270 */
[C---:B------:R-:W-:Y:S02]  /*66c0*/  ISETP.LT.OR P6, PT, R83.reuse, 0x9, P6 ;  /* 0x000000095300780c */ /* 0x040fe400037c1670 */
[C---:B------:R-:W-:Y:S02]  /*66d0*/  ISETP.LT.OR P3, PT, R83.reuse, 0xa, P3 ;  /* 0x0000000a5300780c */ /* 0x040fe40001f61670 */
[----:B------:R-:W-:Y:S02]  /*66e0*/  ISETP.LT.OR P5, PT, R83, 0x21, P5 ;  /* 0x000000215300780c */ /* 0x000fe40002fa1670 */
[----:B------:R-:W-:Y:S02]  /*66f0*/  FSEL R72, R8, -INF , !P4 ;  /* 0xff80000008487808 */ /* 0x000fe40006000000 */
[----:B------:R-:W-:-:S02]  /*6700*/  FSEL R10, R10, -INF , !P6 ;  /* 0xff8000000a0a7808 */ /* 0x000fc40007000000 */
[----:B------:R-:W-:Y:S02]  /*6710*/  FSEL R12, R12, -INF , !P3 ;  /* 0xff8000000c0c7808 */ /* 0x000fe40005800000 */
[C---:B------:R-:W-:Y:S02]  /*6720*/  ISETP.GT.AND P4, PT, R85.reuse, 0x11, P2 ;  /* 0x000000115500780c */ /* 0x040fe40001784270 */
        /* <DEDUP_REMOVED lines=25> */
[----:B------:R-:W-:Y:S02]  /*68c0*/  ISETP.GT.AND P3, PT, R85, 0x39, P2 ;  /* 0x000000395500780c */ /* 0x000fe40001764270 */
[----:B------:R-:W-:Y:S01]  /*68d0*/  FSEL R80, R47, -INF , !P5 ;  /* 0xff8000002f507808 */ /* 0x000fe20006800000 */
[----:B0-----:R-:W-:Y:S01]  /*68e0*/  IMAD.IADD R47, R81, 0x1, R32 ;  /* 0x00000001512f7824 */ /* 0x001fe200078e0220 */
[----:B------:R-:W-:-:S02]  /*68f0*/  ISETP.GT.AND P5, PT, R85, 0x50, P2 ;  /* 0x000000505500780c */ /* 0x000fc400017a4270 */
[C---:B------:R-:W-:Y:S02]  /*6900*/  ISETP.LT.OR P4, PT, R83.reuse, 0x32, P4 ;  /* 0x000000325300780c */ /* 0x040fe40002781670 */
[C---:B------:R-:W-:Y:S02]  /*6910*/  ISETP.LT.OR P6, PT, R83.reuse, 0x39, P6 ;  /* 0x000000395300780c */ /* 0x040fe400037c1670 */
[C---:B------:R-:W-:Y:S02]  /*6920*/  ISETP.LT.OR P3, PT, R83.reuse, 0x3a, P3 ;  /* 0x0000003a5300780c */ /* 0x040fe40001f61670 */
[----:B------:R-:W-:Y:S02]  /*6930*/  ISETP.LT.OR P5, PT, R83, 0x51, P5 ;  /* 0x000000515300780c */ /* 0x000fe40002fa1670 */
[----:B------:R-:W-:Y:S02]  /*6940*/  FSEL R42, R42, -INF , !P4 ;  /* 0xff8000002a2a7808 */ /* 0x000fe40006000000 */
[----:B------:R-:W-:-:S02]  /*6950*/  FSEL R76, R43, -INF , !P6 ;  /* 0xff8000002b4c7808 */ /* 0x000fc40007000000 */
[----:B------:R-:W-:Y:S01]  /*6960*/  FSEL R78, R45, -INF , !P3 ;  /* 0xff8000002d4e7808 */ /* 0x000fe20005800000 */
[----:B------:R-:W-:Y:S01]  /*6970*/  IMAD.IADD R45, R79, 0x1, R32 ;  /* 0x000000014f2d7824 */ /* 0x000fe200078e0220 */
        /* <DEDUP_REMOVED lines=33> */
[----:B------:R-:W-:Y:S02]  /*6b90*/  FSEL R74, R74, -INF , !P6 ;  /* 0xff8000004a4a7808 */ /* 0x000fe40007000000 */
[----:B------:R-:W-:-:S02]  /*6ba0*/  FSEL R130, R73, -INF , !P3 ;  /* 0xff80000049827808 */ /* 0x000fc40005800000 */
[C---:B------:R-:W-:Y:S02]  /*6bb0*/  ISETP.GT.AND P4, PT, R85.reuse, 0x71, P2 ;  /* 0x000000715500780c */ /* 0x040fe40001784270 */
        /* <DEDUP_REMOVED lines=9> */
[----:B------:R-:W-:Y:S01]  /*6c50*/  IMAD.U32 R33, RZ, RZ, UR38 ;  /* 0x00000026ff217e24 */ /* 0x000fe2000f8e00ff */
        /* <DEDUP_REMOVED lines=12> */
.L_x_1069:
[----:B------:R-:W-:-:S05]  /*6d20*/  IMAD.U32 R51, RZ, RZ, UR22 ;  /* 0x00000016ff337e24 */ /* 0x000fca000f8e00ff */
[----:B------:R-:W-:-:S13]  /*6d30*/  ISETP.NE.AND P3, PT, R51, 0x1, PT ;  /* 0x000000013300780c */ /* 0x000fda0003f65270 */
[----:B------:R-:W0:Y:S02]  /*6d40*/  @P3 LDC.64 R32, c[0x0][0x9e8] ;  /* 0x00027a00ff203b82 */ /* 0x000e240000000a00 */
[----:B0-----:R-:W-:-:S05]  /*6d50*/  @P3 IMAD.HI.U32 R32, R8, R32, RZ ;  /* 0x0000002008203227 */ /* 0x001fca00078e00ff */
[----:B------:R-:W-:-:S07]  /*6d60*/  @P3 SHF.R.U32.HI R8, RZ, R33, R32 ;  /* 0x00000021ff083219 */ /* 0x000fce0000011620 */
.L_x_1070:
[----:B------:R-:W-:Y:S05]  /*6d70*/  BSYNC B0 ;  /* 0x0000000000007941 */ /* 0x000fea0003800000 */
.L_x_1068:
[----:B------:R-:W-:-:S04]  /*6d80*/  IMAD R77, R8, R51, -R77 ;  /* 0x00000033084d7224 */ /* 0x000fc800078e0a4d */
[----:B------:R-:W-:-:S05]  /*6d90*/  IMAD R8, R16, -0x2, R77 ;  /* 0xfffffffe10087824 */ /* 0x000fca00078e024d */
[----:B------:R-:W-:Y:S02]  /*6da0*/  VIADDMNMX R45, R8, R51, R45, PT ;  /* 0x00000033082d7246 */ /* 0x000fe4000380012d */
[----:B------:R-:W-:-:S07]  /*6db0*/  VIMNMX R47, R47, R8, !PT ;  /* 0x000000082f2f7248 */ /* 0x000fce0007fe0100 */
.L_x_1067:
[----:B------:R-:W-:Y:S01]  /*6dc0*/  FMNMX.FTZ R33, R5, R4, !PT ;  /* 0x0000000405217209 */ /* 0x000fe20007810000 */
[----:B------:R-:W0:Y:S01]  /*6dd0*/  LDC R43, c[0x0][0x988] ;  /* 0x00026200ff2b7b82 */ /* 0x000e220000000800 */
[----:B------:R-:W-:Y:S01]  /*6de0*/  ISETP.GT.AND P4, PT, R47, 0x1, P2 ;  /* 0x000000012f00780c */ /* 0x000fe20001784270 */
[----:B------:R-:W-:Y:S01]  /*6df0*/  UMOV UR46, UR25 ;  /* 0x00000019002e7c82 */ /* 0x000fe20008000000 */
        /* <DEDUP_REMOVED lines=19> */
[C---:B------:R-:W-:Y:S02]  /*6f30*/  ISETP.GT.AND P4, PT, R47.reuse, RZ, P2 ;  /* 0x000000ff2f00720c */ /* 0x040fe40001784270 */
[----:B------:R-:W-:Y:S02]  /*6f40*/  FMNMX.FTZ R33, R38, R33, !PT ;  /* 0x0000002126217209 */ /* 0x000fe40007810000 */
[----:B------:R-:W-:-:S02]  /*6f50*/  ISETP.GT.AND P3, PT, R47, 0x9, P2 ;  /* 0x000000092f00780c */ /* 0x000fc40001764270 */
[----:B------:R-:W-:Y:S02]  /*6f60*/  FMNMX.FTZ R33, R40, R33, !PT ;  /* 0x0000002128217209 */ /* 0x000fe40007810000 */
[C---:B------:R-:W-:Y:S02]  /*6f70*/  ISETP.LT.OR P6, PT, R45.reuse, 0x9, P6 ;  /* 0x000000092d00780c */ /* 0x040fe400037c1670 */
[----:B------:R-:W-:Y:S02]  /*6f80*/  FMNMX.FTZ R33, R42, R33, !PT ;  /* 0x000000212a217209 */ /* 0x000fe40007810000 */
[C---:B------:R-:W-:Y:S02]  /*6f90*/  ISETP.LT.OR P4, PT, R45.reuse, 0x1, P4 ;  /* 0x000000012d00780c */ /* 0x040fe40002781670 */
[----:B------:R-:W-:Y:S02]  /*6fa0*/  FMNMX.FTZ R33, R76, R33, !PT ;  /* 0x000000214c217209 */ /* 0x000fe40007810000 */
[----:B------:R-:W-:-:S02]  /*6fb0*/  ISETP.LT.OR P3, PT, R45, 0xa, P3 ;  /* 0x0000000a2d00780c */ /* 0x000fc40001f61670 */
[----:B------:R-:W-:Y:S02]  /*6fc0*/  FMNMX.FTZ R33, R78, R33, !PT ;  /* 0x000000214e217209 */ /* 0x000fe40007810000 */
[----:B------:R-:W-:Y:S02]  /*6fd0*/  FSEL R140, R11, -INF , !P6 ;  /* 0xff8000000b8c7808 */ /* 0x000fe40007000000 */
[----:B------:R-:W-:Y:S02]  /*6fe0*/  FMNMX.FTZ R33, R80, R33, !PT ;  /* 0x0000002150217209 */ /* 0x000fe40007810000 */
[----:B------:R-:W-:Y:S02]  /*6ff0*/  FSEL R11, R7, -INF , !P4 ;  /* 0xff800000070b7808 */ /* 0x000fe40006000000 */
[----:B------:R-:W-:Y:S02]  /*7000*/  FMNMX.FTZ R33, R82, R33, !PT ;  /* 0x0000002152217209 */ /* 0x000fe40007810000 */
[----:B------:R-:W-:-:S02]  /*7010*/  ISETP.GT.AND P5, PT, R47, 0x10, P2 ;  /* 0x000000102f00780c */ /* 0x000fc400017a4270 */
[----:B------:R-:W-:Y:S02]  /*7020*/  FMNMX.FTZ R33, R84, R33, !PT ;  /* 0x0000002154217209 */ /* 0x000fe40007810000 */
[----:B------:R-:W-:Y:S02]  /*7030*/  FSEL R142, R13, -INF , !P3 ;  /* 0xff8000000d8e7808 */ /* 0x000fe40005800000 */
[----:B------:R-:W-:Y:S02]  /*7040*/  FMNMX.FTZ R33, R86, R33, !PT ;  /* 0x0000002156217209 */ /* 0x000fe40007810000 */
[----:B------:R-:W-:Y:S02]  /*7050*/  FMNMX.FTZ R13, R11, R6, !PT ;  /* 0x000000060b0d7209 */ /* 0x000fe40007810000 */
[----:B------:R-:W-:Y:S02]  /*7060*/  FMNMX.FTZ R33, R56, R33, !PT ;  /* 0x0000002138217209 */ /* 0x000fe40007810000 */
[----:B------:R-:W-:-:S02]  /*7070*/  ISETP.LT.OR P5, PT, R45, 0x11, P5 ;  /* 0x000000112d00780c */ /* 0x000fc40002fa1670 */
[----:B------:R-:W-:Y:S02]  /*7080*/  FMNMX.FTZ R33, R120, R33, !PT ;  /* 0x0000002178217209 */ /* 0x000fe40007810000 */
[----:B------:R-:W-:Y:S02]  /*7090*/  FMNMX.FTZ R13, R32, R13, !PT ;  /* 0x0000000d200d7209 */ /* 0x000fe40007810000 */
[----:B------:R-:W-:Y:S02]  /*70a0*/  FMNMX.FTZ R33, R122, R33, !PT ;  /* 0x000000217a217209 */ /* 0x000fe40007810000 */
[----:B------:R-:W-:Y:S02]  /*70b0*/  FSEL R144, R15, -INF , !P5 ;  /* 0xff8000000f907808 */ /* 0x000fe40006800000 */
[----:B------:R-:W-:Y:S02]  /*70c0*/  FMNMX.FTZ R33, R124, R33, !PT ;  /* 0x000000217c217209 */ /* 0x000fe40007810000 */
[----:B------:R-:W-:-:S02]  /*70d0*/  FMNMX.FTZ R13, R140, R13, !PT ;  /* 0x0000000d8c0d7209 */ /* 0x000fc40007810000 */
[----:B------:R-:W-:Y:S02]  /*70e0*/  FMNMX.FTZ R33, R126, R33, !PT ;  /* 0x000000217e217209 */ /* 0x000fe40007810000 */
[C---:B------:R-:W-:Y:S02]  /*70f0*/  ISETP.GT.AND P3, PT, R47.reuse, 0x18, P2 ;  /* 0x000000182f00780c */ /* 0x040fe40001764270 */
        /* <DEDUP_REMOVED lines=11> */
[----:B------:R-:W-:Y:S02]  /*71b0*/  ISETP.LT.OR P3, PT, R45, 0x22, P3 ;  /* 0x000000222d00780c */ /* 0x000fe40001f61670 */
[----:B------:R-:W-:Y:S02]  /*71c0*/  FMNMX.FTZ R33, R138, R33, !PT ;  /* 0x000000218a217209 */ /* 0x000fe40007810000 */
[----:B------:R-:W-:Y:S02]  /*71d0*/  FSEL R31, R31, -INF , !P3 ;  /* 0xff8000001f1f7808 */ /* 0x000fe40005800000 */
[----:B------:R-:W-:Y:S01]  /*71e0*/  ISETP.GT.AND P3, PT, R47, 0x29, P2 ;  /* 0x000000292f00780c */ /* 0x000fe20001764270 */
[----:B------:R-:W1:Y:S03]  /*71f0*/  SHFL.BFLY PT, R8, R33, 0x2, 0x1f ;  /* 0x0c401f0021087f89 */ /* 0x000e6600000e0000 */
[----:B------:R-:W-:-:S02]  /*7200*/  ISETP.LT.OR P4, PT, R45, 0x2a, P3 ;  /* 0x0000002a2d00780c */ /* 0x000fc40001f81670 */
[----:B------:R-:W-:Y:S02]  /*7210*/  ISETP.GT.AND P3, PT, R47, 0x31, P2 ;  /* 0x000000312f00780c */ /* 0x000fe40001764270 */
[----:B------:R-:W-:Y:S02]  /*7220*/  FSEL R35, R35, -INF , !P4 ;  /* 0xff80000023237808 */ /* 0x000fe40006000000 */
[----:B------:R-:W-:Y:S02]  /*7230*/  ISETP.GT.AND P4, PT, R47, 0x38, P2 ;  /* 0x000000382f00780c */ /* 0x000fe40001784270 */
[C---:B------:R-:W-:Y:S02]  /*7240*/  ISETP.LT.OR P3, PT, R45.reuse, 0x32, P3 ;  /* 0x000000322d00780c */ /* 0x040fe40001f61670 */
[----:B------:R-:W-:-:S04]  /*7250*/  ISETP.LT.OR P4, PT, R45, 0x39, P4 ;  /* 0x000000392d00780c */ /* 0x000fc80002781670 */
[----:B------:R-:W-:Y:S02]  /*7260*/  FSEL R41, R41, -INF , !P4 ;  /* 0xff80000029297808 */ /* 0x000fe40006000000 */
[----:B------:R-:W-:-:S04]  /*7270*/  ISETP.GT.AND P4, PT, R47, 0x41, P2 ;  /* 0x000000412f00780c */ /* 0x000fc80001784270 */
[----:B------:R-:W-:Y:S02]  /*7280*/  ISETP.LT.OR P4, PT, R45, 0x42, P4 ;  /* 0x000000422d00780c */ /* 0x000fe40002781670 */
[----:B-1----:R-:W-:Y:S02]  /*7290*/  FMNMX.FTZ R51, R33, R8, !PT ;  /* 0x0000000821337209 */ /* 0x002fe40007810000 */
[----:B------:R-:W-:Y:S02]  /*72a0*/  FSEL R48, R48, -INF , !P4 ;  /* 0xff80000030307808 */ /* 0x000fe40006000000 */
[----:B------:R-:W-:Y:S01]  /*72b0*/  ISETP.GT.AND P4, PT, R47, 0x50, P2 ;  /* 0x000000502f00780c */ /* 0x000fe20001784270 */
[----:B------:R-:W1:Y:S03]  /*72c0*/  SHFL.BFLY PT, R8, R51, 0x1, 0x1f ;  /* 0x0c201f0033087f89 */ /* 0x000e6600000e0000 */
[----:B------:R-:W-:-:S04]  /*72d0*/  ISETP.LT.OR P4, PT, R45, 0x51, P4 ;  /* 0x000000512d00780c */ /* 0x000fc80002781670 */
[----:B------:R-:W-:Y:S02]  /*72e0*/  FSEL R52, R52, -INF , !P4 ;  /* 0xff80000034347808 */ /* 0x000fe40006000000 */
[----:B------:R-:W-:-:S04]  /*72f0*/  ISETP.GT.AND P4, PT, R47, 0x59, P2 ;  /* 0x000000592f00780c */ /* 0x000fc80001784270 */
[----:B------:R-:W-:-:S04]  /*7300*/  ISETP.LT.OR P4, PT, R45, 0x5a, P4 ;  /* 0x0000005a2d00780c */ /* 0x000fc80002781670 */
[----:B------:R-:W-:Y:S02]  /*7310*/  FSEL R60, R60, -INF , !P4 ;  /* 0xff8000003c3c7808 */ /* 0x000fe40006000000 */
[----:B------:R-:W-:-:S04]  /*7320*/  ISETP.GT.AND P4, PT, R47, 0x68, P2 ;  /* 0x000000682f00780c */ /* 0x000fc80001784270 */
[----:B------:R-:W-:Y:S02]  /*7330*/  ISETP.LT.OR P4, PT, R45, 0x69, P4 ;  /* 0x000000692d00780c */ /* 0x000fe40002781670 */
[----:B-1----:R-:W-:Y:S02]  /*7340*/  FMNMX.FTZ R8, R51, R8, !PT ;  /* 0x0000000833087209 */ /* 0x002fe40007810000 */
[----:B------:R-:W-:Y:S02]  /*7350*/  FSEL R64, R64, -INF , !P4 ;  /* 0xff80000040407808 */ /* 0x000fe40006000000 */
[C---:B------:R-:W-:Y:S01]  /*7360*/  FSETP.NEU.FTZ.AND P6, PT, R8.reuse, -INF , PT ;  /* 0xff8000000800780b */ /* 0x040fe20003fdd000 */
[C---:B0-----:R-:W-:Y:S01]  /*7370*/  FMUL.FTZ R9, R8.reuse, R43 ;  /* 0x0000002b08097220 */ /* 0x041fe20000410000 */
[----:B------:R-:W-:Y:S02]  /*7380*/  ISETP.GT.AND P4, PT, R47, 0x71, P2 ;  /* 0x000000712f00780c */ /* 0x000fe40001784270 */
[----:B------:R-:W-:-:S02]  /*7390*/  FSEL R57, R8, RZ, P6 ;  /* 0x000000ff08397208 */ /* 0x000fc40003000000 */
[----:B------:R-:W-:Y:S02]  /*73a0*/  FSEL R9, R9, RZ, P6 ;  /* 0x000000ff09097208 */ /* 0x000fe40003000000 */
[----:B------:R-:W-:Y:S01]  /*73b0*/  ISETP.LT.OR P4, PT, R45, 0x72, P4 ;  /* 0x000000722d00780c */ /* 0x000fe20002781670 */
[----:B------:R-:W-:Y:S02]  /*73c0*/  FADD.FTZ R4, -R57, R4 ;  /* 0x0000000439047221 */ /* 0x000fe40000010100 */
[-CC-:B------:R-:W-:Y:S01]  /*73d0*/  FFMA.FTZ R15, R12, R43.reuse, -R9.reuse ;  /* 0x0000002b0c0f7223 */ /* 0x180fe20000010809 */
[-CC-:B------:R-:W-:Y:S01]  /*73e0*/  FFMA.FTZ R148, R5, R43.reuse, -R9.reuse ;  /* 0x0000002b05947223 */ /* 0x180fe20000010809 */
[-CC-:B------:R-:W-:Y:S01]  /*73f0*/  FFMA.FTZ R5, R72, R43.reuse, -R9.reuse ;  /* 0x0000002b48057223 */ /* 0x180fe20000010809 */
[----:B------:R-:W-:Y:S01]  /*7400*/  FSEL R72, R27, -INF , !P5 ;  /* 0xff8000001b487808 */ /* 0x000fe20006800000 */
[----:B------:R0:W-:Y:S01]  /*7410*/  MUFU.EX2 R7, R15 ;  /* 0x0000000f00077308 */ /* 0x0001e20000000800 */
[-CC-:B------:R-:W-:Y:S01]  /*7420*/  FFMA.FTZ R27, R24, R43.reuse, -R9.reuse ;  /* 0x0000002b181b7223 */ /* 0x180fe20000010809 */
[----:B------:R-:W-:Y:S01]  /*7430*/  ISETP.GT.AND P5, PT, R47, 0x28, P2 ;  /* 0x000000282f00780c */ /* 0x000fe200017a4270 */
[-CC-:B------:R-:W-:Y:S01]  /*7440*/  FFMA.FTZ R24, R26, R43.reuse, -R9.reuse ;  /* 0x0000002b1a187223 */ /* 0x180fe20000010809 */
[-CC-:B------:R-:W-:Y:S01]  /*7450*/  FFMA.FTZ R25, R20, R43.reuse, -R9.reuse ;  /* 0x0000002b14197223 */ /* 0x180fe20000010809 */
[-CC-:B------:R-:W-:Y:S01]  /*7460*/  FFMA.FTZ R12, R14, R43.reuse, -R9.reuse ;  /* 0x0000002b0e0c7223 */ /* 0x180fe20000010809 */
[----:B------:R-:W-:Y:S01]  /*7470*/  ISETP.LT.OR P5, PT, R45, 0x29, P5 ;  /* 0x000000292d00780c */ /* 0x000fe20002fa1670 */
[-CC-:B------:R-:W-:Y:S01]  /*7480*/  FFMA.FTZ R33, R30, R43.reuse, -R9.reuse ;  /* 0x0000002b1e217223 */ /* 0x180fe20000010809 */
[----:B------:R-:W-:Y:S01]  /*7490*/  FSEL R20, R39, -INF , !P3 ;  /* 0xff80000027147808 */ /* 0x000fe20005800000 */
[--C-:B------:R-:W-:Y:S01]  /*74a0*/  FFMA.FTZ R36, R36, R43, -R9.reuse ;  /* 0x0000002b24247223 */ /* 0x100fe20000010809 */
[----:B0-----:R-:W-:Y:S01]  /*74b0*/  FMNMX.FTZ R15, R142, R13, !PT ;  /* 0x0000000d8e0f7209 */ /* 0x001fe20007810000 */
[--C-:B------:R-:W-:Y:S01]  /*74c0*/  FFMA.FTZ R40, R40, R43, -R9.reuse ;  /* 0x0000002b28287223 */ /* 0x100fe20000010809 */
[----:B------:R-:W-:Y:S01]  /*74d0*/  FSEL R34, R34, -INF , !P5 ;  /* 0xff80000022227808 */ /* 0x000fe20006800000 */
[----:B------:R0:W-:Y:S01]  /*74e0*/  MUFU.EX2 R13, R25 ;  /* 0x00000019000d7308 */ /* 0x0001e20000000800 */
[----:B------:R-:W-:Y:S01]  /*74f0*/  FMNMX.FTZ R15, R144, R15, !PT ;  /* 0x0000000f900f7209 */ /* 0x000fe20007810000 */
[-CC-:B------:R-:W-:Y:S01]  /*7500*/  FFMA.FTZ R122, R122, R43.reuse, -R9.reuse ;  /* 0x0000002b7a7a7223 */ /* 0x180fe20000010809 */
[----:B------:R-:W-:Y:S01]  /*7510*/  ISETP.GT.AND P5, PT, R47, 0x30, P2 ;  /* 0x000000302f00780c */ /* 0x000fe200017a4270 */
[--C-:B------:R-:W-:Y:S01]  /*7520*/  FFMA.FTZ R10, R10, R43, -R9.reuse ;  /* 0x0000002b0a0a7223 */ /* 0x100fe20000010809 */
[----:B------:R-:W-:Y:S01]  /*7530*/  FMNMX.FTZ R21, R146, R15, !PT ;  /* 0x0000000f92157209 */ /* 0x000fe20007810000 */
[--C-:B------:R-:W-:Y:S01]  /*7540*/  FFMA.FTZ R51, R130, R43, -R9.reuse ;  /* 0x0000002b82337223 */ /* 0x100fe20000010809 */
[----:B------:R-:W-:Y:S01]  /*7550*/  ISETP.LT.OR P5, PT, R45, 0x31, P5 ;  /* 0x000000312d00780c */ /* 0x000fe20002fa1670 */
[----:B------:R1:W-:Y:S01]  /*7560*/  MUFU.EX2 R15, R27 ;  /* 0x0000001b000f7308 */ /* 0x0003e20000000800 */
[----:B------:R-:W-:Y:S01]  /*7570*/  FMNMX.FTZ R21, R150, R21, !PT ;  /* 0x0000001596157209 */ /* 0x000fe20007810000 */
[----:B------:R-:W-:Y:S01]  /*7580*/  FFMA.FTZ R53, R136, R43, -R9 ;  /* 0x0000002b88357223 */ /* 0x000fe20000010809 */
[----:B------:R-:W-:-:S02]  /*7590*/  FSEL R14, R37, -INF , !P5 ;  /* 0xff800000250e7808 */ /* 0x000fc40006800000 */
[----:B------:R-:W-:Y:S01]  /*75a0*/  FMNMX.FTZ R26, R72, R21, !PT ;  /* 0x00000015481a7209 */ /* 0x000fe20007810000 */
[----:B------:R-:W-:Y:S01]  /*75b0*/  FFMA.FTZ R21, R28, R43, -R9 ;  /* 0x0000002b1c157223 */ /* 0x000fe20000010809 */
[----:B------:R-:W-:Y:S01]  /*75c0*/  ISETP.GT.AND P5, PT, R47, 0x39, P2 ;  /* 0x000000392f00780c */ /* 0x000fe200017a4270 */
[----:B------:R-:W-:Y:S01]  /*75d0*/  MUFU.EX2 R148, R148 ;  /* 0x0000009400947308 */ /* 0x000fe20000000800 */
[----:B------:R-:W-:Y:S02]  /*75e0*/  FMNMX.FTZ R26, R29, R26, !PT ;  /* 0x0000001a1d1a7209 */ /* 0x000fe40007810000 */
[----:B------:R-:W-:Y:S02]  /*75f0*/  ISETP.GT.AND P3, PT, R47, 0x40, P2 ;  /* 0x000000402f00780c */ /* 0x000fe40001764270 */
[----:B0-----:R-:W-:Y:S02]  /*7600*/  FMNMX.FTZ R25, R31, R26, !PT ;  /* 0x0000001a1f197209 */ /* 0x001fe40007810000 */
[----:B------:R-:W-:Y:S01]  /*7610*/  ISETP.LT.OR P5, PT, R45, 0x3a, P5 ;  /* 0x0000003a2d00780c */ /* 0x000fe20002fa1670 */
[----:B------:R-:W-:Y:S01]  /*7620*/  MUFU.EX2 R5, R5 ;  /* 0x0000000500057308 */ /* 0x000fe20000000800 */
[----:B------:R-:W-:-:S02]  /*7630*/  FMNMX.FTZ R26, R34, R25, !PT ;  /* 0x00000019221a7209 */ /* 0x000fc40007810000 */
[----:B------:R-:W-:Y:S02]  /*7640*/  FSEL R44, R44, -INF , !P5 ;  /* 0xff8000002c2c7808 */ /* 0x000fe40006800000 */
[----:B------:R-:W-:Y:S02]  /*7650*/  FMNMX.FTZ R25, R35, R26, !PT ;  /* 0x0000001a23197209 */ /* 0x000fe40007810000 */
[----:B------:R-:W-:Y:S01]  /*7660*/  ISETP.LT.OR P3, PT, R45, 0x41, P3 ;  /* 0x000000412d00780c */ /* 0x000fe20001f61670 */
[----:B------:R-:W-:Y:S01]  /*7670*/  MUFU.EX2 R26, R33 ;  /* 0x00000021001a7308 */ /* 0x000fe20000000800 */
[----:B------:R-:W-:Y:S02]  /*7680*/  FMNMX.FTZ R25, R14, R25, !PT ;  /* 0x000000190e197209 */ /* 0x000fe40007810000 */
[----:B------:R-:W-:Y:S02]  /*7690*/  ISETP.GT.AND P5, PT, R47, 0x48, P2 ;  /* 0x000000482f00780c */ /* 0x000fe400017a4270 */
[----:B------:R-:W-:-:S02]  /*76a0*/  FMNMX.FTZ R28, R20, R25, !PT ;  /* 0x00000019141c7209 */ /* 0x000fc40007810000 */
[----:B------:R-:W-:Y:S01]  /*76b0*/  FSEL R46, R46, -INF , !P3 ;  /* 0xff8000002e2e7808 */ /* 0x000fe20005800000 */
[----:B------:R0:W-:Y:S01]  /*76c0*/  MUFU.EX2 R25, R36 ;  /* 0x0000002400197308 */ /* 0x0001e20000000800 */
[----:B-1----:R-:W-:Y:S01]  /*76d0*/  FMNMX.FTZ R27, R41, R28, !PT ;  /* 0x0000001c291b7209 */ /* 0x002fe20007810000 */
[-CC-:B------:R-:W-:Y:S01]  /*76e0*/  FFMA.FTZ R28, R38, R43.reuse, -R9.reuse ;  /* 0x0000002b261c7223 */ /* 0x180fe20000010809 */
[----:B------:R-:W-:Y:S01]  /*76f0*/  ISETP.GT.AND P3, PT, R47, 0x49, P2 ;  /* 0x000000492f00780c */ /* 0x000fe20001764270 */
[--C-:B------:R-:W-:Y:S01]  /*7700*/  FFMA.FTZ R38, R76, R43, -R9.reuse ;  /* 0x0000002b4c267223 */ /* 0x100fe20000010809 */
[----:B------:R-:W-:Y:S02]  /*7710*/  FMNMX.FTZ R27, R44, R27, !PT ;  /* 0x0000001b2c1b7209 */ /* 0x000fe40007810000 */
[C---:B------:R-:W-:Y:S01]  /*7720*/  ISETP.LT.OR P5, PT, R45.reuse, 0x49, P5 ;  /* 0x000000492d00780c */ /* 0x040fe20002fa1670 */
[----:B------:R-:W-:Y:S01]  /*7730*/  MUFU.EX2 R10, R10 ;  /* 0x0000000a000a7308 */ /* 0x000fe20000000800 */
[----:B------:R-:W-:Y:S01]  /*7740*/  FMNMX.FTZ R27, R46, R27, !PT ;  /* 0x0000001b2e1b7209 */ /* 0x000fe20007810000 */
[----:B0-----:R-:W-:Y:S01]  /*7750*/  FFMA.FTZ R36, R42, R43, -R9 ;  /* 0x0000002b2a247223 */ /* 0x001fe20000010809 */
[----:B------:R-:W-:-:S02]  /*7760*/  ISETP.LT.OR P3, PT, R45, 0x4a, P3 ;  /* 0x0000004a2d00780c */ /* 0x000fc40001f61670 */
[----:B------:R-:W-:Y:S02]  /*7770*/  FSEL R30, R49, -INF , !P5 ;  /* 0xff800000311e7808 */ /* 0x000fe40006800000 */
[----:B------:R-:W-:Y:S01]  /*7780*/  FMNMX.FTZ R33, R48, R27, !PT ;  /* 0x0000001b30217209 */ /* 0x000fe20007810000 */
[----:B------:R-:W-:Y:S01]  /*7790*/  MUFU.EX2 R12, R12 ;  /* 0x0000000c000c7308 */ /* 0x000fe20000000800 */
[C---:B------:R-:W-:Y:S02]  /*77a0*/  ISETP.GT.AND P5, PT, R47.reuse, 0x51, P2 ;  /* 0x000000512f00780c */ /* 0x040fe400017a4270 */
[----:B------:R-:W-:Y:S02]  /*77b0*/  FSEL R50, R50, -INF , !P3 ;  /* 0xff80000032327808 */ /* 0x000fe40005800000 */
[----:B------:R-:W-:Y:S02]  /*77c0*/  FMNMX.FTZ R33, R30, R33, !PT ;  /* 0x000000211e217209 */ /* 0x000fe40007810000 */
[----:B------:R-:W-:Y:S01]  /*77d0*/  ISETP.GT.AND P3, PT, R47, 0x58, P2 ;  /* 0x000000582f00780c */ /* 0x000fe20001764270 */
[----:B------:R0:W-:Y:S01]  /*77e0*/  MUFU.EX2 R27, R40 ;  /* 0x00000028001b7308 */ /* 0x0001e20000000800 */
[----:B------:R-:W-:-:S02]  /*77f0*/  ISETP.LT.OR P5, PT, R45, 0x52, P5 ;  /* 0x000000522d00780c */ /* 0x000fc40002fa1670 */
[----:B------:R-:W-:Y:S02]  /*7800*/  FMNMX.FTZ R33, R50, R33, !PT ;  /* 0x0000002132217209 */ /* 0x000fe40007810000 */
[----:B------:R-:W-:Y:S02]  /*7810*/  FSEL R54, R54, -INF , !P5 ;  /* 0xff80000036367808 */ /* 0x000fe40006800000 */
[----:B------:R-:W-:Y:S01]  /*7820*/  ISETP.LT.OR P3, PT, R45, 0x59, P3 ;  /* 0x000000592d00780c */ /* 0x000fe20001f61670 */
[----:B------:R-:W-:Y:S01]  /*7830*/  MUFU.EX2 R24, R24 ;  /* 0x0000001800187308 */ /* 0x000fe20000000800 */
[----:B------:R-:W-:Y:S01]  /*7840*/  FMNMX.FTZ R33, R52, R33, !PT ;  /* 0x0000002134217209 */ /* 0x000fe20007810000 */
[----:B0-----:R-:W-:Y:S01]  /*7850*/  FFMA.FTZ R40, R78, R43, -R9 ;  /* 0x0000002b4e287223 */ /* 0x001fe20000010809 */
[----:B------:R-:W-:Y:S02]  /*7860*/  ISETP.GT.AND P5, PT, R47, 0x60, P2 ;  /* 0x000000602f00780c */ /* 0x000fe400017a4270 */
[----:B------:R-:W-:-:S02]  /*7870*/  FSEL R58, R58, -INF , !P3 ;  /* 0xff8000003a3a7808 */ /* 0x000fc40005800000 */
[----:B------:R-:W-:Y:S01]  /*7880*/  FMNMX.FTZ R37, R54, R33, !PT ;  /* 0x0000002136257209 */ /* 0x000fe20007810000 */
[----:B------:R-:W-:Y:S01]  /*7890*/  MUFU.EX2 R21, R21 ;  /* 0x0000001500157308 */ /* 0x000fe20000000800 */
[----:B------:R-:W-:Y:S02]  /*78a0*/  ISETP.GT.AND P3, PT, R47, 0x61, P2 ;  /* 0x000000612f00780c */ /* 0x000fe40001764270 */
[C---:B------:R-:W-:Y:S02]  /*78b0*/  ISETP.LT.OR P5, PT, R45.reuse, 0x61, P5 ;  /* 0x000000612d00780c */ /* 0x040fe40002fa1670 */
[----:B------:R-:W-:Y:S02]  /*78c0*/  FMNMX.FTZ R37, R58, R37, !PT ;  /* 0x000000253a257209 */ /* 0x000fe40007810000 */
[----:B------:R-:W-:Y:S01]  /*78d0*/  ISETP.LT.OR P3, PT, R45, 0x62, P3 ;  /* 0x000000622d00780c */ /* 0x000fe20001f61670 */
[----:B------:R0:W-:Y:S01]  /*78e0*/  MUFU.EX2 R33, R38 ;  /* 0x0000002600217308 */ /* 0x0001e20000000800 */
[----:B------:R-:W-:-:S02]  /*78f0*/  FSEL R42, R61, -INF , !P5 ;  /* 0xff8000003d2a7808 */ /* 0x000fc40006800000 */
[----:B------:R-:W-:Y:S02]  /*7900*/  FMNMX.FTZ R37, R60, R37, !PT ;  /* 0x000000253c257209 */ /* 0x000fe40007810000 */
[C---:B------:R-:W-:Y:S02]  /*7910*/  ISETP.GT.AND P5, PT, R47.reuse, 0x69, P2 ;  /* 0x000000692f00780c */ /* 0x040fe400017a4270 */
[----:B------:R-:W-:Y:S01]  /*7920*/  FSEL R76, R62, -INF , !P3 ;  /* 0xff8000003e4c7808 */ /* 0x000fe20005800000 */
[--C-:B------:R-:W-:Y:S01]  /*7930*/  FFMA.FTZ R62, R82, R43, -R9.reuse ;  /* 0x0000002b523e7223 */ /* 0x100fe20000010809 */
[----:B------:R-:W-:Y:S01]  /*7940*/  FMNMX.FTZ R37, R42, R37, !PT ;  /* 0x000000252a257209 */ /* 0x000fe20007810000 */
[----:B0-----:R-:W-:Y:S01]  /*7950*/  FFMA.FTZ R38, R80, R43, -R9 ;  /* 0x0000002b50267223 */ /* 0x001fe20000010809 */
[----:B------:R-:W-:Y:S01]  /*7960*/  ISETP.GT.AND P3, PT, R47, 0x70, P2 ;  /* 0x000000702f00780c */ /* 0x000fe20001764270 */
[----:B------:R-:W-:Y:S01]  /*7970*/  MUFU.EX2 R28, R28 ;  /* 0x0000001c001c7308 */ /* 0x000fe20000000800 */
[----:B------:R-:W-:-:S02]  /*7980*/  ISETP.LT.OR P5, PT, R45, 0x6a, P5 ;  /* 0x0000006a2d00780c */ /* 0x000fc40002fa1670 */
[----:B------:R-:W-:Y:S02]  /*7990*/  FMNMX.FTZ R39, R76, R37, !PT ;  /* 0x000000254c277209 */ /* 0x000fe40007810000 */
[----:B------:R-:W-:Y:S02]  /*79a0*/  FSEL R66, R66, -INF , !P5 ;  /* 0xff80000042427808 */ /* 0x000fe40006800000 */
[----:B------:R-:W-:Y:S01]  /*79b0*/  ISETP.LT.OR P3, PT, R45, 0x71, P3 ;  /* 0x000000712d00780c */ /* 0x000fe20001f61670 */
[----:B------:R-:W-:Y:S01]  /*79c0*/  MUFU.EX2 R37, R38 ;  /* 0x0000002600257308 */ /* 0x000fe20000000800 */
[----:B------:R-:W-:Y:S02]  /*79d0*/  FMNMX.FTZ R39, R64, R39, !PT ;  /* 0x0000002740277209 */ /* 0x000fe40007810000 */
[C---:B------:R-:W-:Y:S02]  /*79e0*/  ISETP.GT.AND P5, PT, R47.reuse, 0x78, P2 ;  /* 0x000000782f00780c */ /* 0x040fe400017a4270 */
[----:B------:R-:W-:Y:S01]  /*79f0*/  FSEL R78, R68, -INF , !P3 ;  /* 0xff800000444e7808 */ /* 0x000fe20005800000 */
[--C-:B------:R-:W-:Y:S01]  /*7a00*/  FFMA.FTZ R68, R86, R43, -R9.reuse ;  /* 0x0000002b56447223 */ /* 0x100fe20000010809 */
[----:B------:R-:W-:Y:S01]  /*7a10*/  FMNMX.FTZ R39, R66, R39, !PT ;  /* 0x0000002742277209 */ /* 0x000fe20007810000 */
[----:B------:R-:W0:Y:S01]  /*7a20*/  MUFU.EX2 R36, R36 ;  /* 0x0000002400247308 */ /* 0x000e220000000800 */
[----:B------:R-:W-:Y:S01]  /*7a30*/  ISETP.GT.AND P2, PT, R47, 0x79, P2 ;  /* 0x000000792f00780c */ /* 0x000fe20001744270 */
[----:B------:R-:W-:Y:S01]  /*7a40*/  FFMA.FTZ R47, R84, R43, -R9 ;  /* 0x0000002b542f7223 */ /* 0x000fe20000010809 */
[----:B------:R-:W-:-:S02]  /*7a50*/  ISETP.LT.OR P5, PT, R45, 0x79, P5 ;  /* 0x000000792d00780c */ /* 0x000fc40002fa1670 */
[----:B------:R-:W-:Y:S02]  /*7a60*/  FSEL R80, R69, -INF , !P4 ;  /* 0xff80000045507808 */ /* 0x000fe40006000000 */
[----:B------:R-:W-:Y:S01]  /*7a70*/  FMNMX.FTZ R39, R78, R39, !PT ;  /* 0x000000274e277209 */ /* 0x000fe20007810000 */
[----:B------:R-:W-:Y:S01]  /*7a80*/  MUFU.EX2 R40, R40 ;  /* 0x0000002800287308 */ /* 0x000fe20000000800 */
[----:B------:R-:W-:Y:S02]  /*7a90*/  ISETP.LT.OR P2, PT, R45, 0x7a, P2 ;  /* 0x0000007a2d00780c */ /* 0x000fe40001741670 */
[----:B------:R-:W-:Y:S01]  /*7aa0*/  FSEL R82, R70, -INF , !P5 ;  /* 0xff80000046527808 */ /* 0x000fe20006800000 */
[--C-:B------:R-:W-:Y:S01]  /*7ab0*/  FFMA.FTZ R70, R124, R43, -R9.reuse ;  /* 0x0000002b7c467223 */ /* 0x100fe20000010809 */
[----:B------:R-:W-:Y:S01]  /*7ac0*/  FMNMX.FTZ R45, R80, R39, !PT ;  /* 0x00000027502d7209 */ /* 0x000fe20007810000 */
[--C-:B------:R-:W-:Y:S01]  /*7ad0*/  FFMA.FTZ R124, R126, R43, -R9.reuse ;  /* 0x0000002b7e7c7223 */ /* 0x100fe20000010809 */
[----:B------:R-:W-:Y:S01]  /*7ae0*/  FSEL R84, R71, -INF , !P2 ;  /* 0xff80000047547808 */ /* 0x000fe20005000000 */
[----:B------:R-:W-:Y:S01]  /*7af0*/  MUFU.EX2 R39, R47 ;  /* 0x0000002f00277308 */ /* 0x000fe20000000800 */
[----:B------:R-:W-:Y:S01]  /*7b00*/  FMNMX.FTZ R45, R82, R45, !PT ;  /* 0x0000002d522d7209 */ /* 0x000fe20007810000 */
[----:B------:R-:W-:Y:S01]  /*7b10*/  FFMA.FTZ R126, R74, R43, -R9 ;  /* 0x0000002b4a7e7223 */ /* 0x000fe20000010809 */
[----:B0-----:R-:W-:-:S02]  /*7b20*/  F2FP.BF16.F32.PACK_AB R136, R36, R27 ;  /* 0x0000001b2488723e */ /* 0x001fc400000010ff */
[----:B------:R-:W-:Y:S01]  /*7b30*/  FMNMX.FTZ R38, R84, R45, !PT ;  /* 0x0000002d54267209 */ /* 0x000fe20007810000 */
[-CC-:B------:R-:W-:Y:S01]  /*7b40*/  FFMA.FTZ R45, R56, R43.reuse, -R9.reuse ;  /* 0x0000002b382d7223 */ /* 0x180fe20000010809 */
[-CC-:B------:R-:W-:Y:S01]  /*7b50*/  FFMA.FTZ R56, R120, R43.reuse, -R9.reuse ;  /* 0x0000002b78387223 */ /* 0x180fe20000010809 */
[----:B------:R0:W-:Y:S01]  /*7b60*/  MUFU.EX2 R47, R122 ;  /* 0x0000007a002f7308 */ /* 0x0001e20000000800 */
[-CC-:B------:R-:W-:Y:S01]  /*7b70*/  FFMA.FTZ R120, R132, R43.reuse, -R9.reuse ;  /* 0x0000002b84787223 */ /* 0x180fe20000010809 */
[----:B------:R-:W1:Y:S06]  /*7b80*/  SHFL.BFLY PT, R49, R38, 0x2, 0x1f ;  /* 0x0c401f0026317f89 */ /* 0x000e6c00000e0000 */
[----:B------:R-:W2:Y:S01]  /*7b90*/  MUFU.EX2 R62, R62 ;  /* 0x0000003e003e7308 */ /* 0x000ea20000000800 */
[----:B0-----:R-:W-:-:S07]  /*7ba0*/  FFMA.FTZ R122, R134, R43, -R9 ;  /* 0x0000002b867a7223 */ /* 0x001fce0000010809 */
[----:B------:R-:W0:Y:S08]  /*7bb0*/  MUFU.EX2 R68, R68 ;  /* 0x0000004400447308 */ /* 0x000e300000000800 */
[----:B------:R-:W-:Y:S01]  /*7bc0*/  MUFU.EX2 R45, R45 ;  /* 0x0000002d002d7308 */ /* 0x000fe20000000800 */
[----:B--2---:R-:W-:Y:S02]  /*7bd0*/  F2FP.BF16.F32.PACK_AB R132, R62, R37 ;  /* 0x000000253e84723e */ /* 0x004fe400000010ff */
[----:B-1----:R-:W-:Y:S01]  /*7be0*/  FMNMX.FTZ R55, R38, R49, !PT ;  /* 0x0000003126377209 */ /* 0x002fe20007810000 */
[----:B------:R-:W-:-:S04]  /*7bf0*/  FFMA.FTZ R49, R128, R43, -R9 ;  /* 0x0000002b80317223 */ /* 0x000fc80000010809 */
[----:B------:R-:W1:Y:S01]  /*7c00*/  SHFL.BFLY PT, R38, R55, 0x1, 0x1f ;  /* 0x0c201f0037267f89 */ /* 0x000e6200000e0000 */
[----:B------:R-:W-:Y:S01]  /*7c10*/  MUFU.EX2 R56, R56 ;  /* 0x0000003800387308 */ /* 0x000fe20000000800 */
[----:B0-----:R-:W-:-:S07]  /*7c20*/  F2FP.BF16.F32.PACK_AB R134, R68, R39 ;  /* 0x000000274486723e */ /* 0x001fce00000010ff */
[----:B------:R-:W0:Y:S08]  /*7c30*/  MUFU.EX2 R70, R70 ;  /* 0x0000004600467308 */ /* 0x000e300000000800 */
[----:B------:R-:W-:Y:S01]  /*7c40*/  MUFU.EX2 R124, R124 ;  /* 0x0000007c007c7308 */ /* 0x000fe20000000800 */
[----:B-1----:R-:W-:Y:S01]  /*7c50*/  FMNMX.FTZ R38, R55, R38, !PT ;  /* 0x0000002637267209 */ /* 0x002fe20007810000 */
[-C--:B------:R-:W-:Y:S01]  /*7c60*/  FFMA.FTZ R55, R138, R43.reuse, -R9 ;  /* 0x0000002b8a377223 */ /* 0x080fe20000010809 */
[----:B------:R-:W-:-:S05]  /*7c70*/  FMUL.FTZ R9, R4, R43 ;  /* 0x0000002b04097220 */ /* 0x000fca0000410000 */
[----:B------:R-:W-:Y:S01]  /*7c80*/  MUFU.EX2 R49, R49 ;  /* 0x0000003100317308 */ /* 0x000fe20000000800 */
[C---:B------:R-:W-:Y:S01]  /*7c90*/  FSETP.NEU.FTZ.AND P2, PT, R38.reuse, -INF , PT ;  /* 0xff8000002600780b */ /* 0x040fe20003f5d000 */
[----:B------:R-:W-:Y:S01]  /*7ca0*/  FMUL.FTZ R57, R38, R43 ;  /* 0x0000002b26397220 */ /* 0x000fe20000410000 */
[----:B------:R-:W-:Y:S02]  /*7cb0*/  F2FP.BF16.F32.PACK_AB R138, R40, R33 ;  /* 0x00000021288a723e */ /* 0x000fe400000010ff */
[----:B0-----:R-:W-:Y:S02]  /*7cc0*/  F2FP.BF16.F32.PACK_AB R130, R70, R47 ;  /* 0x0000002f4682723e */ /* 0x001fe400000010ff */
[----:B------:R-:W-:Y:S01]  /*7cd0*/  FSEL R57, R57, RZ, P2 ;  /* 0x000000ff39397208 */ /* 0x000fe20001000000 */
[----:B------:R-:W0:Y:S04]  /*7ce0*/  MUFU.EX2 R9, R9 ;  /* 0x0000000900097308 */ /* 0x000e280000000800 */
        /* <DEDUP_REMOVED lines=8> */
[----:B------:R-:W-:Y:S01]  /*7d70*/  MUFU.EX2 R4, R4 ;  /* 0x0000000400047308 */ /* 0x000fe20000000800 */
[----:B------:R-:W-:Y:S01]  /*7d80*/  FFMA.FTZ R141, R29, R43, -R57 ;  /* 0x0000002b1d8d7223 */ /* 0x000fe20000010839 */
[----:B------:R-:W-:-:S02]  /*7d90*/  IMAD.U32 R29, RZ, RZ, UR37 ;  /* 0x00000025ff1d7e24 */ /* 0x000fc4000f8e00ff */
[-CC-:B------:R-:W-:Y:S01]  /*7da0*/  FFMA.FTZ R74, R146, R43.reuse, -R57.reuse ;  /* 0x0000002b924a7223 */ /* 0x180fe20000010839 */
[--C-:B------:R-:W-:Y:S01]  /*7db0*/  FFMA.FTZ R135, R30, R43, -R57.reuse ;  /* 0x0000002b1e877223 */ /* 0x100fe20000010839 */
[----:B0-----:R-:W-:Y:S01]  /*7dc0*/  FFMA.FTZ R20, R9, R3, R148 ;  /* 0x0000000309147223 */ /* 0x001fe20000010094 */
[-CC-:B------:R-:W-:Y:S01]  /*7dd0*/  FFMA.FTZ R147, R150, R43.reuse, -R57.reuse ;  /* 0x0000002b96937223 */ /* 0x180fe20000010839 */
[----:B------:R-:W-:Y:S01]  /*7de0*/  @!P1 LEA R29, R29, UR45, 0x3 ;  /* 0x0000002d1d1d9c11 */ /* 0x000fe2000f8e18ff */
[----:B------:R-:W-:Y:S01]  /*7df0*/  MUFU.EX2 R149, R149 ;  /* 0x0000009500957308 */ /* 0x000fe20000000800 */
[----:B------:R-:W-:Y:S01]  /*7e00*/  FADD.FTZ R3, R5, R20 ;  /* 0x0000001405037221 */ /* 0x000fe20000010000 */
[-CC-:B------:R-:W-:Y:S01]  /*7e10*/  FFMA.FTZ R72, R72, R43.reuse, -R57.reuse ;  /* 0x0000002b48487223 */ /* 0x180fe20000010839 */
[-C--:B------:R-:W-:Y:S01]  /*7e20*/  FFMA.FTZ R133, R46, R43.reuse, -R57 ;  /* 0x0000002b2e857223 */ /* 0x080fe20000010839 */
[----:B------:R-:W-:Y:S02]  /*7e30*/  @!P1 VIADD R29, R29, 0x16860 ;  /* 0x000168601d1d9836 */ /* 0x000fe40000000000 */
[----:B------:R-:W-:Y:S01]  /*7e40*/  FADD.FTZ R20, R10, R3 ;  /* 0x000000030a147221 */ /* 0x000fe20000010000 */
[----:B------:R-:W-:Y:S01]  /*7e50*/  FSEL R3, R38, RZ, P2 ;  /* 0x000000ff26037208 */ /* 0x000fe20001000000 */
[-C--:B------:R-:W-:Y:S01]  /*7e60*/  FFMA.FTZ R86, R31, R43.reuse, -R57 ;  /* 0x0000002b1f567223 */ /* 0x080fe20000010839 */
[----:B------:R-:W-:Y:S01]  /*7e70*/  MUFU.EX2 R151, R151 ;  /* 0x0000009700977308 */ /* 0x000fe20000000800 */
[----:B------:R-:W-:Y:S01]  /*7e80*/  FADD.FTZ R11, R7, R20 ;  /* 0x00000014070b7221 */ /* 0x000fe20000010000 */
[----:B------:R-:W-:Y:S01]  /*7e90*/  @!P1 PRMT R29, RZ, 0x654, R29 ;  /* 0x00000654ff1d9816 */ /* 0x000fe2000000001d */
[----:B------:R-:W-:Y:S01]  /*7ea0*/  FADD.FTZ R20, -R3, R6 ;  /* 0x0000000603147221 */ /* 0x000fe20000010100 */
[-C--:B------:R-:W-:Y:S01]  /*7eb0*/  FFMA.FTZ R143, R34, R43.reuse, -R57 ;  /* 0x0000002b228f7223 */ /* 0x080fe20000010839 */
[----:B------:R-:W-:Y:S01]  /*7ec0*/  FADD.FTZ R128, R12, R11 ;  /* 0x0000000b0c807221 */ /* 0x000fe20000010000 */
[----:B------:R0:W-:Y:S01]  /*7ed0*/  @!P1 SYNCS.ARRIVE.TRANS64.RED.A1T0 RZ, [R29+URZ], RZ ;  /* 0x000000ff1dff99a7 */ /* 0x0001e2000810043f */
[-C--:B------:R-:W-:Y:S01]  /*7ee0*/  FMUL.FTZ R11, R20, R43.reuse ;  /* 0x0000002b140b7220 */ /* 0x080fe20000410000 */
[----:B------:R1:W-:Y:S01]  /*7ef0*/  MUFU.EX2 R6, R44 ;  /* 0x0000002c00067308 */ /* 0x0003e20000000800 */
[----:B------:R-:W-:Y:S01]  /*7f00*/  FADD.FTZ R128, R13, R128 ;  /* 0x000000800d807221 */ /* 0x000fe20000010000 */
[-CC-:B------:R-:W-:Y:S01]  /*7f10*/  FFMA.FTZ R125, R42, R43.reuse, -R57.reuse ;  /* 0x0000002b2a7d7223 */ /* 0x180fe20000010839 */
[-CC-:B------:R-:W-:Y:S01]  /*7f20*/  FFMA.FTZ R34, R35, R43.reuse, -R57.reuse ;  /* 0x0000002b23227223 */ /* 0x180fe20000010839 */
[-CC-:B------:R-:W-:Y:S01]  /*7f30*/  FFMA.FTZ R139, R41, R43.reuse, -R57.reuse ;  /* 0x0000002b298b7223 */ /* 0x180fe20000010839 */
[----:B------:R-:W-:Y:S01]  /*7f40*/  FADD.FTZ R3, R15, R128 ;  /* 0x000000800f037221 */ /* 0x000fe20000010000 */
[----:B------:R-:W-:Y:S01]  /*7f50*/  F2FP.BF16.F32.PACK_AB R144, R13, R12 ;  /* 0x0000000c0d90723e */ /* 0x000fe200000010ff */
[-C--:B------:R-:W-:Y:S01]  /*7f60*/  FFMA.FTZ R129, R52, R43.reuse, -R57 ;  /* 0x0000002b34817223 */ /* 0x080fe20000010839 */
[----:B------:R-:W2:Y:S01]  /*7f70*/  MUFU.EX2 R11, R11 ;  /* 0x0000000b000b7308 */ /* 0x000ea20000000800 */
[----:B------:R-:W-:Y:S01]  /*7f80*/  FADD.FTZ R20, R24, R3 ;  /* 0x0000000318147221 */ /* 0x000fe20000010000 */
[----:B------:R-:W-:Y:S01]  /*7f90*/  F2FP.BF16.F32.PACK_AB R148, R5, R148 ;  /* 0x000000940594723e */ /* 0x000fe200000010ff */
[--C-:B------:R-:W-:Y:S01]  /*7fa0*/  FFMA.FTZ R131, R58, R43, -R57.reuse ;  /* 0x0000002b3a837223 */ /* 0x100fe20000010839 */
[----:B------:R-:W-:Y:S01]  /*7fb0*/  F2FP.BF16.F32.PACK_AB R146, R24, R15 ;  /* 0x0000000f1892723e */ /* 0x000fe200000010ff */
[----:B------:R-:W-:Y:S01]  /*7fc0*/  FADD.FTZ R3, R21, R20 ;  /* 0x0000001415037221 */ /* 0x000fe20000010000 */
[-CC-:B------:R-:W-:Y:S01]  /*7fd0*/  FFMA.FTZ R20, R48, R43.reuse, -R57.reuse ;  /* 0x0000002b30147223 */ /* 0x180fe20000010839 */
[-C--:B------:R-:W-:Y:S01]  /*7fe0*/  FFMA.FTZ R60, R60, R43.reuse, -R57 ;  /* 0x0000002b3c3c7223 */ /* 0x080fe20000010839 */
[----:B------:R-:W3:Y:S01]  /*7ff0*/  MUFU.EX2 R32, R32 ;  /* 0x0000002000207308 */ /* 0x000ee20000000800 */
[----:B-1----:R-:W-:Y:S01]  /*8000*/  FADD.FTZ R44, R26, R3 ;  /* 0x000000031a2c7221 */ /* 0x002fe20000010000 */
[----:B------:R-:W-:Y:S01]  /*8010*/  F2FP.BF16.F32.PACK_AB R150, R7, R10 ;  /* 0x0000000a0796723e */ /* 0x000fe200000010ff */
[-CC-:B------:R-:W-:Y:S01]  /*8020*/  FFMA.FTZ R76, R76, R43.reuse, -R57.reuse ;  /* 0x0000002b4c4c7223 */ /* 0x180fe20000010839 */
[-CC-:B------:R-:W-:Y:S01]  /*8030*/  FFMA.FTZ R64, R64, R43.reuse, -R57.reuse ;  /* 0x0000002b40407223 */ /* 0x180fe20000010839 */
[----:B------:R-:W-:Y:S01]  /*8040*/  FADD.FTZ R3, R25, R44 ;  /* 0x0000002c19037221 */ /* 0x000fe20000010000 */
[-CC-:B------:R-:W-:Y:S01]  /*8050*/  FFMA.FTZ R66, R66, R43.reuse, -R57.reuse ;  /* 0x0000002b42427223 */ /* 0x180fe20000010839 */
[-C--:B------:R-:W-:Y:S01]  /*8060*/  FFMA.FTZ R78, R78, R43.reuse, -R57 ;  /* 0x0000002b4e4e7223 */ /* 0x080fe20000010839 */
[----:B------:R-:W1:Y:S01]  /*8070*/  MUFU.EX2 R145, R145 ;  /* 0x0000009100917308 */ /* 0x000e620000000800 */
[----:B------:R-:W-:Y:S01]  /*8080*/  FADD.FTZ R44, R28, R3 ;  /* 0x000000031c2c7221 */ /* 0x000fe20000010000 */
[----:B--2---:R-:W-:Y:S01]  /*8090*/  FFMA.FTZ R30, R11, R2, R4 ;  /* 0x000000020b1e7223 */ /* 0x004fe20000010004 */
[-CC-:B------:R-:W-:Y:S01]  /*80a0*/  FFMA.FTZ R2, R50, R43.reuse, -R57.reuse ;  /* 0x0000002b32027223 */ /* 0x180fe20000010839 */
[-CC-:B------:R-:W-:Y:S01]  /*80b0*/  FFMA.FTZ R80, R80, R43.reuse, -R57.reuse ;  /* 0x0000002b50507223 */ /* 0x180fe20000010839 */
[----:B------:R-:W-:Y:S01]  /*80c0*/  FADD.FTZ R3, R27, R44 ;  /* 0x0000002c1b037221 */ /* 0x000fe20000010000 */
[----:B------:R-:W-:Y:S01]  /*80d0*/  FADD.FTZ R44, R149, R30 ;  /* 0x0000001e952c7221 */ /* 0x000fe20000010000 */
[-C--:B------:R-:W-:Y:S01]  /*80e0*/  FFMA.FTZ R30, R54, R43.reuse, -R57 ;  /* 0x0000002b361e7223 */ /* 0x080fe20000010839 */
[----:B------:R-:W2:Y:S01]  /*80f0*/  MUFU.EX2 R74, R74 ;  /* 0x0000004a004a7308 */ /* 0x000ea20000000800 */
[----:B------:R-:W-:Y:S01]  /*8100*/  FADD.FTZ R46, R36, R3 ;  /* 0x00000003242e7221 */ /* 0x000fe20000010000 */
[----:B------:R-:W-:Y:S01]  /*8110*/  FADD.FTZ R3, R151, R44 ;  /* 0x0000002c97037221 */ /* 0x000fe20000010000 */
[-CC-:B------:R-:W-:Y:S01]  /*8120*/  FFMA.FTZ R82, R82, R43.reuse, -R57.reuse ;  /* 0x0000002b52527223 */ /* 0x180fe20000010839 */
[----:B------:R-:W-:Y:S01]  /*8130*/  FFMA.FTZ R57, R84, R43, -R57 ;  /* 0x0000002b54397223 */ /* 0x000fe20000010839 */
[----:B0-----:R-:W-:Y:S01]  /*8140*/  FADD.FTZ R29, R33, R46 ;  /* 0x0000002e211d7221 */ /* 0x001fe20000010000 */
[----:B---3--:R-:W-:Y:S01]  /*8150*/  FADD.FTZ R44, R32, R3 ;  /* 0x00000003202c7221 */ /* 0x008fe20000010000 */
[----:B------:R-:W-:Y:S01]  /*8160*/  ISETP.GT.AND P2, PT, R0, UR27, PT ;  /* 0x0000001b00007c0c */ /* 0x000fe2000bf44270 */
[----:B------:R-:W0:Y:S01]  /*8170*/  MUFU.EX2 R147, R147 ;  /* 0x0000009300937308 */ /* 0x000e220000000800 */
[----:B------:R-:W-:Y:S01]  /*8180*/  FADD.FTZ R46, R40, R29 ;  /* 0x0000001d282e7221 */ /* 0x000fe20000010000 */
[----:B-1----:R-:W-:Y:S01]  /*8190*/  FADD.FTZ R3, R145, R44 ;  /* 0x0000002c91037221 */ /* 0x002fe20000010000 */
[----:B------:R-:W-:Y:S01]  /*81a0*/  UMOV UR37, UR26 ;  /* 0x0000001a00257c82 */ /* 0x000fe20008000000 */
[----:B------:R-:W-:Y:S01]  /*81b0*/  F2FP.BF16.F32.PACK_AB R149, R149, R4 ;  /* 0x000000049595723e */ /* 0x000fe200000010ff */
[----:B------:R-:W-:Y:S01]  /*81c0*/  FADD.FTZ R29, R37, R46 ;  /* 0x0000002e251d7221 */ /* 0x000fe20000010000 */
[----:B------:R-:W-:Y:S01]  /*81d0*/  F2FP.BF16.F32.PACK_AB R140, R26, R21 ;  /* 0x000000151a8c723e */ /* 0x000fe200000010ff */
[----:B------:R-:W-:Y:S01]  /*81e0*/  FMUL.FTZ R88, R88, R9 ;  /* 0x0000000958587220 */ /* 0x000fe20000410000 */
[----:B------:R-:W1:Y:S01]  /*81f0*/  MUFU.EX2 R72, R72 ;  /* 0x0000004800487308 */ /* 0x000e620000000800 */
[----:B--2---:R-:W-:Y:S01]  /*8200*/  FADD.FTZ R42, R74, R3 ;  /* 0x000000034a2a7221 */ /* 0x004fe20000010000 */
[----:B------:R-:W-:Y:S01]  /*8210*/  FADD.FTZ R44, R62, R29 ;  /* 0x0000001d3e2c7221 */ /* 0x000fe20000010000 */
[----:B------:R-:W-:Y:S01]  /*8220*/  F2FP.BF16.F32.PACK_AB R142, R28, R25 ;  /* 0x000000191c8e723e */ /* 0x000fe200000010ff */
[----:B------:R-:W-:Y:S01]  /*8230*/  FMUL.FTZ R89, R89, R9 ;  /* 0x0000000959597220 */ /* 0x000fe20000410000 */
[----:B------:R-:W-:Y:S01]  /*8240*/  F2FP.BF16.F32.PACK_AB R128, R56, R45 ;  /* 0x0000002d3880723e */ /* 0x000fe200000010ff */
        /* <DEDUP_REMOVED lines=25> */
[C---:B------:R-:W-:Y:S01]  /*83e0*/  F2FP.BF16.F32.PACK_AB R124, R49.reuse, R124 ;  /* 0x0000007c317c723e */ /* 0x040fe200000010ff */
[----:B------:R-:W2:Y:S01]  /*83f0*/  MUFU.EX2 R34, R34 ;  /* 0x0000002200227308 */ /* 0x000ea20000000800 */
[----:B0-----:R-:W-:Y:S01]  /*8400*/  FADD.FTZ R42, R86, R3 ;  /* 0x00000003562a7221 */ /* 0x001fe20000010000 */
[----:B------:R-:W-:Y:S01]  /*8410*/  FADD.FTZ R5, R49, R24 ;  /* 0x0000001831057221 */ /* 0x000fe20000010000 */
[-C--:B------:R-:W-:Y:S01]  /*8420*/  FMUL.FTZ R116, R116, R9.reuse ;  /* 0x0000000974747220 */ /* 0x080fe20000410000 */
[----:B------:R-:W-:Y:S01]  /*8430*/  FMUL.FTZ R117, R117, R9 ;  /* 0x0000000975757220 */ /* 0x000fe20000410000 */
[----:B------:R-:W-:Y:S01]  /*8440*/  F2FP.BF16.F32.PACK_AB R151, R32, R151 ;  /* 0x000000972097723e */ /* 0x000fe200000010ff */
[----:B------:R-:W-:Y:S01]  /*8450*/  VIADD R0, R0, 0xffffffff ;  /* 0xffffffff00007836 */ /* 0x000fe20000000000 */
[----:B------:R-:W-:Y:S01]  /*8460*/  F2FP.BF16.F32.PACK_AB R145, R74, R145 ;  /* 0x000000914a91723e */ /* 0x000fe200000010ff */
[----:B------:R-:W0:Y:S01]  /*8470*/  MUFU.EX2 R137, R137 ;  /* 0x0000008900897308 */ /* 0x000e220000000800 */
[----:B-1----:R-:W-:Y:S01]  /*8480*/  FADD.FTZ R3, R143, R42 ;  /* 0x0000002a8f037221 */ /* 0x002fe20000010000 */
[----:B------:R-:W-:Y:S01]  /*8490*/  F2FP.BF16.F32.PACK_AB R147, R72, R147 ;  /* 0x000000934893723e */ /* 0x000fe200000010ff */
[----:B------:R-:W-:Y:S01]  /*84a0*/  FMUL.FTZ R90, R90, R11 ;  /* 0x0000000b5a5a7220 */ /* 0x000fe20000410000 */
[----:B------:R-:W-:Y:S01]  /*84b0*/  F2FP.BF16.F32.PACK_AB R141, R86, R141 ;  /* 0x0000008d568d723e */ /* 0x000fe200000010ff */
[-C--:B------:R-:W-:Y:S01]  /*84c0*/  FMUL.FTZ R91, R91, R11.reuse ;  /* 0x0000000b5b5b7220 */ /* 0x080fe20000410000 */
[-C--:B------:R-:W-:Y:S01]  /*84d0*/  FMUL.FTZ R94, R94, R11.reuse ;  /* 0x0000000b5e5e7220 */ /* 0x080fe20000410000 */
[----:B------:R-:W-:Y:S01]  /*84e0*/  FMUL.FTZ R95, R95, R11 ;  /* 0x0000000b5f5f7220 */ /* 0x000fe20000410000 */
[----:B------:R-:W1:Y:S01]  /*84f0*/  MUFU.EX2 R14, R14 ;  /* 0x0000000e000e7308 */ /* 0x000e620000000800 */
[C---:B--2---:R-:W-:Y:S01]  /*8500*/  FADD.FTZ R12, R34.reuse, R3 ;  /* 0x00000003220c7221 */ /* 0x044fe20000010000 */
[----:B------:R-:W-:Y:S01]  /*8510*/  F2FP.BF16.F32.PACK_AB R143, R34, R143 ;  /* 0x0000008f228f723e */ /* 0x000fe200000010ff */
[-C--:B------:R-:W-:Y:S01]  /*8520*/  FMUL.FTZ R98, R98, R11.reuse ;  /* 0x0000000b62627220 */ /* 0x080fe20000410000 */
[-C--:B------:R-:W-:Y:S01]  /*8530*/  FMUL.FTZ R99, R99, R11.reuse ;  /* 0x0000000b63637220 */ /* 0x080fe20000410000 */
        /* <DEDUP_REMOVED lines=14> */
[----:B------:R-:W-:Y:S01]  /*8620*/  FMUL.FTZ R119, R119, R11 ;  /* 0x0000000b77777220 */ /* 0x000fe20000410000 */
[----:B------:R-:W-:-:S04]  /*8630*/  IMAD.MOV.U32 R4, RZ, RZ, R8 ;  /* 0x000000ffff047224 */ /* 0x000fc800078e0008 */
[----:B------:R-:W1:Y:S01]  /*8640*/  MUFU.EX2 R133, R133 ;  /* 0x0000008500857308 */ /* 0x000e620000000800 */
[----:B--2---:R-:W-:Y:S01]  /*8650*/  FADD.FTZ R3, R139, R12 ;  /* 0x0000000c8b037221 */ /* 0x004fe20000010000 */
[----:B------:R-:W-:-:S03]  /*8660*/  F2FP.BF16.F32.PACK_AB R139, R6, R139 ;  /* 0x0000008b068b723e */ /* 0x000fc600000010ff */
[----:B------:R-:W-:Y:S01]  /*8670*/  FADD.FTZ R12, R6, R3 ;  /* 0x00000003060c7221 */ /* 0x000fe20000010000 */
[----:B------:R-:W-:Y:S02]  /*8680*/  IMAD.MOV.U32 R6, RZ, RZ, R38 ;  /* 0x000000ffff067224 */ /* 0x000fe400078e0026 */
        /* <DEDUP_REMOVED lines=48> */
[----:B-1----:R-:W-:Y:S01]  /*8990*/  FADD.FTZ R12, R123, R12 ;  /* 0x0000000c7b0c7221 */ /* 0x002fe20000010000 */
[C---:B--2---:R-:W-:Y:S01]  /*89a0*/  FADD.FTZ R3, R55.reuse, R24 ;  /* 0x0000001837037221 */ /* 0x044fe20000010000 */
[----:B------:R-:W-:Y:S02]  /*89b0*/  F2FP.BF16.F32.PACK_AB R122, R55, R122 ;  /* 0x0000007a377a723e */ /* 0x000fe400000010ff */
[C---:B0-----:R-:W-:Y:S01]  /*89c0*/  FADD.FTZ R2, R57.reuse, R12 ;  /* 0x0000000c39027221 */ /* 0x041fe20000010000 */
[----:B------:R-:W-:Y:S01]  /*89d0*/  F2FP.BF16.F32.PACK_AB R123, R57, R123 ;  /* 0x0000007b397b723e */ /* 0x000fe200000010ff */
[----:B------:R-:W-:Y:S06]  /*89e0*/  @P2 BRA `(.L_x_1071) ;  /* 0xffffffc800b02947 */ /* 0x000fec000383ffff */
[----:B------:R-:W-:Y:S01]  /*89f0*/  IMAD.MOV.U32 R6, RZ, RZ, R38 ;  /* 0x000000ffff067224 */ /* 0x000fe200078e0026 */
[----:B------:R-:W-:Y:S01]  /*8a00*/  UMOV UR37, UR26 ;  /* 0x0000001a00257c82 */ /* 0x000fe20008000000 */
[----:B------:R-:W-:Y:S01]  /*8a10*/  IMAD.MOV.U32 R4, RZ, RZ, R8 ;  /* 0x000000ffff047224 */ /* 0x000fe200078e0008 */
[----:B------:R-:W-:-:S06]  /*8a20*/  UMOV UR46, UR25 ;  /* 0x00000019002e7c82 */ /* 0x000fcc0008000000 */
.L_x_1054:
[----:B------:R-:W-:Y:S01]  /*8a30*/  ULDC UR6, c[0x0][0x448] ;  /* 0x0001120000067ab9 */ /* 0x000fe20000000800 */
[----:B------:R-:W-:Y:S01]  /*8a40*/  ULDC UR14, c[0x0][0x9e4] ;  /* 0x00027900000e7ab9 */ /* 0x000fe20000000800 */
[----:B------:R-:W-:Y:S02]  /*8a50*/  UISETP.NE.AND UP0, UPT, UR6, 0x1, UPT ;  /* 0x000000010600788c */ /* 0x000fe4000bf05270 */
[----:B------:R-:W-:Y:S02]  /*8a60*/  UISETP.GE.AND UP1, UPT, UR14, 0x1, UPT ;  /* 0x000000010e00788c */ /* 0x000fe4000bf26270 */
[----:B------:R-:W-:Y:S02]  /*8a70*/  UIADD3 UR10, UR41, 0xbf, URZ ;  /* 0x000000bf290a7890 */ /* 0x000fe4000fffe03f */
[----:B------:R-:W-:Y:S02]  /*8a80*/  UIADD3 UR11, UR42, 0x1, -UR38 ;  /* 0x000000012a0b7890 */ /* 0x000fe4000fffe826 */
[----:B------:R-:W-:-:S03]  /*8a90*/  PLOP3.LUT P6, PT, PT, PT, UP1, 0x80, 0x0 ;  /* 0x000000000000781c */ /* 0x000fc60003fcf018 */
[----:B------:R-:W-:Y:S01]  /*8aa0*/  @UP0 ULDC UR6, c[0x0][0x44c] ;  /* 0x0001130000060ab9 */ /* 0x000fe20000000800 */
[----:B------:R-:W-:Y:S01]  /*8ab0*/  @UP0 ULDC UR15, c[0x0][0x450] ;  /* 0x00011400000f0ab9 */ /* 0x000fe20000000800 */
[----:B------:R-:W-:-:S04]  /*8ac0*/  UIMAD.WIDE.U32 UR6, UR10, UR6, URZ ;  /* 0x000000060a0672a5 */ /* 0x000fc8000f8e003f */
[----:B------:R-:W-:-:S04]  /*8ad0*/  @UP0 USHF.R.U32.HI UR10, URZ, UR15, UR7 ;  /* 0x0000000f3f0a0299 */ /* 0x000fc80008011607 */
[----:B------:R-:W-:-:S03]  /*8ae0*/  UIADD3 UR10, UR11, UR10, URZ ;  /* 0x0000000a0b0a7290 */ /* 0x000fc6000fffe03f */
[----:B------:R-:W-:Y:S02]  /*8af0*/  ULDC UR11, c[0x0][0x9dc] ;  /* 0x00027700000b7ab9 */ /* 0x000fe40000000800 */
        /* <DEDUP_REMOVED lines=12> */
.L_x_1073:
[----:B------:R-:W-:-:S11]  /*8bc0*/  UISETP.NE.AND UP1, UPT, UR14, 0x1, UPT ;  /* 0x000000010e00788c */ /* 0x000fd6000bf25270 */
[----:B------:R-:W-:Y:S02]  /*8bd0*/  @UP1 ULDC.64 UR18, c[0x0][0x9e8] ;  /* 0x00027a0000121ab9 */ /* 0x000fe40000000a00 */
[----:B------:R-:W-:-:S04]  /*8be0*/  UIMAD.WIDE.U32 UR6, UR10, UR18, URZ ;  /* 0x000000120a0672a5 */ /* 0x000fc8000f8e003f */
[----:B------:R-:W-:-:S12]  /*8bf0*/  @UP1 USHF.R.U32.HI UR10, URZ, UR19, UR7 ;  /* 0x000000133f0a1299 */ /* 0x000fd80008011607 */
.L_x_1074:
[----:B------:R-:W-:-:S04]  /*8c00*/  UIMAD UR10, UR10, UR14, URZ ;  /* 0x0000000e0a0a72a4 */ /* 0x000fc8000f8e023f */
[----:B------:R-:W-:-:S04]  /*8c10*/  UISETP.LT.AND UP1, UPT, UR11, UR10, UPT ;  /* 0x0000000a0b00728c */ /* 0x000fc8000bf21270 */
[----:B------:R-:W-:-:S12]  /*8c20*/  USEL UR11, UR11, UR10, !UP1 ;  /* 0x0000000a0b0b7287 */ /* 0x000fd8000c800000 */
.L_x_1072:
[----:B------:R-:W-:-:S04]  /*8c30*/  UIADD3 UR11, UR11, 0x7f, URZ ;  /* 0x0000007f0b0b7890 */ /* 0x000fc8000fffe03f */
[----:B------:R-:W-:-:S04]  /*8c40*/  USHF.R.S32.HI UR6, URZ, 0x1f, UR11 ;  /* 0x0000001f3f067899 */ /* 0x000fc8000801140b */
[----:B------:R-:W-:-:S04]  /*8c50*/  ULEA.HI UR6, UR6, UR11, URZ, 0x7 ;  /* 0x0000000b06067291 */ /* 0x000fc8000f8f383f */
[----:B------:R-:W-:-:S04]  /*8c60*/  USHF.R.S32.HI UR6, URZ, 0x7, UR6 ;  /* 0x000000073f067899 */ /* 0x000fc80008011406 */
[----:B------:R-:W-:-:S04]  /*8c70*/  UISETP.LT.AND UP1, UPT, UR43, UR6, UPT ;  /* 0x000000062b00728c */ /* 0x000fc8000bf21270 */
[----:B------:R-:W-:-:S06]  /*8c80*/  USEL UR23, UR43, UR6, !UP1 ;  /* 0x000000062b177287 */ /* 0x000fcc000c800000 */
[----:B------:R-:W-:-:S13]  /*8c90*/  ISETP.GE.AND P2, PT, R0, UR23, PT ;  /* 0x0000001700007c0c */ /* 0x000fda000bf46270 */
[----:B------:R-:W-:Y:S05]  /*8ca0*/  @!P2 BRA `(.L_x_1075) ;  /* 0x000000240030a947 */ /* 0x000fea0003800000 */
[----:B------:R-:W-:Y:S01]  /*8cb0*/  IMAD.MOV.U32 R5, RZ, RZ, R6 ;  /* 0x000000ffff057224 */ /* 0x000fe200078e0006 */
[----:B------:R-:W-:Y:S01]  /*8cc0*/  UMOV UR25, UR46 ;  /* 0x0000002e00197c82 */ /* 0x000fe20008000000 */
[----:B------:R-:W-:Y:S01]  /*8cd0*/  IMAD.MOV.U32 R7, RZ, RZ, R4 ;  /* 0x000000ffff077224 */ /* 0x000fe200078e0004 */
[----:B------:R-:W-:Y:S01]  /*8ce0*/  UMOV UR24, UR37 ;  /* 0x0000002500187c82 */ /* 0x000fe20008000000 */
[----:B------:R-:W-:-:S05]  /*8cf0*/  ULDC UR22, c[0x0][0x9d8] ;  /* 0x0002760000167ab9 */ /* 0x000fca0000000800 */
.L_x_1084:
        /* <DEDUP_REMOVED lines=9> */
.L_x_1077:
[----:B------:R-:W-:Y:S01]  /*8d90*/  ULEA UR6, UR37, UR45, 0x3 ;  /* 0x0000002d25067291 */ /* 0x000fe2000f8e183f */
[----:B------:R-:W-:-:S05]  /*8da0*/  IMAD.U32 R4, RZ, RZ, UR46 ;  /* 0x0000002eff047e24 */ /* 0x000fca000f8e00ff */
[----:B------:R-:W-:-:S04]  /*8db0*/  SHF.L.U32 R4, R4, 0x1f, RZ ;  /* 0x0000001f04047819 */ /* 0x000fc800000006ff */
[----:B------:R0:W1:Y:S01]  /*8dc0*/  SYNCS.PHASECHK.TRANS64.TRYWAIT P2, [UR6+0x16830], R4 ;  /* 0x01683004ff0075a7 */ /* 0x0000620008040146 */
[----:B------:R-:W-:Y:S05]  /*8dd0*/  @!P0 BRA `(.L_x_1078) ;  /* 0x0000000000048947 */ /* 0x000fea0003800000 */
[----:B------:R-:W-:Y:S01]  /*8de0*/  BPT.TRAP 0x1 ;  /* 0x000000040000795c */ /* 0x000fe20000300000 */
.L_x_1078:
[----:B-1----:R-:W-:Y:S05]  /*8df0*/  @P2 BRA `(.L_x_1076) ;  /* 0x0000000000082947 */ /* 0x002fea0003800000 */
[----:B------:R-:W1:Y:S02]  /*8e00*/  SYNCS.PHASECHK.TRANS64.TRYWAIT P2, [UR6+0x16830], R4 ;  /* 0x01683004ff0075a7 */ /* 0x000e640008040146 */
[----:B-1----:R-:W-:Y:S05]  /*8e10*/  @!P2 BRA `(.L_x_1079) ;  /* 0x000000d4004ca947 */ /* 0x002fea0003800000 */
.L_x_1076:
        /* <DEDUP_REMOVED lines=25> */
.L_x_1081:
[----:B------:R-:W-:Y:S01]  /*8fb0*/  ULEA UR6, UR24, UR45, 0x3 ;  /* 0x0000002d18067291 */ /* 0x000fe2000f8e183f */
[----:B------:R-:W-:-:S05]  /*8fc0*/  IMAD.U32 R4, RZ, RZ, UR25 ;  /* 0x00000019ff047e24 */ /* 0x000fca000f8e00ff */
[----:B------:R-:W-:-:S04]  /*8fd0*/  SHF.L.U32 R4, R4, 0x1f, RZ ;  /* 0x0000001f04047819 */ /* 0x000fc800000006ff */
[----:B------:R0:W1:Y:S01]  /*8fe0*/  SYNCS.PHASECHK.TRANS64.TRYWAIT P2, [UR6+0x16850], R4 ;  /* 0x01685004ff0075a7 */ /* 0x0000620008040146 */
[----:B------:R-:W-:Y:S05]  /*8ff0*/  @!P0 BRA `(.L_x_1082) ;  /* 0x0000000000048947 */ /* 0x000fea0003800000 */
[----:B------:R-:W-:Y:S01]  /*9000*/  BPT.TRAP 0x1 ;  /* 0x000000040000795c */ /* 0x000fe20000300000 */
.L_x_1082:
[----:B-1----:R-:W-:Y:S05]  /*9010*/  @P2 BRA `(.L_x_1080) ;  /* 0x0000000000082947 */ /* 0x002fea0003800000 */
[----:B------:R-:W1:Y:S02]  /*9020*/  SYNCS.PHASECHK.TRANS64.TRYWAIT P2, [UR6+0x16850], R4 ;  /* 0x01685004ff0075a7 */ /* 0x000e640008040146 */
[----:B-1----:R-:W-:Y:S05]  /*9030*/  @!P2 BRA `(.L_x_1083) ;  /* 0x000000d000dca947 */ /* 0x002fea0003800000 */
.L_x_1080:
[----:B------:R-:W-:Y:S01]  /*9040*/  UIADD3 UR6, UR45, 0x400, URZ ;  /* 0x000004002d067890 */ /* 0x000fe2000fffe03f */
[----:B------:R-:W-:Y:S01]  /*9050*/  WARPGROUP.ARRIVE ;  /* 0x00000000000079c5 */ /* 0x000fe20000000000 */
[----:B------:R-:W-:Y:S01]  /*9060*/  UMOV UR7, 0x40000040 ;  /* 0x4000004000077882 */ /* 0x000fe20000000000 */
[----:B------:R-:W-:Y:S01]  /*9070*/  FMUL.FTZ R6, R24, UR22 ;  /* 0x0000001618067c20 */ /* 0x000fe20008410000 */
[----:B------:R-:W-:Y:S01]  /*9080*/  USHF.R.U32.HI UR6, URZ, 0x4, UR6 ;  /* 0x000000043f067899 */ /* 0x000fe20008011606 */
[----:B-1----:R-:W-:Y:S01]  /*9090*/  FMUL.FTZ R9, R25, UR22 ;  /* 0x0000001619097c20 */ /* 0x002fe20008410000 */
[----:B------:R-:W-:Y:S01]  /*90a0*/  FMUL.FTZ R11, R28, UR22 ;  /* 0x000000161c0b7c20 */ /* 0x000fe20008410000 */
[----:B------:R-:W-:Y:S01]  /*90b0*/  FMUL.FTZ R13, R29, UR22 ;  /* 0x000000161d0d7c20 */ /* 0x000fe20008410000 */
[----:B------:R-:W-:Y:S01]  /*90c0*/  ULOP3.LUT UR6, UR6, 0x3fff, URZ, 0xc0, !UPT ;  /* 0x00003fff06067892 */ /* 0x000fe2000f8ec03f */
[----:B------:R-:W0:Y:S01]  /*90d0*/  MUFU.TANH R6, R6 ;  /* 0x0000000600067308 */ /* 0x000e220000002400 */
[----:B------:R-:W-:Y:S01]  /*90e0*/  FMUL.FTZ R15, R32, UR22 ;  /* 0x00000016200f7c20 */ /* 0x000fe20008410000 */
[----:B------:R-:W-:Y:S01]  /*90f0*/  FMUL.FTZ R20, R33, UR22 ;  /* 0x0000001621147c20 */ /* 0x000fe20008410000 */
[----:B------:R-:W-:Y:S01]  /*9100*/  ULEA UR10, UR24, UR6, 0xa ;  /* 0x00000006180a7291 */ /* 0x000fe2000f8e503f */
[----:B------:R-:W-:Y:S01]  /*9110*/  FMUL.FTZ R25, R36, UR22 ;  /* 0x0000001624197c20 */ /* 0x000fe20008410000 */
[----:B------:R-:W-:Y:S01]  /*9120*/  FMUL.FTZ R10, R27, UR22 ;  /* 0x000000161b0a7c20 */ /* 0x000fe20008410000 */
[----:B------:R-:W-:Y:S01]  /*9130*/  FMUL.FTZ R27, R37, UR22 ;  /* 0x00000016251b7c20 */ /* 0x000fe20008410000 */
[----:B------:R-:W-:Y:S01]  /*9140*/  FMUL.FTZ R29, R40, UR22 ;  /* 0x00000016281d7c20 */ /* 0x000fe20008410000 */
[----:B------:R-:W1:Y:S01]  /*9150*/  MUFU.TANH R9, R9 ;  /* 0x0000000900097308 */ /* 0x000e620000002400 */
[----:B------:R-:W-:Y:S01]  /*9160*/  FMUL.FTZ R12, R30, UR22 ;  /* 0x000000161e0c7c20 */ /* 0x000fe20008410000 */
[----:B------:R-:W-:Y:S01]  /*9170*/  UMOV UR6, UR10 ;  /* 0x0000000a00067c82 */ /* 0x000fe20008000000 */
[----:B------:R-:W-:Y:S01]  /*9180*/  FMUL.FTZ R30, R41, UR22 ;  /* 0x00000016291e7c20 */ /* 0x000fe20008410000 */
[----:B------:R-:W-:Y:S01]  /*9190*/  HGMMA.64x64x16.F32.BF16 R88, R148, gdesc[UR4].tnspB, R88, gsb0 ;  /* 0x40e0000494587df0 */ /* 0x000fe20008001858 */
[----:B------:R-:W-:Y:S01]  /*91a0*/  UIADD3 UR6, UR10, 0x80, URZ ;  /* 0x000000800a067890 */ /* 0x000fe2000fffe03f */
[----:B------:R-:W-:Y:S01]  /*91b0*/  FMUL.FTZ R32, R43, UR22 ;  /* 0x000000162b207c20 */ /* 0x000fe20008410000 */
[----:B------:R-:W-:Y:S01]  /*91c0*/  UMOV UR7, 0x40000040 ;  /* 0x4000004000077882 */ /* 0x000fe20000000000 */
        /* <DEDUP_REMOVED lines=62> */
[----:B------:R-:W-:-:S02]  /*95b0*/  UMOV UR25, UR46 ;  /* 0x0000002e00197c82 */ /* 0x000fc40008000000 */
[----:B------:R-:W1:Y:S01]  /*95c0*/  MUFU.TANH R33, R33 ;  /* 0x0000002100217308 */ /* 0x000e620000002400 */
[----:B--2---:R-:W-:-:S07]  /*95d0*/  FMNMX.FTZ R43, R29, R4, !PT ;  /* 0x000000041d2b7209 */ /* 0x004fce0007810000 */
[----:B------:R-:W2:Y:S01]  /*95e0*/  MUFU.TANH R35, R35 ;  /* 0x0000002300237308 */ /* 0x000ea20000002400 */
[----:B0-----:R-:W-:Y:S01]  /*95f0*/  FMNMX.FTZ R4, R30, R43, !PT ;  /* 0x0000002b1e047209 */ /* 0x001fe20007810000 */
[----:B------:R-:W-:Y:S02]  /*9600*/  WARPGROUP.DEPBAR.LE gsb0, 0x0 ;  /* 0x00008000000079c5 */ /* 0x000fe40000010000 */
[----:B------:R-:W-:Y:S01]  /*9610*/  WARPGROUP.ARRIVE ;  /* 0x00000000000079c5 */ /* 0x000fe20000000000 */
[----:B------:R-:W-:Y:S01]  /*9620*/  FMUL.FTZ R148, R69, UR22 ;  /* 0x0000001645947c20 */ /* 0x000fe20008410000 */
[----:B------:R-:W-:Y:S02]  /*9630*/  FMUL.FTZ R150, R73, UR22 ;  /* 0x0000001649967c20 */ /* 0x000fe40008410000 */
[----:B------:R-:W0:Y:S01]  /*9640*/  MUFU.TANH R37, R37 ;  /* 0x0000002500257308 */ /* 0x000e220000002400 */
[----:B-1----:R-:W-:Y:S01]  /*9650*/  FMNMX.FTZ R4, R33, R4, !PT ;  /* 0x0000000421047209 */ /* 0x002fe20007810000 */
[----:B------:R-:W-:Y:S01]  /*9660*/  HGMMA.64x64x16.F32.BF16 R88, R144, gdesc[UR4].tnspB, R88, gsb0 ;  /* 0x40e0000490587df0 */ /* 0x000fe20008001858 */
[----:B------:R-:W-:-:S02]  /*9670*/  UIADD3 UR6, UR10, 0x100, URZ ;  /* 0x000001000a067890 */ /* 0x000fc4000fffe03f */
[----:B------:R-:W1:Y:S01]  /*9680*/  S2R R73, SR_TID.X ;  /* 0x0000000000497919 */ /* 0x000e620000002100 */
[----:B------:R-:W-:Y:S02]  /*9690*/  UMOV UR7, 0x40000040 ;  /* 0x4000004000077882 */ /* 0x000fe40000000000 */
[----:B------:R-:W3:Y:S01]  /*96a0*/  MUFU.TANH R39, R39 ;  /* 0x0000002700277308 */ /* 0x000ee20000002400 */
[----:B--2---:R-:W-:-:S07]  /*96b0*/  FMNMX.FTZ R4, R35, R4, !PT ;  /* 0x0000000423047209 */ /* 0x004fce0007810000 */
[----:B------:R-:W2:Y:S01]  /*96c0*/  MUFU.TANH R41, R41 ;  /* 0x0000002900297308 */ /* 0x000ea20000002400 */
[----:B0-----:R-:W-:-:S07]  /*96d0*/  FMNMX.FTZ R4, R37, R4, !PT ;  /* 0x0000000425047209 */ /* 0x001fce0007810000 */
[----:B------:R-:W0:Y:S01]  /*96e0*/  MUFU.TANH R42, R42 ;  /* 0x0000002a002a7308 */ /* 0x000e220000002400 */
[----:B---3--:R-:W-:-:S07]  /*96f0*/  FMNMX.FTZ R4, R39, R4, !PT ;  /* 0x0000000427047209 */ /* 0x008fce0007810000 */
[----:B------:R-:W3:Y:S01]  /*9700*/  MUFU.TANH R48, R48 ;  /* 0x0000003000307308 */ /* 0x000ee20000002400 */
[----:B--2---:R-:W-:Y:S02]  /*9710*/  FMNMX.FTZ R43, R41, R4, !PT ;  /* 0x00000004292b7209 */ /* 0x004fe40007810000 */
[----:B-1----:R-:W-:-:S05]  /*9720*/  ISETP.GE.U32.AND P2, PT, R73, 0x180, PT ;  /* 0x000001804900780c */ /* 0x002fca0003f46070 */
[----:B------:R-:W1:Y:S01]  /*9730*/  MUFU.TANH R50, R50 ;  /* 0x0000003200327308 */ /* 0x000e620000002400 */
[----:B0-----:R-:W-:-:S07]  /*9740*/  FMNMX.FTZ R43, R42, R43, !PT ;  /* 0x0000002b2a2b7209 */ /* 0x001fce0007810000 */
[----:B------:R-:W0:Y:S01]  /*9750*/  MUFU.TANH R56, R56 ;  /* 0x0000003800387308 */ /* 0x000e220000002400 */
[----:B---3--:R-:W-:-:S07]  /*9760*/  FMNMX.FTZ R43, R48, R43, !PT ;  /* 0x0000002b302b7209 */ /* 0x008fce0007810000 */
[----:B------:R-:W2:Y:S01]  /*9770*/  MUFU.TANH R58, R58 ;  /* 0x0000003a003a7308 */ /* 0x000ea20000002400 */
[----:B-1----:R-:W-:-:S07]  /*9780*/  FMNMX.FTZ R43, R50, R43, !PT ;  /* 0x0000002b322b7209 */ /* 0x002fce0007810000 */
[----:B------:R-:W1:Y:S01]  /*9790*/  MUFU.TANH R62, R62 ;  /* 0x0000003e003e7308 */ /* 0x000e620000002400 */
[----:B0-----:R-:W-:-:S07]  /*97a0*/  FMNMX.FTZ R43, R56, R43, !PT ;  /* 0x0000002b382b7209 */ /* 0x001fce0007810000 */
[----:B------:R-:W0:Y:S01]  /*97b0*/  MUFU.TANH R64, R64 ;  /* 0x0000004000407308 */ /* 0x000e220000002400 */
[----:B--2---:R-:W-:Y:S01]  /*97c0*/  FMNMX.FTZ R43, R58, R43, !PT ;  /* 0x0000002b3a2b7209 */ /* 0x004fe20007810000 */
[----:B------:R-:W-:Y:S02]  /*97d0*/  WARPGROUP.DEPBAR.LE gsb0, 0x0 ;  /* 0x00008000000079c5 */ /* 0x000fe40000010000 */
[----:B------:R-:W-:-:S04]  /*97e0*/  WARPGROUP.ARRIVE ;  /* 0x00000000000079c5 */ /* 0x000fc80000000000 */
[----:B------:R-:W2:Y:S01]  /*97f0*/  MUFU.TANH R68, R68 ;  /* 0x0000004400447308 */ /* 0x000ea20000002400 */
[----:B-1----:R-:W-:Y:S01]  /*9800*/  FMNMX.FTZ R43, R62, R43, !PT ;  /* 0x0000002b3e2b7209 */ /* 0x002fe20007810000 */
[----:B------:R-:W-:Y:S01]  /*9810*/  FMUL.FTZ R146, R63, UR22 ;  /* 0x000000163f927c20 */ /* 0x000fe20008410000 */
[----:B------:R-:W-:Y:S01]  /*9820*/  HGMMA.64x64x16.F32.BF16 R88, R140, gdesc[UR4].tnspB, R88, gsb0 ;  /* 0x40e000048c587df0 */ /* 0x000fe20008001858 */
[----:B------:R-:W-:Y:S01]  /*9830*/  UIADD3 UR6, UR10, 0x180, URZ ;  /* 0x000001800a067890 */ /* 0x000fe2000fffe03f */
[----:B0-----:R-:W-:Y:S01]  /*9840*/  FMNMX.FTZ R43, R64, R43, !PT ;  /* 0x0000002b402b7209 */ /* 0x001fe20007810000 */
[----:B------:R-:W-:Y:S02]  /*9850*/  UMOV UR7, 0x40000040 ;  /* 0x4000004000077882 */ /* 0x000fe40000000000 */
        /* <DEDUP_REMOVED lines=20> */
[----:B------:R-:W-:Y:S01]  /*99a0*/  WARPGROUP.ARRIVE ;  /* 0x00000000000079c5 */ /* 0x000fe20000000000 */
[----:B------:R-:W-:Y:S01]  /*99b0*/  FMUL.FTZ R140, R83, UR22 ;  /* 0x00000016538c7c20 */ /* 0x000fe20008410000 */
[----:B------:R-:W-:Y:S02]  /*99c0*/  FMUL.FTZ R142, R87, UR22 ;  /* 0x00000016578e7c20 */ /* 0x000fe40008410000 */
[----:B------:R-:W1:Y:S01]  /*99d0*/  MUFU.TANH R10, R10 ;  /* 0x0000000a000a7308 */ /* 0x000e620000002400 */
[----:B--2---:R-:W-:Y:S01]  /*99e0*/  FMNMX.FTZ R43, R144, R43, !PT ;  /* 0x0000002b902b7209 */ /* 0x004fe20007810000 */
[----:B------:R-:W-:Y:S01]  /*99f0*/  HGMMA.64x64x16.F32.BF16 R88, R136, gdesc[UR4].tnspB, R88, gsb0 ;  /* 0x40e0000488587df0 */ /* 0x000fe20008001858 */
[----:B------:R-:W-:Y:S01]  /*9a00*/  UIADD3 UR6, UR10, 0x200, URZ ;  /* 0x000002000a067890 */ /* 0x000fe2000fffe03f */
[----:B------:R-:W-:-:S02]  /*9a10*/  UMOV UR7, 0x40000040 ;  /* 0x4000004000077882 */ /* 0x000fc40000000000 */
[----:B------:R-:W2:Y:S02]  /*9a20*/  SHFL.BFLY PT, R4, R43, 0x2, 0x1f ;  /* 0x0c401f002b047f89 */ /* 0x000ea400000e0000 */
[----:B------:R-:W3:Y:S08]  /*9a30*/  MUFU.TANH R12, R12 ;  /* 0x0000000c000c7308 */ /* 0x000ef00000002400 */
[----:B------:R-:W4:Y:S08]  /*9a40*/  MUFU.TANH R14, R14 ;  /* 0x0000000e000e7308 */ /* 0x000f300000002400 */
[----:B------:R-:W5:Y:S01]  /*9a50*/  MUFU.TANH R21, R21 ;  /* 0x0000001500157308 */ /* 0x000f620000002400 */
[----:B--2---:R-:W-:-:S02]  /*9a60*/  FMNMX.FTZ R4, R43, R4, !PT ;  /* 0x000000042b047209 */ /* 0x004fc40007810000 */
[----:B------:R-:W2:Y:S05]  /*9a70*/  LDC R43, c[0x0][0x988] ;  /* 0x00026200ff2b7b82 */ /* 0x000eaa0000000800 */
[----:B------:R-:W5:Y:S01]  /*9a80*/  MUFU.TANH R24, R24 ;  /* 0x0000001800187308 */ /* 0x000f620000002400 */
[----:B------:R-:W0:Y:S07]  /*9a90*/  SHFL.BFLY PT, R59, R4, 0x1, 0x1f ;  /* 0x0c201f00043b7f89 */ /* 0x000e2e00000e0000 */
[----:B------:R-:W5:Y:S08]  /*9aa0*/  MUFU.TANH R26, R26 ;  /* 0x0000001a001a7308 */ /* 0x000f700000002400 */
[----:B------:R-:W5:Y:S08]  /*9ab0*/  MUFU.TANH R28, R28 ;  /* 0x0000001c001c7308 */ /* 0x000f700000002400 */
[----:B------:R-:W5:Y:S01]  /*9ac0*/  MUFU.TANH R31, R31 ;  /* 0x0000001f001f7308 */ /* 0x000f620000002400 */
[----:B0-----:R-:W-:-:S05]  /*9ad0*/  FMNMX.FTZ R4, R4, R59, !PT ;  /* 0x0000003b04047209 */ /* 0x001fca0007810000 */
[C---:B------:R-:W-:Y:S01]  /*9ae0*/  FADD.FTZ R78, -R4.reuse, R7 ;  /* 0x00000007044e7221 */ /* 0x040fe20000010100 */
[-C--:B--2---:R-:W-:Y:S01]  /*9af0*/  FMUL.FTZ R7, R4, R43.reuse ;  /* 0x0000002b04077220 */ /* 0x084fe20000410000 */
[----:B------:R-:W0:Y:S02]  /*9b00*/  MUFU.TANH R32, R32 ;  /* 0x0000002000207308 */ /* 0x000e240000002400 */
[-C--:B------:R-:W-:Y:S01]  /*9b10*/  FMUL.FTZ R78, R78, R43.reuse ;  /* 0x0000002b4e4e7220 */ /* 0x080fe20000410000 */
[-CC-:B------:R-:W-:Y:S01]  /*9b20*/  FFMA.FTZ R61, R13, R43.reuse, -R7.reuse ;  /* 0x0000002b0d3d7223 */ /* 0x180fe20000010807 */
[--C-:B------:R-:W-:Y:S01]  /*9b30*/  FFMA.FTZ R13, R15, R43, -R7.reuse ;  /* 0x0000002b0f0d7223 */ /* 0x100fe20000010807 */
[----:B------:R-:W-:Y:S01]  /*9b40*/  FMNMX.FTZ R15, R8, R5, !PT ;  /* 0x00000005080f7209 */ /* 0x000fe20007810000 */
[-CC-:B------:R-:W-:Y:S01]  /*9b50*/  FFMA.FTZ R59, R6, R43.reuse, -R7.reuse ;  /* 0x0000002b063b7223 */ /* 0x180fe20000010807 */
[--C-:B------:R-:W-:Y:S01]  /*9b60*/  FFMA.FTZ R63, R25, R43, -R7.reuse ;  /* 0x0000002b193f7223 */ /* 0x100fe20000010807 */
[----:B------:R-:W2:Y:S01]  /*9b70*/  MUFU.TANH R34, R34 ;  /* 0x0000002200227308 */ /* 0x000ea20000002400 */
[----:B-1----:R-:W-:Y:S01]  /*9b80*/  FMNMX.FTZ R15, R10, R15, !PT ;  /* 0x0000000f0a0f7209 */ /* 0x002fe20007810000 */
[-CC-:B------:R-:W-:Y:S01]  /*9b90*/  FFMA.FTZ R25, R29, R43.reuse, -R7.reuse ;  /* 0x0000002b1d197223 */ /* 0x180fe20000010807 */
[-CC-:B------:R-:W-:Y:S01]  /*9ba0*/  FFMA.FTZ R29, R30, R43.reuse, -R7.reuse ;  /* 0x0000002b1e1d7223 */ /* 0x180fe20000010807 */
[----:B------:R-:W-:Y:S01]  /*9bb0*/  FFMA.FTZ R30, R35, R43, -R7 ;  /* 0x0000002b231e7223 */ /* 0x000fe20000010807 */
[----:B---3--:R-:W-:Y:S01]  /*9bc0*/  FMNMX.FTZ R15, R12, R15, !PT ;  /* 0x0000000f0c0f7209 */ /* 0x008fe20007810000 */
[----:B------:R-:W-:-:S02]  /*9bd0*/  WARPGROUP.DEPBAR.LE gsb0, 0x0 ;  /* 0x00008000000079c5 */ /* 0x000fc40000010000 */
[----:B------:R-:W-:Y:S01]  /*9be0*/  WARPGROUP.ARRIVE ;  /* 0x00000000000079c5 */ /* 0x000fe20000000000 */
[----:B----4-:R-:W-:Y:S01]  /*9bf0*/  FMNMX.FTZ R6, R14, R15, !PT ;  /* 0x0000000f0e067209 */ /* 0x010fe20007810000 */
[----:B------:R-:W1:Y:S01]  /*9c00*/  MUFU.TANH R36, R36 ;  /* 0x0000002400247308 */ /* 0x000e620000002400 */
[-CC-:B------:R-:W-:Y:S01]  /*9c10*/  FFMA.FTZ R39, R39, R43.reuse, -R7.reuse ;  /* 0x0000002b27277223 */ /* 0x180fe20000010807 */
[-CC-:B------:R-:W-:Y:S01]  /*9c20*/  FFMA.FTZ R42, R42, R43.reuse, -R7.reuse ;  /* 0x0000002b2a2a7223 */ /* 0x180fe20000010807 */
[----:B-----5:R-:W-:Y:S01]  /*9c30*/  FMNMX.FTZ R15, R21, R6, !PT ;  /* 0x00000006150f7209 */ /* 0x020fe20007810000 */
[----:B------:R-:W-:Y:S01]  /*9c40*/  HGMMA.64x64x16.F32.BF16 R88, R132, gdesc[UR4].tnspB, R88, gsb0 ;  /* 0x40e0000484587df0 */ /* 0x000fe20008001858 */
[----:B------:R-:W-:Y:S01]  /*9c50*/  UIADD3 UR6, UR10, 0x280, URZ ;  /* 0x000002800a067890 */ /* 0x000fe2000fffe03f */
[--C-:B------:R-:W-:Y:S01]  /*9c60*/  FFMA.FTZ R136, R37, R43, -R7.reuse ;  /* 0x0000002b25887223 */ /* 0x100fe20000010807 */
[----:B------:R-:W-:Y:S01]  /*9c70*/  UMOV UR7, 0x40000040 ;  /* 0x4000004000077882 */ /* 0x000fe20000000000 */
[----:B------:R-:W-:Y:S01]  /*9c80*/  FMNMX.FTZ R15, R24, R15, !PT ;  /* 0x0000000f180f7209 */ /* 0x000fe20007810000 */
[----:B------:R-:W3:Y:S01]  /*9c90*/  MUFU.TANH R38, R38 ;  /* 0x0000002600267308 */ /* 0x000ee20000002400 */
[-CC-:B------:R-:W-:Y:S01]  /*9ca0*/  FFMA.FTZ R138, R41, R43.reuse, -R7.reuse ;  /* 0x0000002b298a7223 */ /* 0x180fe20000010807 */
[--C-:B------:R-:W-:Y:S01]  /*9cb0*/  FFMA.FTZ R37, R50, R43, -R7.reuse ;  /* 0x0000002b32257223 */ /* 0x100fe20000010807 */
[----:B------:R-:W-:Y:S01]  /*9cc0*/  FMNMX.FTZ R15, R26, R15, !PT ;  /* 0x0000000f1a0f7209 */ /* 0x000fe20007810000 */
[-CC-:B------:R-:W-:Y:S01]  /*9cd0*/  FFMA.FTZ R41, R58, R43.reuse, -R7.reuse ;  /* 0x0000002b3a297223 */ /* 0x180fe20000010807 */
[-CC-:B------:R-:W-:Y:S01]  /*9ce0*/  FFMA.FTZ R9, R9, R43.reuse, -R7.reuse ;  /* 0x0000002b09097223 */ /* 0x180fe20000010807 */
[--C-:B------:R-:W-:Y:S01]  /*9cf0*/  FFMA.FTZ R11, R11, R43, -R7.reuse ;  /* 0x0000002b0b0b7223 */ /* 0x100fe20000010807 */
[----:B------:R-:W-:Y:S01]  /*9d00*/  FMNMX.FTZ R6, R28, R15, !PT ;  /* 0x0000000f1c067209 */ /* 0x000fe20007810000 */
[----:B------:R-:W4:Y:S01]  /*9d10*/  MUFU.TANH R40, R40 ;  /* 0x0000002800287308 */ /* 0x000f220000002400 */
[-CC-:B------:R-:W-:Y:S01]  /*9d20*/  FFMA.FTZ R20, R20, R43.reuse, -R7.reuse ;  /* 0x0000002b14147223 */ /* 0x180fe20000010807 */
[-CC-:B------:R-:W-:Y:S01]  /*9d30*/  FFMA.FTZ R27, R27, R43.reuse, -R7.reuse ;  /* 0x0000002b1b1b7223 */ /* 0x180fe20000010807 */
[----:B------:R-:W-:Y:S01]  /*9d40*/  FMNMX.FTZ R15, R31, R6, !PT ;  /* 0x000000061f0f7209 */ /* 0x000fe20007810000 */
[-CC-:B------:R-:W-:Y:S01]  /*9d50*/  FFMA.FTZ R6, R33, R43.reuse, -R7.reuse ;  /* 0x0000002b21067223 */ /* 0x180fe20000010807 */
[-CC-:B------:R-:W-:Y:S01]  /*9d60*/  FFMA.FTZ R65, R148, R43.reuse, -R7.reuse ;  /* 0x0000002b94417223 */ /* 0x180fe20000010807 */
[--C-:B------:R-:W-:Y:S01]  /*9d70*/  FFMA.FTZ R50, R72, R43, -R7.reuse ;  /* 0x0000002b48327223 */ /* 0x100fe20000010807 */
[----:B0-----:R-:W-:Y:S01]  /*9d80*/  FMNMX.FTZ R15, R32, R15, !PT ;  /* 0x0000000f200f7209 */ /* 0x001fe20007810000 */
[----:B------:R-:W0:Y:S01]  /*9d90*/  MUFU.TANH R44, R44 ;  /* 0x0000002c002c7308 */ /* 0x000e220000002400 */
[-CC-:B------:R-:W-:Y:S01]  /*9da0*/  FFMA.FTZ R45, R45, R43.reuse, -R7.reuse ;  /* 0x0000002b2d2d7223 */ /* 0x180fe20000010807 */
[--C-:B------:R-:W-:Y:S01]  /*9db0*/  FFMA.FTZ R58, R80, R43, -R7.reuse ;  /* 0x0000002b503a7223 */ /* 0x100fe20000010807 */
[----:B--2---:R-:W-:Y:S01]  /*9dc0*/  FMNMX.FTZ R15, R34, R15, !PT ;  /* 0x0000000f220f7209 */ /* 0x004fe20007810000 */
[-CC-:B------:R-:W-:Y:S01]  /*9dd0*/  FFMA.FTZ R47, R47, R43.reuse, -R7.reuse ;  /* 0x0000002b2f2f7223 */ /* 0x180fe20000010807 */
[-CC-:B------:R-:W-:Y:S01]  /*9de0*/  FFMA.FTZ R84, R84, R43.reuse, -R7.reuse ;  /* 0x0000002b54547223 */ /* 0x180fe20000010807 */
[----:B------:R-:W-:Y:S01]  /*9df0*/  FFMA.FTZ R144, R144, R43, -R7 ;  /* 0x0000002b90907223 */ /* 0x000fe20000010807 */
[----:B-1----:R-:W-:Y:S01]  /*9e00*/  FMNMX.FTZ R15, R36, R15, !PT ;  /* 0x0000000f240f7209 */ /* 0x002fe20007810000 */
[----:B------:R-:W1:Y:S03]  /*9e10*/  MUFU.TANH R46, R46 ;  /* 0x0000002e002e7308 */ /* 0x000e660000002400 */
[----:B---3--:R-:W-:-:S04]  /*9e20*/  FMNMX.FTZ R33, R38, R15, !PT ;  /* 0x0000000f26217209 */ /* 0x008fc80007810000 */
[----:B----4-:R-:W-:Y:S01]  /*9e30*/  FMNMX.FTZ R33, R40, R33, !PT ;  /* 0x0000002128217209 */ /* 0x010fe20007810000 */
[----:B------:R-:W2:Y:S03]  /*9e40*/  MUFU.TANH R52, R52 ;  /* 0x0000003400347308 */ /* 0x000ea60000002400 */
[----:B0-----:R-:W-:-:S05]  /*9e50*/  FMNMX.FTZ R33, R44, R33, !PT ;  /* 0x000000212c217209 */ /* 0x001fca0007810000 */
        /* <DEDUP_REMOVED lines=12> */
[-CC-:B------:R-:W-:Y:S01]  /*9f20*/  FFMA.FTZ R132, R48, R43.reuse, -R7.reuse ;  /* 0x0000002b30847223 */ /* 0x180fe20000010807 */
[-CC-:B------:R-:W-:Y:S01]  /*9f30*/  FFMA.FTZ R134, R56, R43.reuse, -R7.reuse ;  /* 0x0000002b38867223 */ /* 0x180fe20000010807 */
[-CC-:B------:R-:W-:Y:S01]  /*9f40*/  FFMA.FTZ R48, R68, R43.reuse, -R7.reuse ;  /* 0x0000002b44307223 */ /* 0x180fe20000010807 */
[----:B------:R-:W2:Y:S01]  /*9f50*/  MUFU.TANH R70, R70 ;  /* 0x0000004600467308 */ /* 0x000ea20000002400 */
[----:B------:R-:W-:Y:S01]  /*9f60*/  HGMMA.64x64x16.F32.BF16 R88, R128, gdesc[UR4].tnspB, R88, gsb0 ;  /* 0x40e0000480587df0 */ /* 0x000fe20008001858 */
[----:B------:R-:W-:Y:S01]  /*9f70*/  UIADD3 UR6, UR10, 0x300, URZ ;  /* 0x000003000a067890 */ /* 0x000fe2000fffe03f */
[----:B------:R-:W-:Y:S01]  /*9f80*/  FFMA.FTZ R56, R76, R43, -R7 ;  /* 0x0000002b4c387223 */ /* 0x000fe20000010807 */
[----:B------:R-:W-:-:S04]  /*9f90*/  UMOV UR7, 0x40000040 ;  /* 0x4000004000077882 */ /* 0x000fc80000000000 */
[----:B------:R-:W3:Y:S08]  /*9fa0*/  MUFU.TANH R51, R51 ;  /* 0x0000003300337308 */ /* 0x000ef00000002400 */
[----:B------:R-:W4:Y:S08]  /*9fb0*/  MUFU.TANH R74, R74 ;  /* 0x0000004a004a7308 */ /* 0x000f300000002400 */
[----:B------:R0:W-:Y:S08]  /*9fc0*/  MUFU.EX2 R15, R6 ;  /* 0x00000006000f7308 */ /* 0x0001f00000000800 */
[----:B------:R-:W5:Y:S01]  /*9fd0*/  MUFU.TANH R53, R53 ;  /* 0x0000003500357308 */ /* 0x000f620000002400 */
[----:B0-----:R-:W-:-:S04]  /*9fe0*/  FMNMX.FTZ R6, R66, R35, !PT ;  /* 0x0000002342067209 */ /* 0x001fc80007810000 */
[----:B-1----:R-:W-:-:S03]  /*9ff0*/  FMNMX.FTZ R35, R49, R6, !PT ;  /* 0x0000000631237209 */ /* 0x002fc60007810000 */
[----:B------:R-:W0:Y:S01]  /*a000*/  MUFU.TANH R55, R55 ;  /* 0x0000003700377308 */ /* 0x000e220000002400 */
[----:B--2---:R-:W-:-:S04]  /*a010*/  FMNMX.FTZ R6, R70, R35, !PT ;  /* 0x0000002346067209 */ /* 0x004fc80007810000 */
[----:B---3--:R-:W-:-:S03]  /*a020*/  FMNMX.FTZ R35, R51, R6, !PT ;  /* 0x0000000633237209 */ /* 0x008fc60007810000 */
[----:B------:R-:W1:Y:S01]  /*a030*/  MUFU.TANH R57, R57 ;  /* 0x0000003900397308 */ /* 0x000e620000002400 */
[----:B----4-:R-:W-:-:S04]  /*a040*/  FMNMX.FTZ R6, R74, R35, !PT ;  /* 0x000000234a067209 */ /* 0x010fc80007810000 */
[----:B-----5:R-:W-:-:S03]  /*a050*/  FMNMX.FTZ R6, R53, R6, !PT ;  /* 0x0000000635067209 */ /* 0x020fc60007810000 */
[----:B------:R-:W2:Y:S01]  /*a060*/  MUFU.TANH R82, R82 ;  /* 0x0000005200527308 */ /* 0x000ea20000002400 */
[----:B0-----:R-:W-:-:S07]  /*a070*/  FMNMX.FTZ R6, R55, R6, !PT ;  /* 0x0000000637067209 */ /* 0x001fce0007810000 */
        /* <DEDUP_REMOVED lines=9> */
[----:B------:R-:W-:Y:S02]  /*a110*/  UIADD3 UR6, UR10, 0x380, URZ ;  /* 0x000003800a067890 */ /* 0x000fe4000fffe03f */
[----:B-1----:R-:W-:Y:S01]  /*a120*/  FMNMX.FTZ R35, R86, R35, !PT ;  /* 0x0000002356237209 */ /* 0x002fe20007810000 */
[----:B------:R-:W-:Y:S02]  /*a130*/  UMOV UR7, 0x40000040 ;  /* 0x4000004000077882 */ /* 0x000fe40000000000 */
[----:B------:R-:W-:Y:S01]  /*a140*/  MUFU.EX2 R33, R39 ;  /* 0x0000002700217308 */ /* 0x000fe20000000800 */
[----:B--2---:R-:W-:Y:S01]  /*a150*/  FMNMX.FTZ R6, R142, R35, !PT ;  /* 0x000000238e067209 */ /* 0x004fe20007810000 */
[----:B------:R-:W-:-:S06]  /*a160*/  FFMA.FTZ R35, R62, R43, -R7 ;  /* 0x0000002b3e237223 */ /* 0x000fcc0000010807 */
[----:B------:R0:W-:Y:S01]  /*a170*/  MUFU.EX2 R39, R42 ;  /* 0x0000002a00277308 */ /* 0x0001e20000000800 */
[----:B------:R-:W1:Y:S07]  /*a180*/  SHFL.BFLY PT, R67, R6, 0x2, 0x1f ;  /* 0x0c401f0006437f89 */ /* 0x000e6e00000e0000 */
[----:B------:R-:W-:Y:S01]  /*a190*/  MUFU.EX2 R78, R78 ;  /* 0x0000004e004e7308 */ /* 0x000fe20000000800 */
[----:B0-----:R-:W-:-:S07]  /*a1a0*/  FFMA.FTZ R42, R64, R43, -R7 ;  /* 0x0000002b402a7223 */ /* 0x001fce0000010807 */
[----:B------:R-:W-:Y:S08]  /*a1b0*/  MUFU.EX2 R59, R59 ;  /* 0x0000003b003b7308 */ /* 0x000ff00000000800 */
[----:B------:R-:W0:Y:S01]  /*a1c0*/  MUFU.EX2 R9, R9 ;  /* 0x0000000900097308 */ /* 0x000e220000000800 */
[----:B-1----:R-:W-:Y:S01]  /*a1d0*/  FMNMX.FTZ R62, R6, R67, !PT ;  /* 0x00000043063e7209 */ /* 0x002fe20007810000 */
[----:B------:R-:W-:-:S04]  /*a1e0*/  FFMA.FTZ R67, R150, R43, -R7 ;  /* 0x0000002b96437223 */ /* 0x000fc80000010807 */
[----:B------:R-:W1:Y:S02]  /*a1f0*/  SHFL.BFLY PT, R69, R62, 0x1, 0x1f ;  /* 0x0c201f003e457f89 */ /* 0x000e6400000e0000 */
[----:B------:R-:W-:Y:S08]  /*a200*/  MUFU.EX2 R11, R11 ;  /* 0x0000000b000b7308 */ /* 0x000ff00000000800 */
[----:B------:R-:W2:Y:S01]  /*a210*/  MUFU.EX2 R61, R61 ;  /* 0x0000003d003d7308 */ /* 0x000ea20000000800 */
[----:B0-----:R-:W-:-:S07]  /*a220*/  F2FP.BF16.F32.PACK_AB R148, R9, R59 ;  /* 0x0000003b0994723e */ /* 0x001fce00000010ff */
[----:B------:R-:W-:Y:S01]  /*a230*/  MUFU.EX2 R13, R13 ;  /* 0x0000000d000d7308 */ /* 0x000fe20000000800 */
[----:B-1----:R-:W-:-:S07]  /*a240*/  FMNMX.FTZ R6, R62, R69, !PT ;  /* 0x000000453e067209 */ /* 0x002fce0007810000 */
[----:B------:R-:W-:Y:S01]  /*a250*/  MUFU.EX2 R20, R20 ;  /* 0x0000001400147308 */ /* 0x000fe20000000800 */
[----:B--2---:R-:W-:Y:S01]  /*a260*/  F2FP.BF16.F32.PACK_AB R150, R61, R11 ;  /* 0x0000000b3d96723e */ /* 0x004fe200000010ff */
[CC--:B------:R-:W-:Y:S01]  /*a270*/  FMUL.FTZ R69, R6.reuse, R43.reuse ;  /* 0x0000002b06457220 */ /* 0x0c0fe20000410000 */
[----:B------:R-:W-:Y:S01]  /*a280*/  FADD.FTZ R64, -R6, R5 ;  /* 0x0000000506407221 */ /* 0x000fe20000010100 */
[----:B------:R-:W-:Y:S02]  /*a290*/  WARPGROUP.DEPBAR.LE gsb0, 0x0 ;  /* 0x00008000000079c5 */ /* 0x000fe40000010000 */
[----:B------:R-:W-:Y:S01]  /*a2a0*/  WARPGROUP.ARRIVE ;  /* 0x00000000000079c5 */ /* 0x000fe20000000000 */
[-CC-:B------:R-:W-:Y:S01]  /*a2b0*/  FFMA.FTZ R145, R21, R43.reuse, -R69.reuse ;  /* 0x0000002b15917223 */ /* 0x180fe20000010845 */
[----:B------:R-:W-:Y:S02]  /*a2c0*/  IMAD.U32 R21, RZ, RZ, UR37 ;  /* 0x00000025ff157e24 */ /* 0x000fe4000f8e00ff */
[-C--:B------:R-:W-:Y:S01]  /*a2d0*/  FMUL.FTZ R7, R64, R43.reuse ;  /* 0x0000002b40077220 */ /* 0x080fe20000410000 */
[-CC-:B------:R-:W-:Y:S01]  /*a2e0*/  FFMA.FTZ R8, R8, R43.reuse, -R69.reuse ;  /* 0x0000002b08087223 */ /* 0x180fe20000010845 */
[-CC-:B------:R-:W-:Y:S01]  /*a2f0*/  FFMA.FTZ R149, R10, R43.reuse, -R69.reuse ;  /* 0x0000002b0a957223 */ /* 0x180fe20000010845 */
[----:B------:R-:W-:Y:S01]  /*a300*/  HGMMA.64x64x16.F32.BF16 R88, R120, gdesc[UR4].tnspB, R88, gsb0 ;  /* 0x40e0000478587df0 */ /* 0x000fe20008001858 */
[----:B------:R-:W-:Y:S01]  /*a310*/  @!P1 LEA R21, R21, UR45, 0x3 ;  /* 0x0000002d15159c11 */ /* 0x000fe2000f8e18ff */
[----:B------:R-:W-:Y:S01]  /*a320*/  FFMA.FTZ R141, R31, R43, -R69 ;  /* 0x0000002b1f8d7223 */ /* 0x000fe20000010845 */
[----:B------:R-:W-:Y:S01]  /*a330*/  MUFU.EX2 R7, R7 ;  /* 0x0000000700077308 */ /* 0x000fe20000000800 */
[----:B------:R-:W-:-:S02]  /*a340*/  VIADD R31, R22, 0x9 ;  /* 0x00000009161f7836 */ /* 0x000fc40000000000 */
[-CC-:B------:R-:W-:Y:S01]  /*a350*/  FFMA.FTZ R151, R12, R43.reuse, -R69.reuse ;  /* 0x0000002b0c977223 */ /* 0x180fe20000010845 */
[----:B------:R-:W-:Y:S02]  /*a360*/  @!P1 VIADD R21, R21, 0x16840 ;  /* 0x0001684015159836 */ /* 0x000fe40000000000 */
[-CC-:B------:R-:W-:Y:S01]  /*a370*/  FFMA.FTZ R10, R14, R43.reuse, -R69.reuse ;  /* 0x0000002b0e0a7223 */ /* 0x180fe20000010845 */
[-CC-:B------:R-:W-:Y:S01]  /*a380*/  FFMA.FTZ R12, R24, R43.reuse, -R69.reuse ;  /* 0x0000002b180c7223 */ /* 0x180fe20000010845 */
[----:B------:R-:W-:Y:S01]  /*a390*/  SEL R31, R31, 0x9, !P2 ;  /* 0x000000091f1f7807 */ /* 0x000fe20005000000 */
[-C--:B------:R-:W-:Y:S01]  /*a3a0*/  FFMA.FTZ R147, R26, R43.reuse, -R69 ;  /* 0x0000002b1a937223 */ /* 0x080fe20000010845 */
[----:B------:R-:W0:Y:S01]  /*a3b0*/  MUFU.EX2 R8, R8 ;  /* 0x0000000800087308 */ /* 0x000e220000000800 */
[----:B------:R-:W-:Y:S01]  /*a3c0*/  @!P1 PRMT R21, RZ, 0x654, R21 ;  /* 0x00000654ff159816 */ /* 0x000fe20000000015 */
[----:B------:R-:W-:Y:S01]  /*a3d0*/  FFMA.FTZ R26, R36, R43, -R69 ;  /* 0x0000002b241a7223 */ /* 0x000fe20000010845 */
[----:B------:R-:W-:Y:S01]  /*a3e0*/  FFMA.FTZ R36, R78, R3, R59 ;  /* 0x000000034e247223 */ /* 0x000fe2000001003b */
[-CC-:B------:R-:W-:Y:S01]  /*a3f0*/  FFMA.FTZ R137, R38, R43.reuse, -R69.reuse ;  /* 0x0000002b26897223 */ /* 0x180fe20000010845 */
[-CC-:B------:R-:W-:Y:S01]  /*a400*/  FFMA.FTZ R14, R28, R43.reuse, -R69.reuse ;  /* 0x0000002b1c0e7223 */ /* 0x180fe20000010845 */
[-CC-:B------:R-:W-:Y:S01]  /*a410*/  FFMA.FTZ R24, R32, R43.reuse, -R69.reuse ;  /* 0x0000002b20187223 */ /* 0x180fe20000010845 */
[----:B------:R-:W-:Y:S01]  /*a420*/  FADD.FTZ R36, R9, R36 ;  /* 0x0000002409247221 */ /* 0x000fe20000010000 */
[----:B------:R-:W1:Y:S01]  /*a430*/  MUFU.EX2 R149, R149 ;  /* 0x0000009500957308 */ /* 0x000e620000000800 */
[-CC-:B------:R-:W-:Y:S01]  /*a440*/  FFMA.FTZ R143, R34, R43.reuse, -R69.reuse ;  /* 0x0000002b228f7223 */ /* 0x180fe20000010845 */
[-CC-:B------:R-:W-:Y:S01]  /*a450*/  FFMA.FTZ R28, R40, R43.reuse, -R69.reuse ;  /* 0x0000002b281c7223 */ /* 0x180fe20000010845 */
[----:B------:R-:W-:Y:S01]  /*a460*/  FADD.FTZ R36, R11, R36 ;  /* 0x000000240b247221 */ /* 0x000fe20000010000 */
[-CC-:B------:R-:W-:Y:S01]  /*a470*/  FFMA.FTZ R139, R44, R43.reuse, -R69.reuse ;  /* 0x0000002b2c8b7223 */ /* 0x180fe20000010845 */
[-CC-:B------:R-:W-:Y:S01]  /*a480*/  FFMA.FTZ R32, R46, R43.reuse, -R69.reuse ;  /* 0x0000002b2e207223 */ /* 0x180fe20000010845 */
[-CC-:B------:R-:W-:Y:S01]  /*a490*/  FFMA.FTZ R133, R52, R43.reuse, -R69.reuse ;  /* 0x0000002b34857223 */ /* 0x180fe20000010845 */
[----:B------:R-:W-:Y:S01]  /*a4a0*/  FADD.FTZ R36, R61, R36 ;  /* 0x000000243d247221 */ /* 0x000fe20000010000 */
        /* <DEDUP_REMOVED lines=12> */
[----:B------:R-:W-:Y:S01]  /*a570*/  F2FP.BF16.F32.PACK_AB R149, R149, R8 ;  /* 0x000000089595723e */ /* 0x000fe200000010ff */
[-CC-:B------:R-:W-:Y:S01]  /*a580*/  FFMA.FTZ R57, R57, R43.reuse, -R69.reuse ;  /* 0x0000002b39397223 */ /* 0x180fe20000010845 */
[-CC-:B------:R-:W-:Y:S01]  /*a590*/  FFMA.FTZ R82, R82, R43.reuse, -R69.reuse ;  /* 0x0000002b52527223 */ /* 0x180fe20000010845 */
[----:B------:R-:W-:Y:S01]  /*a5a0*/  FFMA.FTZ R86, R86, R43, -R69 ;  /* 0x0000002b56567223 */ /* 0x000fe20000010845 */
[----:B------:R-:W-:Y:S01]  /*a5b0*/  MUFU.EX2 R145, R145 ;  /* 0x0000009100917308 */ /* 0x000fe20000000800 */
[----:B--2---:R-:W-:Y:S01]  /*a5c0*/  FADD.FTZ R3, R151, R38 ;  /* 0x0000002697037221 */ /* 0x004fe20000010000 */
[C---:B------:R-:W-:Y:S01]  /*a5d0*/  ISETP.GT.AND P2, PT, R0.reuse, UR23, PT ;  /* 0x0000001700007c0c */ /* 0x040fe2000bf44270 */
[----:B------:R-:W-:-:S05]  /*a5e0*/  VIADD R0, R0, 0xffffffff ;  /* 0xffffffff00007836 */ /* 0x000fca0000000000 */
[----:B------:R-:W-:Y:S01]  /*a5f0*/  MUFU.EX2 R12, R12 ;  /* 0x0000000c000c7308 */ /* 0x000fe20000000800 */
[C---:B0-----:R-:W-:Y:S01]  /*a600*/  FADD.FTZ R38, R10.reuse, R3 ;  /* 0x000000030a267221 */ /* 0x041fe20000010000 */
[----:B------:R-:W-:Y:S01]  /*a610*/  FADD.FTZ R3, R13, R36 ;  /* 0x000000240d037221 */ /* 0x000fe20000010000 */
[----:B------:R-:W-:Y:S01]  /*a620*/  F2FP.BF16.F32.PACK_AB R151, R10, R151 ;  /* 0x000000970a97723e */ /* 0x000fe200000010ff */
[----:B------:R-:W-:-:S04]  /*a630*/  FFMA.FTZ R36, R49, R43, -R69 ;  /* 0x0000002b31247223 */ /* 0x000fc80000010845 */
[----:B------:R-:W-:Y:S08]  /*a640*/  MUFU.EX2 R63, R63 ;  /* 0x0000003f003f7308 */ /* 0x000ff00000000800 */
[----:B------:R-:W-:Y:S08]  /*a650*/  MUFU.EX2 R147, R147 ;  /* 0x0000009300937308 */ /* 0x000ff00000000800 */
[----:B------:R-:W0:Y:S01]  /*a660*/  MUFU.EX2 R27, R27 ;  /* 0x0000001b001b7308 */ /* 0x000e220000000800 */
[----:B------:R-:W-:-:S02]  /*a670*/  WARPGROUP.DEPBAR.LE gsb0, 0x0 ;  /* 0x00008000000079c5 */ /* 0x000fc40000010000 */
[----:B------:R1:W-:Y:S06]  /*a680*/  BAR.ARV R31, 0x100 ;  /* 0x0004001f0000751d */ /* 0x0003ec0000002000 */
[----:B------:R2:W-:Y:S01]  /*a690*/  @!P1 SYNCS.ARRIVE.TRANS64.RED.A1T0 RZ, [R21+URZ], RZ ;  /* 0x000000ff15ff99a7 */ /* 0x0005e2000810043f */
[----:B------:R-:W3:Y:S01]  /*a6a0*/  MUFU.EX2 R14, R14 ;  /* 0x0000000e000e7308 */ /* 0x000ee20000000800 */
[-C--:B------:R-:W-:Y:S01]  /*a6b0*/  FMUL.FTZ R90, R90, R7.reuse ;  /* 0x000000075a5a7220 */ /* 0x080fe20000410000 */
[-C--:B------:R-:W-:Y:S01]  /*a6c0*/  FMUL.FTZ R91, R91, R7.reuse ;  /* 0x000000075b5b7220 */ /* 0x080fe20000410000 */
[-C--:B------:R-:W-:Y:S01]  /*a6d0*/  FMUL.FTZ R94, R94, R7.reuse ;  /* 0x000000075e5e7220 */ /* 0x080fe20000410000 */
[-C--:B------:R-:W-:Y:S01]  /*a6e0*/  FMUL.FTZ R95, R95, R7.reuse ;  /* 0x000000075f5f7220 */ /* 0x080fe20000410000 */
[-C--:B------:R-:W-:Y:S01]  /*a6f0*/  FMUL.FTZ R98, R98, R7.reuse ;  /* 0x0000000762627220 */ /* 0x080fe20000410000 */
[-C--:B------:R-:W-:Y:S01]  /*a700*/  FMUL.FTZ R99, R99, R7.reuse ;  /* 0x0000000763637220 */ /* 0x080fe20000410000 */
[----:B--2---:R-:W-:Y:S01]  /*a710*/  IMAD.U32 R21, RZ, RZ, UR24 ;  /* 0x00000018ff157e24 */ /* 0x004fe2000f8e00ff */
[----:B------:R-:W2:Y:S01]  /*a720*/  MUFU.EX2 R25, R25 ;  /* 0x0000001900197308 */ /* 0x000ea20000000800 */
[----:B------:R-:W-:Y:S01]  /*a730*/  UMOV UR24, UR37 ;  /* 0x0000002500187c82 */ /* 0x000fe20008000000 */
[-C--:B------:R-:W-:Y:S01]  /*a740*/  FMUL.FTZ R102, R102, R7.reuse ;  /* 0x0000000766667220 */ /* 0x080fe20000410000 */
[-C--:B------:R-:W-:Y:S01]  /*a750*/  FMUL.FTZ R103, R103, R7.reuse ;  /* 0x0000000767677220 */ /* 0x080fe20000410000 */
[----:B------:R-:W-:Y:S01]  /*a760*/  @!P1 LEA R21, R21, UR45, 0x3 ;  /* 0x0000002d15159c11 */ /* 0x000fe2000f8e18ff */
[-C--:B------:R-:W-:Y:S01]  /*a770*/  FMUL.FTZ R106, R106, R7.reuse ;  /* 0x000000076a6a7220 */ /* 0x080fe20000410000 */
[-C--:B------:R-:W-:Y:S01]  /*a780*/  FMUL.FTZ R107, R107, R7.reuse ;  /* 0x000000076b6b7220 */ /* 0x080fe20000410000 */
[----:B------:R-:W-:Y:S01]  /*a790*/  FMUL.FTZ R110, R110, R7 ;  /* 0x000000076e6e7220 */ /* 0x000fe20000410000 */
[----:B------:R-:W4:Y:S01]  /*a7a0*/  MUFU.EX2 R141, R141 ;  /* 0x0000008d008d7308 */ /* 0x000f220000000800 */
[----:B------:R-:W-:-:S02]  /*a7b0*/  @!P1 VIADD R21, R21, 0x16860 ;  /* 0x0001686015159836 */ /* 0x000fc40000000000 */
[-C--:B------:R-:W-:Y:S01]  /*a7c0*/  FMUL.FTZ R111, R111, R7.reuse ;  /* 0x000000076f6f7220 */ /* 0x080fe20000410000 */
[-C--:B------:R-:W-:Y:S01]  /*a7d0*/  FMUL.FTZ R114, R114, R7.reuse ;  /* 0x0000000772727220 */ /* 0x080fe20000410000 */
[-C--:B------:R-:W-:Y:S01]  /*a7e0*/  FMUL.FTZ R115, R115, R7.reuse ;  /* 0x0000000773737220 */ /* 0x080fe20000410000 */
[-C--:B------:R-:W-:Y:S01]  /*a7f0*/  FMUL.FTZ R118, R118, R7.reuse ;  /* 0x0000000776767220 */ /* 0x080fe20000410000 */
[----:B------:R-:W-:Y:S01]  /*a800*/  @!P1 PRMT R21, RZ, 0x654, R21 ;  /* 0x00000654ff159816 */ /* 0x000fe20000000015 */
[----:B------:R-:W-:Y:S01]  /*a810*/  FMUL.FTZ R119, R119, R7 ;  /* 0x0000000777777220 */ /* 0x000fe20000410000 */
[----:B------:R-:W5:Y:S01]  /*a820*/  MUFU.EX2 R29, R29 ;  /* 0x0000001d001d7308 */ /* 0x000f620000000800 */
[----:B0-----:R-:W-:Y:S01]  /*a830*/  F2FP.BF16.F32.PACK_AB R146, R27, R63 ;  /* 0x0000003f1b92723e */ /* 0x001fe200000010ff */
[----:B------:R0:W-:Y:S01]  /*a840*/  @!P1 SYNCS.ARRIVE.TRANS64.RED.A1T0 RZ, [R21+URZ], RZ ;  /* 0x000000ff15ff99a7 */ /* 0x0001e2000810043f */
[-C--:B------:R-:W-:Y:S01]  /*a850*/  FMUL.FTZ R88, R88, R78.reuse ;  /* 0x0000004e58587220 */ /* 0x080fe20000410000 */
[-C--:B------:R-:W-:Y:S01]  /*a860*/  FMUL.FTZ R89, R89, R78.reuse ;  /* 0x0000004e59597220 */ /* 0x080fe20000410000 */
[-C--:B------:R-:W-:Y:S01]  /*a870*/  FMUL.FTZ R92, R92, R78.reuse ;  /* 0x0000004e5c5c7220 */ /* 0x080fe20000410000 */
[-C--:B------:R-:W-:Y:S01]  /*a880*/  FMUL.FTZ R93, R93, R78.reuse ;  /* 0x0000004e5d5d7220 */ /* 0x080fe20000410000 */
[-C--:B------:R-:W-:Y:S01]  /*a890*/  FMUL.FTZ R96, R96, R78.reuse ;  /* 0x0000004e60607220 */ /* 0x080fe20000410000 */
[----:B------:R-:W1:Y:S01]  /*a8a0*/  MUFU.EX2 R24, R24 ;  /* 0x0000001800187308 */ /* 0x000e620000000800 */
[-C--:B------:R-:W-:Y:S01]  /*a8b0*/  FMUL.FTZ R97, R97, R78.reuse ;  /* 0x0000004e61617220 */ /* 0x080fe20000410000 */
[----:B0-----:R-:W-:Y:S01]  /*a8c0*/  FADD.FTZ R21, R145, R38 ;  /* 0x0000002691157221 */ /* 0x001fe20000010000 */
[----:B------:R-:W-:Y:S01]  /*a8d0*/  FADD.FTZ R38, R20, R3 ;  /* 0x0000000314267221 */ /* 0x000fe20000010000 */
[----:B------:R-:W-:Y:S01]  /*a8e0*/  F2FP.BF16.F32.PACK_AB R145, R12, R145 ;  /* 0x000000910c91723e */ /* 0x000fe200000010ff */
[-C--:B------:R-:W-:Y:S01]  /*a8f0*/  FMUL.FTZ R100, R100, R78.reuse ;  /* 0x0000004e64647220 */ /* 0x080fe20000410000 */
[----:B------:R-:W-:Y:S01]  /*a900*/  FADD.FTZ R40, R12, R21 ;  /* 0x000000150c287221 */ /* 0x000fe20000010000 */
[----:B------:R-:W-:Y:S01]  /*a910*/  FADD.FTZ R44, R63, R38 ;  /* 0x000000263f2c7221 */ /* 0x000fe20000010000 */
[----:B------:R-:W0:Y:S01]  /*a920*/  MUFU.EX2 R143, R143 ;  /* 0x0000008f008f7308 */ /* 0x000e220000000800 */
[----:B------:R-:W-:Y:S01]  /*a930*/  FFMA.FTZ R38, R51, R43, -R69 ;  /* 0x0000002b33267223 */ /* 0x000fe20000010845 */
[----:B------:R-:W-:Y:S01]  /*a940*/  FADD.FTZ R3, R147, R40 ;  /* 0x0000002893037221 */ /* 0x000fe20000010000 */
[----:B------:R-:W-:Y:S01]  /*a950*/  FADD.FTZ R44, R27, R44 ;  /* 0x0000002c1b2c7221 */ /* 0x000fe20000010000 */
[C---:B---3--:R-:W-:Y:S01]  /*a960*/  F2FP.BF16.F32.PACK_AB R147, R14.reuse, R147 ;  /* 0x000000930e93723e */ /* 0x048fe200000010ff */
[-C--:B------:R-:W-:Y:S01]  /*a970*/  FMUL.FTZ R101, R101, R78.reuse ;  /* 0x0000004e65657220 */ /* 0x080fe20000410000 */
[----:B------:R-:W-:Y:S01]  /*a980*/  FADD.FTZ R40, R14, R3 ;  /* 0x000000030e287221 */ /* 0x000fe20000010000 */
[----:B--2---:R-:W-:Y:S01]  /*a990*/  FADD.FTZ R44, R25, R44 ;  /* 0x0000002c192c7221 */ /* 0x004fe20000010000 */
[----:B------:R-:W2:Y:S01]  /*a9a0*/  MUFU.EX2 R30, R30 ;  /* 0x0000001e001e7308 */ /* 0x000ea20000000800 */
[-C--:B------:R-:W-:Y:S01]  /*a9b0*/  FMUL.FTZ R104, R104, R78.reuse ;  /* 0x0000004e68687220 */ /* 0x080fe20000410000 */
[----:B----4-:R-:W-:Y:S01]  /*a9c0*/  FADD.FTZ R3, R141, R40 ;  /* 0x000000288d037221 */ /* 0x010fe20000010000 */
[----:B-----5:R-:W-:Y:S01]  /*a9d0*/  FADD.FTZ R44, R29, R44 ;  /* 0x0000002c1d2c7221 */ /* 0x020fe20000010000 */
[C---:B-1----:R-:W-:Y:S01]  /*a9e0*/  F2FP.BF16.F32.PACK_AB R141, R24.reuse, R141 ;  /* 0x0000008d188d723e */ /* 0x042fe200000010ff */
[-C--:B------:R-:W-:Y:S01]  /*a9f0*/  FMUL.FTZ R105, R105, R78.reuse ;  /* 0x0000004e69697220 */ /* 0x080fe20000410000 */
[----:B------:R-:W-:Y:S01]  /*aa00*/  FADD.FTZ R40, R24, R3 ;  /* 0x0000000318287221 */ /* 0x000fe20000010000 */
[----:B------:R-:W-:Y:S01]  /*aa10*/  FADD.FTZ R21, R15, R44 ;  /* 0x0000002c0f157221 */ /* 0x000fe20000010000 */
[----:B------:R-:W1:Y:S01]  /*aa20*/  MUFU.EX2 R26, R26 ;  /* 0x0000001a001a7308 */ /* 0x000e620000000800 */
[-CC-:B------:R-:W-:Y:S01]  /*aa30*/  FFMA.FTZ R3, R140, R43.reuse, -R69.reuse ;  /* 0x0000002b8c037223 */ /* 0x180fe20000010845 */
[----:B0-----:R-:W-:Y:S01]  /*aa40*/  FADD.FTZ R31, R143, R40 ;  /* 0x000000288f1f7221 */ /* 0x001fe20000010000 */
[----:B------:R-:W-:Y:S01]  /*aa50*/  FFMA.FTZ R69, R142, R43, -R69 ;  /* 0x0000002b8e457223 */ /* 0x000fe20000010845 */
[----:B------:R-:W-:Y:S01]  /*aa60*/  F2FP.BF16.F32.PACK_AB R140, R29, R25 ;  /* 0x000000191d8c723e */ /* 0x000fe200000010ff */
[-C--:B------:R-:W-:Y:S01]  /*aa70*/  FMUL.FTZ R108, R108, R78.reuse ;  /* 0x0000004e6c6c7220 */ /* 0x080fe20000410000 */
[-C--:B------:R-:W-:Y:S01]  /*aa80*/  FMUL.FTZ R109, R109, R78.reuse ;  /* 0x0000004e6d6d7220 */ /* 0x080fe20000410000 */
[-C--:B------:R-:W-:Y:S01]  /*aa90*/  FMUL.FTZ R112, R112, R78.reuse ;  /* 0x0000004e70707220 */ /* 0x080fe20000410000 */
[----:B------:R-:W0:Y:S01]  /*aaa0*/  MUFU.EX2 R136, R136 ;  /* 0x0000008800887308 */ /* 0x000e220000000800 */
[C---:B--2---:R-:W-:Y:S01]  /*aab0*/  FADD.FTZ R21, R30.reuse, R21 ;  /* 0x000000151e157221 */ /* 0x044fe20000010000 */
[----:B------:R-:W-:Y:S01]  /*aac0*/  F2FP.BF16.F32.PACK_AB R142, R30, R15 ;  /* 0x0000000f1e8e723e */ /* 0x000fe200000010ff */
[-C--:B------:R-:W-:Y:S01]  /*aad0*/  FMUL.FTZ R113, R113, R78.reuse ;  /* 0x0000004e71717220 */ /* 0x080fe20000410000 */
[-C--:B------:R-:W-:Y:S01]  /*aae0*/  FMUL.FTZ R116, R116, R78.reuse ;  /* 0x0000004e74747220 */ /* 0x080fe20000410000 */
[----:B------:R-:W-:Y:S01]  /*aaf0*/  FMUL.FTZ R117, R117, R78 ;  /* 0x0000004e75757220 */ /* 0x000fe20000410000 */
[----:B------:R-:W-:-:S02]  /*ab00*/  IMAD.MOV.U32 R7, RZ, RZ, R4 ;  /* 0x000000ffff077224 */ /* 0x000fc400078e0004 */
[----:B------:R-:W2:Y:S01]  /*ab10*/  MUFU.EX2 R137, R137 ;  /* 0x0000008900897308 */ /* 0x000ea20000000800 */
[C---:B-1----:R-:W-:Y:S01]  /*ab20*/  FADD.FTZ R40, R26.reuse, R31 ;  /* 0x0000001f1a287221 */ /* 0x042fe20000010000 */
[----:B------:R-:W-:-:S06]  /*ab30*/  F2FP.BF16.F32.PACK_AB R143, R26, R143 ;  /* 0x0000008f1a8f723e */ /* 0x000fcc00000010ff */
[----:B------:R-:W1:Y:S01]  /*ab40*/  MUFU.EX2 R28, R28 ;  /* 0x0000001c001c7308 */ /* 0x000e620000000800 */
[----:B0-----:R-:W-:Y:S01]  /*ab50*/  FADD.FTZ R44, R136, R21 ;  /* 0x00000015882c7221 */ /* 0x001fe20000010000 */
[----:B------:R-:W-:-:S03]  /*ab60*/  F2FP.BF16.F32.PACK_AB R136, R33, R136 ;  /* 0x000000882188723e */ /* 0x000fc600000010ff */
[----:B------:R-:W-:-:S03]  /*ab70*/  FADD.FTZ R11, R33, R44 ;  /* 0x0000002c210b7221 */ /* 0x000fc60000010000 */
[----:B------:R-:W-:Y:S01]  /*ab80*/  MUFU.EX2 R138, R138 ;  /* 0x0000008a008a7308 */ /* 0x000fe20000000800 */
[----:B--2---:R-:W-:-:S07]  /*ab90*/  FADD.FTZ R9, R137, R40 ;  /* 0x0000002889097221 */ /* 0x004fce0000010000 */
[----:B------:R-:W0:Y:S01]  /*aba0*/  MUFU.EX2 R139, R139 ;  /* 0x0000008b008b7308 */ /* 0x000e220000000800 */
[C---:B-1----:R-:W-:Y:S01]  /*abb0*/  FADD.FTZ R40, R28.reuse, R9 ;  /* 0x000000091c287221 */ /* 0x042fe20000010000 */
[----:B------:R-:W-:-:S06]  /*abc0*/  F2FP.BF16.F32.PACK_AB R137, R28, R137 ;  /* 0x000000891c89723e */ /* 0x000fcc00000010ff */
[----:B------:R-:W1:Y:S08]  /*abd0*/  MUFU.EX2 R32, R32 ;  /* 0x0000002000207308 */ /* 0x000e700000000800 */
[----:B------:R-:W-:Y:S01]  /*abe0*/  MUFU.EX2 R132, R132 ;  /* 0x0000008400847308 */ /* 0x000fe20000000800 */
[----:B0-----:R-:W-:-:S07]  /*abf0*/  FADD.FTZ R9, R139, R40 ;  /* 0x000000288b097221 */ /* 0x001fce0000010000 */
[----:B------:R-:W0:Y:S01]  /*ac00*/  MUFU.EX2 R133, R133 ;  /* 0x0000008500857308 */ /* 0x000e220000000800 */
[C---:B-1----:R-:W-:Y:S01]  /*ac10*/  FADD.FTZ R10, R32.reuse, R9 ;  /* 0x00000009200a7221 */ /* 0x042fe20000010000 */
[----:B------:R-:W-:-:S06]  /*ac20*/  F2FP.BF16.F32.PACK_AB R139, R32, R139 ;  /* 0x0000008b208b723e */ /* 0x000fcc00000010ff */
[----:B------:R-:W-:Y:S08]  /*ac30*/  MUFU.EX2 R37, R37 ;  /* 0x0000002500257308 */ /* 0x000ff00000000800 */
[----:B------:R-:W1:Y:S01]  /*ac40*/  MUFU.EX2 R34, R34 ;  /* 0x0000002200227308 */ /* 0x000e620000000800 */
[----:B0-----:R-:W-:-:S07]  /*ac50*/  FADD.FTZ R9, R133, R10 ;  /* 0x0000000a85097221 */ /* 0x001fce0000010000 */
[----:B------:R0:W-:Y:S08]  /*ac60*/  MUFU.EX2 R5, R144 ;  /* 0x0000009000057308 */ /* 0x0001f00000000800 */
[----:B------:R-:W2:Y:S01]  /*ac70*/  MUFU.EX2 R134, R134 ;  /* 0x0000008600867308 */ /* 0x000ea20000000800 */
[----:B0-----:R-:W-:Y:S01]  /*ac80*/  F2FP.BF16.F32.PACK_AB R144, R20, R13 ;  /* 0x0000000d1490723e */ /* 0x001fe200000010ff */
[----:B------:R-:W-:Y:S01]  /*ac90*/  FADD.FTZ R20, R138, R11 ;  /* 0x0000000b8a147221 */ /* 0x000fe20000010000 */
[----:B-1----:R-:W-:Y:S01]  /*aca0*/  FADD.FTZ R10, R34, R9 ;  /* 0x00000009220a7221 */ /* 0x002fe20000010000 */
[----:B------:R-:W-:-:S02]  /*acb0*/  F2FP.BF16.F32.PACK_AB R138, R39, R138 ;  /* 0x0000008a278a723e */ /* 0x000fc400000010ff */
[----:B------:R-:W-:Y:S01]  /*acc0*/  FADD.FTZ R11, R39, R20 ;  /* 0x00000014270b7221 */ /* 0x000fe20000010000 */
[----:B------:R-:W-:Y:S01]  /*acd0*/  F2FP.BF16.F32.PACK_AB R133, R34, R133 ;  /* 0x000000852285723e */ /* 0x000fe200000010ff */
[----:B------:R-:W0:Y:S02]  /*ace0*/  MUFU.EX2 R135, R135 ;  /* 0x0000008700877308 */ /* 0x000e240000000800 */
[----:B------:R-:W-:Y:S01]  /*acf0*/  FADD.FTZ R12, R132, R11 ;  /* 0x0000000b840c7221 */ /* 0x000fe20000010000 */
[----:B------:R-:W-:-:S03]  /*ad00*/  F2FP.BF16.F32.PACK_AB R132, R37, R132 ;  /* 0x000000842584723e */ /* 0x000fc600000010ff */
[----:B------:R-:W-:Y:S02]  /*ad10*/  FADD.FTZ R11, R37, R12 ;  /* 0x0000000c250b7221 */ /* 0x000fe40000010000 */
[----:B------:R-:W1:Y:S02]  /*ad20*/  MUFU.EX2 R41, R41 ;  /* 0x0000002900297308 */ /* 0x000e640000000800 */
[----:B--2---:R-:W-:-:S06]  /*ad30*/  FADD.FTZ R12, R134, R11 ;  /* 0x0000000b860c7221 */ /* 0x004fcc0000010000 */
        /* <DEDUP_REMOVED lines=42> */
[----:B------:R-:W-:Y:S01]  /*afe0*/  MUFU.EX2 R58, R58 ;  /* 0x0000003a003a7308 */ /* 0x000fe20000000800 */
[----:B--2---:R-:W-:-:S07]  /*aff0*/  F2FP.BF16.F32.PACK_AB R126, R45, R56 ;  /* 0x000000382d7e723e */ /* 0x004fce00000010ff */
[----:B------:R-:W1:Y:S01]  /*b000*/  MUFU.EX2 R121, R82 ;  /* 0x0000005200797308 */ /* 0x000e620000000800 */
[C---:B0-----:R-:W-:Y:S01]  /*b010*/  FADD.FTZ R2, R57.reuse, R2 ;  /* 0x0000000239027221 */ /* 0x041fe20000010000 */
[----:B------:R-:W-:-:S06]  /*b020*/  F2FP.BF16.F32.PACK_AB R127, R57, R127 ;  /* 0x0000007f397f723e */ /* 0x000fcc00000010ff */
[----:B------:R-:W0:Y:S08]  /*b030*/  MUFU.EX2 R47, R47 ;  /* 0x0000002f002f7308 */ /* 0x000e300000000800 */
[----:B------:R2:W3:Y:S01]  /*b040*/  MUFU.EX2 R13, R3 ;  /* 0x00000003000d7308 */ /* 0x0004e20000000800 */
[----:B-1----:R-:W-:-:S07]  /*b050*/  FADD.FTZ R2, R121, R2 ;  /* 0x0000000279027221 */ /* 0x002fce0000010000 */
[----:B------:R-:W1:Y:S01]  /*b060*/  MUFU.EX2 R62, R84 ;  /* 0x00000054003e7308 */ /* 0x000e620000000800 */
[----:B--2---:R-:W-:Y:S01]  /*b070*/  FADD.FTZ R3, R45, R10 ;  /* 0x0000000a2d037221 */ /* 0x004fe20000010000 */
[----:B0-----:R-:W-:-:S03]  /*b080*/  F2FP.BF16.F32.PACK_AB R120, R47, R58 ;  /* 0x0000003a2f78723e */ /* 0x001fc600000010ff */
[----:B------:R-:W-:-:S03]  /*b090*/  FADD.FTZ R10, R58, R3 ;  /* 0x000000033a0a7221 */ /* 0x000fc60000010000 */
[----:B------:R-:W0:Y:S01]  /*b0a0*/  MUFU.EX2 R123, R86 ;  /* 0x00000056007b7308 */ /* 0x000e220000000800 */
[----:B------:R-:W-:Y:S01]  /*b0b0*/  FADD.FTZ R3, R47, R10 ;  /* 0x0000000a2f037221 */ /* 0x000fe20000010000 */
[C---:B---3--:R-:W-:Y:S01]  /*b0c0*/  FADD.FTZ R2, R13.reuse, R2 ;  /* 0x000000020d027221 */ /* 0x048fe20000010000 */
[----:B------:R-:W-:-:S05]  /*b0d0*/  F2FP.BF16.F32.PACK_AB R121, R13, R121 ;  /* 0x000000790d79723e */ /* 0x000fca00000010ff */
[----:B------:R-:W2:Y:S01]  /*b0e0*/  MUFU.EX2 R69, R69 ;  /* 0x0000004500457308 */ /* 0x000ea20000000800 */
[----:B-1----:R-:W-:Y:S01]  /*b0f0*/  FADD.FTZ R8, R62, R3 ;  /* 0x000000033e087221 */ /* 0x002fe20000010000 */
[----:B------:R-:W-:-:S03]  /*b100*/  F2FP.BF16.F32.PACK_AB R122, R5, R62 ;  /* 0x0000003e057a723e */ /* 0x000fc600000010ff */
[----:B------:R-:W-:Y:S01]  /*b110*/  FADD.FTZ R3, R5, R8 ;  /* 0x0000000805037221 */ /* 0x000fe20000010000 */
[----:B------:R-:W-:Y:S02]  /*b120*/  IMAD.MOV.U32 R5, RZ, RZ, R6 ;  /* 0x000000ffff057224 */ /* 0x000fe400078e0006 */
[----:B0-----:R-:W-:-:S04]  /*b130*/  FADD.FTZ R2, R123, R2 ;  /* 0x000000027b027221 */ /* 0x001fc80000010000 */
[C---:B--2---:R-:W-:Y:S01]  /*b140*/  FADD.FTZ R2, R69.reuse, R2 ;  /* 0x0000000245027221 */ /* 0x044fe20000010000 */
[----:B------:R-:W-:Y:S01]  /*b150*/  F2FP.BF16.F32.PACK_AB R123, R69, R123 ;  /* 0x0000007b457b723e */ /* 0x000fe200000010ff */
[----:B------:R-:W-:Y:S06]  /*b160*/  @P2 BRA `(.L_x_1084) ;  /* 0xffffffd800e42947 */ /* 0x000fec000383ffff */
.L_x_1075:
        /* <DEDUP_REMOVED lines=8> */
[----:B------:R-:W-:-:S05]  /*b1f0*/  ULDC UR23, c[0x0][0x9e0] ;  /* 0x0002780000177ab9 */ /* 0x000fca0000000800 */
.L_x_1102:
        /* <DEDUP_REMOVED lines=9> */
.L_x_1087:
[----:B------:R-:W-:Y:S01]  /*b290*/  ULEA UR6, UR37, UR45, 0x3 ;  /* 0x0000002d25067291 */ /* 0x000fe2000f8e183f */
[----:B------:R-:W-:-:S05]  /*b2a0*/  IMAD.U32 R4, RZ, RZ, UR46 ;  /* 0x0000002eff047e24 */ /* 0x000fca000f8e00ff */
[----:B------:R-:W-:-:S04]  /*b2b0*/  SHF.L.U32 R4, R4, 0x1f, RZ ;  /* 0x0000001f04047819 */ /* 0x000fc800000006ff */
[----:B------:R0:W1:Y:S01]  /*b2c0*/  SYNCS.PHASECHK.TRANS64.TRYWAIT P2, [UR6+0x16830], R4 ;  /* 0x01683004ff0075a7 */ /* 0x0000620008040146 */
[----:B------:R-:W-:Y:S05]  /*b2d0*/  @!P0 BRA `(.L_x_1088) ;  /* 0x0000000000048947 */ /* 0x000fea0003800000 */
[----:B------:R-:W-:Y:S01]  /*b2e0*/  BPT.TRAP 0x1 ;  /* 0x000000040000795c */ /* 0x000fe20000300000 */
.L_x_1088:
[----:B-1----:R-:W-:Y:S05]  /*b2f0*/  @P2 BRA `(.L_x_1086) ;  /* 0x0000000000082947 */ /* 0x002fea0003800000 */
[----:B------:R-:W1:Y:S02]  /*b300*/  SYNCS.PHASECHK.TRANS64.TRYWAIT P2, [UR6+0x16830], R4 ;  /* 0x01683004ff0075a7 */ /* 0x000e640008040146 */
[----:B-1----:R-:W-:Y:S05]  /*b310*/  @!P2 BRA `(.L_x_1089) ;  /* 0x000000b0003ca947 */ /* 0x002fea0003800000 */
.L_x_1086:
        /* <DEDUP_REMOVED lines=25> */
.L_x_1091:
[----:B------:R-:W-:Y:S01]  /*b4b0*/  ULEA UR6, UR25, UR45, 0x3 ;  /* 0x0000002d19067291 */ /* 0x000fe2000f8e183f */
[----:B------:R-:W-:-:S05]  /*b4c0*/  IMAD.U32 R4, RZ, RZ, UR26 ;  /* 0x0000001aff047e24 */ /* 0x000fca000f8e00ff */
[----:B------:R-:W-:-:S04]  /*b4d0*/  SHF.L.U32 R4, R4, 0x1f, RZ ;  /* 0x0000001f04047819 */ /* 0x000fc800000006ff */
[----:B------:R0:W1:Y:S01]  /*b4e0*/  SYNCS.PHASECHK.TRANS64.TRYWAIT P2, [UR6+0x16850], R4 ;  /* 0x01685004ff0075a7 */ /* 0x0000620008040146 */
[----:B------:R-:W-:Y:S05]  /*b4f0*/  @!P0 BRA `(.L_x_1092) ;  /* 0x0000000000048947 */ /* 0x000fea0003800000 */
[----:B------:R-:W-:Y:S01]  /*b500*/  BPT.TRAP 0x1 ;  /* 0x000000040000795c */ /* 0x000fe20000300000 */
.L_x_1092:
[----:B-1----:R-:W-:Y:S05]  /*b510*/  @P2 BRA `(.L_x_1090) ;  /* 0x0000000000082947 */ /* 0x002fea0003800000 */
[----:B------:R-:W1:Y:S02]  /*b520*/  SYNCS.PHASECHK.TRANS64.TRYWAIT P2, [UR6+0x16850], R4 ;  /* 0x01685004ff0075a7 */ /* 0x000e640008040146 */
[----:B-1----:R-:W-:Y:S05]  /*b530*/  @!P2 BRA `(.L_x_1093) ;  /* 0x000000ac00cca947 */ /* 0x002fea0003800000 */
.L_x_1090:
[----:B------:R-:W-:Y:S01]  /*b540*/  UIADD3 UR6, UR45, 0x400, URZ ;  /* 0x000004002d067890 */ /* 0x000fe2000fffe03f */
[----:B------:R-:W-:Y:S01]  /*b550*/  WARPGROUP.ARRIVE ;  /* 0x00000000000079c5 */ /* 0x000fe20000000000 */
[----:B------:R-:W-:Y:S01]  /*b560*/  UMOV UR7, 0x40000040 ;  /* 0x4000004000077882 */ /* 0x000fe20000000000 */
[----:B------:R-:W-:Y:S01]  /*b570*/  PLOP3.LUT P2, PT, PT, PT, UP0, 0x80, 0x0 ;  /* 0x000000000000781c */ /* 0x000fe20003f4f008 */
[----:B------:R-:W-:Y:S01]  /*b580*/  USHF.R.U32.HI UR6, URZ, 0x4, UR6 ;  /* 0x000000043f067899 */ /* 0x000fe20008011606 */
[----:B------:R-:W-:Y:S01]  /*b590*/  FMUL.FTZ R21, R33, UR24 ;  /* 0x0000001821157c20 */ /* 0x000fe20008410000 */
[----:B------:R-:W-:Y:S02]  /*b5a0*/  IMAD.U32 R33, RZ, RZ, UR37 ;  /* 0x00000025ff217e24 */ /* 0x000fe4000f8e00ff */
[----:B------:R-:W-:Y:S01]  /*b5b0*/  FMUL.FTZ R15, R32, UR24 ;  /* 0x00000018200f7c20 */ /* 0x000fe20008410000 */
[----:B------:R-:W-:Y:S01]  /*b5c0*/  ULOP3.LUT UR6, UR6, 0x3fff, URZ, 0xc0, !UPT ;  /* 0x00003fff06067892 */ /* 0x000fe2000f8ec03f */
[----:B01----:R-:W-:Y:S01]  /*b5d0*/  FMUL.FTZ R4, R24, UR24 ;  /* 0x0000001818047c20 */ /* 0x003fe20008410000 */
[----:B------:R-:W-:Y:S01]  /*b5e0*/  FMUL.FTZ R8, R27, UR24 ;  /* 0x000000181b087c20 */ /* 0x000fe20008410000 */
[----:B------:R-:W-:Y:S01]  /*b5f0*/  @!P1 LEA R33, R33, UR45, 0x3 ;  /* 0x0000002d21219c11 */ /* 0x000fe2000f8e18ff */
        /* <DEDUP_REMOVED lines=8> */
[----:B------:R-:W-:Y:S01]  /*b680*/  @!P1 VIADD R33, R33, 0x16840 ;  /* 0x0001684021219836 */ /* 0x000fe20000000000 */
        /* <DEDUP_REMOVED lines=60> */
[----:B------:R-:W0:Y:S01]  /*ba50*/  MUFU.TANH R4, R4 ;  /* 0x0000000400047308 */ /* 0x000e220000002400 */
[----:B------:R-:W-:-:S05]  /*ba60*/  IMAD.U32 R74, RZ, RZ, UR38 ;  /* 0x00000026ff4a7e24 */ /* 0x000fca000f8e00ff */
[----:B------:R-:W-:Y:S02]  /*ba70*/  IADD3 R33, -R74, UR42, R33 ;  /* 0x0000002a4a217c10 */ /* 0x000fe4000fffe121 */
[----:B------:R-:W1:Y:S08]  /*ba80*/  MUFU.TANH R9, R9 ;  /* 0x0000000900097308 */ /* 0x000e700000002400 */
[----:B------:R-:W2:Y:S01]  /*ba90*/  MUFU.TANH R6, R6 ;  /* 0x0000000600067308 */ /* 0x000ea20000002400 */
[----:B------:R-:W-:-:S02]  /*baa0*/  WARPGROUP.DEPBAR.LE gsb0, 0x0 ;  /* 0x00008000000079c5 */ /* 0x000fc40000010000 */
        /* <DEDUP_REMOVED lines=95> */
[----:B------:R-:W-:Y:S02]  /*c0a0*/  VIADD R121, R17, UR41 ;  /* 0x0000002911797c36 */ /* 0x000fe40008000000 */
[----:B------:R-:W-:Y:S02]  /*c0b0*/  VIADD R123, R33, UR21 ;  /* 0x00000015217b7c36 */ /* 0x000fe40008000000 */
[----:B------:R-:W-:Y:S01]  /*c0c0*/  @P2 IMAD.HI.U32 R32, R121, UR6, RZ ;  /* 0x0000000679202c27 */ /* 0x000fe2000f8e00ff */
[----:B------:R-:W-:-:S04]  /*c0d0*/  @UP0 ULDC UR6, c[0x0][0x450] ;  /* 0x0001140000060ab9 */ /* 0x000fc80000000800 */
[----:B------:R-:W-:Y:S01]  /*c0e0*/  @P2 SHF.R.U32.HI R121, RZ, UR6, R32 ;  /* 0x00000006ff792c19 */ /* 0x000fe20008011620 */
[----:B------:R-:W-:Y:S01]  /*c0f0*/  VIADD R32, R22, 0x9 ;  /* 0x0000000916207836 */ /* 0x000fe20000000000 */
[----:B---3--:R-:W-:-:S03]  /*c100*/  ISETP.GE.U32.AND P2, PT, R151, 0x180, PT ;  /* 0x000001809700780c */ /* 0x008fc60003f46070 */
[----:B------:R-:W3:Y:S01]  /*c110*/  SHFL.IDX PT, R72, R121, RZ, 0x1c1f ;  /* 0x001c1fff79487589 */ /* 0x000ee200000e0000 */
[----:B------:R-:W-:-:S05]  /*c120*/  SEL R32, R32, 0x9, !P2 ;  /* 0x0000000920207807 */ /* 0x000fca0005000000 */
[----:B------:R0:W-:Y:S06]  /*c130*/  BAR.ARV R32, 0x100 ;  /* 0x000400200000751d */ /* 0x0001ec0000002000 */
[----:B------:R5:W-:Y:S02]  /*c140*/  @!P1 SYNCS.ARRIVE.TRANS64.RED.A1T0 RZ, [R71+URZ], RZ ;  /* 0x000000ff47ff99a7 */ /* 0x000be4000810043f */
[----:B-----5:R-:W-:Y:S01]  /*c150*/  FMUL.FTZ R71, R87, UR24 ;  /* 0x0000001857477c20 */ /* 0x020fe20008410000 */
[----:B------:R-:W-:Y:S02]  /*c160*/  VIADD R87, R33, UR23 ;  /* 0x0000001721577c36 */ /* 0x000fe40008000000 */
[----:B---3--:R-:W-:-:S03]  /*c170*/  IMAD.IADD R127, R123, 0x1, R72 ;  /* 0x000000017b7f7824 */ /* 0x008fc600078e0248 */
[----:B------:R-:W3:Y:S01]  /*c180*/  MUFU.TANH R71, R71 ;  /* 0x0000004700477308 */ /* 0x000ee20000002400 */
[----:B------:R-:W-:Y:S01]  /*c190*/  IMAD.IADD R125, R87, 0x1, R72 ;  /* 0x00000001577d7824 */ /* 0x000fe200078e0248 */
[----:B012-4-:R-:W-:Y:S06]  /*c1a0*/  @!P6 BRA `(.L_x_1094) ;  /* 0x00000000005ce947 */ /* 0x017fec0003800000 */
        /* <DEDUP_REMOVED lines=13> */
.L_x_1096:
[----:B------:R-:W-:-:S05]  /*c280*/  IMAD.U32 R74, RZ, RZ, UR22 ;  /* 0x00000016ff4a7e24 */ /* 0x000fca000f8e00ff */
[----:B------:R-:W-:-:S13]  /*c290*/  ISETP.NE.AND P2, PT, R74, 0x1, PT ;  /* 0x000000014a00780c */ /* 0x000fda0003f45270 */
[----:B------:R-:W0:Y:S02]  /*c2a0*/  @P2 LDC.64 R32, c[0x0][0x9e8] ;  /* 0x00027a00ff202b82 */ /* 0x000e240000000a00 */
[----:B0-----:R-:W-:-:S05]  /*c2b0*/  @P2 IMAD.HI.U32 R32, R72, R32, RZ ;  /* 0x0000002048202227 */ /* 0x001fca00078e00ff */
[----:B------:R-:W-:-:S07]  /*c2c0*/  @P2 SHF.R.U32.HI R72, RZ, R33, R32 ;  /* 0x00000021ff482219 */ /* 0x000fce0000011620 */
.L_x_1097:
[----:B------:R-:W-:Y:S05]  /*c2d0*/  BSYNC B0 ;  /* 0x0000000000007941 */ /* 0x000fea0003800000 */
.L_x_1095:
[----:B------:R-:W-:-:S04]  /*c2e0*/  IMAD R33, R72, R74, -R79 ;  /* 0x0000004a48217224 */ /* 0x000fc800078e0a4f */
[----:B------:R-:W-:-:S05]  /*c2f0*/  IMAD R32, R16, -0x2, R33 ;  /* 0xfffffffe10207824 */ /* 0x000fca00078e0221 */
[----:B------:R-:W-:Y:S02]  /*c300*/  VIADDMNMX R125, R32, R74, R125, PT ;  /* 0x0000004a207d7246 */ /* 0x000fe4000380017d */
[----:B------:R-:W-:-:S07]  /*c310*/  VIMNMX R127, R127, R32, !PT ;  /* 0x000000207f7f7248 */ /* 0x000fce0007fe0100 */
.L_x_1094:
[----:B------:R-:W-:-:S04]  /*c320*/  ISETP.GT.AND P2, PT, R0, -0x1, PT ;  /* 0xffffffff0000780c */ /* 0x000fc80003f44270 */
[C---:B------:R-:W-:Y:S02]  /*c330*/  ISETP.GT.AND P4, PT, R127.reuse, RZ, P2 ;  /* 0x000000ff7f00720c */ /* 0x040fe40001784270 */
[----:B------:R-:W-:Y:S02]  /*c340*/  ISETP.GT.AND P5, PT, R127, 0x1, P2 ;  /* 0x000000017f00780c */ /* 0x000fe400017a4270 */
[C---:B------:R-:W-:Y:S02]  /*c350*/  ISETP.LT.OR P4, PT, R125.reuse, 0x1, P4 ;  /* 0x000000017d00780c */ /* 0x040fe40002781670 */
[----:B------:R-:W-:Y:S02]  /*c360*/  ISETP.LT.OR P5, PT, R125, 0x2, P5 ;  /* 0x000000027d00780c */ /* 0x000fe40002fa1670 */
[----:B------:R-:W-:Y:S02]  /*c370*/  FSEL R120, R4, -INF , !P4 ;  /* 0xff80000004787808 */ /* 0x000fe40006000000 */
[----:B------:R-:W-:Y:S01]  /*c380*/  FSEL R72, R9, -INF , !P5 ;  /* 0xff80000009487808 */ /* 0x000fe20006800000 */
[----:B------:R-:W0:Y:S01]  /*c390*/  SHFL.IDX PT, R4, R121, 0x1, 0x1c1f ;  /* 0x003c1f0079047f89 */ /* 0x000e2200000e0000 */
[----:B------:R-:W-:-:S02]  /*c3a0*/  ISETP.GT.AND P3, PT, R127, 0x8, P2 ;  /* 0x000000087f00780c */ /* 0x000fc40001764270 */
[C---:B------:R-:W-:Y:S02]  /*c3b0*/  ISETP.GT.AND P4, PT, R127.reuse, 0x9, P2 ;  /* 0x000000097f00780c */ /* 0x040fe40001784270 */
[----:B------:R-:W-:Y:S02]  /*c3c0*/  ISETP.GT.AND P5, PT, R127, 0x10, P2 ;  /* 0x000000107f00780c */ /* 0x000fe400017a4270 */
[C---:B------:R-:W-:Y:S02]  /*c3d0*/  ISETP.LT.OR P3, PT, R125.reuse, 0x9, P3 ;  /* 0x000000097d00780c */ /* 0x040fe40001f61670 */
[C---:B------:R-:W-:Y:S02]  /*c3e0*/  ISETP.LT.OR P4, PT, R125.reuse, 0xa, P4 ;  /* 0x0000000a7d00780c */ /* 0x040fe40002781670 */
[----:B------:R-:W-:Y:S02]  /*c3f0*/  ISETP.LT.OR P5, PT, R125, 0x11, P5 ;  /* 0x000000117d00780c */ /* 0x000fe40002fa1670 */
[----:B------:R-:W-:-:S02]  /*c400*/  FSEL R74, R11, -INF , !P3 ;  /* 0xff8000000b4a7808 */ /* 0x000fc40005800000 */
[----:B------:R-:W-:Y:S02]  /*c410*/  FSEL R12, R12, -INF , !P4 ;  /* 0xff8000000c0c7808 */ /* 0x000fe40006000000 */
[----:B------:R-:W-:Y:S02]  /*c420*/  FSEL R76, R15, -INF , !P5 ;  /* 0xff8000000f4c7808 */ /* 0x000fe40006800000 */
[C---:B------:R-:W-:Y:S02]  /*c430*/  ISETP.GT.AND P3, PT, R127.reuse, 0x11, P2 ;  /* 0x000000117f00780c */ /* 0x040fe40001764270 */
[C---:B------:R-:W-:Y:S02]  /*c440*/  ISETP.GT.AND P4, PT, R127.reuse, 0x18, P2 ;  /* 0x000000187f00780c */ /* 0x040fe40001784270 */
[----:B------:R-:W-:Y:S01]  /*c450*/  ISETP.GT.AND P5, PT, R127, 0x19, P2 ;  /* 0x000000197f00780c */ /* 0x000fe200017a4270 */
[----:B0-----:R-:W-:Y:S01]  /*c460*/  IMAD.IADD R11, R87, 0x1, R4 ;  /* 0x00000001570b7824 */ /* 0x001fe200078e0204 */
[----:B------:R-:W-:-:S02]  /*c470*/  ISETP.LT.OR P3, PT, R125, 0x12, P3 ;  /* 0x000000127d00780c */ /* 0x000fc40001f61670 */
[C---:B------:R-:W-:Y:S02]  /*c480*/  ISETP.LT.OR P4, PT, R125.reuse, 0x19, P4 ;  /* 0x000000197d00780c */ /* 0x040fe40002781670 */
[----:B------:R-:W-:Y:S02]  /*c490*/  ISETP.LT.OR P5, PT, R125, 0x1a, P5 ;  /* 0x0000001a7d00780c */ /* 0x000fe40002fa1670 */
[----:B------:R-:W-:Y:S02]  /*c4a0*/  FSEL R78, R21, -INF , !P3 ;  /* 0xff800000154e7808 */ /* 0x000fe40005800000 */
[----:B------:R-:W-:Y:S01]  /*c4b0*/  FSEL R80, R25, -INF , !P4 ;  /* 0xff80000019507808 */ /* 0x000fe20006000000 */
[----:B------:R-:W-:Y:S01]  /*c4c0*/  IMAD.IADD R25, R123, 0x1, R4 ;  /* 0x000000017b197824 */ /* 0x000fe200078e0204 */
[----:B------:R-:W-:Y:S02]  /*c4d0*/  FSEL R82, R27, -INF , !P5 ;  /* 0xff8000001b527808 */ /* 0x000fe40006800000 */
        /* <DEDUP_REMOVED lines=11> */
[----:B------:R-:W-:Y:S02]  /*c590*/  ISETP.GT.AND P5, PT, R127, 0x31, P2 ;  /* 0x000000317f00780c */ /* 0x000fe400017a4270 */
[----:B------:R-:W-:-:S02]  /*c5a0*/  ISETP.LT.OR P3, PT, R125, 0x2a, P3 ;  /* 0x0000002a7d00780c */ /* 0x000fc40001f61670 */
[C---:B------:R-:W-:Y:S02]  /*c5b0*/  ISETP.LT.OR P4, PT, R125.reuse, 0x31, P4 ;  /* 0x000000317d00780c */ /* 0x040fe40002781670 */
[----:B------:R-:W-:Y:S02]  /*c5c0*/  ISETP.LT.OR P5, PT, R125, 0x32, P5 ;  /* 0x000000327d00780c */ /* 0x000fe40002fa1670 */
[----:B------:R-:W-:Y:S02]  /*c5d0*/  FSEL R124, R39, -INF , !P3 ;  /* 0xff800000277c7808 */ /* 0x000fe40005800000 */
[----:B------:R-:W-:Y:S02]  /*c5e0*/  FSEL R126, R41, -INF , !P4 ;  /* 0xff800000297e7808 */ /* 0x000fe40006000000 */
        /* <DEDUP_REMOVED lines=54> */
[----:B------:R-:W-:Y:S01]  /*c950*/  FSEL R9, R85, -INF , !P5 ;  /* 0xff80000055097808 */ /* 0x000fe20006800000 */
[----:B------:R-:W-:Y:S06]  /*c960*/  @!P6 BRA `(.L_x_1098) ;  /* 0x00000000005ce947 */ /* 0x000fec0003800000 */
        /* <DEDUP_REMOVED lines=13> */
.L_x_1100:
[----:B------:R-:W-:-:S05]  /*ca40*/  IMAD.U32 R31, RZ, RZ, UR22 ;  /* 0x00000016ff1f7e24 */ /* 0x000fca000f8e00ff */
[----:B------:R-:W-:-:S13]  /*ca50*/  ISETP.NE.AND P3, PT, R31, 0x1, PT ;  /* 0x000000011f00780c */ /* 0x000fda0003f65270 */
[----:B------:R-:W0:Y:S02]  /*ca60*/  @P3 LDC.64 R32, c[0x0][0x9e8] ;  /* 0x00027a00ff203b82 */ /* 0x000e240000000a00 */
[----:B0-----:R-:W-:-:S05]  /*ca70*/  @P3 IMAD.HI.U32 R32, R4, R32, RZ ;  /* 0x0000002004203227 */ /* 0x001fca00078e00ff */
[----:B------:R-:W-:-:S07]  /*ca80*/  @P3 SHF.R.U32.HI R4, RZ, R33, R32 ;  /* 0x00000021ff043219 */ /* 0x000fce0000011620 */
.L_x_1101:
[----:B------:R-:W-:Y:S05]  /*ca90*/  BSYNC B0 ;  /* 0x0000000000007941 */ /* 0x000fea0003800000 */
.L_x_1099:
[----:B------:R-:W-:-:S04]  /*caa0*/  IMAD R79, R4, R31, -R79 ;  /* 0x0000001f044f7224 */ /* 0x000fc800078e0a4f */
[----:B------:R-:W-:-:S05]  /*cab0*/  IMAD R4, R16, -0x2, R79 ;  /* 0xfffffffe10047824 */ /* 0x000fca00078e024f */
[----:B------:R-:W-:Y:S02]  /*cac0*/  VIADDMNMX R11, R4, R31, R11, PT ;  /* 0x0000001f040b7246 */ /* 0x000fe4000380010b */
[----:B------:R-:W-:-:S07]  /*cad0*/  VIMNMX R25, R25, R4, !PT ;  /* 0x0000000419197248 */ /* 0x000fce0007fe0100 */
.L_x_1098:
[----:B------:R-:W-:Y:S01]  /*cae0*/  FMNMX.FTZ R29, R120, R5, !PT ;  /* 0x00000005781d7209 */ /* 0x000fe20007810000 */
[----:B------:R-:W0:Y:S01]  /*caf0*/  LDC R43, c[0x0][0x988] ;  /* 0x00026200ff2b7b82 */ /* 0x000e220000000800 */
[----:B------:R-:W-:Y:S01]  /*cb00*/  ISETP.GT.AND P4, PT, R25, 0x8, P2 ;  /* 0x000000081900780c */ /* 0x000fe20001784270 */
[----:B------:R-:W-:Y:S01]  /*cb10*/  UMOV UR26, UR46 ;  /* 0x0000002e001a7c82 */ /* 0x000fe20008000000 */
        /* <DEDUP_REMOVED lines=17> */
[C---:B------:R-:W-:Y:S02]  /*cc30*/  ISETP.GT.AND P3, PT, R25.reuse, 0x18, P2 ;  /* 0x000000181900780c */ /* 0x040fe40001764270 */
[----:B------:R-:W-:Y:S02]  /*cc40*/  FMNMX.FTZ R29, R122, R29, !PT ;  /* 0x0000001d7a1d7209 */ /* 0x000fe40007810000 */
[----:B------:R-:W-:Y:S02]  /*cc50*/  FSEL R20, R20, -INF , !P4 ;  /* 0xff80000014147808 */ /* 0x000fe40006000000 */
        /* <DEDUP_REMOVED lines=35> */
[----:B------:R-:W-:Y:S02]  /*ce90*/  ISETP.GT.AND P4, PT, R25, RZ, P2 ;  /* 0x000000ff1900720c */ /* 0x000fe40001784270 */
[----:B------:R-:W-:Y:S02]  /*cea0*/  FMNMX.FTZ R4, R27, R4, !PT ;  /* 0x000000041b047209 */ /* 0x000fe40007810000 */
[----:B------:R-:W-:-:S02]  /*ceb0*/  ISETP.LT.OR P3, PT, R11, 0x29, P3 ;  /* 0x000000290b00780c */ /* 0x000fc40001f61670 */
[----:B------:R-:W-:Y:S02]  /*cec0*/  FMNMX.FTZ R4, R21, R4, !PT ;  /* 0x0000000415047209 */ /* 0x000fe40007810000 */
[----:B------:R-:W-:Y:S02]  /*ced0*/  ISETP.LT.OR P4, PT, R11, 0x1, P4 ;  /* 0x000000010b00780c */ /* 0x000fe40002781670 */
[----:B------:R-:W-:Y:S02]  /*cee0*/  FMNMX.FTZ R29, R9, R4, !PT ;  /* 0x00000004091d7209 */ /* 0x000fe40007810000 */
[----:B------:R-:W-:Y:S02]  /*cef0*/  FSEL R34, R34, -INF , !P3 ;  /* 0xff80000022227808 */ /* 0x000fe40005800000 */
[----:B------:R-:W-:Y:S01]  /*cf00*/  ISETP.GT.AND P3, PT, R25, 0x29, P2 ;  /* 0x000000291900780c */ /* 0x000fe20001764270 */
[----:B------:R-:W1:Y:S03]  /*cf10*/  SHFL.BFLY PT, R4, R29, 0x2, 0x1f ;  /* 0x0c401f001d047f89 */ /* 0x000e6600000e0000 */
[----:B------:R-:W-:-:S02]  /*cf20*/  ISETP.LT.OR P3, PT, R11, 0x2a, P3 ;  /* 0x0000002a0b00780c */ /* 0x000fc40001f61670 */
[----:B-1----:R-:W-:-:S05]  /*cf30*/  FMNMX.FTZ R31, R29, R4, !PT ;  /* 0x000000041d1f7209 */ /* 0x002fca0007810000 */
[----:B------:R-:W1:Y:S02]  /*cf40*/  SHFL.BFLY PT, R4, R31, 0x1, 0x1f ;  /* 0x0c201f001f047f89 */ /* 0x000e6400000e0000 */
[----:B-1----:R-:W-:-:S04]  /*cf50*/  FMNMX.FTZ R4, R31, R4, !PT ;  /* 0x000000041f047209 */ /* 0x002fc80007810000 */
[C---:B------:R-:W-:Y:S01]  /*cf60*/  FSETP.NEU.FTZ.AND P5, PT, R4.reuse, -INF , PT ;  /* 0xff8000000400780b */ /* 0x040fe20003fbd000 */
[----:B0-----:R-:W-:-:S05]  /*cf70*/  FMUL.FTZ R13, R4, R43 ;  /* 0x0000002b040d7220 */ /* 0x001fca0000410000 */
[----:B------:R-:W-:-:S05]  /*cf80*/  FSEL R13, R13, RZ, P5 ;  /* 0x000000ff0d0d7208 */ /* 0x000fca0002800000 */
[-CC-:B------:R-:W-:Y:S01]  /*cf90*/  FFMA.FTZ R29, R72, R43.reuse, -R13.reuse ;  /* 0x0000002b481d7223 */ /* 0x180fe2000001080d */
[----:B------:R-:W-:Y:S01]  /*cfa0*/  FSEL R72, R6, -INF , !P4 ;  /* 0xff80000006487808 */ /* 0x000fe20006000000 */
[-CC-:B------:R-:W-:Y:S01]  /*cfb0*/  FFMA.FTZ R31, R74, R43.reuse, -R13.reuse ;  /* 0x0000002b4a1f7223 */ /* 0x180fe2000001080d */
[----:B------:R-:W-:Y:S01]  /*cfc0*/  FSEL R74, R35, -INF , !P3 ;  /* 0xff800000234a7808 */ /* 0x000fe20005800000 */
[--C-:B------:R-:W-:Y:S01]  /*cfd0*/  FFMA.FTZ R6, R76, R43, -R13.reuse ;  /* 0x0000002b4c067223 */ /* 0x100fe2000001080d */
        /* <DEDUP_REMOVED lines=9> */
[-CC-:B------:R-:W-:Y:S01]  /*d070*/  FFMA.FTZ R126, R126, R43.reuse, -R13.reuse ;  /* 0x0000002b7e7e7223 */ /* 0x180fe2000001080d */
[C---:B------:R-:W-:Y:S01]  /*d080*/  ISETP.GT.AND P3, PT, R25.reuse, 0x31, P2 ;  /* 0x000000311900780c */ /* 0x040fe20001764270 */
[--C-:B------:R-:W-:Y:S01]  /*d090*/  FFMA.FTZ R130, R130, R43, -R13.reuse ;  /* 0x0000002b82827223 */ /* 0x100fe2000001080d */
[----:B------:R-:W-:Y:S01]  /*d0a0*/  FMNMX.FTZ R35, R32, R35, !PT ;  /* 0x0000002320237209 */ /* 0x000fe20007810000 */
[-CC-:B------:R-:W-:Y:S01]  /*d0b0*/  FFMA.FTZ R12, R12, R43.reuse, -R13.reuse ;  /* 0x0000002b0c0c7223 */ /* 0x180fe2000001080d */
[----:B------:R-:W-:Y:S01]  /*d0c0*/  FSEL R76, R36, -INF , !P4 ;  /* 0xff800000244c7808 */ /* 0x000fe20006000000 */
[--C-:B------:R-:W-:Y:S01]  /*d0d0*/  FFMA.FTZ R36, R78, R43, -R13.reuse ;  /* 0x0000002b4e247223 */ /* 0x100fe2000001080d */
[----:B------:R-:W-:Y:S01]  /*d0e0*/  FMNMX.FTZ R35, R14, R35, !PT ;  /* 0x000000230e237209 */ /* 0x000fe20007810000 */
[--C-:B0-----:R-:W-:Y:S01]  /*d0f0*/  FFMA.FTZ R6, R80, R43, -R13.reuse ;  /* 0x0000002b50067223 */ /* 0x101fe2000001080d */
[----:B------:R-:W-:Y:S01]  /*d100*/  ISETP.GT.AND P4, PT, R25, 0x38, P2 ;  /* 0x000000381900780c */ /* 0x000fe20001784270 */
[----:B------:R-:W-:Y:S01]  /*d110*/  MUFU.EX2 R120, R120 ;  /* 0x0000007800787308 */ /* 0x000fe20000000800 */
[----:B------:R-:W-:Y:S01]  /*d120*/  FMNMX.FTZ R37, R20, R35, !PT ;  /* 0x0000002314257209 */ /* 0x000fe20007810000 */
[-CC-:B------:R-:W-:Y:S01]  /*d130*/  FFMA.FTZ R44, R44, R43.reuse, -R13.reuse ;  /* 0x0000002b2c2c7223 */ /* 0x180fe2000001080d */
[C---:B------:R-:W-:Y:S01]  /*d140*/  ISETP.LT.OR P3, PT, R11.reuse, 0x32, P3 ;  /* 0x000000320b00780c */ /* 0x040fe20001f61670 */
[--C-:B------:R-:W-:Y:S01]  /*d150*/  FFMA.FTZ R132, R132, R43, -R13.reuse ;  /* 0x0000002b84847223 */ /* 0x100fe2000001080d */
[----:B------:R-:W-:Y:S01]  /*d160*/  FMNMX.FTZ R37, R24, R37, !PT ;  /* 0x0000002518257209 */ /* 0x000fe20007810000 */
[--C-:B------:R-:W-:Y:S01]  /*d170*/  FFMA.FTZ R49, R144, R43, -R13.reuse ;  /* 0x0000002b90317223 */ /* 0x100fe2000001080d */
[----:B------:R-:W-:Y:S01]  /*d180*/  ISETP.LT.OR P4, PT, R11, 0x39, P4 ;  /* 0x000000390b00780c */ /* 0x000fe20002781670 */
[----:B------:R0:W-:Y:S01]  /*d190*/  MUFU.EX2 R35, R6 ;  /* 0x0000000600237308 */ /* 0x0001e20000000800 */
[----:B------:R-:W-:Y:S01]  /*d1a0*/  FMNMX.FTZ R37, R26, R37, !PT ;  /* 0x000000251a257209 */ /* 0x000fe20007810000 */
[-CC-:B------:R-:W-:Y:S01]  /*d1b0*/  FFMA.FTZ R53, R73, R43.reuse, -R13.reuse ;  /* 0x0000002b49357223 */ /* 0x180fe2000001080d */
[----:B------:R-:W-:Y:S01]  /*d1c0*/  FSEL R38, R38, -INF , !P3 ;  /* 0xff80000026267808 */ /* 0x000fe20005800000 */
[--C-:B------:R-:W-:Y:S01]  /*d1d0*/  FFMA.FTZ R15, R15, R43, -R13.reuse ;  /* 0x0000002b0f0f7223 */ /* 0x100fe2000001080d */
[----:B------:R-:W-:Y:S01]  /*d1e0*/  FMNMX.FTZ R37, R28, R37, !PT ;  /* 0x000000251c257209 */ /* 0x000fe20007810000 */
[--C-:B------:R-:W-:Y:S01]  /*d1f0*/  FFMA.FTZ R21, R21, R43, -R13.reuse ;  /* 0x0000002b15157223 */ /* 0x100fe2000001080d */
[----:B------:R-:W-:Y:S01]  /*d200*/  ISETP.GT.AND P3, PT, R25, 0x39, P2 ;  /* 0x000000391900780c */ /* 0x000fe20001764270 */
[----:B------:R-:W-:Y:S01]  /*d210*/  MUFU.EX2 R29, R29 ;  /* 0x0000001d001d7308 */ /* 0x000fe20000000800 */
[----:B------:R-:W-:Y:S01]  /*d220*/  FMNMX.FTZ R39, R30, R37, !PT ;  /* 0x000000251e277209 */ /* 0x000fe20007810000 */
[-CC-:B0-----:R-:W-:Y:S01]  /*d230*/  FFMA.FTZ R6, R84, R43.reuse, -R13.reuse ;  /* 0x0000002b54067223 */ /* 0x181fe2000001080d */
[----:B------:R-:W-:Y:S01]  /*d240*/  FSEL R40, R40, -INF , !P4 ;  /* 0xff80000028287808 */ /* 0x000fe20006000000 */
[----:B------:R-:W-:Y:S01]  /*d250*/  FFMA.FTZ R9, R9, R43, -R13 ;  /* 0x0000002b09097223 */ /* 0x000fe2000001080d */
[----:B------:R-:W-:-:S02]  /*d260*/  FMNMX.FTZ R39, R34, R39, !PT ;  /* 0x0000002722277209 */ /* 0x000fc40007810000 */
[----:B------:R-:W-:Y:S01]  /*d270*/  ISETP.GT.AND P4, PT, R25, 0x40, P2 ;  /* 0x000000401900780c */ /* 0x000fe20001784270 */
[----:B------:R-:W-:Y:S01]  /*d280*/  MUFU.EX2 R37, R6 ;  /* 0x0000000600257308 */ /* 0x000fe20000000800 */
[----:B------:R-:W-:Y:S02]  /*d290*/  FMNMX.FTZ R39, R74, R39, !PT ;  /* 0x000000274a277209 */ /* 0x000fe40007810000 */
[C---:B------:R-:W-:Y:S02]  /*d2a0*/  ISETP.LT.OR P3, PT, R11.reuse, 0x3a, P3 ;  /* 0x0000003a0b00780c */ /* 0x040fe40001f61670 */
[----:B------:R-:W-:Y:S02]  /*d2b0*/  FMNMX.FTZ R39, R76, R39, !PT ;  /* 0x000000274c277209 */ /* 0x000fe40007810000 */
[----:B------:R-:W-:Y:S01]  /*d2c0*/  ISETP.LT.OR P4, PT, R11, 0x41, P4 ;  /* 0x000000410b00780c */ /* 0x000fe20002781670 */
[----:B------:R-:W-:Y:S01]  /*d2d0*/  MUFU.EX2 R31, R31 ;  /* 0x0000001f001f7308 */ /* 0x000fe20000000800 */
[----:B------:R-:W-:Y:S01]  /*d2e0*/  FSEL R78, R42, -INF , !P3 ;  /* 0xff8000002a4e7808 */ /* 0x000fe20005800000 */
[----:B------:R-:W-:Y:S01]  /*d2f0*/  FFMA.FTZ R42, R82, R43, -R13 ;  /* 0x0000002b522a7223 */ /* 0x000fe2000001080d */
[----:B------:R-:W-:-:S02]  /*d300*/  ISETP.GT.AND P3, PT, R25, 0x41, P2 ;  /* 0x000000411900780c */ /* 0x000fc40001764270 */
[----:B------:R-:W-:Y:S02]  /*d310*/  FMNMX.FTZ R41, R38, R39, !PT ;  /* 0x0000002726297209 */ /* 0x000fe40007810000 */
[----:B------:R-:W-:Y:S01]  /*d320*/  FSEL R80, R46, -INF , !P4 ;  /* 0xff8000002e507808 */ /* 0x000fe20006000000 */
[----:B------:R-:W-:Y:S01]  /*d330*/  FFMA.FTZ R46, R86, R43, -R13 ;  /* 0x0000002b562e7223 */ /* 0x000fe2000001080d */
[----:B------:R-:W-:Y:S01]  /*d340*/  ISETP.GT.AND P4, PT, R25, 0x48, P2 ;  /* 0x000000481900780c */ /* 0x000fe20001784270 */
[----:B------:R-:W-:Y:S01]  /*d350*/  MUFU.EX2 R39, R122 ;  /* 0x0000007a00277308 */ /* 0x000fe20000000800 */
[C---:B------:R-:W-:Y:S02]  /*d360*/  ISETP.LT.OR P3, PT, R11.reuse, 0x42, P3 ;  /* 0x000000420b00780c */ /* 0x040fe40001f61670 */
[----:B------:R-:W-:Y:S02]  /*d370*/  FMNMX.FTZ R41, R40, R41, !PT ;  /* 0x0000002928297209 */ /* 0x000fe40007810000 */
[----:B------:R-:W-:-:S02]  /*d380*/  ISETP.LT.OR P4, PT, R11, 0x49, P4 ;  /* 0x000000490b00780c */ /* 0x000fc40002781670 */
[----:B------:R-:W-:Y:S01]  /*d390*/  FSEL R82, R47, -INF , !P3 ;  /* 0xff8000002f527808 */ /* 0x000fe20005800000 */
[----:B------:R-:W-:Y:S01]  /*d3a0*/  MUFU.EX2 R12, R12 ;  /* 0x0000000c000c7308 */ /* 0x000fe20000000800 */
[C---:B------:R-:W-:Y:S02]  /*d3b0*/  ISETP.GT.AND P3, PT, R25.reuse, 0x49, P2 ;  /* 0x000000491900780c */ /* 0x040fe40001764270 */
[----:B------:R-:W-:Y:S02]  /*d3c0*/  FMNMX.FTZ R41, R78, R41, !PT ;  /* 0x000000294e297209 */ /* 0x000fe40007810000 */
[----:B------:R-:W-:Y:S02]  /*d3d0*/  FSEL R48, R48, -INF , !P4 ;  /* 0xff80000030307808 */ /* 0x000fe40006000000 */
[----:B------:R-:W-:Y:S01]  /*d3e0*/  ISETP.GT.AND P4, PT, R25, 0x50, P2 ;  /* 0x000000501900780c */ /* 0x000fe20001784270 */
[----:B------:R-:W0:Y:S01]  /*d3f0*/  MUFU.EX2 R36, R36 ;  /* 0x0000002400247308 */ /* 0x000e220000000800 */
[----:B------:R-:W-:-:S02]  /*d400*/  ISETP.LT.OR P3, PT, R11, 0x4a, P3 ;  /* 0x0000004a0b00780c */ /* 0x000fc40001f61670 */
[----:B------:R-:W-:Y:S02]  /*d410*/  FMNMX.FTZ R41, R80, R41, !PT ;  /* 0x0000002950297209 */ /* 0x000fe40007810000 */
[----:B------:R-:W-:Y:S02]  /*d420*/  ISETP.LT.OR P4, PT, R11, 0x51, P4 ;  /* 0x000000510b00780c */ /* 0x000fe40002781670 */
[----:B------:R-:W-:Y:S01]  /*d430*/  FSEL R84, R50, -INF , !P3 ;  /* 0xff80000032547808 */ /* 0x000fe20005800000 */
[-CC-:B------:R-:W-:Y:S01]  /*d440*/  FFMA.FTZ R50, R124, R43.reuse, -R13.reuse ;  /* 0x0000002b7c327223 */ /* 0x180fe2000001080d */
[----:B------:R-:W-:Y:S01]  /*d450*/  ISETP.GT.AND P3, PT, R25, 0x51, P2 ;  /* 0x000000511900780c */ /* 0x000fe20001764270 */
[----:B------:R-:W-:Y:S01]  /*d460*/  FFMA.FTZ R124, R146, R43, -R13 ;  /* 0x0000002b927c7223 */ /* 0x000fe2000001080d */
[----:B------:R-:W-:Y:S01]  /*d470*/  FMNMX.FTZ R45, R82, R41, !PT ;  /* 0x00000029522d7209 */ /* 0x000fe20007810000 */
[----:B------:R-:W1:Y:S01]  /*d480*/  MUFU.EX2 R42, R42 ;  /* 0x0000002a002a7308 */ /* 0x000e620000000800 */
[----:B------:R-:W-:-:S02]  /*d490*/  FSEL R52, R52, -INF , !P4 ;  /* 0xff80000034347808 */ /* 0x000fc40006000000 */
[----:B------:R-:W-:Y:S02]  /*d4a0*/  ISETP.GT.AND P4, PT, R25, 0x58, P2 ;  /* 0x000000581900780c */ /* 0x000fe40001784270 */
[C---:B------:R-:W-:Y:S02]  /*d4b0*/  ISETP.LT.OR P3, PT, R11.reuse, 0x52, P3 ;  /* 0x000000520b00780c */ /* 0x040fe40001f61670 */
[----:B------:R-:W-:Y:S01]  /*d4c0*/  FMNMX.FTZ R45, R48, R45, !PT ;  /* 0x0000002d302d7209 */ /* 0x000fe20007810000 */
[----:B------:R2:W-:Y:S01]  /*d4d0*/  MUFU.EX2 R41, R126 ;  /* 0x0000007e00297308 */ /* 0x0005e20000000800 */
[----:B------:R-:W-:Y:S02]  /*d4e0*/  ISETP.LT.OR P4, PT, R11, 0x59, P4 ;  /* 0x000000590b00780c */ /* 0x000fe40002781670 */
[----:B------:R-:W-:Y:S01]  /*d4f0*/  FSEL R86, R54, -INF , !P3 ;  /* 0xff80000036567808 */ /* 0x000fe20005800000 */
[--C-:B------:R-:W-:Y:S01]  /*d500*/  FFMA.FTZ R54, R128, R43, -R13.reuse ;  /* 0x0000002b80367223 */ /* 0x100fe2000001080d */
[----:B------:R-:W-:Y:S01]  /*d510*/  FMNMX.FTZ R45, R84, R45, !PT ;  /* 0x0000002d542d7209 */ /* 0x000fe20007810000 */
[-CC-:B------:R-:W-:Y:S01]  /*d520*/  FFMA.FTZ R128, R56, R43.reuse, -R13.reuse ;  /* 0x0000002b38807223 */ /* 0x180fe2000001080d */
[----:B------:R-:W-:Y:S01]  /*d530*/  ISETP.GT.AND P3, PT, R25, 0x59, P2 ;  /* 0x000000591900780c */ /* 0x000fe20001764270 */
[-CC-:B------:R-:W-:Y:S01]  /*d540*/  FFMA.FTZ R56, R27, R43.reuse, -R13.reuse ;  /* 0x0000002b1b387223 */ /* 0x180fe2000001080d */
[----:B------:R-:W-:Y:S01]  /*d550*/  FSEL R58, R58, -INF , !P4 ;  /* 0xff8000003a3a7808 */ /* 0x000fe20006000000 */
[----:B--2---:R-:W-:Y:S01]  /*d560*/  FFMA.FTZ R126, R150, R43, -R13 ;  /* 0x0000002b967e7223 */ /* 0x004fe2000001080d */
[----:B------:R-:W-:Y:S01]  /*d570*/  FMNMX.FTZ R45, R52, R45, !PT ;  /* 0x0000002d342d7209 */ /* 0x000fe20007810000 */
[----:B------:R-:W2:Y:S01]  /*d580*/  MUFU.EX2 R46, R46 ;  /* 0x0000002e002e7308 */ /* 0x000ea20000000800 */
[----:B------:R-:W-:Y:S01]  /*d590*/  ISETP.GT.AND P4, PT, R25, 0x60, P2 ;  /* 0x000000601900780c */ /* 0x000fe20001784270 */
[----:B------:R-:W-:Y:S01]  /*d5a0*/  IMAD.U32 R27, RZ, RZ, UR25 ;  /* 0x00000019ff1b7e24 */ /* 0x000fe2000f8e00ff */
[----:B------:R-:W-:Y:S01]  /*d5b0*/  ISETP.LT.OR P3, PT, R11, 0x5a, P3 ;  /* 0x0000005a0b00780c */ /* 0x000fe20001f61670 */
[----:B------:R-:W-:Y:S01]  /*d5c0*/  UMOV UR25, UR37 ;  /* 0x0000002500197c82 */ /* 0x000fe20008000000 */
[----:B------:R-:W-:-:S02]  /*d5d0*/  FMNMX.FTZ R45, R86, R45, !PT ;  /* 0x0000002d562d7209 */ /* 0x000fc40007810000 */
[----:B------:R-:W-:Y:S01]  /*d5e0*/  ISETP.LT.OR P4, PT, R11, 0x61, P4 ;  /* 0x000000610b00780c */ /* 0x000fe20002781670 */
[----:B------:R-:W4:Y:S01]  /*d5f0*/  MUFU.EX2 R50, R50 ;  /* 0x0000003200327308 */ /* 0x000f220000000800 */
[----:B------:R-:W-:Y:S02]  /*d600*/  FSEL R60, R60, -INF , !P3 ;  /* 0xff8000003c3c7808 */ /* 0x000fe40005800000 */
[----:B------:R-:W-:Y:S02]  /*d610*/  ISETP.GT.AND P3, PT, R25, 0x61, P2 ;  /* 0x000000611900780c */ /* 0x000fe40001764270 */
[----:B------:R-:W-:Y:S02]  /*d620*/  FMNMX.FTZ R45, R58, R45, !PT ;  /* 0x0000002d3a2d7209 */ /* 0x000fe40007810000 */
[----:B------:R-:W-:Y:S01]  /*d630*/  FSEL R122, R61, -INF , !P4 ;  /* 0xff8000003d7a7808 */ /* 0x000fe20006000000 */
[----:B------:R-:W-:Y:S01]  /*d640*/  MUFU.EX2 R54, R54 ;  /* 0x0000003600367308 */ /* 0x000fe20000000800 */
[----:B------:R-:W-:-:S02]  /*d650*/  ISETP.GT.AND P4, PT, R25, 0x68, P2 ;  /* 0x000000681900780c */ /* 0x000fc40001784270 */
[C---:B------:R-:W-:Y:S02]  /*d660*/  ISETP.LT.OR P3, PT, R11.reuse, 0x62, P3 ;  /* 0x000000620b00780c */ /* 0x040fe40001f61670 */
[----:B------:R-:W-:Y:S02]  /*d670*/  FMNMX.FTZ R47, R60, R45, !PT ;  /* 0x0000002d3c2f7209 */ /* 0x000fe40007810000 */
[----:B------:R-:W-:Y:S01]  /*d680*/  ISETP.LT.OR P4, PT, R11, 0x69, P4 ;  /* 0x000000690b00780c */ /* 0x000fe20002781670 */
[----:B------:R5:W-:Y:S01]  /*d690*/  MUFU.EX2 R45, R130 ;  /* 0x00000082002d7308 */ /* 0x000be20000000800 */
[----:B------:R-:W-:Y:S02]  /*d6a0*/  FSEL R62, R62, -INF , !P3 ;  /* 0xff8000003e3e7808 */ /* 0x000fe40005800000 */
[----:B------:R-:W-:Y:S02]  /*d6b0*/  ISETP.GT.AND P3, PT, R25, 0x69, P2 ;  /* 0x000000691900780c */ /* 0x000fe40001764270 */
[----:B------:R-:W-:-:S02]  /*d6c0*/  FMNMX.FTZ R47, R122, R47, !PT ;  /* 0x0000002f7a2f7209 */ /* 0x000fc40007810000 */
[----:B------:R-:W-:Y:S01]  /*d6d0*/  FSEL R64, R64, -INF , !P4 ;  /* 0xff80000040407808 */ /* 0x000fe20006000000 */
[----:B------:R-:W4:Y:S01]  /*d6e0*/  MUFU.EX2 R44, R44 ;  /* 0x0000002c002c7308 */ /* 0x000f220000000800 */
[----:B------:R-:W-:Y:S01]  /*d6f0*/  ISETP.GT.AND P4, PT, R25, 0x70, P2 ;  /* 0x000000701900780c */ /* 0x000fe20001784270 */
[----:B-----5:R-:W-:Y:S01]  /*d700*/  FFMA.FTZ R130, R142, R43, -R13 ;  /* 0x0000002b8e827223 */ /* 0x020fe2000001080d */
[C---:B------:R-:W-:Y:S02]  /*d710*/  ISETP.LT.OR P3, PT, R11.reuse, 0x6a, P3 ;  /* 0x0000006a0b00780c */ /* 0x040fe40001f61670 */
[----:B------:R-:W-:Y:S02]  /*d720*/  FMNMX.FTZ R47, R62, R47, !PT ;  /* 0x0000002f3e2f7209 */ /* 0x000fe40007810000 */
[----:B------:R-:W-:Y:S01]  /*d730*/  ISETP.LT.OR P4, PT, R11, 0x71, P4 ;  /* 0x000000710b00780c */ /* 0x000fe20002781670 */
[----:B------:R-:W-:Y:S01]  /*d740*/  MUFU.EX2 R132, R132 ;  /* 0x0000008400847308 */ /* 0x000fe20000000800 */
[----:B------:R-:W-:-:S02]  /*d750*/  FSEL R66, R66, -INF , !P3 ;  /* 0xff80000042427808 */ /* 0x000fc40005800000 */
[C---:B------:R-:W-:Y:S02]  /*d760*/  ISETP.GT.AND P3, PT, R25.reuse, 0x71, P2 ;  /* 0x000000711900780c */ /* 0x040fe40001764270 */
[----:B------:R-:W-:Y:S02]  /*d770*/  FMNMX.FTZ R47, R64, R47, !PT ;  /* 0x0000002f402f7209 */ /* 0x000fe40007810000 */
[----:B------:R-:W-:Y:S01]  /*d780*/  FSEL R68, R68, -INF , !P4 ;  /* 0xff80000044447808 */ /* 0x000fe20006000000 */
[----:B------:R-:W-:Y:S01]  /*d790*/  MUFU.EX2 R128, R128 ;  /* 0x0000008000807308 */ /* 0x000fe20000000800 */
[----:B------:R-:W-:Y:S02]  /*d7a0*/  ISETP.GT.AND P4, PT, R25, 0x78, P2 ;  /* 0x000000781900780c */ /* 0x000fe40001784270 */
[----:B------:R-:W-:Y:S02]  /*d7b0*/  ISETP.LT.OR P3, PT, R11, 0x72, P3 ;  /* 0x000000720b00780c */ /* 0x000fe40001f61670 */
[----:B------:R-:W-:-:S02]  /*d7c0*/  FMNMX.FTZ R47, R66, R47, !PT ;  /* 0x0000002f422f7209 */ /* 0x000fc40007810000 */
[----:B------:R-:W-:Y:S01]  /*d7d0*/  ISETP.GT.AND P2, PT, R25, 0x79, P2 ;  /* 0x000000791900780c */ /* 0x000fe20001744270 */
[-CC-:B------:R-:W-:Y:S01]  /*d7e0*/  FFMA.FTZ R25, R134, R43.reuse, -R13.reuse ;  /* 0x0000002b86197223 */ /* 0x180fe2000001080d */
[----:B------:R-:W-:Y:S01]  /*d7f0*/  ISETP.LT.OR P4, PT, R11, 0x79, P4 ;  /* 0x000000790b00780c */ /* 0x000fe20002781670 */
[--C-:B------:R-:W-:Y:S01]  /*d800*/  FFMA.FTZ R134, R136, R43, -R13.reuse ;  /* 0x0000002b88867223 */ /* 0x100fe2000001080d */
[----:B------:R-:W-:Y:S01]  /*d810*/  FSEL R69, R69, -INF , !P3 ;  /* 0xff80000045457808 */ /* 0x000fe20005800000 */
[----:B------:R-:W-:Y:S01]  /*d820*/  MUFU.EX2 R130, R130 ;  /* 0x0000008200827308 */ /* 0x000fe20000000800 */
[----:B------:R-:W-:Y:S01]  /*d830*/  FMNMX.FTZ R6, R68, R47, !PT ;  /* 0x0000002f44067209 */ /* 0x000fe20007810000 */
[----:B------:R-:W-:Y:S01]  /*d840*/  FFMA.FTZ R47, R140, R43, -R13 ;  /* 0x0000002b8c2f7223 */ /* 0x000fe2000001080d */
[----:B------:R-:W-:Y:S02]  /*d850*/  ISETP.LT.OR P2, PT, R11, 0x7a, P2 ;  /* 0x0000007a0b00780c */ /* 0x000fe40001741670 */
[----:B------:R-:W-:-:S02]  /*d860*/  FSEL R70, R70, -INF , !P4 ;  /* 0xff80000046467808 */ /* 0x000fc40006000000 */
[----:B------:R-:W-:Y:S01]  /*d870*/  FMNMX.FTZ R11, R69, R6, !PT ;  /* 0x00000006450b7209 */ /* 0x000fe20007810000 */
[----:B------:R-:W-:Y:S01]  /*d880*/  MUFU.EX2 R25, R25 ;  /* 0x0000001900197308 */ /* 0x000fe20000000800 */
[----:B---3--:R-:W-:Y:S02]  /*d890*/  FSEL R136, R71, -INF , !P2 ;  /* 0xff80000047887808 */ /* 0x008fe40005000000 */
[----:B------:R-:W-:Y:S02]  /*d8a0*/  FMNMX.FTZ R11, R70, R11, !PT ;  /* 0x0000000b460b7209 */ /* 0x000fe40007810000 */
[----:B------:R-:W-:Y:S02]  /*d8b0*/  @!P1 LEA R27, R27, UR45, 0x3 ;  /* 0x0000002d1b1b9c11 */ /* 0x000fe4000f8e18ff */
[----:B------:R-:W-:Y:S01]  /*d8c0*/  FMNMX.FTZ R6, R136, R11, !PT ;  /* 0x0000000b88067209 */ /* 0x000fe20007810000 */
[----:B------:R-:W-:Y:S01]  /*d8d0*/  MUFU.EX2 R134, R134 ;  /* 0x0000008600867308 */ /* 0x000fe20000000800 */
[----:B0-----:R-:W-:Y:S01]  /*d8e0*/  F2FP.BF16.F32.PACK_AB R144, R36, R33 ;  /* 0x000000212490723e */ /* 0x001fe200000010ff */
[----:B------:R-:W-:Y:S01]  /*d8f0*/  @!P1 VIADD R27, R27, 0x16860 ;  /* 0x000168601b1b9836 */ /* 0x000fe20000000000 */
[----:B------:R-:W-:Y:S01]  /*d900*/  F2FP.BF16.F32.PACK_AB R150, R12, R31 ;  /* 0x0000001f0c96723e */ /* 0x000fe200000010ff */
[----:B------:R-:W0:Y:S01]  /*d910*/  SHFL.BFLY PT, R51, R6, 0x2, 0x1f ;  /* 0x0c401f0006337f89 */ /* 0x000e2200000e0000 */
[----:B-1----:R-:W-:-:S02]  /*d920*/  F2FP.BF16.F32.PACK_AB R146, R42, R35 ;  /* 0x000000232a92723e */ /* 0x002fc400000010ff */
[----:B------:R-:W-:Y:S01]  /*d930*/  @!P1 PRMT R27, RZ, 0x654, R27 ;  /* 0x00000654ff1b9816 */ /* 0x000fe2000000001b */
[----:B------:R1:W-:Y:S01]  /*d940*/  MUFU.EX2 R11, R138 ;  /* 0x0000008a000b7308 */ /* 0x0003e20000000800 */
[----:B--2---:R-:W-:Y:S02]  /*d950*/  F2FP.BF16.F32.PACK_AB R140, R46, R37 ;  /* 0x000000252e8c723e */ /* 0x004fe400000010ff */
[----:B------:R2:W-:Y:S01]  /*d960*/  @!P1 SYNCS.ARRIVE.TRANS64.RED.A1T0 RZ, [R27+URZ], RZ ;  /* 0x000000ff1bff99a7 */ /* 0x0005e2000810043f */
[----:B----4-:R-:W-:-:S04]  /*d970*/  F2FP.BF16.F32.PACK_AB R142, R50, R39 ;  /* 0x00000027328e723e */ /* 0x010fc800000010ff */
[----:B------:R-:W-:Y:S01]  /*d980*/  MUFU.EX2 R47, R47 ;  /* 0x0000002f002f7308 */ /* 0x000fe20000000800 */
[----:B-1----:R-:W-:-:S05]  /*d990*/  FSEL R138, R4, RZ, P5 ;  /* 0x000000ff048a7208 */ /* 0x002fca0002800000 */
[----:B------:R-:W-:Y:S02]  /*d9a0*/  FADD.FTZ R138, -R138, R5 ;  /* 0x000000058a8a7221 */ /* 0x000fe40000010100 */
[----:B------:R-:W-:Y:S02]  /*d9b0*/  MUFU.EX2 R49, R49 ;  /* 0x0000003100317308 */ /* 0x000fe40000000800 */
[----:B------:R-:W-:Y:S01]  /*d9c0*/  FMUL.FTZ R5, R138, R43 ;  /* 0x0000002b8a057220 */ /* 0x000fe20000410000 */
[----:B------:R-:W-:Y:S02]  /*d9d0*/  F2FP.BF16.F32.PACK_AB R138, R45, R44 ;  /* 0x0000002c2d8a723e */ /* 0x000fe400000010ff */
[----:B0-----:R-:W-:Y:S01]  /*d9e0*/  FMNMX.FTZ R55, R6, R51, !PT ;  /* 0x0000003306377209 */ /* 0x001fe20007810000 */
[----:B------:R-:W-:Y:S01]  /*d9f0*/  FFMA.FTZ R51, R148, R43, -R13 ;  /* 0x0000002b94337223 */ /* 0x000fe2000001080d */
[----:B------:R-:W-:Y:S01]  /*da00*/  F2FP.BF16.F32.PACK_AB R148, R29, R120 ;  /* 0x000000781d94723e */ /* 0x000fe200000010ff */
[----:B------:R-:W0:Y:S02]  /*da10*/  MUFU.EX2 R5, R5 ;  /* 0x0000000500057308 */ /* 0x000e240000000800 */
[----:B------:R-:W1:Y:S06]  /*da20*/  SHFL.BFLY PT, R6, R55, 0x1, 0x1f ;  /* 0x0c201f0037067f89 */ /* 0x000e6c00000e0000 */
[----:B------:R-:W-:Y:S08]  /*da30*/  MUFU.EX2 R124, R124 ;  /* 0x0000007c007c7308 */ /* 0x000ff00000000800 */
[----:B------:R-:W-:Y:S01]  /*da40*/  MUFU.EX2 R51, R51 ;  /* 0x0000003300337308 */ /* 0x000fe20000000800 */
[-C--:B0-----:R-:W-:Y:S01]  /*da50*/  FMUL.FTZ R88, R88, R5.reuse ;  /* 0x0000000558587220 */ /* 0x081fe20000410000 */
        /* <DEDUP_REMOVED lines=8> */
[----:B-1----:R-:W-:Y:S01]  /*dae0*/  FMNMX.FTZ R6, R55, R6, !PT ;  /* 0x0000000637067209 */ /* 0x002fe20007810000 */
[-C--:B------:R-:W-:Y:S01]  /*daf0*/  FMUL.FTZ R104, R104, R5.reuse ;  /* 0x0000000568687220 */ /* 0x080fe20000410000 */
[-C--:B------:R-:W-:Y:S01]  /*db00*/  FMUL.FTZ R105, R105, R5.reuse ;  /* 0x0000000569697220 */ /* 0x080fe20000410000 */
[----:B------:R-:W-:Y:S01]  /*db10*/  FMUL.FTZ R108, R108, R5 ;  /* 0x000000056c6c7220 */ /* 0x000fe20000410000 */
[C---:B------:R-:W-:Y:S01]  /*db20*/  FSETP.NEU.FTZ.AND P2, PT, R6.reuse, -INF , PT ;  /* 0xff8000000600780b */ /* 0x040fe20003f5d000 */
[----:B------:R-:W-:Y:S01]  /*db30*/  FMUL.FTZ R13, R6, R43 ;  /* 0x0000002b060d7220 */ /* 0x000fe20000410000 */
[----:B------:R-:W-:Y:S01]  /*db40*/  MUFU.EX2 R53, R53 ;  /* 0x0000003500357308 */ /* 0x000fe20000000800 */
[-C--:B------:R-:W-:Y:S01]  /*db50*/  FMUL.FTZ R109, R109, R5.reuse ;  /* 0x000000056d6d7220 */ /* 0x080fe20000410000 */
[-C--:B------:R-:W-:Y:S01]  /*db60*/  FMUL.FTZ R112, R112, R5.reuse ;  /* 0x0000000570707220 */ /* 0x080fe20000410000 */
[-C--:B------:R-:W-:Y:S01]  /*db70*/  FMUL.FTZ R113, R113, R5.reuse ;  /* 0x0000000571717220 */ /* 0x080fe20000410000 */
[----:B------:R-:W-:Y:S01]  /*db80*/  FSEL R13, R13, RZ, P2 ;  /* 0x000000ff0d0d7208 */ /* 0x000fe20001000000 */
[-C--:B------:R-:W-:Y:S01]  /*db90*/  FMUL.FTZ R116, R116, R5.reuse ;  /* 0x0000000574747220 */ /* 0x080fe20000410000 */
[----:B------:R-:W-:-:S02]  /*dba0*/  FMUL.FTZ R117, R117, R5 ;  /* 0x0000000575757220 */ /* 0x000fc40000410000 */
[----:B------:R-:W-:Y:S01]  /*dbb0*/  MUFU.EX2 R15, R15 ;  /* 0x0000000f000f7308 */ /* 0x000fe20000000800 */
[--C-:B------:R-:W-:Y:S01]  /*dbc0*/  FFMA.FTZ R141, R28, R43, -R13.reuse ;  /* 0x0000002b1c8d7223 */ /* 0x100fe2000001080d */
[----:B------:R-:W-:Y:S01]  /*dbd0*/  FFMA.FTZ R28, R5, R3, R120 ;  /* 0x00000003051c7223 */ /* 0x000fe20000010078 */
[-CC-:B------:R-:W-:Y:S01]  /*dbe0*/  FFMA.FTZ R151, R10, R43.reuse, -R13.reuse ;  /* 0x0000002b0a977223 */ /* 0x180fe2000001080d */
[-CC-:B------:R-:W-:Y:S01]  /*dbf0*/  FFMA.FTZ R10, R20, R43.reuse, -R13.reuse ;  /* 0x0000002b140a7223 */ /* 0x180fe2000001080d */
[-CC-:B------:R-:W-:Y:S01]  /*dc00*/  FFMA.FTZ R20, R30, R43.reuse, -R13.reuse ;  /* 0x0000002b1e147223 */ /* 0x180fe2000001080d */
[----:B------:R-:W-:Y:S01]  /*dc10*/  FADD.FTZ R28, R29, R28 ;  /* 0x0000001c1d1c7221 */ /* 0x000fe20000010000 */
[-CC-:B------:R-:W-:Y:S01]  /*dc20*/  FFMA.FTZ R149, R8, R43.reuse, -R13.reuse ;  /* 0x0000002b08957223 */ /* 0x180fe2000001080d */
[-CC-:B------:R-:W-:Y:S01]  /*dc30*/  FFMA.FTZ R8, R32, R43.reuse, -R13.reuse ;  /* 0x0000002b20087223 */ /* 0x180fe2000001080d */
[-CC-:B------:R-:W-:Y:S01]  /*dc40*/  FFMA.FTZ R72, R72, R43.reuse, -R13.reuse ;  /* 0x0000002b48487223 */ /* 0x180fe2000001080d */
[----:B------:R-:W-:Y:S01]  /*dc50*/  FADD.FTZ R3, R31, R28 ;  /* 0x0000001c1f037221 */ /* 0x000fe20000010000 */
[----:B------:R-:W-:Y:S01]  /*dc60*/  FSEL R28, R6, RZ, P2 ;  /* 0x000000ff061c7208 */ /* 0x000fe20001000000 */
[----:B------:R-:W-:Y:S01]  /*dc70*/  MUFU.EX2 R151, R151 ;  /* 0x0000009700977308 */ /* 0x000fe20000000800 */
[-C--:B------:R-:W-:Y:S01]  /*dc80*/  FFMA.FTZ R145, R14, R43.reuse, -R13 ;  /* 0x0000002b0e917223 */ /* 0x080fe2000001080d */
[----:B------:R-:W-:Y:S01]  /*dc90*/  FADD.FTZ R30, R12, R3 ;  /* 0x000000030c1e7221 */ /* 0x000fe20000010000 */
[-CC-:B------:R-:W-:Y:S01]  /*dca0*/  FFMA.FTZ R143, R34, R43.reuse, -R13.reuse ;  /* 0x0000002b228f7223 */ /* 0x180fe2000001080d */
[-CC-:B------:R-:W-:Y:S01]  /*dcb0*/  FFMA.FTZ R147, R24, R43.reuse, -R13.reuse ;  /* 0x0000002b18937223 */ /* 0x180fe2000001080d */
[-C--:B------:R-:W-:Y:S01]  /*dcc0*/  FFMA.FTZ R14, R26, R43.reuse, -R13 ;  /* 0x0000002b1a0e7223 */ /* 0x080fe2000001080d */
[----:B------:R-:W-:Y:S01]  /*dcd0*/  FADD.FTZ R3, R33, R30 ;  /* 0x0000001e21037221 */ /* 0x000fe20000010000 */
[----:B------:R-:W-:Y:S01]  /*dce0*/  FADD.FTZ R30, -R28, R7 ;  /* 0x000000071c1e7221 */ /* 0x000fe20000010100 */
[----:B------:R-:W-:Y:S01]  /*dcf0*/  MUFU.EX2 R72, R72 ;  /* 0x0000004800487308 */ /* 0x000fe20000000800 */
[-C--:B------:R-:W-:Y:S01]  /*dd00*/  FFMA.FTZ R26, R38, R43.reuse, -R13 ;  /* 0x0000002b261a7223 */ /* 0x080fe2000001080d */
[----:B------:R-:W-:Y:S01]  /*dd10*/  FADD.FTZ R32, R36, R3 ;  /* 0x0000000324207221 */ /* 0x000fe20000010000 */
[-C--:B------:R-:W-:Y:S01]  /*dd20*/  FMUL.FTZ R7, R30, R43.reuse ;  /* 0x0000002b1e077220 */ /* 0x080fe20000410000 */
[-CC-:B------:R-:W-:Y:S01]  /*dd30*/  FFMA.FTZ R24, R74, R43.reuse, -R13.reuse ;  /* 0x0000002b4a187223 */ /* 0x180fe2000001080d */
[-CC-:B------:R-:W-:Y:S01]  /*dd40*/  FFMA.FTZ R137, R76, R43.reuse, -R13.reuse ;  /* 0x0000002b4c897223 */ /* 0x180fe2000001080d */
[----:B------:R-:W-:Y:S01]  /*dd50*/  FADD.FTZ R3, R35, R32 ;  /* 0x0000002023037221 */ /* 0x000fe20000010000 */
[-CC-:B------:R-:W-:Y:S01]  /*dd60*/  FFMA.FTZ R139, R40, R43.reuse, -R13.reuse ;  /* 0x0000002b288b7223 */ /* 0x180fe2000001080d */
[----:B------:R-:W-:Y:S01]  /*dd70*/  MUFU.EX2 R149, R149 ;  /* 0x0000009500957308 */ /* 0x000fe20000000800 */
[-C--:B------:R-:W-:Y:S01]  /*dd80*/  FFMA.FTZ R78, R78, R43.reuse, -R13 ;  /* 0x0000002b4e4e7223 */ /* 0x080fe2000001080d */
[----:B------:R-:W-:Y:S01]  /*dd90*/  FADD.FTZ R30, R42, R3 ;  /* 0x000000032a1e7221 */ /* 0x000fe20000010000 */
[-CC-:B------:R-:W-:Y:S01]  /*dda0*/  FFMA.FTZ R133, R80, R43.reuse, -R13.reuse ;  /* 0x0000002b50857223 */ /* 0x180fe2000001080d */
[-CC-:B------:R-:W-:Y:S01]  /*ddb0*/  FFMA.FTZ R135, R48, R43.reuse, -R13.reuse ;  /* 0x0000002b30877223 */ /* 0x180fe2000001080d */
[-CC-:B------:R-:W-:Y:S01]  /*ddc0*/  FFMA.FTZ R129, R52, R43.reuse, -R13.reuse ;  /* 0x0000002b34817223 */ /* 0x180fe2000001080d */
[----:B------:R-:W-:Y:S01]  /*ddd0*/  FADD.FTZ R3, R37, R30 ;  /* 0x0000001e25037221 */ /* 0x000fe20000010000 */
[-CC-:B------:R-:W-:Y:S01]  /*dde0*/  FFMA.FTZ R30, R82, R43.reuse, -R13.reuse ;  /* 0x0000002b521e7223 */ /* 0x180fe2000001080d */
[----:B------:R-:W0:Y:S01]  /*ddf0*/  MUFU.EX2 R7, R7 ;  /* 0x0000000700077308 */ /* 0x000e220000000800 */
[-C--:B------:R-:W-:Y:S01]  /*de00*/  FFMA.FTZ R131, R58, R43.reuse, -R13 ;  /* 0x0000002b3a837223 */ /* 0x080fe2000001080d */
[----:B------:R-:W-:Y:S01]  /*de10*/  FADD.FTZ R32, R46, R3 ;  /* 0x000000032e207221 */ /* 0x000fe20000010000 */
[-CC-:B------:R-:W-:Y:S01]  /*de20*/  FFMA.FTZ R60, R60, R43.reuse, -R13.reuse ;  /* 0x0000002b3c3c7223 */ /* 0x180fe2000001080d */
[-CC-:B------:R-:W-:Y:S01]  /*de30*/  FFMA.FTZ R125, R122, R43.reuse, -R13.reuse ;  /* 0x0000002b7a7d7223 */ /* 0x180fe2000001080d */
[-CC-:B------:R-:W-:Y:S01]  /*de40*/  FFMA.FTZ R62, R62, R43.reuse, -R13.reuse ;  /* 0x0000002b3e3e7223 */ /* 0x180fe2000001080d */
[----:B------:R-:W-:Y:S01]  /*de50*/  FADD.FTZ R3, R39, R32 ;  /* 0x0000002027037221 */ /* 0x000fe20000010000 */
[-CC-:B------:R-:W-:Y:S01]  /*de60*/  FFMA.FTZ R64, R64, R43.reuse, -R13.reuse ;  /* 0x0000002b40407223 */ /* 0x180fe2000001080d */
[----:B------:R-:W1:Y:S01]  /*de70*/  MUFU.EX2 R8, R8 ;  /* 0x0000000800087308 */ /* 0x000e620000000800 */
[-C--:B------:R-:W-:Y:S01]  /*de80*/  FFMA.FTZ R66, R66, R43.reuse, -R13 ;  /* 0x0000002b42427223 */ /* 0x080fe2000001080d */
[----:B------:R-:W-:Y:S01]  /*de90*/  FADD.FTZ R34, R50, R3 ;  /* 0x0000000332227221 */ /* 0x000fe20000010000 */
[-CC-:B------:R-:W-:Y:S01]  /*dea0*/  FFMA.FTZ R68, R68, R43.reuse, -R13.reuse ;  /* 0x0000002b44447223 */ /* 0x180fe2000001080d */
[-CC-:B------:R-:W-:Y:S01]  /*deb0*/  FFMA.FTZ R69, R69, R43.reuse, -R13.reuse ;  /* 0x0000002b45457223 */ /* 0x180fe2000001080d */
[-C--:B------:R-:W-:Y:S01]  /*dec0*/  FFMA.FTZ R70, R70, R43.reuse, -R13 ;  /* 0x0000002b46467223 */ /* 0x080fe2000001080d */
[----:B------:R-:W-:Y:S01]  /*ded0*/  FADD.FTZ R3, R41, R34 ;  /* 0x0000002229037221 */ /* 0x000fe20000010000 */
[----:B------:R-:W-:Y:S01]  /*dee0*/  ISETP.GT.AND P2, PT, R0, UR43, PT ;  /* 0x0000002b00007c0c */ /* 0x000fe2000bf44270 */
[----:B------:R-:W3:Y:S01]  /*def0*/  MUFU.EX2 R145, R145 ;  /* 0x0000009100917308 */ /* 0x000ee20000000800 */
[----:B0-----:R-:W-:Y:S01]  /*df00*/  FFMA.FTZ R32, R7, R2, R72 ;  /* 0x0000000207207223 */ /* 0x001fe20000010048 */
[----:B--2---:R-:W-:Y:S01]  /*df10*/  FADD.FTZ R27, R54, R3 ;  /* 0x00000003361b7221 */ /* 0x004fe20000010000 */
[----:B------:R-:W-:Y:S01]  /*df20*/  FFMA.FTZ R2, R84, R43, -R13 ;  /* 0x0000002b54027223 */ /* 0x000fe2000001080d */
[----:B------:R-:W-:Y:S01]  /*df30*/  FMUL.FTZ R90, R90, R7 ;  /* 0x000000075a5a7220 */ /* 0x000fe20000410000 */
[----:B------:R-:W-:Y:S01]  /*df40*/  FADD.FTZ R34, R149, R32 ;  /* 0x0000002095227221 */ /* 0x000fe20000010000 */
[----:B------:R-:W-:Y:S01]  /*df50*/  FADD.FTZ R38, R44, R27 ;  /* 0x0000001b2c267221 */ /* 0x000fe20000010000 */
[-CC-:B------:R-:W-:Y:S01]  /*df60*/  FFMA.FTZ R32, R86, R43.reuse, -R13.reuse ;  /* 0x0000002b56207223 */ /* 0x180fe2000001080d */
[----:B------:R-:W0:Y:S01]  /*df70*/  MUFU.EX2 R10, R10 ;  /* 0x0000000a000a7308 */ /* 0x000e220000000800 */
[----:B------:R-:W-:Y:S01]  /*df80*/  FADD.FTZ R3, R151, R34 ;  /* 0x0000002297037221 */ /* 0x000fe20000010000 */
[----:B------:R-:W-:Y:S01]  /*df90*/  FADD.FTZ R27, R45, R38 ;  /* 0x000000262d1b7221 */ /* 0x000fe20000010000 */
[----:B------:R-:W-:Y:S01]  /*dfa0*/  FFMA.FTZ R13, R136, R43, -R13 ;  /* 0x0000002b880d7223 */ /* 0x000fe2000001080d */
[-C--:B------:R-:W-:Y:S01]  /*dfb0*/  FMUL.FTZ R91, R91, R7.reuse ;  /* 0x000000075b5b7220 */ /* 0x080fe20000410000 */
[----:B-1----:R-:W-:Y:S01]  /*dfc0*/  FADD.FTZ R34, R8, R3 ;  /* 0x0000000308227221 */ /* 0x002fe20000010000 */
[----:B------:R-:W-:Y:S01]  /*dfd0*/  FADD.FTZ R38, R132, R27 ;  /* 0x0000001b84267221 */ /* 0x000fe20000010000 */
[-C--:B------:R-:W-:Y:S01]  /*dfe0*/  FMUL.FTZ R94, R94, R7.reuse ;  /* 0x000000075e5e7220 */ /* 0x080fe20000410000 */
[----:B------:R-:W1:Y:S01]  /*dff0*/  MUFU.EX2 R147, R147 ;  /* 0x0000009300937308 */ /* 0x000e620000000800 */
[----:B---3--:R-:W-:Y:S01]  /*e000*/  FADD.FTZ R3, R145, R34 ;  /* 0x0000002291037221 */ /* 0x008fe20000010000 */
        /* <DEDUP_REMOVED lines=26> */
[----:B------:R-:W-:Y:S01]  /*e1b0*/  FMUL.FTZ R119, R119, R7 ;  /* 0x0000000777777220 */ /* 0x000fe20000410000 */
[----:B------:R-:W-:Y:S01]  /*e1c0*/  F2FP.BF16.F32.PACK_AB R136, R54, R41 ;  /* 0x000000293688723e */ /* 0x000fe200000010ff */
[----:B------:R-:W-:Y:S01]  /*e1d0*/  FADD.FTZ R36, R124, R27 ;  /* 0x0000001b7c247221 */ /* 0x000fe20000010000 */
[----:B------:R-:W-:Y:S01]  /*e1e0*/  F2FP.BF16.F32.PACK_AB R132, R25, R132 ;  /* 0x000000841984723e */ /* 0x000fe200000010ff */
[----:B------:R-:W2:Y:S01]  /*e1f0*/  MUFU.EX2 R143, R143 ;  /* 0x0000008f008f7308 */ /* 0x000ea20000000800 */
[----:B0-----:R-:W-:Y:S01]  /*e200*/  FADD.FTZ R3, R141, R34 ;  /* 0x000000228d037221 */ /* 0x001fe20000010000 */
[----:B------:R-:W-:Y:S01]  /*e210*/  FADD.FTZ R27, R51, R36 ;  /* 0x00000024331b7221 */ /* 0x000fe20000010000 */
[----:B------:R-:W-:Y:S01]  /*e220*/  F2FP.BF16.F32.PACK_AB R128, R47, R128 ;  /* 0x000000802f80723e */ /* 0x000fe200000010ff */
[----:B------:R-:W-:Y:S01]  /*e230*/  VIADD R0, R0, 0xffffffff ;  /* 0xffffffff00007836 */ /* 0x000fe20000000000 */
[----:B------:R-:W-:Y:S01]  /*e240*/  F2FP.BF16.F32.PACK_AB R130, R49, R130 ;  /* 0x000000823182723e */ /* 0x000fe200000010ff */
[----:B------:R-:W-:Y:S01]  /*e250*/  FADD.FTZ R36, R126, R27 ;  /* 0x0000001b7e247221 */ /* 0x000fe20000010000 */
[----:B------:R-:W-:Y:S01]  /*e260*/  F2FP.BF16.F32.PACK_AB R124, R51, R124 ;  /* 0x0000007c337c723e */ /* 0x000fe200000010ff */
[----:B------:R-:W0:Y:S01]  /*e270*/  MUFU.EX2 R24, R24 ;  /* 0x0000001800187308 */ /* 0x000e220000000800 */
[----:B-1----:R-:W-:Y:S01]  /*e280*/  FADD.FTZ R34, R20, R3 ;  /* 0x0000000314227221 */ /* 0x002fe20000010000 */
[C---:B------:R-:W-:Y:S01]  /*e290*/  FADD.FTZ R36, R53.reuse, R36 ;  /* 0x0000002435247221 */ /* 0x040fe20000010000 */
[----:B------:R-:W-:Y:S01]  /*e2a0*/  F2FP.BF16.F32.PACK_AB R126, R53, R126 ;  /* 0x0000007e357e723e */ /* 0x000fe200000010ff */
[----:B------:R-:W-:Y:S01]  /*e2b0*/  IMAD.MOV.U32 R5, RZ, RZ, R4 ;  /* 0x000000ffff057224 */ /* 0x000fe200078e0004 */
[----:B------:R-:W-:Y:S01]  /*e2c0*/  F2FP.BF16.F32.PACK_AB R149, R149, R72 ;  /* 0x000000489595723e */ /* 0x000fe200000010ff */
[----:B------:R-:W-:Y:S01]  /*e2d0*/  FADD.FTZ R11, R15, R36 ;  /* 0x000000240f0b7221 */ /* 0x000fe20000010000 */
[----:B------:R-:W-:Y:S01]  /*e2e0*/  F2FP.BF16.F32.PACK_AB R151, R8, R151 ;  /* 0x000000970897723e */ /* 0x000fe200000010ff */
[----:B------:R-:W1:Y:S01]  /*e2f0*/  MUFU.EX2 R137, R137 ;  /* 0x0000008900897308 */ /* 0x000e620000000800 */
[----:B--2---:R-:W-:Y:S01]  /*e300*/  FADD.FTZ R3, R143, R34 ;  /* 0x000000228f037221 */ /* 0x004fe20000010000 */
[----:B------:R-:W-:Y:S01]  /*e310*/  F2FP.BF16.F32.PACK_AB R145, R10, R145 ;  /* 0x000000910a91723e */ /* 0x000fe200000010ff */
[----:B------:R-:W-:Y:S01]  /*e320*/  IMAD.MOV.U32 R7, RZ, RZ, R6 ;  /* 0x000000ffff077224 */ /* 0x000fe200078e0006 */
[----:B------:R-:W-:-:S02]  /*e330*/  F2FP.BF16.F32.PACK_AB R147, R14, R147 ;  /* 0x000000930e93723e */ /* 0x000fc400000010ff */
[----:B------:R-:W-:Y:S02]  /*e340*/  F2FP.BF16.F32.PACK_AB R141, R20, R141 ;  /* 0x0000008d148d723e */ /* 0x000fe400000010ff */
        /* <DEDUP_REMOVED lines=55> */
[----:B------:R-:W-:-:S03]  /*e6c0*/  F2FP.BF16.F32.PACK_AB R121, R69, R121 ;  /* 0x000000794579723e */ /* 0x000fc600000010ff */
[----:B-1----:R-:W-:-:S04]  /*e6d0*/  FADD.FTZ R34, R123, R34 ;  /* 0x000000227b227221 */ /* 0x002fc80000010000 */
[C---:B--2---:R-:W-:Y:S01]  /*e6e0*/  FADD.FTZ R2, R13.reuse, R34 ;  /* 0x000000220d027221 */ /* 0x044fe20000010000 */
[----:B------:R-:W-:Y:S01]  /*e6f0*/  F2FP.BF16.F32.PACK_AB R123, R13, R123 ;  /* 0x0000007b0d7b723e */ /* 0x000fe200000010ff */
[----:B------:R-:W-:Y:S06]  /*e700*/  @P2 BRA `(.L_x_1102) ;  /* 0xffffffc800bc2947 */ /* 0x000fec000383ffff */
.L_x_1085:
[----:B------:R-:W-:Y:S06]  /*e710*/  BAR.ARV 0x8, 0x200 ;  /* 0x0208000000007b1d */ /* 0x000fec0000002000 */
[----:B------:R-:W-:Y:S05]  /*e720*/  @!P0 BRA `(.L_x_1103) ;  /* 0x0000000000048947 */ /* 0x000fea0003800000 */
[----:B------:R-:W-:Y:S01]  /*e730*/  BPT.TRAP 0x1 ;  /* 0x000000040000795c */ /* 0x000fe20000300000 */
.L_x_1103:
[----:B------:R-:W-:Y:S01]  /*e740*/  ULEA UR5, UR37, UR45, 0x3 ;  /* 0x0000002d25057291 */ /* 0x000fe2000f8e183f */
[----:B------:R-:W-:-:S05]  /*e750*/  IMAD.U32 R0, RZ, RZ, UR46 ;  /* 0x0000002eff007e24 */ /* 0x000fca000f8e00ff */
[----:B------:R-:W-:-:S04]  /*e760*/  SHF.L.U32 R0, R0, 0x1f, RZ ;  /* 0x0000001f00007819 */ /* 0x000fc800000006ff */
[----:B------:R0:W1:Y:S01]  /*e770*/  SYNCS.PHASECHK.TRANS64.TRYWAIT P2, [UR5+0x16850], R0 ;  /* 0x01685000ff0075a7 */ /* 0x0000620008040145 */
[----:B------:R-:W-:Y:S05]  /*e780*/  @!P0 BRA `(.L_x_1104) ;  /* 0x0000000000048947 */ /* 0x000fea0003800000 */
[----:B------:R-:W-:Y:S01]  /*e790*/  BPT.TRAP 0x1 ;  /* 0x000000040000795c */ /* 0x000fe20000300000 */
.L_x_1104:
[----:B-1----:R-:W-:Y:S05]  /*e7a0*/  @P2 BRA `(.L_x_1105) ;  /* 0x0000000000082947 */ /* 0x002fea0003800000 */
[----:B------:R-:W1:Y:S02]  /*e7b0*/  SYNCS.PHASECHK.TRANS64.TRYWAIT P0, [UR5+0x16850], R0 ;  /* 0x01685000ff0075a7 */ /* 0x000e640008000145 */
[----:B-1----:R-:W-:Y:S05]  /*e7c0*/  @!P0 BRA `(.L_x_1106) ;  /* 0x0000007c00408947 */ /* 0x002fea0003800000 */
.L_x_1105:
[----:B------:R-:W-:Y:S01]  /*e7d0*/  UIADD3 UR45, UR45, 0x400, URZ ;  /* 0x000004002d2d7890 */ /* 0x000fe2000fffe03f */
[----:B------:R-:W-:Y:S01]  /*e7e0*/  WARPGROUP.ARRIVE ;  /* 0x00000000000079c5 */ /* 0x000fe20000000000 */
[----:B------:R-:W-:Y:S01]  /*e7f0*/  UMOV UR7, 0x40000040 ;  /* 0x4000004000077882 */ /* 0x000fe20000000000 */
[----:B01----:R-:W0:Y:S01]  /*e800*/  SHFL.BFLY PT, R0, R3, 0x2, 0x1f ;  /* 0x0c401f0003007f89 */ /* 0x003e2200000e0000 */
[----:B------:R-:W-:Y:S01]  /*e810*/  USHF.R.U32.HI UR45, URZ, 0x4, UR45 ;  /* 0x000000043f2d7899 */ /* 0x000fe2000801162d */
[----:B------:R-:W-:Y:S01]  /*e820*/  IMAD.U32 R13, RZ, RZ, UR5 ;  /* 0x00000005ff0d7e24 */ /* 0x000fe2000f8e00ff */
[----:B------:R-:W-:Y:S01]  /*e830*/  UIADD3 UR47, UR47, 0x1, URZ ;  /* 0x000000012f2f7890 */ /* 0x000fe2000fffe03f */
[----:B------:R-:W1:Y:S01]  /*e840*/  SHFL.BFLY PT, R5, R2, 0x2, 0x1f ;  /* 0x0c401f0002057f89 */ /* 0x000e6200000e0000 */
[----:B------:R-:W-:Y:S01]  /*e850*/  ULOP3.LUT UR4, UR45, 0x3fff, URZ, 0xc0, !UPT ;  /* 0x00003fff2d047892 */ /* 0x000fe2000f8ec03f */
[----:B------:R-:W-:-:S03]  /*e860*/  IMAD.MOV.U32 R20, RZ, RZ, -0x800000 ;  /* 0xff800000ff147424 */ /* 0x000fc600078e00ff */
        /* <DEDUP_REMOVED lines=9> */
[----:B-1----:R-:W-:Y:S01]  /*e900*/  FADD.FTZ R7, R5, R2 ;  /* 0x0000000205077221 */ /* 0x002fe20000010000 */
[----:B------:R-:W-:-:S03]  /*e910*/  IMAD.MOV.U32 R2, RZ, RZ, RZ ;  /* 0x000000ffff027224 */ /* 0x000fc600078e00ff */
[----:B------:R-:W0:Y:S04]  /*e920*/  SHFL.BFLY PT, R5, R0, 0x1, 0x1f ;  /* 0x0c201f0000057f89 */ /* 0x000e2800000e0000 */
[----:B------:R-:W1:Y:S01]  /*e930*/  SHFL.BFLY PT, R8, R7, 0x1, 0x1f ;  /* 0x0c201f0007087f89 */ /* 0x000e6200000e0000 */
[----:B0-----:R-:W-:Y:S01]  /*e940*/  FADD.FTZ R10, R0, R5 ;  /* 0x00000005000a7221 */ /* 0x001fe20000010000 */
[----:B------:R-:W-:Y:S02]  /*e950*/  IMAD.MOV.U32 R0, RZ, RZ, -0x800000 ;  /* 0xff800000ff007424 */ /* 0x000fe400078e00ff */
[----:B-1----:R-:W-:Y:S02]  /*e960*/  FADD.FTZ R11, R7, R8 ;  /* 0x00000008070b7221 */ /* 0x002fe40000010000 */
[----:B------:R-:W-:Y:S01]  /*e970*/  FSETP.NE.FTZ.AND P0, PT, R10, RZ, PT ;  /* 0x000000ff0a00720b */ /* 0x000fe20003f15000 */
[----:B------:R-:W-:-:S02]  /*e980*/  IMAD.MOV.U32 R7, RZ, RZ, RZ ;  /* 0x000000ffff077224 */ /* 0x000fc400078e00ff */
[----:B------:R-:W-:-:S10]  /*e990*/  FSETP.NE.FTZ.AND P2, PT, R11, RZ, PT ;  /* 0x000000ff0b00720b */ /* 0x000fd40003f55000 */
[----:B------:R-:W0:Y:S01]  /*e9a0*/  @P0 MUFU.LG2 R5, R10 ;  /* 0x0000000a00050308 */ /* 0x000e220000000c00 */
[C---:B------:R-:W-:Y:S02]  /*e9b0*/  @P0 FMUL.FTZ R3, R43.reuse, 0.69314718246459960938 ;  /* 0x3f3172182b030820 */ /* 0x040fe40000410000 */
[----:B------:R-:W-:-:S05]  /*e9c0*/  @P2 FMUL.FTZ R12, R43, 0.69314718246459960938 ;  /* 0x3f3172182b0c2820 */ /* 0x000fca0000410000 */
[----:B------:R-:W1:Y:S08]  /*e9d0*/  @P2 MUFU.LG2 R9, R11 ;  /* 0x0000000b00092308 */ /* 0x000e700000000c00 */
[----:B------:R-:W2:Y:S01]  /*e9e0*/  @P0 MUFU.RCP R2, R10 ;  /* 0x0000000a00020308 */ /* 0x000ea20000001000 */
[----:B0-----:R-:W-:Y:S01]  /*e9f0*/  @P0 FMUL.FTZ R8, R5, 0.69314718246459960938 ;  /* 0x3f31721805080820 */ /* 0x001fe20000410000 */
[----:B------:R-:W-:-:S03]  /*ea00*/  @!P1 VIADD R5, R13, 0x16860 ;  /* 0x000168600d059836 */ /* 0x000fc60000000000 */
[----:B------:R-:W-:Y:S01]  /*ea10*/  @P0 FFMA.FTZ R20, R3, R4, R8 ;  /* 0x0000000403140223 */ /* 0x000fe20000010008 */
[----:B------:R-:W-:Y:S02]  /*ea20*/  PLOP3.LUT P0, PT, PT, PT, PT, 0x8, 0x0 ;  /* 0x000000000000781c */ /* 0x000fe40003f0e170 */
[----:B------:R-:W-:Y:S01]  /*ea30*/  @!P1 PRMT R5, RZ, 0x654, R5 ;  /* 0x00000654ff059816 */ /* 0x000fe20000000005 */
[----:B------:R-:W-:Y:S02]  /*ea40*/  WARPGROUP.DEPBAR.LE gsb0, 0x0 ;  /* 0x00008000000079c5 */ /* 0x000fe40000010000 */
[----:B------:R-:W-:Y:S01]  /*ea50*/  WARPGROUP.ARRIVE ;  /* 0x00000000000079c5 */ /* 0x000fe20000000000 */
[----:B------:R-:W0:Y:S01]  /*ea60*/  @P2 MUFU.RCP R7, R11 ;  /* 0x0000000b00072308 */ /* 0x000e220000001000 */
[----:B-1----:R-:W-:-:S04]  /*ea70*/  @P2 FMUL.FTZ R9, R9, 0.69314718246459960938 ;  /* 0x3f31721809092820 */ /* 0x002fc80000410000 */
[----:B------:R-:W-:Y:S01]  /*ea80*/  HGMMA.64x64x16.F32.BF16 R88, R144, gdesc[UR4].tnspB, R88, gsb0 ;  /* 0x40e0000490587df0 */ /* 0x000fe20008001858 */
[----:B------:R-:W-:Y:S01]  /*ea90*/  UIADD3 UR6, UR4, 0x100, URZ ;  /* 0x0000010004067890 */ /* 0x000fe2000fffe03f */
[----:B------:R-:W-:Y:S01]  /*eaa0*/  @P2 FFMA.FTZ R0, R12, R6, R9 ;  /* 0x000000060c002223 */ /* 0x000fe20000010009 */
        /* <DEDUP_REMOVED lines=66> */
.L_x_1036:
[----:B------:R-:W0:Y:S01]  /*eed0*/  S2R R2, SR_CgaCtaId ;  /* 0x0000000000027919 */ /* 0x000e220000008800 */
[----:B------:R-:W-:Y:S01]  /*eee0*/  MOV R21, 0x400 ;  /* 0x0000040000157802 */ /* 0x000fe20000000f00 */
[----:B------:R-:W-:Y:S01]  /*eef0*/  BSSY B0, `(.L_x_1107) ;  /* 0x000018a000007945 */ /* 0x000fe20003800000 */
[----:B------:R-:W-:Y:S02]  /*ef00*/  BAR.SYNC.DEFER_BLOCKING 0x5, 0x200 ;  /* 0x0148000000007b1d */ /* 0x000fe40000010000 */
[----:B0-----:R-:W-:-:S05]  /*ef10*/  LEA R21, R2, R21, 0x18 ;  /* 0x0000001502157211 */ /* 0x001fca00078ec0ff */
[----:B------:R-:W0:Y:S02]  /*ef20*/  LDS.128 R4, [R21+0x168d0] ;  /* 0x0168d00015047984 */ /* 0x000e240000000c00 */
[----:B0-----:R-:W-:Y:S02]  /*ef30*/  R2UR UR5, R5 ;  /* 0x00000000050572ca */ /* 0x001fe400000e0000 */
[----:B------:R-:W-:Y:S02]  /*ef40*/  R2UR UR7, R6 ;  /* 0x00000000060772ca */ /* 0x000fe400000e0000 */
[----:B------:R-:W-:Y:S01]  /*ef50*/  R2UR UR6, R7 ;  /* 0x00000000070672ca */ /* 0x000fe200000e0000 */
[----:B------:R-:W-:Y:S06]  /*ef60*/  BAR.ARV 0x4, 0x200 ;  /* 0x0108000000007b1d */ /* 0x000fec0000002000 */
[----:B------:R-:W-:Y:S08]  /*ef70*/  @P0 BRA `(.L_x_1108) ;  /* 0x0000000c00a40947 */ /* 0x000ff00003800000 */
[----:B------:R-:W0:Y:S01]  /*ef80*/  S2R R4, SR_SWINHI ;  /* 0x0000000000047919 */ /* 0x000e220000002f00 */
[----:B------:R-:W-:Y:S01]  /*ef90*/  F2FP.BF16.F32.PACK_AB R112, R113, R112 ;  /* 0x000000707170723e */ /* 0x000fe200000010ff */
[----:B------:R-:W-:Y:S01]  /*efa0*/  ULDC.64 UR8, c[0x0][0xc00] ;  /* 0x0003000000087ab9 */ /* 0x000fe20000000a00 */
[----:B------:R-:W-:Y:S01]  /*efb0*/  F2FP.BF16.F32.PACK_AB R12, R12, R27 ;  /* 0x0000001b0c0c723e */ /* 0x000fe200000010ff */
[----:B------:R-:W-:Y:S01]  /*efc0*/  UISETP.NE.U32.AND UP0, UPT, UR8, URZ, UPT ;  /* 0x0000003f0800728c */ /* 0x000fe2000bf05070 */
[----:B------:R-:W-:Y:S01]  /*efd0*/  F2FP.BF16.F32.PACK_AB R13, R13, R106 ;  /* 0x0000006a0d0d723e */ /* 0x000fe200000010ff */
[----:B------:R-:W1:Y:S01]  /*efe0*/  LDC R33, c[0x0][0xbe8] ;  /* 0x0002fa00ff217b82 */ /* 0x000e620000000800 */
[----:B------:R-:W-:Y:S01]  /*eff0*/  F2FP.BF16.F32.PACK_AB R14, R14, R25 ;  /* 0x000000190e0e723e */ /* 0x000fe200000010ff */
[----:B------:R-:W-:Y:S01]  /*f000*/  UISETP.NE.AND.EX UP0, UPT, UR9, URZ, UPT, UP0 ;  /* 0x0000003f0900728c */ /* 0x000fe2000bf05300 */
[----:B------:R-:W-:-:S05]  /*f010*/  F2FP.BF16.F32.PACK_AB R15, R15, R110 ;  /* 0x0000006e0f0f723e */ /* 0x000fca00000010ff */
[----:B------:R-:W-:Y:S01]  /*f020*/  BAR.SYNC.DEFER_BLOCKING 0x1, 0x180 ;  /* 0x0046000000007b1d */ /* 0x000fe20000010000 */
[----:B------:R-:W-:Y:S02]  /*f030*/  F2FP.BF16.F32.PACK_AB R113, R115, R114 ;  /* 0x000000727371723e */ /* 0x000fe400000010ff */
[----:B------:R-:W-:Y:S02]  /*f040*/  F2FP.BF16.F32.PACK_AB R114, R117, R116 ;  /* 0x000000747572723e */ /* 0x000fe400000010ff */
[----:B------:R-:W-:Y:S01]  /*f050*/  F2FP.BF16.F32.PACK_AB R115, R119, R118 ;  /* 0x000000767773723e */ /* 0x000fe200000010ff */
[----:B------:R-:W-:Y:S01]  /*f060*/  ULDC.64 UR8, c[0x0][0xc00] ;  /* 0x0003000000087ab9 */ /* 0x000fe20000000a00 */
[----:B------:R-:W-:Y:S01]  /*f070*/  UMOV UR4, URZ ;  /* 0x0000003f00047c82 */ /* 0x000fe20008000000 */
[----:B------:R-:W-:Y:S02]  /*f080*/  UIMAD.WIDE UR8, UR40, 0x4, UR8 ;  /* 0x00000004280878a5 */ /* 0x000fe4000f8e0208 */
[----:B------:R-:W-:Y:S01]  /*f090*/  USHF.R.S32.HI UR18, URZ, 0x1f, UR39 ;  /* 0x0000001f3f127899 */ /* 0x000fe20008011427 */
[----:B------:R-:W-:Y:S01]  /*f0a0*/  ULDC.64 UR12, c[0x0][0xb90] ;  /* 0x0002e400000c7ab9 */ /* 0x000fe20000000a00 */
[----:B------:R-:W-:-:S02]  /*f0b0*/  USHF.R.S32.HI UR11, URZ, 0x1f, UR40 ;  /* 0x0000001f3f0b7899 */ /* 0x000fc40008011428 */
[----:B------:R-:W-:Y:S01]  /*f0c0*/  IMAD.U32 R25, RZ, RZ, UR9 ;  /* 0x00000009ff197e24 */ /* 0x000fe2000f8e00ff */
[----:B------:R-:W-:Y:S01]  /*f0d0*/  ULDC.64 UR16, c[0x0][0xb98] ;  /* 0x0002e60000107ab9 */ /* 0x000fe20000000a00 */
[----:B------:R-:W-:Y:S01]  /*f0e0*/  ULDC.64 UR20, c[0x0][0xc08] ;  /* 0x0003020000147ab9 */ /* 0x000fe20000000a00 */
[----:B------:R-:W-:Y:S02]  /*f0f0*/  MOV R2, R21 ;  /* 0x0000001500027202 */ /* 0x000fe40000000f00 */
[----:B0-----:R-:W-:-:S03]  /*f100*/  MOV R3, R4 ;  /* 0x0000000400037202 */ /* 0x001fc60000000f00 */
[----:B------:R-:W-:-:S03]  /*f110*/  IMAD.WIDE R4, R155, 0x2, R2 ;  /* 0x000000029b047825 */ /* 0x000fc600078e0202 */
        /* <DEDUP_REMOVED lines=22> */
[----:B------:R-:W-:Y:S01]  /*f280*/  F2FP.BF16.F32.PACK_AB R8, R89, R24 ;  /* 0x000000185908723e */ /* 0x000fe200000010ff */
[----:B------:R-:W-:Y:S01]  /*f290*/  IMAD.U32 R24, RZ, RZ, UR8 ;  /* 0x00000008ff187e24 */ /* 0x000fe2000f8e00ff */
[----:B------:R-:W-:-:S02]  /*f2a0*/  F2FP.BF16.F32.PACK_AB R9, R91, R90 ;  /* 0x0000005a5b09723e */ /* 0x000fc400000010ff */
[----:B------:R-:W-:Y:S02]  /*f2b0*/  F2FP.BF16.F32.PACK_AB R10, R93, R92 ;  /* 0x0000005c5d0a723e */ /* 0x000fe400000010ff */
[----:B------:R-:W-:Y:S02]  /*f2c0*/  F2FP.BF16.F32.PACK_AB R11, R95, R94 ;  /* 0x0000005e5f0b723e */ /* 0x000fe400000010ff */
[----:B------:R-:W-:Y:S02]  /*f2d0*/  F2FP.BF16.F32.PACK_AB R4, R97, R96 ;  /* 0x000000606104723e */ /* 0x000fe400000010ff */
[----:B------:R-:W-:Y:S01]  /*f2e0*/  F2FP.BF16.F32.PACK_AB R5, R99, R98 ;  /* 0x000000626305723e */ /* 0x000fe200000010ff */
[----:B------:R0:W-:Y:S01]  /*f2f0*/  STSM.16.M88.4 [R31], R8 ;  /* 0x000000081f007844 */ /* 0x0001e20000000200 */
[----:B------:R-:W-:Y:S02]  /*f300*/  F2FP.BF16.F32.PACK_AB R6, R101, R100 ;  /* 0x000000646506723e */ /* 0x000fe400000010ff */
[----:B------:R-:W-:-:S02]  /*f310*/  F2FP.BF16.F32.PACK_AB R7, R103, R102 ;  /* 0x000000666707723e */ /* 0x000fc400000010ff */
[----:B------:R-:W-:-:S03]  /*f320*/  PLOP3.LUT P2, PT, PT, PT, UP0, 0x80, 0x0 ;  /* 0x000000000000781c */ /* 0x000fc60003f4f008 */
[----:B------:R2:W-:Y:S04]  /*f330*/  STSM.16.M88.4 [R30], R4 ;  /* 0x000000041e007844 */ /* 0x0005e80000000200 */
[----:B------:R3:W-:Y:S04]  /*f340*/  STSM.16.M88.4 [R29], R12 ;  /* 0x0000000c1d007844 */ /* 0x0007e80000000200 */
[----:B------:R3:W-:Y:S01]  /*f350*/  STSM.16.M88.4 [R28], R112 ;  /* 0x000000701c007844 */ /* 0x0007e20000000200 */
[----:B------:R-:W-:Y:S06]  /*f360*/  BAR.SYNC.DEFER_BLOCKING 0x1, 0x180 ;  /* 0x0046000000007b1d */ /* 0x000fec0000010000 */
[----:B------:R-:W4:Y:S01]  /*f370*/  @P2 LDG.E R26, desc[UR50][R24.64] ;  /* 0x00000032181a2981 */ /* 0x000f22000c1e1900 */
[----:B-1----:R-:W-:Y:S01]  /*f380*/  ISETP.NE.AND P1, PT, R33, 0x1, PT ;  /* 0x000000012100780c */ /* 0x002fe20003f25270 */
[----:B0-----:R-:W-:Y:S01]  /*f390*/  VIADD R8, R17, UR41 ;  /* 0x0000002911087c36 */ /* 0x001fe20008000000 */
[----:B------:R-:W-:-:S02]  /*f3a0*/  UIMAD UR8, UR18, UR12, URZ ;  /* 0x0000000c120872a4 */ /* 0x000fc4000f8e023f */
[----:B------:R-:W-:Y:S01]  /*f3b0*/  USEL UR11, UR11, URZ, !UP0 ;  /* 0x0000003f0b0b7287 */ /* 0x000fe2000c000000 */
[----:B--2---:R-:W-:Y:S01]  /*f3c0*/  IMAD.MOV.U32 R4, RZ, RZ, R8 ;  /* 0x000000ffff047224 */ /* 0x004fe200078e0008 */
[----:B------:R-:W-:Y:S02]  /*f3d0*/  UIMAD UR14, UR39, UR13, UR8 ;  /* 0x0000000d270e72a4 */ /* 0x000fe4000f8e0208 */
[----:B------:R-:W-:Y:S02]  /*f3e0*/  USEL UR10, UR40, URZ, !UP0 ;  /* 0x0000003f280a7287 */ /* 0x000fe4000c000000 */
[----:B------:R-:W-:-:S03]  /*f3f0*/  UISETP.NE.U32.AND UP0, UPT, UR20, URZ, UPT ;  /* 0x0000003f1400728c */ /* 0x000fc6000bf05070 */
[----:B------:R-:W0:Y:S01]  /*f400*/  @P1 LDC R27, c[0x0][0xbec] ;  /* 0x0002fb00ff1b1b82 */ /* 0x000e220000000800 */
[----:B------:R-:W-:-:S06]  /*f410*/  UISETP.NE.AND.EX UP0, UPT, UR21, URZ, UPT, UP0 ;  /* 0x0000003f1500728c */ /* 0x000fcc000bf05300 */
[----:B------:R-:W-:Y:S01]  /*f420*/  PLOP3.LUT P3, PT, PT, PT, UP0, 0x80, 0x0 ;  /* 0x000000000000781c */ /* 0x000fe20003f6f008 */
[----:B------:R-:W1:Y:S01]  /*f430*/  @P1 LDC R32, c[0x0][0xbf0] ;  /* 0x0002fc00ff201b82 */ /* 0x000e620000000800 */
[----:B0-----:R-:W-:-:S05]  /*f440*/  @P1 IMAD.HI.U32 R5, R8, R27, RZ ;  /* 0x0000001b08051227 */ /* 0x001fca00078e00ff */
[----:B-1----:R-:W-:-:S05]  /*f450*/  @P1 SHF.R.U32.HI R4, RZ, R32, R5 ;  /* 0x00000020ff041219 */ /* 0x002fca0000011605 */
[----:B------:R-:W-:-:S04]  /*f460*/  IMAD.MOV R6, RZ, RZ, -R4 ;  /* 0x000000ffff067224 */ /* 0x000fc800078e0a04 */
[----:B------:R-:W-:Y:S01]  /*f470*/  IMAD R7, R33, R6, R8 ;  /* 0x0000000621077224 */ /* 0x000fe200078e0208 */
[----:B------:R-:W-:-:S04]  /*f480*/  SHF.R.S32.HI R6, RZ, 0x1f, R4 ;  /* 0x0000001fff067819 */ /* 0x000fc80000011404 */
[----:B------:R-:W-:Y:S02]  /*f490*/  SHF.R.S32.HI R5, RZ, 0x1f, R7 ;  /* 0x0000001fff057819 */ /* 0x000fe40000011407 */
[----:B----4-:R-:W-:-:S13]  /*f4a0*/  @P2 R2UR UR4, R26 ;  /* 0x000000001a0422ca */ /* 0x010fda00000e0000 */
[----:B------:R-:W-:Y:S02]  /*f4b0*/  USHF.R.S32.HI UR9, URZ, 0x1f, UR4 ;  /* 0x0000001f3f097899 */ /* 0x000fe40008011404 */
[----:B------:R-:W-:Y:S02]  /*f4c0*/  UMOV UR8, UR4 ;  /* 0x0000000400087c82 */ /* 0x000fe40008000000 */
[----:B------:R-:W-:-:S04]  /*f4d0*/  UIMAD.WIDE.U32 UR12, UR39, UR12, UR8 ;  /* 0x0000000c270c72a5 */ /* 0x000fc8000f8e0008 */
[----:B------:R-:W-:Y:S02]  /*f4e0*/  UIADD3 UR13, UR13, UR14, URZ ;  /* 0x0000000e0d0d7290 */ /* 0x000fe4000fffe03f */
[----:B------:R-:W-:Y:S02]  /*f4f0*/  UIMAD UR14, UR11, UR16, URZ ;  /* 0x000000100b0e72a4 */ /* 0x000fe4000f8e023f */
[----:B------:R-:W-:Y:S02]  /*f500*/  UIMAD.WIDE.U32 UR12, UR10, UR16, UR12 ;  /* 0x000000100a0c72a5 */ /* 0x000fe4000f8e000c */
[----:B------:R-:W-:Y:S01]  /*f510*/  UIMAD UR14, UR10, UR17, UR14 ;  /* 0x000000110a0e72a4 */ /* 0x000fe2000f8e020e */
[----:B------:R-:W-:-:S03]  /*f520*/  ULDC UR16, c[0x0][0xa88] ;  /* 0x0002a20000107ab9 */ /* 0x000fc60000000800 */
[----:B------:R-:W-:Y:S02]  /*f530*/  IADD3 R4, P0, R4, UR12, RZ ;  /* 0x0000000c04047c10 */ /* 0x000fe4000ff1e0ff */
[----:B------:R-:W-:Y:S01]  /*f540*/  IMAD.U32 R9, RZ, RZ, UR14 ;  /* 0x0000000eff097e24 */ /* 0x000fe2000f8e00ff */
[----:B------:R-:W-:Y:S02]  /*f550*/  ULDC.64 UR14, c[0x0][0xb88] ;  /* 0x0002e200000e7ab9 */ /* 0x000fe40000000a00 */
[----:B------:R-:W-:Y:S02]  /*f560*/  IMAD R8, R5, UR14, RZ ;  /* 0x0000000e05087c24 */ /* 0x000fe4000f8e02ff */
[----:B------:R-:W-:Y:S01]  /*f570*/  IADD3.X R5, R6, UR13, R9, P0, !PT ;  /* 0x0000000d06057c10 */ /* 0x000fe200087fe409 */
[----:B------:R-:W-:Y:S01]  /*f580*/  @UP0 ULDC.64 UR12, c[0x0][0xc08] ;  /* 0x00030200000c0ab9 */ /* 0x000fe20000000a00 */
[----:B------:R-:W-:Y:S01]  /*f590*/  IMAD R9, R7, UR15, R8 ;  /* 0x0000000f07097c24 */ /* 0x000fe2000f8e0208 */
[----:B------:R-:W-:Y:S01]  /*f5a0*/  @UP0 UIMAD.WIDE UR12, UR40, 0x4, UR12 ;  /* 0x00000004280c08a5 */ /* 0x000fe2000f8e020c */
[----:B------:R-:W-:-:S02]  /*f5b0*/  IMAD.U32 R6, RZ, RZ, UR16 ;  /* 0x00000010ff067e24 */ /* 0x000fc4000f8e00ff */
[----:B------:R-:W-:Y:S01]  /*f5c0*/  IMAD.WIDE.U32 R4, R7, UR14, R4 ;  /* 0x0000000e07047c25 */ /* 0x000fe2000f8e0004 */
[----:B------:R-:W-:-:S03]  /*f5d0*/  ULDC.64 UR14, c[0x0][0xb50] ;  /* 0x0002d400000e7ab9 */ /* 0x000fc60000000a00 */
[----:B------:R-:W-:Y:S01]  /*f5e0*/  IMAD.IADD R5, R5, 0x1, R9 ;  /* 0x0000000105057824 */ /* 0x000fe200078e0209 */
[C---:B------:R-:W-:Y:S01]  /*f5f0*/  LEA R7, P0, R4.reuse, UR14, 0x2 ;  /* 0x0000000e04077c11 */ /* 0x040fe2000f8010ff */
[----:B------:R-:W-:Y:S02]  /*f600*/  IMAD.U32 R8, RZ, RZ, UR12 ;  /* 0x0000000cff087e24 */ /* 0x000fe4000f8e00ff */
[----:B------:R-:W-:Y:S01]  /*f610*/  IMAD.U32 R9, RZ, RZ, UR13 ;  /* 0x0000000dff097e24 */ /* 0x000fe2000f8e00ff */
[----:B------:R-:W-:Y:S01]  /*f620*/  LEA.HI.X R10, R4, UR15, R5, 0x2, P0 ;  /* 0x0000000f040a7c11 */ /* 0x000fe200080f1405 */
[----:B------:R-:W-:-:S03]  /*f630*/  IMAD R5, R23, 0x40, R19 ;  /* 0x0000004017057824 */ /* 0x000fc600078e0213 */
[----:B------:R3:W5:Y:S01]  /*f640*/  @P3 LDG.E R6, desc[UR50][R8.64] ;  /* 0x0000003208063981 */ /* 0x000762000c1e1900 */
[----:B------:R-:W-:Y:S05]  /*f650*/  @P3 BRA `(.L_x_1109) ;  /* 0x0000000000103947 */ /* 0x000fea0003800000 */
[----:B------:R-:W-:Y:S05]  /*f660*/  @!P2 BRA `(.L_x_1109) ;  /* 0x00000000000ca947 */ /* 0x000fea0003800000 */
[----:B---3--:R-:W2:Y:S04]  /*f670*/  LDG.E R9, desc[UR50][R24.64] ;  /* 0x0000003218097981 */ /* 0x008ea8000c1e1900 */
[----:B-----5:R-:W2:Y:S02]  /*f680*/  LDG.E R6, desc[UR50][R24.64+0x4] ;  /* 0x0000043218067981 */ /* 0x020ea4000c1e1900 */
[----:B--2---:R-:W-:-:S07]  /*f690*/  IMAD.IADD R6, R6, 0x1, -R9 ;  /* 0x0000000106067824 */ /* 0x004fce00078e0a09 */
.L_x_1109:
[----:B---3--:R-:W-:Y:S01]  /*f6a0*/  SHFL.IDX PT, R12, R7, RZ, 0x1c1f ;  /* 0x001c1fff070c7589 */ /* 0x008fe200000e0000 */
[----:B------:R-:W-:Y:S01]  /*f6b0*/  IMAD.WIDE R2, R5, 0x2, R2 ;  /* 0x0000000205027825 */ /* 0x000fe200078e0202 */
[----:B------:R-:W-:Y:S01]  /*f6c0*/  LOP3.LUT P0, RZ, R152, 0x3, RZ, 0xc0, !PT ;  /* 0x0000000398ff7812 */ /* 0x000fe2000780c0ff */
[----:B------:R-:W0:Y:S01]  /*f6d0*/  @P1 LDC R31, c[0x0][0xbf0] ;  /* 0x0002fc00ff1f1b82 */ /* 0x000e220000000800 */
[----:B------:R-:W1:Y:S01]  /*f6e0*/  SHFL.IDX PT, R13, R10, RZ, 0x1c1f ;  /* 0x001c1fff0a0d7589 */ /* 0x000e6200000e0000 */
[----:B------:R-:W-:Y:S01]  /*f6f0*/  VIADD R8, R154, UR41 ;  /* 0x000000299a087c36 */ /* 0x000fe20008000000 */
[----:B------:R-:W-:Y:S01]  /*f700*/  IADD3 R9, P3, R2, 0x1800, RZ ;  /* 0x0000180002097810 */ /* 0x000fe20007f7e0ff */
[----:B-----5:R-:W-:Y:S01]  /*f710*/  IMAD R35, R6, R33, RZ ;  /* 0x0000002106237224 */ /* 0x020fe200078e02ff */
[----:B------:R-:W-:Y:S01]  /*f720*/  SHFL.IDX PT, R14, R7, 0x1, 0x1c1f ;  /* 0x003c1f00070e7f89 */ /* 0x000fe200000e0000 */
[----:B------:R-:W-:Y:S01]  /*f730*/  VIADD R4, R8, 0x8 ;  /* 0x0000000808047836 */ /* 0x000fe20000000000 */
[----:B------:R-:W-:Y:S01]  /*f740*/  IADD3 R25, P4, R2, 0x3000, RZ ;  /* 0x0000300002197810 */ /* 0x000fe20007f9e0ff */
[----:B------:R-:W-:Y:S01]  /*f750*/  ULDC.64 UR14, c[0x0][0xaa0] ;  /* 0x0002a800000e7ab9 */ /* 0x000fe20000000a00 */
[----:B------:R-:W2:Y:S01]  /*f760*/  SHFL.IDX PT, R15, R10, 0x1, 0x1c1f ;  /* 0x003c1f000a0f7f89 */ /* 0x000ea200000e0000 */
[----:B------:R-:W-:-:S02]  /*f770*/  ISETP.GE.OR P2, PT, R8, R35, P0 ;  /* 0x000000230800720c */ /* 0x000fc40000746670 */
[----:B------:R-:W-:Y:S02]  /*f780*/  LOP3.LUT R5, R2, 0x380, RZ, 0xc0, !PT ;  /* 0x0000038002057812 */ /* 0x000fe400078ec0ff */
[----:B------:R-:W-:Y:S02]  /*f790*/  LOP3.LUT R8, R9, 0x380, RZ, 0xc0, !PT ;  /* 0x0000038009087812 */ /* 0x000fe400078ec0ff */
[----:B------:R-:W-:Y:S02]  /*f7a0*/  ISETP.GE.OR P0, PT, R4, R35, P0 ;  /* 0x000000230400720c */ /* 0x000fe40000706670 */
[----:B------:R-:W-:Y:S02]  /*f7b0*/  LOP3.LUT R24, R25, 0x380, RZ, 0xc0, !PT ;  /* 0x0000038019187812 */ /* 0x000fe400078ec0ff */
[----:B------:R-:W-:Y:S02]  /*f7c0*/  SHF.R.U64 R5, R5, 0x3, RZ ;  /* 0x0000000305057819 */ /* 0x000fe400000012ff */
[----:B------:R-:W-:-:S02]  /*f7d0*/  SHF.R.U64 R8, R8, 0x3, RZ ;  /* 0x0000000308087819 */ /* 0x000fc400000012ff */
[----:B------:R-:W-:Y:S01]  /*f7e0*/  SHF.R.U64 R24, R24, 0x3, RZ ;  /* 0x0000000318187819 */ /* 0x000fe200000012ff */
[----:B-1----:R1:W-:Y:S01]  /*f7f0*/  @!P2 ST.E desc[UR50][R12.64], R20 ;  /* 0x000000140c00a985 */ /* 0x0023e2000c101932 */
[----:B------:R-:W-:Y:S01]  /*f800*/  LOP3.LUT R4, R5, R2, RZ, 0x3c, !PT ;  /* 0x0000000205047212 */ /* 0x000fe200078e3cff */
[--C-:B------:R-:W-:Y:S01]  /*f810*/  IMAD.MOV.U32 R5, RZ, RZ, R3.reuse ;  /* 0x000000ffff057224 */ /* 0x100fe200078e0003 */
[----:B------:R-:W-:Y:S01]  /*f820*/  LOP3.LUT R8, R8, R9, RZ, 0x3c, !PT ;  /* 0x0000000908087212 */ /* 0x000fe200078e3cff */
[--C-:B------:R-:W-:Y:S01]  /*f830*/  IMAD.X R9, RZ, RZ, R3.reuse, P3 ;  /* 0x000000ffff097224 */ /* 0x100fe200018e0603 */
[----:B------:R-:W-:Y:S01]  /*f840*/  LOP3.LUT R24, R24, R25, RZ, 0x3c, !PT ;  /* 0x0000001918187212 */ /* 0x000fe200078e3cff */
[----:B------:R-:W-:Y:S01]  /*f850*/  IMAD.X R25, RZ, RZ, R3, P4 ;  /* 0x000000ffff197224 */ /* 0x000fe200020e0603 */
[----:B--2---:R2:W-:Y:S04]  /*f860*/  @!P0 ST.E desc[UR50][R14.64], R0 ;  /* 0x000000000e008985 */ /* 0x0045e8000c101932 */
[----:B------:R-:W3:Y:S04]  /*f870*/  LD.E.128 R4, desc[UR50][R4.64] ;  /* 0x0000003204047980 */ /* 0x000ee8000c101d00 */
[----:B------:R-:W4:Y:S04]  /*f880*/  LD.E.128 R8, desc[UR50][R8.64] ;  /* 0x0000003208087980 */ /* 0x000f28000c101d00 */
[----:B------:R-:W4:Y:S01]  /*f890*/  LD.E.128 R24, desc[UR50][R24.64] ;  /* 0x0000003218187980 */ /* 0x000f22000c101d00 */
[----:B------:R-:W-:Y:S01]  /*f8a0*/  IADD3 R29, P0, R2, 0x4800, RZ ;  /* 0x00004800021d7810 */ /* 0x000fe20007f1e0ff */
[----:B------:R-:W-:-:S04]  /*f8b0*/  UIMAD UR12, UR9, UR14, URZ ;  /* 0x0000000e090c72a4 */ /* 0x000fc8000f8e023f */
[----:B-1----:R-:W-:Y:S01]  /*f8c0*/  IMAD.X R13, RZ, RZ, R3, P0 ;  /* 0x000000ffff0d7224 */ /* 0x002fe200000e0603 */
[----:B------:R-:W-:Y:S01]  /*f8d0*/  LOP3.LUT R2, R29, 0x380, RZ, 0xc0, !PT ;  /* 0x000003801d027812 */ /* 0x000fe200078ec0ff */
[----:B------:R-:W1:Y:S01]  /*f8e0*/  @P1 LDC R3, c[0x0][0xbec] ;  /* 0x0002fb00ff031b82 */ /* 0x000e620000000800 */
[----:B------:R-:W-:Y:S02]  /*f8f0*/  UIMAD.WIDE.U32 UR8, UR4, UR14, URZ ;  /* 0x0000000e040872a5 */ /* 0x000fe4000f8e003f */
[----:B------:R-:W-:Y:S01]  /*f900*/  UIMAD UR12, UR4, UR15, UR12 ;  /* 0x0000000f040c72a4 */ /* 0x000fe2000f8e020c */
[----:B--2---:R-:W-:Y:S01]  /*f910*/  IMAD R0, R18, 0x30, R23 ;  /* 0x0000003012007824 */ /* 0x004fe200078e0217 */
[----:B------:R-:W-:Y:S01]  /*f920*/  SHF.R.U64 R2, R2, 0x3, RZ ;  /* 0x0000000302027819 */ /* 0x000fe200000012ff */
[----:B------:R-:W-:Y:S01]  /*f930*/  ULDC.64 UR14, c[0x0][0xae8] ;  /* 0x0002ba00000e7ab9 */ /* 0x000fe20000000a00 */
[----:B------:R-:W-:Y:S02]  /*f940*/  UIADD3 UR9, UR9, UR12, URZ ;  /* 0x0000000c09097290 */ /* 0x000fe4000fffe03f */
[----:B------:R-:W-:Y:S01]  /*f950*/  UIMAD UR4, UR18, UR14, URZ ;  /* 0x0000000e120472a4 */ /* 0x000fe2000f8e023f */
[----:B------:R-:W-:Y:S01]  /*f960*/  VIADD R28, R0, UR41 ;  /* 0x00000029001c7c36 */ /* 0x000fe20008000000 */
[----:B------:R-:W-:Y:S01]  /*f970*/  UIMAD.WIDE.U32 UR8, UR39, UR14, UR8 ;  /* 0x0000000e270872a5 */ /* 0x000fe2000f8e0008 */
[----:B------:R-:W-:Y:S01]  /*f980*/  LOP3.LUT R12, R2, R29, RZ, 0x3c, !PT ;  /* 0x0000001d020c7212 */ /* 0x000fe200078e3cff */
[----:B------:R-:W-:Y:S01]  /*f990*/  UIMAD UR4, UR39, UR15, UR4 ;  /* 0x0000000f270472a4 */ /* 0x000fe2000f8e0204 */
[----:B------:R-:W-:-:S02]  /*f9a0*/  ULDC.64 UR12, c[0x0][0xaf0] ;  /* 0x0002bc00000c7ab9 */ /* 0x000fc40000000a00 */
[----:B------:R-:W-:Y:S01]  /*f9b0*/  UIMAD UR11, UR11, UR12, URZ ;  /* 0x0000000c0b0b72a4 */ /* 0x000fe2000f8e023f */
[----:B------:R-:W-:Y:S01]  /*f9c0*/  IMAD.MOV.U32 R29, RZ, RZ, R28 ;  /* 0x000000ffff1d7224 */ /* 0x000fe200078e001c */
[----:B------:R-:W-:Y:S01]  /*f9d0*/  UIADD3 UR9, UR9, UR4, URZ ;  /* 0x0000000409097290 */ /* 0x000fe2000fffe03f */
[----:B------:R-:W5:Y:S01]  /*f9e0*/  LD.E.128 R12, desc[UR50][R12.64] ;  /* 0x000000320c0c7980 */ /* 0x000f62000c101d00 */
[----:B------:R-:W-:Y:S01]  /*f9f0*/  UIMAD UR4, UR10, UR13, UR11 ;  /* 0x0000000d0a0472a4 */ /* 0x000fe2000f8e020b */
[----:B------:R-:W-:Y:S01]  /*fa00*/  VIADD R32, R23, UR41 ;  /* 0x0000002917207c36 */ /* 0x000fe20008000000 */
[----:B------:R-:W-:Y:S01]  /*fa10*/  UIMAD.WIDE.U32 UR10, UR10, UR12, UR8 ;  /* 0x0000000c0a0a72a5 */ /* 0x000fe2000f8e0008 */
[----:B-1----:R-:W-:Y:S01]  /*fa20*/  @P1 IMAD.HI.U32 R0, R28, R3, RZ ;  /* 0x000000031c001227 */ /* 0x002fe200078e00ff */
[----:B------:R-:W-:Y:S01]  /*fa30*/  @!PT LDS RZ, [RZ] ;  /* 0x00000000fffff984 */ /* 0x000fe20000000800 */
[----:B------:R-:W-:Y:S01]  /*fa40*/  @!PT LDS RZ, [RZ] ;  /* 0x00000000fffff984 */ /* 0x000fe20000000800 */
[----:B------:R-:W-:Y:S01]  /*fa50*/  @!PT LDS RZ, [RZ] ;  /* 0x00000000fffff984 */ /* 0x000fe20000000800 */
[----:B------:R-:W-:Y:S01]  /*fa60*/  @!PT LDS RZ, [RZ] ;  /* 0x00000000fffff984 */ /* 0x000fe20000000800 */
[----:B------:R1:W-:Y:S06]  /*fa70*/  MEMBAR.ALL.CTA ;  /* 0x0000000000007992 */ /* 0x0003ec0000008000 */
[----:B-1----:R-:W1:Y:S01]  /*fa80*/  FENCE.VIEW.ASYNC.S ;  /* 0x00000000000073c6 */ /* 0x002e620000000000 */
[----:B------:R-:W-:Y:S01]  /*fa90*/  ULDC.64 UR8, c[0x0][0xae0] ;  /* 0x0002b80000087ab9 */ /* 0x000fe20000000a00 */
[----:B------:R-:W-:Y:S01]  /*faa0*/  UIADD3 UR4, UR11, UR4, URZ ;  /* 0x000000040b047290 */ /* 0x000fe2000fffe03f */
[----:B------:R-:W-:Y:S01]  /*fab0*/  VIADD R21, R21, 0x16820 ;  /* 0x0001682015157836 */ /* 0x000fe20000000000 */
[----:B0-----:R-:W-:Y:S01]  /*fac0*/  @P1 SHF.R.U32.HI R29, RZ, R31, R0 ;  /* 0x0000001fff1d1219 */ /* 0x001fe20000011600 */
[----:B------:R-:W-:-:S02]  /*fad0*/  IMAD.U32 R3, RZ, RZ, UR11 ;  /* 0x0000000bff037e24 */ /* 0x000fc4000f8e00ff */
[----:B------:R-:W-:Y:S01]  /*fae0*/  IMAD.U32 R2, RZ, RZ, UR10 ;  /* 0x0000000aff027e24 */ /* 0x000fe2000f8e00ff */
[--C-:B------:R-:W-:Y:S01]  /*faf0*/  SHF.R.S32.HI R0, RZ, 0x1f, R29.reuse ;  /* 0x0000001fff007819 */ /* 0x100fe2000001141d */
[----:B------:R-:W-:Y:S01]  /*fb00*/  IMAD.MOV R20, RZ, RZ, -R29 ;  /* 0x000000ffff147224 */ /* 0x000fe200078e0a1d */
[----:B------:R-:W-:Y:S01]  /*fb10*/  PRMT R21, RZ, 0x654, R21 ;  /* 0x00000654ff157816 */ /* 0x000fe20000000015 */
[----:B------:R-:W-:Y:S01]  /*fb20*/  IMAD.U32 R3, RZ, RZ, UR4 ;  /* 0x00000004ff037e24 */ /* 0x000fe2000f8e00ff */
[----:B------:R-:W-:Y:S01]  /*fb30*/  ULDC UR4, c[0x0][0xac8] ;  /* 0x0002b20000047ab9 */ /* 0x000fe20000000800 */
[----:B------:R-:W-:Y:S02]  /*fb40*/  IMAD R0, R0, UR8, RZ ;  /* 0x0000000800007c24 */ /* 0x000fe4000f8e02ff */
[----:B------:R-:W-:Y:S02]  /*fb50*/  IMAD R31, R33, R20, R28 ;  /* 0x00000014211f7224 */ /* 0x000fe400078e021c */
[----:B------:R-:W-:-:S02]  /*fb60*/  IMAD R33, R29, UR9, R0 ;  /* 0x000000091d217c24 */ /* 0x000fc4000f8e0200 */
[----:B------:R-:W-:Y:S01]  /*fb70*/  IMAD.WIDE.U32 R2, R29, UR8, R2 ;  /* 0x000000081d027c25 */ /* 0x000fe2000f8e0002 */
[----:B------:R-:W-:Y:S01]  /*fb80*/  SHF.R.S32.HI R0, RZ, 0x1f, R31 ;  /* 0x0000001fff007819 */ /* 0x000fe2000001141f */
[----:B------:R-:W-:Y:S02]  /*fb90*/  ULDC.64 UR8, c[0x0][0xad8] ;  /* 0x0002b60000087ab9 */ /* 0x000fe40000000a00 */
[----:B------:R-:W-:Y:S01]  /*fba0*/  IMAD.IADD R3, R3, 0x1, R33 ;  /* 0x0000000103037824 */ /* 0x000fe200078e0221 */
[----:B-1----:R0:W-:Y:S01]  /*fbb0*/  SYNCS.ARRIVE.TRANS64.RED.A1T0 RZ, [R21+URZ], RZ ;  /* 0x000000ff15ff79a7 */ /* 0x0021e2000810043f */
[----:B------:R-:W-:Y:S02]  /*fbc0*/  IMAD R0, R0, UR8, RZ ;  /* 0x0000000800007c24 */ /* 0x000fe4000f8e02ff */
[----:B------:R-:W-:-:S04]  /*fbd0*/  IMAD.WIDE.U32 R2, R31, UR8, R2 ;  /* 0x000000081f027c25 */ /* 0x000fc8000f8e0002 */
[----:B------:R-:W-:Y:S01]  /*fbe0*/  IMAD R29, R31, UR9, R0 ;  /* 0x000000091f1d7c24 */ /* 0x000fe2000f8e0200 */
[----:B------:R-:W-:Y:S01]  /*fbf0*/  ULDC.64 UR8, c[0x0][0xa80] ;  /* 0x0002a00000087ab9 */ /* 0x000fe20000000a00 */
[----:B------:R-:W-:Y:S01]  /*fc00*/  VIADD R0, R32, 0x30 ;  /* 0x0000003020007836 */ /* 0x000fe20000000000 */
[----:B------:R-:W-:Y:S01]  /*fc10*/  LEA R30, P0, R2, UR8, 0x1 ;  /* 0x00000008021e7c11 */ /* 0x000fe2000f8008ff */
[----:B------:R-:W-:-:S04]  /*fc20*/  IMAD.IADD R3, R3, 0x1, R29 ;  /* 0x0000000103037824 */ /* 0x000fc800078e021d */
[----:B------:R-:W1:Y:S01]  /*fc30*/  SHFL.IDX PT, R20, R30, RZ, 0x181f ;  /* 0x00181fff1e147589 */ /* 0x000e6200000e0000 */
[----:B------:R-:W-:Y:S01]  /*fc40*/  LEA.HI.X R31, R2, UR9, R3, 0x1, P0 ;  /* 0x00000009021f7c11 */ /* 0x000fe200080f0c03 */
[C---:B------:R-:W-:Y:S01]  /*fc50*/  VIADD R2, R32.reuse, 0x60 ;  /* 0x0000006020027836 */ /* 0x040fe20000000000 */
[C---:B------:R-:W-:Y:S01]  /*fc60*/  ISETP.GE.AND P0, PT, R19.reuse, UR4, PT ;  /* 0x0000000413007c0c */ /* 0x040fe2000bf06270 */
[----:B------:R-:W2:Y:S03]  /*fc70*/  SHFL.IDX PT, R28, R30, 0x1, 0x181f ;  /* 0x00381f001e1c7f89 */ /* 0x000ea600000e0000 */
        /* <DEDUP_REMOVED lines=11> */
[----:B--2---:R-:W-:-:S03]  /*fd30*/  @!P2 LEA R20, P5, R19, R28, 0x1 ;  /* 0x0000001c1314a211 */ /* 0x004fc600078a08ff */
[----:B------:R-:W2:Y:S01]  /*fd40*/  SHFL.IDX PT, R31, R31, 0x3, 0x181f ;  /* 0x00781f001f1f7f89 */ /* 0x000ea200000e0000 */
[C---:B0-----:R-:W-:Y:S02]  /*fd50*/  @!P3 LEA R28, P6, R19.reuse, R34, 0x1 ;  /* 0x00000022131cb211 */ /* 0x041fe400078c08ff */
[C-C-:B------:R-:W-:Y:S02]  /*fd60*/  @!P1 LEA.HI.X R3, R19.reuse, R3, R156.reuse, 0x1, P4 ;  /* 0x0000000313039211 */ /* 0x140fe400020f0c9c */
[C-C-:B------:R-:W-:Y:S02]  /*fd70*/  @!P2 LEA.HI.X R21, R19.reuse, R29, R156.reuse, 0x1, P5 ;  /* 0x0000001d1315a211 */ /* 0x140fe400028f0c9c */
[----:B------:R-:W-:Y:S01]  /*fd80*/  @!P3 LEA.HI.X R29, R19, R33, R156, 0x1, P6 ;  /* 0x00000021131db211 */ /* 0x000fe200030f0c9c */
[----:B---3--:R0:W-:Y:S04]  /*fd90*/  @!P1 ST.E.128 desc[UR50][R2.64], R4 ;  /* 0x0000000402009985 */ /* 0x0081e8000c101d32 */
[----:B----4-:R0:W-:Y:S04]  /*fda0*/  @!P2 ST.E.128 desc[UR50][R20.64], R8 ;  /* 0x000000081400a985 */ /* 0x0101e8000c101d32 */
[----:B------:R0:W-:Y:S01]  /*fdb0*/  @!P3 ST.E.128 desc[UR50][R28.64], R24 ;  /* 0x000000181c00b985 */ /* 0x0001e2000c101d32 */
[----:B-12---:R-:W-:Y:S05]  /*fdc0*/  @P0 BRA `(.L_x_1110) ;  /* 0x0000000800700947 */ /* 0x006fea0003800000 */
[----:B0-----:R-:W-:-:S04]  /*fdd0*/  LEA R2, P0, R19, R30, 0x1 ;  /* 0x0000001e13027211 */ /* 0x001fc800078008ff */
[----:B------:R-:W-:-:S05]  /*fde0*/  LEA.HI.X R3, R19, R31, R156, 0x1, P0 ;  /* 0x0000001f13037211 */ /* 0x000fca00000f0c9c */
[----:B-----5:R1:W-:Y:S01]  /*fdf0*/  ST.E.128 desc[UR50][R2.64], R12 ;  /* 0x0000000c02007985 */ /* 0x0203e2000c101d32 */
[----:B------:R-:W-:Y:S05]  /*fe00*/  BRA `(.L_x_1110) ;  /* 0x0000000800607947 */ /* 0x000fea0003800000 */
.L_x_1108:
        /* <DEDUP_REMOVED lines=11> */
[----:B------:R-:W-:Y:S01]  /*fec0*/  UISETP.NE.U32.AND UP1, UPT, UR8, URZ, UPT ;  /* 0x0000003f0800728c */ /* 0x000fe2000bf25070 */
[----:B------:R-:W-:Y:S02]  /*fed0*/  IMAD.U32 R0, RZ, RZ, UR4 ;  /* 0x00000004ff007e24 */ /* 0x000fe4000f8e00ff */
[----:B------:R-:W2:Y:S01]  /*fee0*/  @P2 LDG.E R6, desc[UR50][R2.64] ;  /* 0x0000003202062981 */ /* 0x000ea2000c1e1900 */
[----:B------:R-:W-:-:S06]  /*fef0*/  UISETP.NE.AND.EX UP1, UPT, UR9, URZ, UPT, UP1 ;  /* 0x0000003f0900728c */ /* 0x000fcc000bf25310 */
[----:B------:R-:W-:-:S05]  /*ff00*/  PLOP3.LUT P3, PT, PT, PT, UP1, 0x80, 0x0 ;  /* 0x000000000000781c */ /* 0x000fca0003f6f018 */
[----:B------:R-:W-:Y:S02]  /*ff10*/  @UP1 ULDC.64 UR8, c[0x0][0xc08] ;  /* 0x0003020000081ab9 */ /* 0x000fe40000000a00 */
[----:B------:R-:W-:-:S06]  /*ff20*/  @UP1 UIMAD.WIDE UR8, UR40, 0x4, UR8 ;  /* 0x00000004280818a5 */ /* 0x000fcc000f8e0208 */
[----:B------:R-:W-:Y:S02]  /*ff30*/  IMAD.U32 R4, RZ, RZ, UR8 ;  /* 0x00000008ff047e24 */ /* 0x000fe4000f8e00ff */
[----:B------:R-:W-:-:S05]  /*ff40*/  IMAD.U32 R5, RZ, RZ, UR9 ;  /* 0x00000009ff057e24 */ /* 0x000fca000f8e00ff */
[----:B------:R1:W5:Y:S01]  /*ff50*/  @P3 LDG.E R0, desc[UR50][R4.64] ;  /* 0x0000003204003981 */ /* 0x000362000c1e1900 */
[----:B0-----:R-:W-:Y:S01]  /*ff60*/  ISETP.NE.AND P0, PT, R11, 0x1, PT ;  /* 0x000000010b00780c */ /* 0x001fe20003f05270 */
[----:B------:R-:W-:Y:S01]  /*ff70*/  UMOV UR4, URZ ;  /* 0x0000003f00047c82 */ /* 0x000fe20008000000 */
[----:B------:R-:W-:Y:S01]  /*ff80*/  USHF.R.S32.HI UR12, URZ, 0x1f, UR39 ;  /* 0x0000001f3f0c7899 */ /* 0x000fe20008011427 */
[----:B------:R-:W-:-:S10]  /*ff90*/  ISETP.GE.AND P1, PT, R157, 0xc0, PT ;  /* 0x000000c09d00780c */ /* 0x000fd40003f26270 */
[----:B------:R-:W0:Y:S01]  /*ffa0*/  @P0 LDC R9, c[0x0][0xbec] ;  /* 0x0002fb00ff090b82 */ /* 0x000e220000000800 */
[----:B--2---:R-:W-:Y:S01]  /*ffb0*/  @P2 R2UR UR4, R6 ;  /* 0x00000000060422ca */ /* 0x004fe200000e0000 */
[----:B01----:R-:W-:-:S14]  /*ffc0*/  @P3 BRA `(.L_x_1111) ;  /* 0x0000000000103947 */ /* 0x003fdc0003800000 */
[----:B------:R-:W-:Y:S05]  /*ffd0*/  @!P2 BRA `(.L_x_1111) ;  /* 0x00000000000ca947 */ /* 0x000fea0003800000 */
[----:B------:R-:W2:Y:S04]  /*ffe0*/  LDG.E R5, desc[UR50][R2.64] ;  /* 0x0000003202057981 */ /* 0x000ea8000c1e1900 */
[----:B-----5:R-:W2:Y:S02]  /*fff0*/  LDG.E R0, desc[UR50][R2.64+0x4] ;  /* 0x0000043202007981 */ /* 0x020ea4000c1e1900 */
[----:B--2---:R-:W-:-:S07]  /*10000*/  IMAD.IADD R0, R0, 0x1, -R5 ;  /* 0x0000000100007824 */ /* 0x004fce00078e0a05 */
.L_x_1111:
[----:B------:R-:W-:Y:S01]  /*10010*/  USHF.R.S32.HI UR8, URZ, 0x1f, UR40 ;  /* 0x0000001f3f087899 */ /* 0x000fe20008011428 */
[----:B------:R-:W-:Y:S01]  /*10020*/  BSSY B1, `(.L_x_1112) ;  /* 0x000002e000017945 */ /* 0x000fe20003800000 */
[----:B------:R-:W-:Y:S02]  /*10030*/  USHF.R.S32.HI UR11, URZ, 0x1f, UR4 ;  /* 0x0000001f3f0b7899 */ /* 0x000fe40008011404 */
[----:B------:R-:W-:Y:S02]  /*10040*/  USEL UR13, UR40, URZ, !UP0 ;  /* 0x0000003f280d7287 */ /* 0x000fe4000c000000 */
[----:B------:R-:W-:Y:S01]  /*10050*/  USEL UR14, UR8, URZ, !UP0 ;  /* 0x0000003f080e7287 */ /* 0x000fe2000c000000 */
[----:B------:R-:W-:Y:S11]  /*10060*/  @P1 BRA `(.L_x_1113) ;  /* 0x0000000000a41947 */ /* 0x000ff60003800000 */
[----:B------:R-:W0:Y:S01]  /*10070*/  S2R R3, SR_TID.X ;  /* 0x0000000000037919 */ /* 0x000e220000002100 */
[----:B------:R-:W1:Y:S01]  /*10080*/  LDC R7, c[0x0][0xbe8] ;  /* 0x0002fa00ff077b82 */ /* 0x000e620000000800 */
[----:B------:R-:W-:Y:S02]  /*10090*/  IMAD.U32 R4, RZ, RZ, UR41 ;  /* 0x00000029ff047e24 */ /* 0x000fe4000f8e00ff */
[----:B-1---5:R-:W-:-:S03]  /*100a0*/  IMAD R2, R0, R7, RZ ;  /* 0x0000000700027224 */ /* 0x022fc600078e02ff */
[----:B0-----:R-:W-:-:S04]  /*100b0*/  IADD3 R4, R4, -0x80, R3 ;  /* 0xffffff8004047810 */ /* 0x001fc80007ffe003 */
[----:B------:R-:W-:-:S13]  /*100c0*/  ISETP.GE.AND P1, PT, R4, R2, PT ;  /* 0x000000020400720c */ /* 0x000fda0003f26270 */
[----:B------:R-:W-:Y:S05]  /*100d0*/  @P1 BRA `(.L_x_1113) ;  /* 0x0000000000881947 */ /* 0x000fea0003800000 */
[----:B------:R-:W-:Y:S01]  /*100e0*/  ISETP.NE.AND P1, PT, R7, 0x1, PT ;  /* 0x000000010700780c */ /* 0x000fe20003f25270 */
[----:B------:R-:W-:Y:S01]  /*100f0*/  ULDC.64 UR16, c[0x0][0xb90] ;  /* 0x0002e40000107ab9 */ /* 0x000fe20000000a00 */
[----:B------:R-:W-:Y:S01]  /*10100*/  UMOV UR8, UR4 ;  /* 0x0000000400087c82 */ /* 0x000fe20008000000 */
[----:B------:R-:W-:Y:S01]  /*10110*/  UIMAD UR10, UR12, UR16, URZ ;  /* 0x000000100c0a72a4 */ /* 0x000fe2000f8e023f */
[----:B------:R-:W-:Y:S01]  /*10120*/  IMAD.MOV.U32 R2, RZ, RZ, R4 ;  /* 0x000000ffff027224 */ /* 0x000fe200078e0004 */
[----:B------:R-:W-:Y:S02]  /*10130*/  UMOV UR9, UR11 ;  /* 0x0000000b00097c82 */ /* 0x000fe40008000000 */
[----:B------:R-:W-:Y:S02]  /*10140*/  UIMAD.WIDE.U32 UR8, UR39, UR16, UR8 ;  /* 0x00000010270872a5 */ /* 0x000fe4000f8e0008 */
[----:B------:R-:W-:-:S03]  /*10150*/  UIMAD UR10, UR39, UR17, UR10 ;  /* 0x00000011270a72a4 */ /* 0x000fc6000f8e020a */
[----:B------:R-:W-:Y:S01]  /*10160*/  ULDC.64 UR16, c[0x0][0xb98] ;  /* 0x0002e60000107ab9 */ /* 0x000fe20000000a00 */
[----:B------:R-:W0:Y:S01]  /*10170*/  @P1 LDC R3, c[0x0][0xbec] ;  /* 0x0002fb00ff031b82 */ /* 0x000e220000000800 */
[----:B------:R-:W-:Y:S02]  /*10180*/  UIADD3 UR9, UR9, UR10, URZ ;  /* 0x0000000a09097290 */ /* 0x000fe4000fffe03f */
[----:B------:R-:W-:Y:S02]  /*10190*/  UIMAD UR10, UR14, UR16, URZ ;  /* 0x000000100e0a72a4 */ /* 0x000fe4000f8e023f */
[----:B------:R-:W-:Y:S02]  /*101a0*/  UIMAD.WIDE.U32 UR8, UR13, UR16, UR8 ;  /* 0x000000100d0872a5 */ /* 0x000fe4000f8e0008 */
[----:B------:R-:W-:Y:S01]  /*101b0*/  UIMAD UR10, UR13, UR17, UR10 ;  /* 0x000000110d0a72a4 */ /* 0x000fe2000f8e020a */
[----:B------:R-:W1:Y:S02]  /*101c0*/  @P1 LDC R6, c[0x0][0xbf0] ;  /* 0x0002fc00ff061b82 */ /* 0x000e640000000800 */
[----:B------:R-:W-:Y:S01]  /*101d0*/  ULDC.64 UR16, c[0x0][0xb88] ;  /* 0x0002e20000107ab9 */ /* 0x000fe20000000a00 */
[----:B0-----:R-:W-:-:S05]  /*101e0*/  @P1 IMAD.HI.U32 R3, R4, R3, RZ ;  /* 0x0000000304031227 */ /* 0x001fca00078e00ff */
[----:B-1----:R-:W-:Y:S01]  /*101f0*/  @P1 SHF.R.U32.HI R2, RZ, R6, R3 ;  /* 0x00000006ff021219 */ /* 0x002fe20000011603 */
[----:B------:R-:W-:-:S03]  /*10200*/  IMAD.U32 R6, RZ, RZ, UR10 ;  /* 0x0000000aff067e24 */ /* 0x000fc6000f8e00ff */
[--C-:B------:R-:W-:Y:S01]  /*10210*/  SHF.R.S32.HI R3, RZ, 0x1f, R2.reuse ;  /* 0x0000001fff037819 */ /* 0x100fe20000011402 */
[----:B------:R-:W-:Y:S01]  /*10220*/  IMAD.MOV R5, RZ, RZ, -R2 ;  /* 0x000000ffff057224 */ /* 0x000fe200078e0a02 */
[----:B------:R-:W-:-:S03]  /*10230*/  IADD3 R2, P1, R2, UR8, RZ ;  /* 0x0000000802027c10 */ /* 0x000fc6000ff3e0ff */
[----:B------:R-:W-:Y:S01]  /*10240*/  IMAD R5, R7, R5, R4 ;  /* 0x0000000507057224 */ /* 0x000fe200078e0204 */
[----:B------:R-:W-:Y:S01]  /*10250*/  IADD3.X R3, R3, UR9, R6, P1, !PT ;  /* 0x0000000903037c10 */ /* 0x000fe20008ffe406 */
[----:B------:R-:W-:-:S03]  /*10260*/  ULDC.64 UR8, c[0x0][0xb50] ;  /* 0x0002d40000087ab9 */ /* 0x000fc60000000a00 */
[----:B------:R-:W-:Y:S01]  /*10270*/  SHF.R.S32.HI R4, RZ, 0x1f, R5 ;  /* 0x0000001fff047819 */ /* 0x000fe20000011405 */
[----:B------:R-:W-:-:S04]  /*10280*/  IMAD.WIDE.U32 R2, R5, UR16, R2 ;  /* 0x0000001005027c25 */ /* 0x000fc8000f8e0002 */
[----:B------:R-:W-:-:S04]  /*10290*/  IMAD R4, R4, UR16, RZ ;  /* 0x0000001004047c24 */ /* 0x000fc8000f8e02ff */
[----:B------:R-:W-:Y:S01]  /*102a0*/  IMAD R7, R5, UR17, R4 ;  /* 0x0000001105077c24 */ /* 0x000fe2000f8e0204 */
[----:B------:R-:W-:-:S03]  /*102b0*/  LEA R4, P1, R2, UR8, 0x2 ;  /* 0x0000000802047c11 */ /* 0x000fc6000f8210ff */
[----:B------:R-:W-:-:S05]  /*102c0*/  IMAD.IADD R3, R3, 0x1, R7 ;  /* 0x0000000103037824 */ /* 0x000fca00078e0207 */
[----:B------:R-:W-:Y:S01]  /*102d0*/  LEA.HI.X R5, R2, UR9, R3, 0x2, P1 ;  /* 0x0000000902057c11 */ /* 0x000fe200088f1403 */
[----:B------:R-:W-:-:S05]  /*102e0*/  IMAD.MOV.U32 R3, RZ, RZ, -0x800000 ;  /* 0xff800000ff037424 */ /* 0x000fca00078e00ff */
[----:B------:R0:W-:Y:S02]  /*102f0*/  STG.E desc[UR50][R4.64], R3 ;  /* 0x0000000304007986 */ /* 0x0001e4000c101932 */
.L_x_1113:
[----:B------:R-:W-:Y:S05]  /*10300*/  BSYNC B1 ;  /* 0x0000000000017941 */ /* 0x000fea0003800000 */
.L_x_1112:
[----:B0-----:R-:W0:Y:S01]  /*10310*/  @P0 LDC R3, c[0x0][0xbf0] ;  /* 0x0002fc00ff030b82 */ /* 0x001e220000000800 */
[----:B------:R-:W-:Y:S01]  /*10320*/  ULDC.64 UR16, c[0x0][0xaa0] ;  /* 0x0002a80000107ab9 */ /* 0x000fe20000000a00 */
[----:B------:R-:W-:Y:S01]  /*10330*/  IMAD R2, R18, 0x30, R23 ;  /* 0x0000003012027824 */ /* 0x000fe200078e0217 */
[----:B------:R-:W-:Y:S01]  /*10340*/  UIMAD UR10, UR11, UR16, URZ ;  /* 0x000000100b0a72a4 */ /* 0x000fe2000f8e023f */
[----:B------:R-:W-:Y:S01]  /*10350*/  VIADD R20, R23, UR41 ;  /* 0x0000002917147c36 */ /* 0x000fe20008000000 */
[----:B------:R-:W-:Y:S01]  /*10360*/  UIMAD.WIDE.U32 UR8, UR4, UR16, URZ ;  /* 0x00000010040872a5 */ /* 0x000fe2000f8e003f */
[----:B------:R-:W-:Y:S01]  /*10370*/  VIADD R4, R2, UR41 ;  /* 0x0000002902047c36 */ /* 0x000fe20008000000 */
[----:B------:R-:W-:Y:S01]  /*10380*/  UIMAD UR10, UR4, UR17, UR10 ;  /* 0x00000011040a72a4 */ /* 0x000fe2000f8e020a */
[----:B-----5:R-:W-:Y:S02]  /*10390*/  IMAD R13, R0, R11, RZ ;  /* 0x0000000b000d7224 */ /* 0x020fe400078e02ff */
[----:B------:R-:W-:Y:S01]  /*103a0*/  ULDC.64 UR16, c[0x0][0xae8] ;  /* 0x0002ba0000107ab9 */ /* 0x000fe20000000a00 */
[----:B------:R-:W-:Y:S01]  /*103b0*/  UIADD3 UR9, UR9, UR10, URZ ;  /* 0x0000000a09097290 */ /* 0x000fe2000fffe03f */
[----:B------:R-:W-:Y:S01]  /*103c0*/  @P0 IMAD.HI.U32 R2, R4, R9, RZ ;  /* 0x0000000904020227 */ /* 0x000fe200078e00ff */
[----:B------:R-:W-:-:S02]  /*103d0*/  UIMAD UR4, UR12, UR16, URZ ;  /* 0x000000100c0472a4 */ /* 0x000fc4000f8e023f */
[----:B------:R-:W-:Y:S01]  /*103e0*/  UIMAD.WIDE.U32 UR8, UR39, UR16, UR8 ;  /* 0x00000010270872a5 */ /* 0x000fe2000f8e0008 */
[----:B------:R-:W-:Y:S01]  /*103f0*/  IMAD.MOV.U32 R5, RZ, RZ, R4 ;  /* 0x000000ffff057224 */ /* 0x000fe200078e0004 */
[----:B------:R-:W-:Y:S01]  /*10400*/  UIMAD UR4, UR39, UR17, UR4 ;  /* 0x00000011270472a4 */ /* 0x000fe2000f8e0204 */
[----:B------:R-:W-:Y:S01]  /*10410*/  VIADD R0, R20, 0x30 ;  /* 0x0000003014007836 */ /* 0x000fe20000000000 */
[----:B------:R-:W-:Y:S02]  /*10420*/  ULDC.64 UR10, c[0x0][0xaf0] ;  /* 0x0002bc00000a7ab9 */ /* 0x000fe40000000a00 */
[----:B------:R-:W-:Y:S02]  /*10430*/  UIADD3 UR9, UR9, UR4, URZ ;  /* 0x0000000409097290 */ /* 0x000fe4000fffe03f */
[----:B------:R-:W-:Y:S01]  /*10440*/  UIMAD UR4, UR14, UR10, URZ ;  /* 0x0000000a0e0472a4 */ /* 0x000fe2000f8e023f */
[----:B0-----:R-:W-:Y:S01]  /*10450*/  @P0 SHF.R.U32.HI R5, RZ, R3, R2 ;  /* 0x00000003ff050219 */ /* 0x001fe20000011602 */
[----:B------:R-:W-:-:S02]  /*10460*/  UIMAD.WIDE.U32 UR8, UR13, UR10, UR8 ;  /* 0x0000000a0d0872a5 */ /* 0x000fc4000f8e0008 */
[----:B------:R-:W-:Y:S01]  /*10470*/  UIMAD UR4, UR13, UR11, UR4 ;  /* 0x0000000b0d0472a4 */ /* 0x000fe2000f8e0204 */
[--C-:B------:R-:W-:Y:S01]  /*10480*/  SHF.R.S32.HI R2, RZ, 0x1f, R5.reuse ;  /* 0x0000001fff027819 */ /* 0x100fe20000011405 */
[----:B------:R-:W-:Y:S01]  /*10490*/  IMAD.MOV R7, RZ, RZ, -R5 ;  /* 0x000000ffff077224 */ /* 0x000fe200078e0a05 */
[----:B------:R-:W-:Y:S01]  /*104a0*/  ULDC.64 UR10, c[0x0][0xae0] ;  /* 0x0002b800000a7ab9 */ /* 0x000fe20000000a00 */
[----:B------:R-:W-:Y:S02]  /*104b0*/  UIADD3 UR4, UR9, UR4, URZ ;  /* 0x0000000409047290 */ /* 0x000fe4000fffe03f */
[----:B------:R-:W-:Y:S02]  /*104c0*/  IMAD.U32 R3, RZ, RZ, UR9 ;  /* 0x00000009ff037e24 */ /* 0x000fe4000f8e00ff */
[----:B------:R-:W-:Y:S02]  /*104d0*/  IMAD R7, R11, R7, R4 ;  /* 0x000000070b077224 */ /* 0x000fe400078e0204 */
[----:B------:R-:W-:-:S02]  /*104e0*/  IMAD R6, R2, UR10, RZ ;  /* 0x0000000a02067c24 */ /* 0x000fc4000f8e02ff */
        /* <DEDUP_REMOVED lines=12> */
[----:B------:R-:W-:Y:S01]  /*105b0*/  IMAD.IADD R3, R3, 0x1, R5 ;  /* 0x0000000103037824 */ /* 0x000fe200078e0205 */
[----:B------:R-:W-:-:S04]  /*105c0*/  LEA R4, P0, R2, UR8, 0x1 ;  /* 0x0000000802047c11 */ /* 0x000fc8000f8008ff */
[----:B------:R-:W-:Y:S01]  /*105d0*/  LEA.HI.X R8, R2, UR9, R3, 0x1, P0 ;  /* 0x0000000902087c11 */ /* 0x000fe200080f0c03 */
[----:B------:R-:W0:Y:S01]  /*105e0*/  SHFL.IDX PT, R6, R4, RZ, 0x181f ;  /* 0x00181fff04067589 */ /* 0x000e2200000e0000 */
[----:B------:R-:W-:Y:S01]  /*105f0*/  ISETP.GE.AND P0, PT, R19, UR4, PT ;  /* 0x0000000413007c0c */ /* 0x000fe2000bf06270 */
[C---:B------:R-:W-:Y:S02]  /*10600*/  VIADD R2, R20.reuse, 0x60 ;  /* 0x0000006014027836 */ /* 0x040fe40000000000 */
[----:B------:R-:W1:Y:S01]  /*10610*/  SHFL.IDX PT, R10, R4, 0x1, 0x181f ;  /* 0x00381f00040a7f89 */ /* 0x000e6200000e0000 */
[CC--:B------:R-:W-:Y:S01]  /*10620*/  ISETP.GE.OR P3, PT, R20.reuse, R13.reuse, P0 ;  /* 0x0000000d1400720c */ /* 0x0c0fe20000766670 */
[----:B------:R-:W-:Y:S01]  /*10630*/  VIADD R3, R20, 0x90 ;  /* 0x0000009014037836 */ /* 0x000fe20000000000 */
[-C--:B------:R-:W-:Y:S01]  /*10640*/  ISETP.GE.OR P2, PT, R0, R13.reuse, P0 ;  /* 0x0000000d0000720c */ /* 0x080fe20000746670 */
[----:B------:R-:W2:Y:S01]  /*10650*/  SHFL.IDX PT, R12, R4, 0x2, 0x181f ;  /* 0x00581f00040c7f89 */ /* 0x000ea200000e0000 */
[----:B------:R-:W-:-:S02]  /*10660*/  ISETP.GE.OR P1, PT, R2, R13, P0 ;  /* 0x0000000d0200720c */ /* 0x000fc40000726670 */
[----:B------:R-:W-:Y:S01]  /*10670*/  ISETP.GE.OR P0, PT, R3, R13, P0 ;  /* 0x0000000d0300720c */ /* 0x000fe20000706670 */
[----:B------:R-:W3:Y:S04]  /*10680*/  SHFL.IDX PT, R5, R8, RZ, 0x181f ;  /* 0x00181fff08057589 */ /* 0x000ee800000e0000 */
        /* <DEDUP_REMOVED lines=16> */
.L_x_1110:
[----:B------:R-:W-:Y:S05]  /*10790*/  BSYNC B0 ;  /* 0x0000000000007941 */ /* 0x000fea0003800000 */
.L_x_1107:
[----:B------:R-:W-:Y:S02]  /*107a0*/  ULDC UR4, c[0x0][0xc3c] ;  /* 0x00030f0000047ab9 */ /* 0x000fe40000000800 */
[----:B------:R-:W-:-:S06]  /*107b0*/  UISETP.GE.AND UP0, UPT, UR6, UR4, UPT ;  /* 0x000000040600728c */ /* 0x000fcc000bf06270 */
[----:B------:R-:W-:-:S13]  /*107c0*/  PLOP3.LUT P0, PT, PT, PT, UP0, 0x80, 0x0 ;  /* 0x000000000000781c */ /* 0x000fda0003f0f008 */
[----:B------:R-:W-:Y:S05]  /*107d0*/  @!P0 BRA `(.L_x_1114) ;  /* 0xffffff0400848947 */ /* 0x000fea000383ffff */
[----:B------:R-:W-:Y:S05]  /*107e0*/  EXIT ;  /* 0x000000000000794d */ /* 0x000fea0003800000 */
.L_x_1025:
[----:B------:R-:W-:-:S08]  /*107f0*/  NOP ;  /* 0x0000000000007918 */ /* 0x000fd00000000000 */
[----:B------:R-:W0:-:S00]  /*10800*/  USETMAXREG.DEALLOC.CTAPOOL 0x20 ;  /* 0x00000020000079c8 */ /* 0x000e0000080e0500 */
        /* <DEDUP_REMOVED lines=16> */
.L_x_1115:
        /* <DEDUP_REMOVED lines=42> */
.L_x_1121:
        /* <DEDUP_REMOVED lines=12> */
.L_x_1120:
[----:B------:R-:W-:Y:S05]  /*10c70*/  BSYNC B0 ;  /* 0x0000000000007941 */ /* 0x000fea0003800000 */
.L_x_1119:
        /* <DEDUP_REMOVED lines=21> */
.L_x_1117:
[----:B------:R-:W-:-:S04]  /*10dd0*/  IMAD.IADD R13, R4, 0x1, -R3 ;  /* 0x00000001040d7824 */ /* 0x000fc800078e0a03 */
[----:B------:R-:W-:-:S05]  /*10de0*/  IMAD R2, R6, UR5, R13 ;  /* 0x0000000506027c24 */ /* 0x000fca000f8e020d */
[----:B------:R-:W-:Y:S02]  /*10df0*/  ISETP.GT.AND P0, PT, R2, UR6, PT ;  /* 0x0000000602007c0c */ /* 0x000fe4000bf04270 */
[----:B------:R-:W0:Y:S11]  /*10e00*/  LDC.64 R2, c[0x0][0xc90] ;  /* 0x00032400ff027b82 */ /* 0x000e360000000a00 */
[----:B------:R-:W-:-:S04]  /*10e10*/  VOTE.ANY R9, PT, !P0 ;  /* 0x0000000000097806 */ /* 0x000fc800040e0100 */
[----:B------:R-:W1:Y:S02]  /*10e20*/  POPC R15, R9 ;  /* 0x00000009000f7309 */ /* 0x000e640000000000 */
[----:B-1----:R-:W-:-:S04]  /*10e30*/  VIADD R19, R15, UR4 ;  /* 0x000000040f137c36 */ /* 0x002fc80008000000 */
[----:B0-----:R-:W-:-:S05]  /*10e40*/  IMAD.WIDE R2, R19, 0x4, R2 ;  /* 0x0000000413027825 */ /* 0x001fca00078e0202 */
[----:B------:R-:W2:Y:S01]  /*10e50*/  LDG.E R7, desc[UR50][R2.64] ;  /* 0x0000003202077981 */ /* 0x000ea2000c1e1900 */
[----:B------:R-:W-:-:S03]  /*10e60*/  ISETP.NE.AND P0, PT, R9, RZ, PT ;  /* 0x000000ff0900720c */ /* 0x000fc60003f05270 */
[----:B------:R-:W2:Y:S02]  /*10e70*/  SHFL.IDX PT, R0, R0, R15, 0x1f ;  /* 0x00001f0f00007589 */ /* 0x000ea400000e0000 */
[----:B--2---:R-:W-:-:S05]  /*10e80*/  IMAD R4, R0, R7, RZ ;  /* 0x0000000700047224 */ /* 0x004fca00078e02ff */
[----:B------:R-:W-:-:S04]  /*10e90*/  IABS R8, R4 ;  /* 0x0000000400087213 */ /* 0x000fc80000000000 */
[----:B------:R-:W0:Y:S08]  /*10ea0*/  I2F.RP R10, R8 ;  /* 0x00000008000a7306 */ /* 0x000e300000209400 */
[----:B0-----:R-:W0:Y:S02]  /*10eb0*/  MUFU.RCP R10, R10 ;  /* 0x0000000a000a7308 */ /* 0x001e240000001000 */
[----:B0-----:R-:W-:-:S06]  /*10ec0*/  VIADD R11, R10, 0xffffffe ;  /* 0x0ffffffe0a0b7836 */ /* 0x001fcc0000000000 */
[----:B------:R-:W0:Y:S02]  /*10ed0*/  F2I.FTZ.U32.TRUNC.NTZ R3, R11 ;  /* 0x0000000b00037305 */ /* 0x000e24000021f000 */
[----:B0-----:R-:W-:Y:S01]  /*10ee0*/  IMAD.MOV R11, RZ, RZ, -R3 ;  /* 0x000000ffff0b7224 */ /* 0x001fe200078e0a03 */
[----:B------:R-:W-:Y:S06]  /*10ef0*/  @!P0 BRA `(.L_x_1122) ;  /* 0x0000000000088947 */ /* 0x000fec0003800000 */
[----:B------:R-:W-:-:S05]  /*10f00*/  VIADD R9, R15, 0xffffffff ;  /* 0xffffffff0f097836 */ /* 0x000fca0000000000 */
[----:B------:R0:W1:Y:S02]  /*10f10*/  SHFL.IDX PT, R16, R6, R9, 0x1f ;  /* 0x00001f0906107589 */ /* 0x00006400000e0000 */
.L_x_1122:
[----:B-1----:R-:W-:Y:S01]  /*10f20*/  IMAD R16, R16, UR5, R13 ;  /* 0x0000000510107c24 */ /* 0x002fe2000f8e020d */
[----:B------:R-:W-:Y:S01]  /*10f30*/  IABS R10, R4 ;  /* 0x00000004000a7213 */ /* 0x000fe20000000000 */
[----:B------:R-:W-:Y:S02]  /*10f40*/  IMAD R11, R11, R8, RZ ;  /* 0x000000080b0b7224 */ /* 0x000fe400078e02ff */
[----:B------:R-:W-:Y:S01]  /*10f50*/  IMAD.MOV.U32 R2, RZ, RZ, RZ ;  /* 0x000000ffff027224 */ /* 0x000fe200078e00ff */
[----:B0-----:R-:W-:Y:S01]  /*10f60*/  IADD3 R9, -R16, UR6, RZ ;  /* 0x0000000610097c10 */ /* 0x001fe2000fffe1ff */
[----:B------:R-:W-:Y:S02]  /*10f70*/  IMAD.MOV R10, RZ, RZ, -R10 ;  /* 0x000000ffff0a7224 */ /* 0x000fe400078e0a0a */
[----:B------:R-:W-:Y:S01]  /*10f80*/  IMAD.HI.U32 R2, R3, R11, R2 ;  /* 0x0000000b03027227 */ /* 0x000fe200078e0002 */
[----:B------:R-:W-:-:S05]  /*10f90*/  IABS R6, R9 ;  /* 0x0000000900067213 */ /* 0x000fca0000000000 */
[----:B------:R-:W-:Y:S02]  /*10fa0*/  IMAD.MOV.U32 R3, RZ, RZ, R6 ;  /* 0x000000ffff037224 */ /* 0x000fe400078e0006 */
[----:B------:R-:W-:Y:S02]  /*10fb0*/  IMAD.MOV.U32 R6, RZ, RZ, R10 ;  /* 0x000000ffff067224 */ /* 0x000fe400078e000a */
        /* <DEDUP_REMOVED lines=12> */
[----:B------:R-:W-:Y:S02]  /*11080*/  IMAD R6, R7, R2, RZ ;  /* 0x0000000207067224 */ /* 0x000fe400078e02ff */
[----:B------:R-:W-:Y:S02]  /*11090*/  IMAD.MOV R2, RZ, RZ, -R2 ;  /* 0x000000ffff027224 */ /* 0x000fe400078e0a02 */
[----:B------:R-:W-:Y:S02]  /*110a0*/  IMAD.MOV R8, RZ, RZ, -R6 ;  /* 0x000000ffff087224 */ /* 0x000fe400078e0a06 */
[----:B------:R-:W-:Y:S02]  /*110b0*/  IMAD R4, R4, R2, R9 ;  /* 0x0000000204047224 */ /* 0x000fe400078e0209 */
[----:B------:R-:W-:Y:S01]  /*110c0*/  IMAD.MOV.U32 R2, RZ, RZ, RZ ;  /* 0x000000ffff027224 */ /* 0x000fe200078e00ff */
[----:B------:R-:W-:-:S04]  /*110d0*/  VIADDMNMX R7, R8, UR5, R7, PT ;  /* 0x0000000508077c46 */ /* 0x000fc8000b800107 */
[-C--:B------:R-:W-:Y:S02]  /*110e0*/  IABS R8, R7.reuse ;  /* 0x0000000700087213 */ /* 0x080fe40000000000 */
[----:B------:R-:W-:Y:S02]  /*110f0*/  IABS R12, R7 ;  /* 0x00000007000c7213 */ /* 0x000fe40000000000 */
[----:B------:R-:W0:Y:S08]  /*11100*/  I2F.RP R10, R8 ;  /* 0x00000008000a7306 */ /* 0x000e300000209400 */
[----:B0-----:R-:W0:Y:S02]  /*11110*/  MUFU.RCP R10, R10 ;  /* 0x0000000a000a7308 */ /* 0x001e240000001000 */
[----:B0-----:R-:W-:-:S06]  /*11120*/  VIADD R3, R10, 0xffffffe ;  /* 0x0ffffffe0a037836 */ /* 0x001fcc0000000000 */
[----:B------:R-:W0:Y:S02]  /*11130*/  F2I.FTZ.U32.TRUNC.NTZ R3, R3 ;  /* 0x0000000300037305 */ /* 0x000e24000021f000 */
[----:B0-----:R-:W-:-:S04]  /*11140*/  IMAD.MOV R11, RZ, RZ, -R3 ;  /* 0x000000ffff0b7224 */ /* 0x001fc800078e0a03 */
[----:B------:R-:W-:Y:S01]  /*11150*/  IMAD R9, R11, R8, RZ ;  /* 0x000000080b097224 */ /* 0x000fe200078e02ff */
[----:B------:R-:W-:-:S03]  /*11160*/  IABS R11, R4 ;  /* 0x00000004000b7213 */ /* 0x000fc60000000000 */
[----:B------:R-:W-:-:S04]  /*11170*/  IMAD.HI.U32 R2, R3, R9, R2 ;  /* 0x0000000903027227 */ /* 0x000fc800078e0002 */
[----:B------:R-:W-:Y:S02]  /*11180*/  IMAD.MOV.U32 R9, RZ, RZ, R11 ;  /* 0x000000ffff097224 */ /* 0x000fe400078e000b */
[----:B------:R-:W-:Y:S02]  /*11190*/  IMAD.MOV R3, RZ, RZ, -R12 ;  /* 0x000000ffff037224 */ /* 0x000fe400078e0a0c */
        /* <DEDUP_REMOVED lines=8> */
[----:B------:R-:W-:Y:S01]  /*11220*/  ISETP.GE.AND P2, PT, R3, RZ, PT ;  /* 0x000000ff0300720c */ /* 0x000fe20003f46270 */
[----:B------:R-:W-:-:S06]  /*11230*/  IMAD.IADD R3, R4, 0x1, R6 ;  /* 0x0000000104037824 */ /* 0x000fcc00078e0206 */
[----:B------:R-:W-:-:S06]  /*11240*/  @P0 VIADD R2, R2, 0x1 ;  /* 0x0000000102020836 */ /* 0x000fcc0000000000 */
[----:B------:R-:W-:Y:S01]  /*11250*/  @!P2 IMAD.MOV R2, RZ, RZ, -R2 ;  /* 0x000000ffff02a224 */ /* 0x000fe200078e0a02 */
[----:B------:R-:W-:Y:S01]  /*11260*/  @!P1 LOP3.LUT R2, RZ, R7, RZ, 0x33, !PT ;  /* 0x00000007ff029212 */ /* 0x000fe200078e33ff */
[----:B------:R-:W-:-:S03]  /*11270*/  IMAD.MOV R7, RZ, RZ, -R7 ;  /* 0x000000ffff077224 */ /* 0x000fc600078e0a07 */
[----:B------:R-:W-:Y:S01]  /*11280*/  LOP3.LUT R17, RZ, R2, RZ, 0x33, !PT ;  /* 0x00000002ff117212 */ /* 0x000fe200078e33ff */
[----:B------:R-:W-:-:S04]  /*11290*/  IMAD R18, R2, R7, R3 ;  /* 0x0000000702127224 */ /* 0x000fc800078e0203 */
[----:B------:R-:W-:Y:S01]  /*112a0*/  IMAD.IADD R17, R0, 0x1, R17 ;  /* 0x0000000100117824 */ /* 0x000fe200078e0211 */
[----:B------:R-:W-:Y:S06]  /*112b0*/  BRA `(.L_x_1123) ;  /* 0x00000000000c7947 */ /* 0x000fec0003800000 */
.L_x_1118:
[----:B------:R-:W-:Y:S02]  /*112c0*/  IMAD.MOV.U32 R17, RZ, RZ, RZ ;  /* 0x000000ffff117224 */ /* 0x000fe400078e00ff */
[----:B------:R-:W-:Y:S02]  /*112d0*/  IMAD.U32 R16, RZ, RZ, UR6 ;  /* 0x00000006ff107e24 */ /* 0x000fe4000f8e00ff */
[----:B------:R-:W-:-:S07]  /*112e0*/  IMAD.MOV.U32 R18, RZ, RZ, RZ ;  /* 0x000000ffff127224 */ /* 0x000fce00078e00ff */
.L_x_1123:
[----:B------:R-:W-:-:S13]  /*112f0*/  ISETP.NE.AND P0, PT, R5, RZ, PT ;  /* 0x000000ff0500720c */ /* 0x000fda0003f05270 */
[----:B------:R-:W0:Y:S01]  /*11300*/  @!P0 S2R R3, SR_CgaCtaId ;  /* 0x0000000000038919 */ /* 0x000e220000008800 */
[----:B------:R-:W-:-:S04]  /*11310*/  @!P0 MOV R0, 0x400 ;  /* 0x0000040000008802 */ /* 0x000fc80000000f00 */
[----:B0-----:R-:W-:-:S05]  /*11320*/  @!P0 LEA R0, R3, R0, 0x18 ;  /* 0x0000000003008211 */ /* 0x001fca00078ec0ff */
[----:B------:R0:W-:Y:S01]  /*11330*/  @!P0 STS.128 [R0+0x168d0], R16 ;  /* 0x0168d01000008388 */ /* 0x0001e20000000c00 */
[----:B------:R-:W-:Y:S06]  /*11340*/  BAR.ARV 0x5, 0x200 ;  /* 0x0148000000007b1d */ /* 0x000fec0000002000 */
.L_x_1116:
[----:B------:R2:W-:Y:S01]  /*11350*/  STL [R1+0x24], RZ ;  /* 0x000024ff01007387 */ /* 0x0005e20000100800 */
[----:B------:R-:W-:Y:S01]  /*11360*/  ULDC UR4, c[0x0][0xc3c] ;  /* 0x00030f0000047ab9 */ /* 0x000fe20000000800 */
[----:B------:R-:W-:Y:S01]  /*11370*/  IMAD.MOV.U32 R26, RZ, RZ, 0x1 ;  /* 0x00000001ff1a7424 */ /* 0x000fe200078e00ff */
[----:B-1----:R-:W-:Y:S01]  /*11380*/  ISETP.GE.AND P0, PT, R19, UR4, PT ;  /* 0x0000000413007c0c */ /* 0x002fe2000bf06270 */
[----:B------:R-:W-:-:S12]  /*11390*/  IMAD.MOV.U32 R23, RZ, RZ, RZ ;  /* 0x000000ffff177224 */ /* 0x000fd800078e00ff */
[----:B--2---:R-:W-:Y:S05]  /*113a0*/  @P0 BRA `(.L_x_1124) ;  /* 0x0000004800a40947 */ /* 0x004fea0003800000 */
[----:B------:R-:W1:Y:S01]  /*113b0*/  S2R R5, SR_TID.X ;  /* 0x0000000000057919 */ /* 0x000e620000002100 */
[----:B------:R-:W2:Y:S01]  /*113c0*/  S2UR UR5, SR_CgaCtaId ;  /* 0x00000000000579c3 */ /* 0x000ea20000008800 */
[----:B------:R-:W-:Y:S01]  /*113d0*/  UMOV UR4, 0x400 ;  /* 0x0000040000047882 */ /* 0x000fe20000000000 */
[----:B------:R-:W-:Y:S01]  /*113e0*/  BSSY B8, `(.L_x_1124) ;  /* 0x00004a5000087945 */ /* 0x000fe20003800000 */
[----:B------:R3:W-:Y:S01]  /*113f0*/  STL [R1+0x24], RZ ;  /* 0x000024ff01007387 */ /* 0x0007e20000100800 */
[----:B------:R-:W-:Y:S01]  /*11400*/  IMAD.MOV.U32 R26, RZ, RZ, 0x1 ;  /* 0x00000001ff1a7424 */ /* 0x000fe200078e00ff */
[----:B------:R-:W-:Y:S01]  /*11410*/  ULDC UR37, c[0x0][0xc] ;  /* 0x0000030000257ab9 */ /* 0x000fe20000000800 */
[----:B------:R-:W-:Y:S01]  /*11420*/  IMAD.MOV.U32 R23, RZ, RZ, RZ ;  /* 0x000000ffff177224 */ /* 0x000fe200078e00ff */
[----:B------:R-:W-:Y:S01]  /*11430*/  ULDC.64 UR38, c[0x0][0x198] ;  /* 0x0000660000267ab9 */ /* 0x000fe20000000a00 */
[----:B--2---:R-:W-:-:S06]  /*11440*/  ULEA UR4, UR5, UR4, 0x18 ;  /* 0x0000000405047291 */ /* 0x004fcc000f8ec03f */
[----:B------:R-:W-:Y:S01]  /*11450*/  IMAD.U32 R22, RZ, RZ, UR4 ;  /* 0x00000004ff167e24 */ /* 0x000fe2000f8e00ff */
[C---:B-1----:R-:W-:Y:S01]  /*11460*/  LOP3.LUT R4, R5.reuse, 0x7f, RZ, 0xc0, !PT ;  /* 0x0000007f05047812 */ /* 0x042fe200078ec0ff */
[----:B0-----:R-:W-:-:S04]  /*11470*/  IMAD.SHL.U32 R0, R5, 0x8, RZ ;  /* 0x0000000805007824 */ /* 0x001fc800078e00ff */
[----:B------:R-:W-:Y:S01]  /*11480*/  IMAD.SHL.U32 R3, R4, 0x8, RZ ;  /* 0x0000000804037824 */ /* 0x000fe200078e00ff */
[----:B------:R-:W-:Y:S02]  /*11490*/  LOP3.LUT R2, R0, 0x1f8, RZ, 0xc0, !PT ;  /* 0x000001f800027812 */ /* 0x000fe400078ec0ff */
[----:B------:R-:W-:Y:S02]  /*114a0*/  SHF.R.U32.HI R4, RZ, 0x3, R4 ;  /* 0x00000003ff047819 */ /* 0x000fe40000011604 */
[----:B------:R-:W-:-:S04]  /*114b0*/  LOP3.LUT R2, R2, 0x38, R5, 0x78, !PT ;  /* 0x0000003802027812 */ /* 0x000fc800078e7805 */
[----:B------:R-:W-:Y:S01]  /*114c0*/  LOP3.LUT R3, R2, 0x200, R3, 0xf8, !PT ;  /* 0x0000020002037812 */ /* 0x000fe200078ef803 */
[----:B------:R-:W-:-:S04]  /*114d0*/  IMAD.SHL.U32 R2, R5, 0x10, RZ ;  /* 0x0000001005027824 */ /* 0x000fc800078e00ff */
[----:B------:R-:W-:Y:S01]  /*114e0*/  IMAD R0, R3, 0x2, R22 ;  /* 0x0000000203007824 */ /* 0x000fe200078e0216 */
[----:B------:R-:W-:-:S04]  /*114f0*/  LOP3.LUT R2, R4, 0x70, R2, 0xf8, !PT ;  /* 0x0000007004027812 */ /* 0x000fc800078ef802 */
[----:B------:R3:W-:Y:S03]  /*11500*/  STL [R1+0x4], R0 ;  /* 0x0000040001007387 */ /* 0x0007e60000100800 */
.L_x_1222:
[----:B------:R-:W-:Y:S05]  /*11510*/  YIELD ;  /* 0x0000000000007946 */ /* 0x000fea0003800000 */
[----:B------:R-:W-:Y:S01]  /*11520*/  ULDC.64 UR4, c[0x0][0xa28] ;  /* 0x00028a0000047ab9 */ /* 0x000fe20000000a00 */
[----:B---3--:R-:W-:Y:S01]  /*11530*/  IMAD.MOV.U32 R0, RZ, RZ, RZ ;  /* 0x000000ffff007224 */ /* 0x008fe200078e00ff */
[----:B------:R-:W-:Y:S01]  /*11540*/  ISETP.NE.U32.AND P0, PT, RZ, UR4, PT ;  /* 0x00000004ff007c0c */ /* 0x000fe2000bf05070 */
[----:B0-----:R-:W0:Y:S01]  /*11550*/  LDC.64 R4, c[0x0][0xa00] ;  /* 0x00028000ff047b82 */ /* 0x001e220000000a00 */
[----:B-1----:R-:W-:Y:S01]  /*11560*/  IMAD.MOV.U32 R8, RZ, RZ, RZ ;  /* 0x000000ffff087224 */ /* 0x002fe200078e00ff */
[----:B------:R-:W-:Y:S01]  /*11570*/  ULDC.64 UR6, c[0x0][0xa08] ;  /* 0x0002820000067ab9 */ /* 0x000fe20000000a00 */
[----:B------:R-:W-:Y:S01]  /*11580*/  ISETP.NE.AND.EX P0, PT, RZ, UR5, PT, P0 ;  /* 0x00000005ff007c0c */ /* 0x000fe2000bf05300 */
[----:B------:R-:W-:-:S12]  /*11590*/  ULDC.64 UR4, c[0x0][0xa18] ;  /* 0x0002860000047ab9 */ /* 0x000fd80000000a00 */
[----:B------:R-:W1:Y:S02]  /*115a0*/  @P0 LDC.64 R2, c[0x0][0xa28] ;  /* 0x00028a00ff020b82 */ /* 0x000e640000000a00 */
[----:B-1----:R-:W-:-:S05]  /*115b0*/  @P0 IMAD.WIDE R2, R19, 0x4, R2 ;  /* 0x0000000413020825 */ /* 0x002fca00078e0202 */
[----:B------:R1:W5:Y:S01]  /*115c0*/  @P0 LDG.E R0, desc[UR50][R2.64] ;  /* 0x0000003202000981 */ /* 0x000362000c1e1900 */
[----:B------:R-:W-:Y:S01]  /*115d0*/  ISETP.NE.U32.AND P0, PT, RZ, UR4, PT ;  /* 0x00000004ff007c0c */ /* 0x000fe2000bf05070 */
[----:B0-----:R-:W-:Y:S01]  /*115e0*/  IMAD.WIDE R4, R19, 0x4, R4 ;  /* 0x0000000413047825 */ /* 0x001fe200078e0204 */
[----:B------:R-:W-:Y:S02]  /*115f0*/  ISETP.NE.U32.AND P1, PT, RZ, UR6, PT ;  /* 0x00000006ff007c0c */ /* 0x000fe4000bf25070 */
[----:B------:R-:W-:Y:S01]  /*11600*/  ISETP.NE.AND.EX P2, PT, RZ, UR5, PT, P0 ;  /* 0x00000005ff007c0c */ /* 0x000fe2000bf45300 */
[----:B------:R-:W-:Y:S01]  /*11610*/  ULDC.64 UR4, c[0x0][0xa00] ;  /* 0x0002800000047ab9 */ /* 0x000fe20000000a00 */
[----:B------:R-:W-:Y:S01]  /*11620*/  ISETP.NE.AND.EX P1, PT, RZ, UR7, PT, P1 ;  /* 0x00000007ff007c0c */ /* 0x000fe2000bf25310 */
[----:B------:R-:W-:Y:S01]  /*11630*/  IMAD.MOV.U32 R27, RZ, RZ, RZ ;  /* 0x000000ffff1b7224 */ /* 0x000fe200078e00ff */
[----:B------:R-:W-:Y:S01]  /*11640*/  ISETP.NE.U32.AND P0, PT, RZ, UR4, PT ;  /* 0x00000004ff007c0c */ /* 0x000fe2000bf05070 */
[----:B-1----:R-:W0:Y:S03]  /*11650*/  LDC.64 R2, c[0x0][0xa08] ;  /* 0x00028200ff027b82 */ /* 0x002e260000000a00 */
[----:B------:R-:W-:-:S05]  /*11660*/  ISETP.NE.AND.EX P0, PT, RZ, UR5, PT, P0 ;  /* 0x00000005ff007c0c */ /* 0x000fca000bf05300 */
[----:B------:R-:W1:Y:S08]  /*11670*/  @P2 LDC.64 R6, c[0x0][0xa18] ;  /* 0x00028600ff062b82 */ /* 0x000e700000000a00 */
[----:B--2---:R-:W2:Y:S01]  /*11680*/  @P0 LDG.E R8, desc[UR50][R4.64] ;  /* 0x0000003204080981 */ /* 0x004ea2000c1e1900 */
[----:B------:R-:W-:Y:S01]  /*11690*/  ULDC UR4, c[0x0][0x288] ;  /* 0x0000a20000047ab9 */ /* 0x000fe20000000800 */
[----:B0-----:R-:W-:-:S05]  /*116a0*/  IMAD.WIDE R2, R19, 0x4, R2 ;  /* 0x0000000413027825 */ /* 0x001fca00078e0202 */
[----:B------:R0:W5:Y:S01]  /*116b0*/  @P1 LDG.E R27, desc[UR50][R2.64] ;  /* 0x00000032021b1981 */ /* 0x000162000c1e1900 */
[----:B-1----:R-:W-:-:S03]  /*116c0*/  @P2 IMAD.WIDE R6, R19, 0x4, R6 ;  /* 0x0000000413062825 */ /* 0x002fc600078e0206 */
[----:B--2---:R1:W-:Y:S02]  /*116d0*/  STL [R1+0x18], R8 ;  /* 0x0000180801007387 */ /* 0x0043e40000100800 */
[----:B-1----:R-:W-:Y:S01]  /*116e0*/  IMAD.U32 R8, RZ, RZ, UR4 ;  /* 0x00000004ff087e24 */ /* 0x002fe2000f8e00ff */
[----:B------:R-:W-:-:S05]  /*116f0*/  ULDC.64 UR4, c[0x0][0x418] ;  /* 0x0001060000047ab9 */ /* 0x000fca0000000a00 */
[----:B------:R-:W2:Y:S01]  /*11700*/  @P2 LDG.E R8, desc[UR50][R6.64] ;  /* 0x0000003206082981 */ /* 0x000ea2000c1e1900 */
[----:B------:R-:W-:-:S03]  /*11710*/  UISETP.NE.U32.AND UP0, UPT, UR4, URZ, UPT ;  /* 0x0000003f0400728c */ /* 0x000fc6000bf05070 */
[----:B------:R-:W-:Y:S01]  /*11720*/  ULDC UR4, c[0x0][0x424] ;  /* 0x0001090000047ab9 */ /* 0x000fe20000000800 */
[----:B------:R-:W-:-:S03]  /*11730*/  UISETP.NE.AND.EX UP0, UPT, UR5, URZ, UPT, UP0 ;  /* 0x0000003f0500728c */ /* 0x000fc6000bf05300 */
[----:B------:R-:W-:Y:S01]  /*11740*/  ULDC UR5, c[0x0][0x2f0] ;  /* 0x0000bc0000057ab9 */ /* 0x000fe20000000800 */
[----:B------:R-:W-:-:S04]  /*11750*/  USEL UR4, UR4, 0x1, UP0 ;  /* 0x0000000104047887 */ /* 0x000fc80008000000 */
[----:B------:R-:W-:-:S06]  /*11760*/  UIMAD UR4, UR4, UR5, URZ ;  /* 0x00000005040472a4 */ /* 0x000fcc000f8e023f */
[----:B------:R-:W-:Y:S01]  /*11770*/  IMAD.U32 R9, RZ, RZ, UR4 ;  /* 0x00000004ff097e24 */ /* 0x000fe2000f8e00ff */
[----:B--2---:R0:W-:Y:S01]  /*11780*/  STL [R1+0x10], R8 ;  /* 0x0000100801007387 */ /* 0x0041e20000100800 */
[----:B------:R-:W-:Y:S05]  /*11790*/  @P2 BRA `(.L_x_1125) ;  /* 0x0000000000142947 */ /* 0x000fea0003800000 */
[----:B------:R-:W-:Y:S05]  /*117a0*/  @!P0 BRA `(.L_x_1125) ;  /* 0x0000000000108947 */ /* 0x000fea0003800000 */
[----:B------:R-:W0:Y:S04]  /*117b0*/  LDG.E R7, desc[UR50][R4.64] ;  /* 0x0000003204077981 */ /* 0x000e28000c1e1900 */
[----:B------:R-:W0:Y:S02]  /*117c0*/  LDG.E R6, desc[UR50][R4.64+0x4] ;  /* 0x0000043204067981 */ /* 0x000e24000c1e1900 */
[----:B0-----:R-:W-:-:S05]  /*117d0*/  IMAD.IADD R8, R6, 0x1, -R7 ;  /* 0x0000000106087824 */ /* 0x001fca00078e0a07 */
[----:B------:R1:W-:Y:S02]  /*117e0*/  STL [R1+0x10], R8 ;  /* 0x0000100801007387 */ /* 0x0003e40000100800 */
.L_x_1125:
[----:B------:R-:W-:Y:S01]  /*117f0*/  ULDC.64 UR4, c[0x0][0xa20] ;  /* 0x0002880000047ab9 */ /* 0x000fe20000000a00 */
[----:B-----5:R-:W-:Y:S01]  /*11800*/  IMAD.IADD R27, R27, 0x1, R0 ;  /* 0x000000011b1b7824 */ /* 0x020fe200078e0200 */
[----:B------:R-:W-:-:S04]  /*11810*/  ISETP.NE.U32.AND P0, PT, RZ, UR4, PT ;  /* 0x00000004ff007c0c */ /* 0x000fc8000bf05070 */
[----:B------:R-:W-:-:S13]  /*11820*/  ISETP.NE.AND.EX P0, PT, RZ, UR5, PT, P0 ;  /* 0x00000005ff007c0c */ /* 0x000fda000bf05300 */
[----:B------:R-:W-:Y:S05]  /*11830*/  @!P0 BRA `(.L_x_1126) ;  /* 0x0000000000108947 */ /* 0x000fea0003800000 */
[----:B0-----:R-:W0:Y:S02]  /*11840*/  LDC.64 R2, c[0x0][0xa20] ;  /* 0x00028800ff027b82 */ /* 0x001e240000000a00 */
[----:B0-----:R-:W-:-:S05]  /*11850*/  IMAD.WIDE R2, R19, 0x4, R2 ;  /* 0x0000000413027825 */ /* 0x001fca00078e0202 */
[----:B------:R2:W5:Y:S01]  /*11860*/  LDG.E R9, desc[UR50][R2.64] ;  /* 0x0000003202097981 */ /* 0x000562000c1e1900 */
[----:B------:R-:W-:Y:S05]  /*11870*/  BRA `(.L_x_1127) ;  /* 0x0000000000107947 */ /* 0x000fea0003800000 */
.L_x_1126:
[----:B------:R-:W-:Y:S05]  /*11880*/  @!P1 BRA `(.L_x_1127) ;  /* 0x00000000000c9947 */ /* 0x000fea0003800000 */
[----:B------:R-:W2:Y:S04]  /*11890*/  LDG.E R4, desc[UR50][R2.64] ;  /* 0x0000003202047981 */ /* 0x000ea8000c1e1900 */
[----:B------:R-:W2:Y:S02]  /*118a0*/  LDG.E R9, desc[UR50][R2.64+0x4] ;  /* 0x0000043202097981 */ /* 0x000ea4000c1e1900 */
[----:B--2---:R-:W-:-:S07]  /*118b0*/  IMAD.IADD R9, R9, 0x1, -R4 ;  /* 0x0000000109097824 */ /* 0x004fce00078e0a04 */
.L_x_1127:
[----:B0-2---:R-:W0:Y:S01]  /*118c0*/  LDC R2, c[0x0][0x448] ;  /* 0x00011200ff027b82 */ /* 0x005e220000000800 */
[----:B------:R-:W-:Y:S02]  /*118d0*/  IMAD R6, R17, 0xc0, RZ ;  /* 0x000000c011067824 */ /* 0x000fe400078e02ff */
[----:B-----5:R-:W-:Y:S02]  /*118e0*/  IMAD.IADD R9, R9, 0x1, -R0 ;  /* 0x0000000109097824 */ /* 0x020fe400078e0a00 */
[----:B------:R-:W-:Y:S01]  /*118f0*/  VIADD R0, R6, 0xbf ;  /* 0x000000bf06007836 */ /* 0x000fe20000000000 */
[----:B------:R2:W-:Y:S01]  /*11900*/  STL [R1+0xc], R6 ;  /* 0x00000c0601007387 */ /* 0x0005e20000100800 */
[----:B0-----:R-:W-:Y:S02]  /*11910*/  ISETP.NE.AND P1, PT, R2, 0x1, PT ;  /* 0x000000010200780c */ /* 0x001fe40003f25270 */
[----:B------:R-:W0:Y:S11]  /*11920*/  LDC.64 R2, c[0x0][0x9e0] ;  /* 0x00027800ff027b82 */ /* 0x000e360000000a00 */
[----:B------:R-:W3:Y:S08]  /*11930*/  @P1 LDC R5, c[0x0][0x44c] ;  /* 0x00011300ff051b82 */ /* 0x000ef00000000800 */
[----:B------:R-:W4:Y:S01]  /*11940*/  @P1 LDC R4, c[0x0][0x450] ;  /* 0x00011400ff041b82 */ /* 0x000f220000000800 */
[----:B0-----:R-:W-:Y:S01]  /*11950*/  ISETP.GE.AND P2, PT, R3, 0x1, PT ;  /* 0x000000010300780c */ /* 0x001fe20003f46270 */
[----:B---3--:R-:W-:-:S05]  /*11960*/  @P1 IMAD.HI.U32 R5, R0, R5, RZ ;  /* 0x0000000500051227 */ /* 0x008fca00078e00ff */
[----:B----4-:R-:W-:Y:S02]  /*11970*/  @P1 SHF.R.U32.HI R0, RZ, R4, R5 ;  /* 0x00000004ff001219 */ /* 0x010fe40000011605 */
[----:B------:R-:W-:-:S05]  /*11980*/  IADD3 R5, R9, 0x1, -R8 ;  /* 0x0000000109057810 */ /* 0x000fca0007ffe808 */
[----:B------:R-:W-:-:S04]  /*11990*/  IMAD.IADD R7, R5, 0x1, R0 ;  /* 0x0000000105077824 */ /* 0x000fc800078e0200 */
[----:B------:R-:W-:Y:S01]  /*119a0*/  IMAD.IADD R2, R7, 0x1, R2 ;  /* 0x0000000107027824 */ /* 0x000fe200078e0202 */
[----:B--2---:R-:W-:Y:S06]  /*119b0*/  @!P2 BRA `(.L_x_1128) ;  /* 0x000000000048a947 */ /* 0x004fec0003800000 */
[C---:B------:R-:W-:Y:S01]  /*119c0*/  ISETP.GT.AND P0, PT, R7.reuse, RZ, PT ;  /* 0x000000ff0700720c */ /* 0x040fe20003f04270 */
[----:B------:R-:W-:Y:S01]  /*119d0*/  BSSY B0, `(.L_x_1129) ;  /* 0x000000e000007945 */ /* 0x000fe20003800000 */
[----:B------:R-:W-:-:S11]  /*119e0*/  VIADD R0, R7, 0xffffffff ;  /* 0xffffffff07007836 */ /* 0x000fd60000000000 */
[----:B------:R-:W-:Y:S05]  /*119f0*/  @P0 BRA `(.L_x_1130) ;  /* 0x00000000001c0947 */ /* 0x000fea0003800000 */
[----:B------:R-:W-:Y:S01]  /*11a00*/  ISETP.NE.AND P0, PT, R3, 0x1, PT ;  /* 0x000000010300780c */ /* 0x000fe20003f05270 */
[----:B------:R-:W-:-:S12]  /*11a10*/  IMAD.MOV R7, RZ, RZ, -R7 ;  /* 0x000000ffff077224 */ /* 0x000fd800078e0a07 */
[----:B------:R-:W0:Y:S02]  /*11a20*/  @P0 LDC.64 R4, c[0x0][0x9e8] ;  /* 0x00027a00ff040b82 */ /* 0x000e240000000a00 */
[----:B0-----:R-:W-:-:S05]  /*11a30*/  @P0 IMAD.HI.U32 R4, R7, R4, RZ ;  /* 0x0000000407040227 */ /* 0x001fca00078e00ff */
[----:B------:R-:W-:-:S04]  /*11a40*/  @P0 SHF.R.U32.HI R7, RZ, R5, R4 ;  /* 0x00000005ff070219 */ /* 0x000fc80000011604 */
[----:B------:R-:W-:Y:S01]  /*11a50*/  LOP3.LUT R0, RZ, R7, RZ, 0x33, !PT ;  /* 0x00000007ff007212 */ /* 0x000fe200078e33ff */
[----:B------:R-:W-:Y:S06]  /*11a60*/  BRA `(.L_x_1131) ;  /* 0x0000000000107947 */ /* 0x000fec0003800000 */
.L_x_1130:
[----:B------:R-:W-:-:S13]  /*11a70*/  ISETP.NE.AND P0, PT, R3, 0x1, PT ;  /* 0x000000010300780c */ /* 0x000fda0003f05270 */
[----:B------:R-:W0:Y:S02]  /*11a80*/  @P0 LDC.64 R4, c[0x0][0x9e8] ;  /* 0x00027a00ff040b82 */ /* 0x000e240000000a00 */
[----:B0-----:R-:W-:-:S05]  /*11a90*/  @P0 IMAD.HI.U32 R4, R0, R4, RZ ;  /* 0x0000000400040227 */ /* 0x001fca00078e00ff */
[----:B------:R-:W-:-:S07]  /*11aa0*/  @P0 SHF.R.U32.HI R0, RZ, R5, R4 ;  /* 0x00000005ff000219 */ /* 0x000fce0000011604 */
.L_x_1131:
[----:B------:R-:W-:Y:S05]  /*11ab0*/  BSYNC B0 ;  /* 0x0000000000007941 */ /* 0x000fea0003800000 */
.L_x_1129:
[----:B------:R-:W-:-:S05]  /*11ac0*/  IMAD R5, R0, R3, R3 ;  /* 0x0000000300057224 */ /* 0x000fca00078e0203 */
[----:B------:R-:W-:-:S07]  /*11ad0*/  VIMNMX R2, R2, R5, PT ;  /* 0x0000000502027248 */ /* 0x000fce0003fe0100 */
.L_x_1128:
[----:B------:R-:W0:Y:S01]  /*11ae0*/  @P1 LDC R4, c[0x0][0x44c] ;  /* 0x00011300ff041b82 */ /* 0x000e220000000800 */
[----:B------:R-:W-:Y:S01]  /*11af0*/  VIADD R2, R2, 0x7f ;  /* 0x0000007f02027836 */ /* 0x000fe20000000000 */
[----:B------:R-:W-:Y:S01]  /*11b00*/  ULDC UR4, c[0x0][0x9dc] ;  /* 0x0002770000047ab9 */ /* 0x000fe20000000800 */
[----:B------:R-:W-:-:S05]  /*11b10*/  IMAD.MOV.U32 R0, RZ, RZ, R6 ;  /* 0x000000ffff007224 */ /* 0x000fca00078e0006 */
[----:B------:R-:W2:Y:S01]  /*11b20*/  @P1 LDC R5, c[0x0][0x450] ;  /* 0x00011400ff051b82 */ /* 0x000ea20000000800 */
[----:B0-----:R-:W-:-:S05]  /*11b30*/  @P1 IMAD.HI.U32 R4, R6, R4, RZ ;  /* 0x0000000406041227 */ /* 0x001fca00078e00ff */
[----:B--2---:R-:W-:Y:S02]  /*11b40*/  @P1 SHF.R.U32.HI R0, RZ, R5, R4 ;  /* 0x00000005ff001219 */ /* 0x004fe40000011604 */
[----:B------:R-:W-:-:S04]  /*11b50*/  SHF.R.S32.HI R5, RZ, 0x1f, R2 ;  /* 0x0000001fff057819 */ /* 0x000fc80000011402 */
[----:B------:R-:W-:Y:S01]  /*11b60*/  LEA.HI R4, R5, R2, RZ, 0x7 ;  /* 0x0000000205047211 */ /* 0x000fe200078f38ff */
[----:B------:R-:W-:Y:S01]  /*11b70*/  VIADD R2, R9, 0x7f ;  /* 0x0000007f09027836 */ /* 0x000fe20000000000 */
[----:B------:R-:W-:Y:S02]  /*11b80*/  IADD3 R9, R0, R9, -R8 ;  /* 0x0000000900097210 */ /* 0x000fe40007ffe808 */
[----:B------:R-:W-:Y:S02]  /*11b90*/  SHF.R.S32.HI R4, RZ, 0x7, R4 ;  /* 0x00000007ff047819 */ /* 0x000fe40000011404 */
[----:B------:R-:W-:Y:S01]  /*11ba0*/  SHF.R.S32.HI R5, RZ, 0x1f, R2 ;  /* 0x0000001fff057819 */ /* 0x000fe20000011402 */
[----:B------:R-:W-:-:S03]  /*11bb0*/  VIADD R0, R9, -UR4 ;  /* 0x8000000409007c36 */ /* 0x000fc60008000000 */
[----:B------:R-:W-:-:S04]  /*11bc0*/  LEA.HI R5, R5, R2, RZ, 0x7 ;  /* 0x0000000205057211 */ /* 0x000fc800078f38ff */
[----:B------:R-:W-:-:S04]  /*11bd0*/  SHF.R.S32.HI R5, RZ, 0x7, R5 ;  /* 0x00000007ff057819 */ /* 0x000fc80000011405 */
[----:B------:R-:W-:-:S05]  /*11be0*/  VIMNMX R24, R5, R4, PT ;  /* 0x0000000405187248 */ /* 0x000fca0003fe0100 */
[----:B------:R0:W-:Y:S01]  /*11bf0*/  STL [R1+0x8], R24 ;  /* 0x0000081801007387 */ /* 0x0001e20000100800 */
[----:B------:R-:W-:Y:S05]  /*11c00*/  @!P2 BRA `(.L_x_1132) ;  /* 0x000000000044a947 */ /* 0x000fea0003800000 */
[----:B------:R-:W-:Y:S01]  /*11c10*/  ISETP.GT.AND P0, PT, R9, -0x1, PT ;  /* 0xffffffff0900780c */ /* 0x000fe20003f04270 */
[----:B------:R-:W-:-:S12]  /*11c20*/  BSSY B0, `(.L_x_1133) ;  /* 0x000000d000007945 */ /* 0x000fd80003800000 */
[----:B------:R-:W-:Y:S05]  /*11c30*/  @P0 BRA `(.L_x_1134) ;  /* 0x00000000001c0947 */ /* 0x000fea0003800000 */
[----:B------:R-:W-:Y:S02]  /*11c40*/  ISETP.NE.AND P0, PT, R3, 0x1, PT ;  /* 0x000000010300780c */ /* 0x000fe40003f05270 */
[----:B------:R-:W-:-:S11]  /*11c50*/  LOP3.LUT R9, RZ, R9, RZ, 0x33, !PT ;  /* 0x00000009ff097212 */ /* 0x000fd600078e33ff */
[----:B------:R-:W2:Y:S02]  /*11c60*/  @P0 LDC.64 R4, c[0x0][0x9e8] ;  /* 0x00027a00ff040b82 */ /* 0x000ea40000000a00 */
[----:B--2---:R-:W-:-:S05]  /*11c70*/  @P0 IMAD.HI.U32 R4, R9, R4, RZ ;  /* 0x0000000409040227 */ /* 0x004fca00078e00ff */
[----:B------:R-:W-:-:S04]  /*11c80*/  @P0 SHF.R.U32.HI R9, RZ, R5, R4 ;  /* 0x00000005ff090219 */ /* 0x000fc80000011604 */
[----:B------:R-:W-:Y:S01]  /*11c90*/  LOP3.LUT R9, RZ, R9, RZ, 0x33, !PT ;  /* 0x00000009ff097212 */ /* 0x000fe200078e33ff */
[----:B------:R-:W-:Y:S06]  /*11ca0*/  BRA `(.L_x_1135) ;  /* 0x0000000000107947 */ /* 0x000fec0003800000 */
.L_x_1134:
[----:B------:R-:W-:-:S13]  /*11cb0*/  ISETP.NE.AND P0, PT, R3, 0x1, PT ;  /* 0x000000010300780c */ /* 0x000fda0003f05270 */
[----:B------:R-:W2:Y:S02]  /*11cc0*/  @P0 LDC.64 R4, c[0x0][0x9e8] ;  /* 0x00027a00ff040b82 */ /* 0x000ea40000000a00 */
[----:B--2---:R-:W-:-:S05]  /*11cd0*/  @P0 IMAD.HI.U32 R4, R9, R4, RZ ;  /* 0x0000000409040227 */ /* 0x004fca00078e00ff */
[----:B------:R-:W-:-:S07]  /*11ce0*/  @P0 SHF.R.U32.HI R9, RZ, R5, R4 ;  /* 0x00000005ff090219 */ /* 0x000fce0000011604 */
.L_x_1135:
[----:B------:R-:W-:Y:S05]  /*11cf0*/  BSYNC B0 ;  /* 0x0000000000007941 */ /* 0x000fea0003800000 */
.L_x_1133:
[----:B------:R-:W-:-:S05]  /*11d00*/  IMAD R3, R9, R3, RZ ;  /* 0x0000000309037224 */ /* 0x000fca00078e02ff */
[----:B------:R-:W-:-:S07]  /*11d10*/  VIMNMX R0, R0, R3, !PT ;  /* 0x0000000300007248 */ /* 0x000fce0007fe0100 */
.L_x_1132:
[----:B------:R-:W-:Y:S01]  /*11d20*/  SHF.R.S32.HI R3, RZ, 0x1f, R0 ;  /* 0x0000001fff037819 */ /* 0x000fe20000011400 */
[----:B------:R-:W-:Y:S03]  /*11d30*/  BSSY B7, `(.L_x_1136) ;  /* 0x000034d000077945 */ /* 0x000fe60003800000 */
[----:B------:R-:W-:-:S04]  /*11d40*/  LEA.HI R3, R3, R0, RZ, 0x7 ;  /* 0x0000000003037211 */ /* 0x000fc800078f38ff */
[----:B------:R-:W-:-:S04]  /*11d50*/  SHF.R.S32.HI R3, RZ, 0x7, R3 ;  /* 0x00000007ff037819 */ /* 0x000fc80000011403 */
[----:B------:R-:W-:-:S04]  /*11d60*/  VIMNMX R29, RZ, R3, !PT ;  /* 0x00000003ff1d7248 */ /* 0x000fc80007fe0100 */
[----:B------:R-:W-:-:S13]  /*11d70*/  ISETP.GT.AND P0, PT, R24, R29, PT ;  /* 0x0000001d1800720c */ /* 0x000fda0003f04270 */
        /* <DEDUP_REMOVED lines=8> */
[----:B------:R-:W2:Y:S08]  /*11e00*/  FLO.U32 R0, UR4 ;  /* 0x0000000400007d00 */ /* 0x000eb000080e0000 */
[----:B------:R-:W3:Y:S01]  /*11e10*/  POPC R5, UR4 ;  /* 0x0000000400057d09 */ /* 0x000ee20008000000 */
[----:B--2---:R-:W-:-:S13]  /*11e20*/  ISETP.EQ.U32.AND P0, PT, R0, R7, PT ;  /* 0x000000070000720c */ /* 0x004fda0003f02070 */
[----:B---3--:R-:W2:Y:S01]  /*11e30*/  @P0 ATOMG.E.ADD.STRONG.GPU PT, R3, desc[UR50][R2.64], R5 ;  /* 0x00000005020309a8 */ /* 0x008ea200081ee1f2 */
[----:B------:R-:W3:Y:S02]  /*11e40*/  S2R R4, SR_LTMASK ;  /* 0x0000000000047919 */ /* 0x000ee40000003900 */
[----:B---3--:R-:W-:-:S04]  /*11e50*/  LOP3.LUT R4, R4, UR4, RZ, 0xc0, !PT ;  /* 0x0000000404047c12 */ /* 0x008fc8000f8ec0ff */
[----:B------:R-:W3:Y:S01]  /*11e60*/  POPC R7, R4 ;  /* 0x0000000400077309 */ /* 0x000ee20000000000 */
[----:B--2---:R-:W3:Y:S02]  /*11e70*/  SHFL.IDX PT, R0, R3, R0, 0x1f ;  /* 0x00001f0003007589 */ /* 0x004ee400000e0000 */
[----:B---3--:R-:W-:Y:S01]  /*11e80*/  IADD3 R16, R0, UR37, R7 ;  /* 0x0000002500107c10 */ /* 0x008fe2000fffe007 */
[----:B------:R-:W-:Y:S06]  /*11e90*/  BRA `(.L_x_1138) ;  /* 0x0000003000d87947 */ /* 0x000fec0003800000 */
.L_x_1137:
        /* <DEDUP_REMOVED lines=8> */
[----:B------:R-:W-:Y:S02]  /*11f20*/  IMAD.U32 R4, RZ, RZ, UR6 ;  /* 0x00000006ff047e24 */ /* 0x000fe4000f8e00ff */
[----:B------:R-:W2:Y:S01]  /*11f30*/  LDC.64 R2, c[0x4][R2] ;  /* 0x0100000002027b82 */ /* 0x000ea20000000a00 */
[----:B------:R-:W-:Y:S02]  /*11f40*/  IMAD.U32 R5, RZ, RZ, UR7 ;  /* 0x00000007ff057e24 */ /* 0x000fe4000f8e00ff */
[----:B------:R-:W-:Y:S02]  /*11f50*/  IMAD.U32 R6, RZ, RZ, UR8 ;  /* 0x00000008ff067e24 */ /* 0x000fe4000f8e00ff */
[----:B------:R-:W-:-:S02]  /*11f60*/  IMAD.U32 R7, RZ, RZ, UR9 ;  /* 0x00000009ff077e24 */ /* 0x000fc4000f8e00ff */
[----:B------:R-:W-:Y:S02]  /*11f70*/  IMAD.U32 R10, RZ, RZ, UR4 ;  /* 0x00000004ff0a7e24 */ /* 0x000fe4000f8e00ff */
[----:B------:R-:W-:Y:S02]  /*11f80*/  IMAD.U32 R11, RZ, RZ, UR5 ;  /* 0x00000005ff0b7e24 */ /* 0x000fe4000f8e00ff */
[----:B-1----:R-:W-:Y:S02]  /*11f90*/  IMAD.MOV.U32 R8, RZ, RZ, 0x70 ;  /* 0x00000070ff087424 */ /* 0x002fe400078e00ff */
[----:B------:R-:W-:Y:S02]  /*11fa0*/  IMAD.MOV.U32 R12, RZ, RZ, 0x1 ;  /* 0x00000001ff0c7424 */ /* 0x000fe400078e00ff */
[----:B------:R-:W-:-:S07]  /*11fb0*/  IMAD.MOV.U32 R13, RZ, RZ, RZ ;  /* 0x000000ffff0d7224 */ /* 0x000fce00078e00ff */
[----:B------:R-:W-:-:S07]  /*11fc0*/  LEPC R20, `(.L_x_1140) ;  /* 0x000000001014794e */ /* 0x000fce0000000000 */
[----:B0-2---:R-:W-:Y:S05]  /*11fd0*/  CALL.ABS.NOINC R2 ;  /* 0x0000000002007343 */ /* 0x005fea0003c00000 */
.L_x_1140:
[----:B------:R-:W-:Y:S05]  /*11fe0*/  BSYNC B6 ;  /* 0x0000000000067941 */ /* 0x000fea0003800000 */
.L_x_1139:
        /* <DEDUP_REMOVED lines=9> */
[----:B------:R-:W-:Y:S02]  /*12080*/  IMAD.U32 R4, RZ, RZ, UR6 ;  /* 0x00000006ff047e24 */ /* 0x000fe4000f8e00ff */
[----:B------:R-:W-:Y:S02]  /*12090*/  IMAD.U32 R5, RZ, RZ, UR7 ;  /* 0x00000007ff057e24 */ /* 0x000fe4000f8e00ff */
[----:B------:R-:W-:Y:S02]  /*120a0*/  IMAD.U32 R6, RZ, RZ, UR8 ;  /* 0x00000008ff067e24 */ /* 0x000fe4000f8e00ff */
[----:B------:R-:W-:-:S02]  /*120b0*/  IMAD.U32 R7, RZ, RZ, UR9 ;  /* 0x00000009ff077e24 */ /* 0x000fc4000f8e00ff */
[----:B------:R-:W-:Y:S02]  /*120c0*/  IMAD.U32 R10, RZ, RZ, UR4 ;  /* 0x00000004ff0a7e24 */ /* 0x000fe4000f8e00ff */
[----:B------:R-:W-:Y:S02]  /*120d0*/  IMAD.U32 R11, RZ, RZ, UR5 ;  /* 0x00000005ff0b7e24 */ /* 0x000fe4000f8e00ff */
[----:B-1----:R-:W-:Y:S02]  /*120e0*/  IMAD.MOV.U32 R8, RZ, RZ, 0x70 ;  /* 0x00000070ff087424 */ /* 0x002fe400078e00ff */
[----:B------:R-:W-:Y:S02]  /*120f0*/  IMAD.MOV.U32 R12, RZ, RZ, 0x1 ;  /* 0x00000001ff0c7424 */ /* 0x000fe400078e00ff */
[----:B--2---:R-:W-:-:S07]  /*12100*/  IMAD.MOV.U32 R13, RZ, RZ, RZ ;  /* 0x000000ffff0d7224 */ /* 0x004fce00078e00ff */
[----:B------:R-:W-:-:S07]  /*12110*/  LEPC R20, `(.L_x_1143) ;  /* 0x000000001014794e */ /* 0x000fce0000000000 */
[----:B0--3--:R-:W-:Y:S05]  /*12120*/  CALL.ABS.NOINC R2 ;  /* 0x0000000002007343 */ /* 0x009fea0003c00000 */
.L_x_1143:
[----:B------:R0:W1:Y:S01]  /*12130*/  LDC.64 R2, c[0x4][R17] ;  /* 0x0100000011027b82 */ /* 0x0000620000000a00 */
[----:B------:R-:W-:Y:S01]  /*12140*/  ULDC.64 UR6, c[0x4][0xa8] ;  /* 0x01002a0000067ab9 */ /* 0x000fe20000000a00 */
[----:B------:R-:W-:Y:S01]  /*12150*/  ULDC.64 UR8, c[0x4][0xb0] ;  /* 0x01002c0000087ab9 */ /* 0x000fe20000000a00 */
[----:B------:R-:W-:Y:S01]  /*12160*/  ULDC.64 UR4, c[0x4][0x18] ;  /* 0x0100060000047ab9 */ /* 0x000fe20000000a00 */
        /* <DEDUP_REMOVED lines=11> */
.L_x_1142:
[----:B------:R-:W-:Y:S05]  /*12220*/  BSYNC B6 ;  /* 0x0000000000067941 */ /* 0x000fea0003800000 */
.L_x_1141:
[----:B------:R-:W-:Y:S01]  /*12230*/  ULDC.64 UR4, c[0x0][0x9f8] ;  /* 0x00027e0000047ab9 */ /* 0x000fe20000000a00 */
[----:B------:R-:W-:Y:S01]  /*12240*/  IMAD.MOV.U32 R25, RZ, RZ, R19 ;  /* 0x000000ffff197224 */ /* 0x000fe200078e0013 */
[----:B------:R-:W-:-:S04]  /*12250*/  ISETP.NE.U32.AND P0, PT, RZ, UR4, PT ;  /* 0x00000004ff007c0c */ /* 0x000fc8000bf05070 */
[----:B------:R-:W-:Y:S01]  /*12260*/  ISETP.NE.AND.EX P0, PT, RZ, UR5, PT, P0 ;  /* 0x00000005ff007c0c */ /* 0x000fe2000bf05300 */
[----:B------:R-:W-:-:S12]  /*12270*/  ULDC.64 UR4, c[0x0][0xa08] ;  /* 0x0002820000047ab9 */ /* 0x000fd80000000a00 */
[----:B------:R-:W2:Y:S02]  /*12280*/  @P0 LDC.64 R2, c[0x0][0x9f8] ;  /* 0x00027e00ff020b82 */ /* 0x000ea40000000a00 */
[----:B--2---:R-:W-:-:S05]  /*12290*/  @P0 IMAD.WIDE R2, R19, 0x4, R2 ;  /* 0x0000000413020825 */ /* 0x004fca00078e0202 */
[----:B------:R2:W3:Y:S01]  /*122a0*/  @P0 LDG.E R25, desc[UR50][R2.64] ;  /* 0x0000003202190981 */ /* 0x0004e2000c1e1900 */
[----:B0-----:R-:W-:Y:S01]  /*122b0*/  VIADD R24, R24, 0xffffffff ;  /* 0xffffffff18187836 */ /* 0x001fe20000000000 */
[----:B--2---:R-:W0:Y:S02]  /*122c0*/  LDC.64 R2, c[0x0][0x418] ;  /* 0x00010600ff027b82 */ /* 0x004e240000000a00 */
[----:B0-----:R-:W-:Y:S01]  /*122d0*/  LOP3.LUT P0, RZ, R2, UR4, RZ, 0xfc, !PT ;  /* 0x0000000402ff7c12 */ /* 0x001fe2000f80fcff */
[----:B------:R-:W-:-:S03]  /*122e0*/  UMOV UR4, 0xffffffff ;  /* 0xffffffff00047882 */ /* 0x000fc60000000000 */
[----:B------:R-:W-:Y:S02]  /*122f0*/  LOP3.LUT P0, RZ, R3, UR5, RZ, 0xfc, P0 ;  /* 0x0000000503ff7c12 */ /* 0x000fe4000800fcff */
[----:B---3--:R-:W-:Y:S02]  /*12300*/  SHF.R.S32.HI R28, RZ, 0x1f, R25 ;  /* 0x0000001fff1c7819 */ /* 0x008fe40000011419 */
[----:B------:R-:W-:Y:S01]  /*12310*/  SEL R17, R25, RZ, !P0 ;  /* 0x000000ff19117207 */ /* 0x000fe20004000000 */
[----:B------:R-:W-:Y:S08]  /*12320*/  BRA.DIV UR4, `(.L_x_1144) ;  /* 0x0000004204807947 */ /* 0x000ff0000b800000 */
[----:B------:R-:W0:Y:S02]  /*12330*/  S2R R0, SR_TID.X ;  /* 0x0000000000007919 */ /* 0x000e240000002100 */
[----:B0-----:R-:W-:-:S04]  /*12340*/  SHF.R.U32.HI R0, RZ, 0x5, R0 ;  /* 0x00000005ff007819 */ /* 0x001fc80000011600 */
[----:B------:R-:W-:-:S05]  /*12350*/  LOP3.LUT R0, R0, 0x3, RZ, 0xc0, !PT ;  /* 0x0000000300007812 */ /* 0x000fca00078ec0ff */
[----:B------:R0:W2:Y:S02]  /*12360*/  SHFL.IDX PT, R14, R0, RZ, 0x1f ;  /* 0x00001fff000e7589 */ /* 0x0000a400000e0000 */
.L_x_1238:
[----:B0-----:R-:W3:Y:S01]  /*12370*/  LDL.LU R0, [R1] ;  /* 0x0000000001007983 */ /* 0x001ee20000300800 */
[----:B------:R-:W-:Y:S02]  /*12380*/  PLOP3.LUT P1, PT, PT, PT, PT, 0x8, 0x0 ;  /* 0x000000000000781c */ /* 0x000fe40003f2e170 */
[----:B--2---:R-:W-:Y:S02]  /*12390*/  ISETP.NE.AND P0, PT, R14, RZ, PT ;  /* 0x000000ff0e00720c */ /* 0x004fe40003f05270 */
[----:B---3--:R-:W-:-:S09]  /*123a0*/  LOP3.LUT R0, R0, 0xfffffffe, RZ, 0xc0, !PT ;  /* 0xfffffffe00007812 */ /* 0x008fd200078ec0ff */
[----:B------:R-:W-:-:S05]  /*123b0*/  @P1 LOP3.LUT R0, R0, 0x1, RZ, 0xfc, !PT ;  /* 0x0000000100001812 */ /* 0x000fca00078efcff */
[----:B------:R0:W-:Y:S01]  /*123c0*/  STL [R1], R0 ;  /* 0x0000000001007387 */ /* 0x0001e20000100800 */
[----:B------:R-:W-:Y:S05]  /*123d0*/  @P0 BRA `(.L_x_1145) ;  /* 0x0000000000f40947 */ /* 0x000fea0003800000 */
[----:B------:R-:W-:-:S03]  /*123e0*/  UMOV UR4, 0xffffffff ;  /* 0xffffffff00047882 */ /* 0x000fc60000000000 */
[----:B------:R-:W-:Y:S05]  /*123f0*/  BRA.DIV UR4, `(.L_x_1146) ;  /* 0x0000004204807947 */ /* 0x000fea000b800000 */
[----:B------:R-:W-:-:S13]  /*12400*/  ELECT P6, URZ, PT ;  /* 0x00000000003f782f */ /* 0x000fda00038c0000 */
.L_x_1241:
[----:B------:R-:W-:Y:S05]  /*12410*/  @!P6 BRA `(.L_x_1145) ;  /* 0x0000000000e4e947 */ /* 0x000fea0003800000 */
[----:B------:R-:W-:-:S04]  /*12420*/  ISETP.NE.U32.AND P0, PT, R2, RZ, PT ;  /* 0x000000ff0200720c */ /* 0x000fc80003f05070 */
[----:B------:R-:W-:-:S13]  /*12430*/  ISETP.NE.AND.EX P0, PT, R3, RZ, PT, P0 ;  /* 0x000000ff0300720c */ /* 0x000fda0003f05300 */
[----:B------:R-:W-:Y:S05]  /*12440*/  @!P0 BRA `(.L_x_1147) ;  /* 0x0000000000448947 */ /* 0x000fea0003800000 */
[----:B0-----:R-:W0:Y:S01]  /*12450*/  LDC R0, c[0x0][0x43c] ;  /* 0x00010f00ff007b82 */ /* 0x001e220000000800 */
        /* <DEDUP_REMOVED lines=9> */
[----:B------:R-:W-:Y:S02]  /*124f0*/  IMAD R0, R28, UR4, RZ ;  /* 0x000000041c007c24 */ /* 0x000fe4000f8e02ff */
[----:B------:R-:W-:-:S04]  /*12500*/  IMAD.WIDE.U32 R4, R25, UR4, R4 ;  /* 0x0000000419047c25 */ /* 0x000fc8000f8e0004 */
[----:B------:R-:W-:Y:S01]  /*12510*/  IMAD R0, R25, UR5, R0 ;  /* 0x0000000519007c24 */ /* 0x000fe2000f8e0200 */
[----:B------:R-:W-:-:S03]  /*12520*/  LEA R2, P0, R4, R2, 0x2 ;  /* 0x0000000204027211 */ /* 0x000fc600078010ff */
[----:B------:R-:W-:-:S05]  /*12530*/  IMAD.IADD R0, R5, 0x1, R0 ;  /* 0x0000000105007824 */ /* 0x000fca00078e0200 */
[----:B------:R-:W-:-:S05]  /*12540*/  LEA.HI.X R3, R4, R3, R0, 0x2, P0 ;  /* 0x0000000304037211 */ /* 0x000fca00000f1400 */
[----:B------:R2:W5:Y:S02]  /*12550*/  LDG.E R17, desc[UR50][R2.64] ;  /* 0x0000003202117981 */ /* 0x000564000c1e1900 */
.L_x_1147:
[----:B0-----:R-:W0:Y:S01]  /*12560*/  S2R R0, SR_TID.X ;  /* 0x0000000000007919 */ /* 0x001e220000002100 */
[----:B--2---:R-:W-:Y:S01]  /*12570*/  IMAD R3, R23, 0x8, R22 ;  /* 0x0000000817037824 */ /* 0x004fe200078e0216 */
[----:B0-----:R-:W-:Y:S02]  /*12580*/  LOP3.LUT R2, R0, 0x7f, RZ, 0xc0, !PT ;  /* 0x0000007f00027812 */ /* 0x001fe400078ec0ff */
[----:B------:R-:W-:Y:S02]  /*12590*/  SHF.L.U32 R0, R26, 0x1f, RZ ;  /* 0x0000001f1a007819 */ /* 0x000fe400000006ff */
[----:B------:R-:W-:Y:S02]  /*125a0*/  ISETP.NE.AND P1, PT, R2, RZ, PT ;  /* 0x000000ff0200720c */ /* 0x000fe40003f25270 */
[----:B------:R-:W0:Y:S02]  /*125b0*/  SYNCS.PHASECHK.TRANS64.TRYWAIT P0, [R3+URZ+0x16840], R0 ;  /* 0x01684000030075a7 */ /* 0x000e24000800017f */
[----:B0-----:R-:W-:Y:S09]  /*125c0*/  @!P0 BRA `(.L_x_1148) ;  /* 0x00000040002c8947 */ /* 0x001ff20003800000 */
.L_x_1242:
[----:B------:R-:W-:Y:S05]  /*125d0*/  @P1 BRA `(.L_x_1149) ;  /* 0x00000000001c1947 */ /* 0x000fea0003800000 */
[----:B------:R-:W2:Y:S01]  /*125e0*/  S2R R2, SR_TID.X ;  /* 0x0000000000027919 */ /* 0x000ea20000002100 */
[----:B0-----:R-:W-:-:S04]  /*125f0*/  IMAD.MOV.U32 R0, RZ, RZ, 0x4000 ;  /* 0x00004000ff007424 */ /* 0x001fc800078e00ff */
[----:B------:R3:W-:Y:S01]  /*12600*/  SYNCS.ARRIVE.TRANS64 RZ, [R3+URZ+0x16830], R0 ;  /* 0x0168300003ff79a7 */ /* 0x0007e2000800003f */
[----:B--2---:R-:W-:-:S04]  /*12610*/  LOP3.LUT R2, R2, 0x1f, RZ, 0xc0, !PT ;  /* 0x0000001f02027812 */ /* 0x004fc800078ec0ff */
[----:B------:R-:W-:-:S13]  /*12620*/  ISETP.NE.AND P0, PT, R2, RZ, PT ;  /* 0x000000ff0200720c */ /* 0x000fda0003f05270 */
[----:B---3--:R-:W-:Y:S05]  /*12630*/  @!P0 BRA `(.L_x_1149) ;  /* 0x0000000000048947 */ /* 0x008fea0003800000 */
[----:B------:R-:W-:Y:S01]  /*12640*/  BPT.TRAP 0x1 ;  /* 0x000000040000795c */ /* 0x000fe20000300000 */
.L_x_1149:
[----:B------:R-:W2:Y:S01]  /*12650*/  LDL.LU R2, [R1] ;  /* 0x0000000001027983 */ /* 0x000ea20000300800 */
[----:B0-----:R-:W-:Y:S01]  /*12660*/  IMAD R0, R23, 0x4000, R22 ;  /* 0x0000400017007824 */ /* 0x001fe200078e0216 */
        /* <DEDUP_REMOVED lines=8> */
[----:B------:R-:W-:-:S02]  /*126f0*/  PLOP3.LUT P0, PT, PT, PT, PT, 0x80, 0x0 ;  /* 0x000000000000781c */ /* 0x000fc40003f0f070 */
[----:B------:R-:W-:Y:S02]  /*12700*/  R2UR UR12, R18 ;  /* 0x00000000120c72ca */ /* 0x000fe400000e0000 */
[----:B-----5:R-:W-:Y:S01]  /*12710*/  R2UR UR13, R17 ;  /* 0x00000000110d72ca */ /* 0x020fe200000e0000 */
[----:B------:R-:W-:-:S04]  /*12720*/  UIADD3 UR9, UR9, 0x16830, URZ ;  /* 0x0001683009097890 */ /* 0x000fc8000fffe03f */
[----:B------:R-:W-:Y:S02]  /*12730*/  ULEA UR11, UR11, UR4, 0x7 ;  /* 0x000000040b0b7291 */ /* 0x000fe4000f8e383f */
[----:B------:R-:W-:Y:S01]  /*12740*/  UIADD3 UR8, UR8, 0xe400, URZ ;  /* 0x0000e40008087890 */ /* 0x000fe2000fffe03f */
[----:B------:R-:W-:-:S08]  /*12750*/  UMOV UR4, 0x0 ;  /* 0x0000000000047882 */ /* 0x000fd00000000000 */
[----:B------:R3:W-:Y:S01]  /*12760*/  UTMALDG.4D [UR8], [UR6], desc[UR4] ;  /* 0x00000408060075b4 */ /* 0x0007e20008019000 */
[----:B--2---:R-:W-:-:S04]  /*12770*/  LOP3.LUT R2, R2, 0xfffffffe, RZ, 0xc0, !PT ;  /* 0xfffffffe02027812 */ /* 0x004fc800078ec0ff */
[----:B------:R-:W-:-:S05]  /*12780*/  @P0 LOP3.LUT R2, R2, 0x1, RZ, 0xfc, !PT ;  /* 0x0000000102020812 */ /* 0x000fca00078efcff */
[----:B------:R3:W-:Y:S01]  /*12790*/  STL [R1], R2 ;  /* 0x0000000201007387 */ /* 0x0007e20000100800 */
[----:B------:R-:W-:Y:S01]  /*127a0*/  NOP ;  /* 0x0000000000007918 */ /* 0x000fe20000000000 */
.L_x_1145:
[----:B------:R-:W0:Y:S01]  /*127b0*/  LDL.LU R3, [R1+0x18] ;  /* 0x0000180001037983 */ /* 0x000e220000300800 */
[----:B------:R-:W-:Y:S05]  /*127c0*/  WARPSYNC.ALL ;  /* 0x0000000000007948 */ /* 0x000fea0003800000 */
[----:B---3--:R-:W-:Y:S01]  /*127d0*/  ULDC.64 UR4, c[0x0][0x298] ;  /* 0x0000a60000047ab9 */ /* 0x008fe20000000a00 */
[----:B------:R-:W-:Y:S01]  /*127e0*/  VIADD R2, R22, 0x8400 ;  /* 0x0000840016027836 */ /* 0x000fe20000000000 */
[----:B------:R-:W-:Y:S01]  /*127f0*/  ULDC.64 UR6, c[0x0][0xa00] ;  /* 0x0002800000067ab9 */ /* 0x000fe20000000a00 */
[----:B------:R-:W-:Y:S01]  /*12800*/  BSSY B6, `(.L_x_1150) ;  /* 0x0000024000067945 */ /* 0x000fe20003800000 */
[----:B------:R-:W-:Y:S01]  /*12810*/  BAR.SYNC.DEFER_BLOCKING 0x8, 0x200 ;  /* 0x0208000000007b1d */ /* 0x000fe20000010000 */
[----:B------:R-:W-:-:S02]  /*12820*/  ISETP.NE.U32.AND P0, PT, RZ, UR6, PT ;  /* 0x00000006ff007c0c */ /* 0x000fc4000bf05070 */
[----:B------:R-:W-:Y:S02]  /*12830*/  LOP3.LUT P1, RZ, R2, 0x3ff, RZ, 0xc0, !PT ;  /* 0x000003ff02ff7812 */ /* 0x000fe4000782c0ff */
[----:B------:R-:W-:Y:S02]  /*12840*/  ISETP.NE.AND.EX P0, PT, RZ, UR7, PT, P0 ;  /* 0x00000007ff007c0c */ /* 0x000fe4000bf05300 */
[----:B0-----:R-:W-:Y:S01]  /*12850*/  SHF.R.S32.HI R0, RZ, 0x1f, R3 ;  /* 0x0000001fff007819 */ /* 0x001fe20000011403 */
[----:B------:R-:W-:-:S04]  /*12860*/  IMAD.WIDE.U32 R4, R3, UR4, RZ ;  /* 0x0000000403047c25 */ /* 0x000fc8000f8e00ff */
[----:B------:R-:W-:Y:S01]  /*12870*/  IMAD R0, R0, UR4, RZ ;  /* 0x0000000400007c24 */ /* 0x000fe2000f8e02ff */
[----:B------:R0:W-:Y:S03]  /*12880*/  STL.64 [R1+0x18], R4 ;  /* 0x0000180401007387 */ /* 0x0001e60000100a00 */
[----:B------:R-:W-:Y:S01]  /*12890*/  IMAD R2, R3, UR5, R0 ;  /* 0x0000000503027c24 */ /* 0x000fe2000f8e0200 */
[----:B------:R-:W-:-:S04]  /*128a0*/  SHF.R.S32.HI R0, RZ, 0x1f, R19 ;  /* 0x0000001fff007819 */ /* 0x000fc80000011413 */
[----:B------:R-:W-:Y:S02]  /*128b0*/  SEL R3, R0, RZ, !P0 ;  /* 0x000000ff00037207 */ /* 0x000fe40004000000 */
[----:B------:R-:W-:Y:S01]  /*128c0*/  SEL R0, R19, RZ, !P0 ;  /* 0x000000ff13007207 */ /* 0x000fe20004000000 */
[----:B0-----:R-:W-:Y:S01]  /*128d0*/  IMAD.IADD R4, R5, 0x1, R2 ;  /* 0x0000000105047824 */ /* 0x001fe200078e0202 */
[----:B------:R-:W-:-:S04]  /*128e0*/  SHF.R.S32.HI R2, RZ, 0x1f, R18 ;  /* 0x0000001fff027819 */ /* 0x000fc80000011412 */
[----:B------:R0:W-:Y:S04]  /*128f0*/  STL [R1+0x28], R4 ;  /* 0x0000280401007387 */ /* 0x0001e80000100800 */
[----:B------:R0:W-:Y:S04]  /*12900*/  STL [R1+0x30], R3 ;  /* 0x0000300301007387 */ /* 0x0001e80000100800 */
[----:B------:R0:W-:Y:S04]  /*12910*/  STL [R1+0x20], R0 ;  /* 0x0000200001007387 */ /* 0x0001e80000100800 */
[----:B------:R0:W-:Y:S01]  /*12920*/  STL [R1+0x2c], R2 ;  /* 0x00002c0201007387 */ /* 0x0001e20000100800 */
[----:B------:R-:W-:Y:S05]  /*12930*/  @!P1 BRA `(.L_x_1151) ;  /* 0x0000000000409947 */ /* 0x000fea0003800000 */
[----:B0-----:R-:W-:Y:S01]  /*12940*/  MOV R2, 0x0 ;  /* 0x0000000000027802 */ /* 0x001fe20000000f00 */
[----:B------:R-:W-:Y:S01]  /*12950*/  ULDC.64 UR6, c[0x4][0xa8] ;  /* 0x01002a0000067ab9 */ /* 0x000fe20000000a00 */
[----:B------:R-:W-:Y:S01]  /*12960*/  ULDC.64 UR8, c[0x4][0xb0] ;  /* 0x01002c0000087ab9 */ /* 0x000fe20000000a00 */
[----:B------:R-:W-:Y:S01]  /*12970*/  ULDC.64 UR4, c[0x4][0x20] ;  /* 0x0100080000047ab9 */ /* 0x000fe20000000a00 */
[----:B------:R-:W-:Y:S02]  /*12980*/  IMAD.U32 R4, RZ, RZ, UR6 ;  /* 0x00000006ff047e24 */ /* 0x000fe4000f8e00ff */
[----:B------:R-:W0:Y:S01]  /*12990*/  LDC.64 R2, c[0x4][R2] ;  /* 0x0100000002027b82 */ /* 0x000e220000000a00 */
        /* <DEDUP_REMOVED lines=9> */
[----:B0-----:R-:W-:Y:S05]  /*12a30*/  CALL.ABS.NOINC R2 ;  /* 0x0000000002007343 */ /* 0x001fea0003c00000 */
.L_x_1151:
[----:B------:R-:W-:Y:S05]  /*12a40*/  BSYNC B6 ;  /* 0x0000000000067941 */ /* 0x000fea0003800000 */
.L_x_1150:
[----:B0-----:R-:W2:Y:S01]  /*12a50*/  LDL.LU R0, [R1+0x28] ;  /* 0x0000280001007983 */ /* 0x001ea20000300800 */
[----:B------:R-:W0:Y:S01]  /*12a60*/  LDC R9, c[0x0][0x448] ;  /* 0x00011200ff097b82 */ /* 0x000e220000000800 */
[----:B------:R-:W-:Y:S01]  /*12a70*/  ULDC.64 UR4, c[0x0][0x2d8] ;  /* 0x0000b60000047ab9 */ /* 0x000fe20000000a00 */
[----:B------:R-:W-:Y:S01]  /*12a80*/  ULDC.64 UR6, c[0x0][0x2c8] ;  /* 0x0000b20000067ab9 */ /* 0x000fe20000000a00 */
[----:B------:R-:W2:Y:S01]  /*12a90*/  LDL.LU.64 R2, [R1+0x18] ;  /* 0x0000180001027983 */ /* 0x000ea20000300a00 */
[----:B------:R-:W-:-:S03]  /*12aa0*/  ULDC.64 UR8, c[0x0][0x280] ;  /* 0x0000a00000087ab9 */ /* 0x000fc60000000a00 */
[----:B------:R-:W3:Y:S04]  /*12ab0*/  LDL.LU R20, [R1+0x2c] ;  /* 0x00002c0001147983 */ /* 0x000ee80000300800 */
[----:B------:R-:W4:Y:S04]  /*12ac0*/  LDL.LU R21, [R1+0x30] ;  /* 0x0000300001157983 */ /* 0x000f280000300800 */
[----:B------:R-:W4:Y:S04]  /*12ad0*/  LDL.LU R4, [R1+0x20] ;  /* 0x0000200001047983 */ /* 0x000f280000300800 */
[----:B------:R-:W4:Y:S04]  /*12ae0*/  LDL R12, [R1+0xc] ;  /* 0x00000c00010c7983 */ /* 0x000f280000100800 */
[----:B------:R0:W5:Y:S02]  /*12af0*/  LDL R10, [R1+0x4] ;  /* 0x00000400010a7983 */ /* 0x0001640000100800 */
[----:B0-----:R-:W-:-:S13]  /*12b00*/  ISETP.NE.AND P1, PT, R9, 0x1, PT ;  /* 0x000000010900780c */ /* 0x001fda0003f25270 */
[----:B------:R-:W0:Y:S08]  /*12b10*/  @P1 LDC R5, c[0x0][0x450] ;  /* 0x00011400ff051b82 */ /* 0x000e300000000800 */
[----:B-1----:R-:W1:Y:S01]  /*12b20*/  @P1 LDC R8, c[0x0][0x44c] ;  /* 0x00011300ff081b82 */ /* 0x002e620000000800 */
[----:B------:R-:W1:Y:S01]  /*12b30*/  S2R R11, SR_TID.X ;  /* 0x00000000000b7919 */ /* 0x000e620000002100 */
        /* <DEDUP_REMOVED lines=12> */
[----:B------:R-:W4:Y:S01]  /*12c00*/  @P1 LDC R4, c[0x0][0x44c] ;  /* 0x00011300ff041b82 */ /* 0x000f220000000800 */
[----:B--2---:R-:W-:-:S04]  /*12c10*/  LOP3.LUT R20, R20, 0x7f, RZ, 0xc0, !PT ;  /* 0x0000007f14147812 */ /* 0x004fc800078ec0ff */
[----:B------:R-:W-:Y:S01]  /*12c20*/  SHF.R.U32.HI R20, RZ, 0x3, R20 ;  /* 0x00000003ff147819 */ /* 0x000fe20000011614 */
[----:B---3--:R-:W-:-:S05]  /*12c30*/  IMAD.SHL.U32 R6, R21, 0x10, RZ ;  /* 0x0000001015067824 */ /* 0x008fca00078e00ff */
[----:B------:R-:W-:Y:S01]  /*12c40*/  LOP3.LUT R6, R20, 0x70, R6, 0xf8, !PT ;  /* 0x0000007014067812 */ /* 0x000fe200078ef806 */
[----:B------:R-:W-:-:S04]  /*12c50*/  IMAD.IADD R3, R3, 0x1, R0 ;  /* 0x0000000103037824 */ /* 0x000fc800078e0200 */
[----:B------:R-:W-:-:S04]  /*12c60*/  IMAD.IADD R6, R6, 0x1, R12 ;  /* 0x0000000106067824 */ /* 0x000fc800078e020c */
[----:B----4-:R-:W-:-:S04]  /*12c70*/  @P1 IMAD.HI.U32 R0, R6, R4, RZ ;  /* 0x0000000406001227 */ /* 0x010fc800078e00ff */
[----:B------:R-:W-:Y:S01]  /*12c80*/  IMAD.MOV.U32 R4, RZ, RZ, R6 ;  /* 0x000000ffff047224 */ /* 0x000fe200078e0006 */
[----:B0-----:R-:W-:-:S04]  /*12c90*/  @P1 SHF.R.U32.HI R4, RZ, R5, R0 ;  /* 0x00000005ff041219 */ /* 0x001fc80000011600 */
        /* <DEDUP_REMOVED lines=10> */
[----:B------:R-:W-:Y:S01]  /*12d40*/  IMAD R7, R0, UR7, R7 ;  /* 0x0000000700077c24 */ /* 0x000fe2000f8e0207 */
[----:B------:R-:W-:-:S03]  /*12d50*/  LEA R0, P0, R4, UR8, 0x1 ;  /* 0x0000000804007c11 */ /* 0x000fc6000f8008ff */
[----:B------:R-:W-:-:S05]  /*12d60*/  IMAD.IADD R5, R5, 0x1, R7 ;  /* 0x0000000105057824 */ /* 0x000fca00078e0207 */
[----:B------:R-:W-:Y:S02]  /*12d70*/  LEA.HI.X R4, R4, UR9, R5, 0x1, P0 ;  /* 0x0000000904047c11 */ /* 0x000fe400080f0c05 */
[----:B------:R-:W0:Y:S01]  /*12d80*/  @P1 LDC R5, c[0x0][0x450] ;  /* 0x00011400ff051b82 */ /* 0x000e220000000800 */
[----:B------:R-:W-:-:S04]  /*12d90*/  VIADD R7, R6, 0x80 ;  /* 0x0000008006077836 */ /* 0x000fc80000000000 */
[----:B-1----:R-:W-:-:S04]  /*12da0*/  @P1 IMAD.HI.U32 R8, R7, R8, RZ ;  /* 0x0000000807081227 */ /* 0x002fc800078e00ff */
[----:B------:R-:W-:Y:S01]  /*12db0*/  IMAD.MOV.U32 R6, RZ, RZ, R7 ;  /* 0x000000ffff067224 */ /* 0x000fe200078e0007 */
        /* <DEDUP_REMOVED lines=23> */
[----:B------:R-:W2:Y:S04]  /*12f30*/  LDL.LU R7, [R1+0x10] ;  /* 0x0000100001077983 */ /* 0x000ea80000300800 */
[----:B------:R-:W3:Y:S04]  /*12f40*/  LDL.LU R11, [R1+0xc] ;  /* 0x00000c00010b7983 */ /* 0x000ee80000300800 */
[----:B------:R-:W0:Y:S04]  /*12f50*/  SHFL.IDX PT, R8, R0, RZ, 0x181f ;  /* 0x00181fff00087589 */ /* 0x000e2800000e0000 */
[----:B------:R-:W-:Y:S01]  /*12f60*/  SHFL.IDX PT, R14, R5, 0x1, 0x181f ;  /* 0x00381f00050e7f89 */ /* 0x000fe200000e0000 */
[----:B--2---:R-:W-:-:S03]  /*12f70*/  IMAD R6, R7, R9, RZ ;  /* 0x0000000907067224 */ /* 0x004fc600078e02ff */
[----:B------:R-:W1:Y:S01]  /*12f80*/  SHFL.IDX PT, R7, R4, RZ, 0x181f ;  /* 0x00181fff04077589 */ /* 0x000e6200000e0000 */
[----:B---3--:R-:W-:-:S05]  /*12f90*/  IMAD.IADD R3, R21, 0x1, R11 ;  /* 0x0000000115037824 */ /* 0x008fca00078e020b */
[----:B------:R-:W-:-:S13]  /*12fa0*/  ISETP.GE.AND P1, PT, R3, R6, PT ;  /* 0x000000060300720c */ /* 0x000fda0003f26270 */
[----:B0-----:R-:W-:-:S05]  /*12fb0*/  @!P1 LEA R8, P2, R20, R8, 0x1 ;  /* 0x0000000814089211 */ /* 0x001fca00078408ff */
[----:B-1----:R-:W-:-:S04]  /*12fc0*/  @!P1 IMAD.X R7, RZ, RZ, R7, P2 ;  /* 0x000000ffff079224 */ /* 0x002fc800010e0607 */
[----:B------:R-:W-:Y:S02]  /*12fd0*/  @!P1 IMAD.MOV.U32 R9, RZ, RZ, R7 ;  /* 0x000000ffff099224 */ /* 0x000fe400078e0007 */
[----:B------:R-:W-:-:S03]  /*12fe0*/  VIADD R7, R3, 0x10 ;  /* 0x0000001003077836 */ /* 0x000fc60000000000 */
[----:B-----5:R0:W-:Y:S02]  /*12ff0*/  @!P1 LDGSTS.E.BYPASS.LTC128B.128 [R10+0x8400], desc[UR50][R8.64], !P0 ;  /* 0x08400000080a9fae */ /* 0x0201e4000c101d72 */
        /* <DEDUP_REMOVED lines=42> */
[----:B------:R-:W-:Y:S04]  /*132a0*/  SHFL.IDX PT, R4, R4, 0x7, 0x181f ;  /* 0x00f81f0004047f89 */ /* 0x000fe800000e0000 */
[----:B0-----:R-:W0:Y:S03]  /*132b0*/  SHFL.IDX PT, R8, R0, 0x6, 0x181f ;  /* 0x00d81f0000087f89 */ /* 0x001e2600000e0000 */
[----:B0-----:R-:W-:-:S05]  /*132c0*/  @!P1 LEA R8, P2, R20, R8, 0x1 ;  /* 0x0000000814089211 */ /* 0x001fca00078408ff */
[----:B------:R-:W-:-:S04]  /*132d0*/  @!P1 IMAD.X R7, RZ, RZ, R7, P2 ;  /* 0x000000ffff079224 */ /* 0x000fc800010e0607 */
[----:B------:R-:W-:Y:S02]  /*132e0*/  @!P1 IMAD.MOV.U32 R9, RZ, RZ, R7 ;  /* 0x000000ffff099224 */ /* 0x000fe400078e0007 */
[----:B------:R-:W-:-:S03]  /*132f0*/  VIADD R7, R3, 0x80 ;  /* 0x0000008003077836 */ /* 0x000fc60000000000 */
[----:B------:R0:W-:Y:S02]  /*13300*/  @!P1 LDGSTS.E.BYPASS.LTC128B.128 [R10+0xb400], desc[UR50][R8.64], !P0 ;  /* 0x0b400000080a9fae */ /* 0x0001e4000c101d72 */
[----:B------:R-:W-:Y:S01]  /*13310*/  ISETP.GE.AND P2, PT, R7, R6, PT ;  /* 0x000000060700720c */ /* 0x000fe20003f46270 */
[----:B------:R-:W-:-:S05]  /*13320*/  VIADD R7, R3, 0x70 ;  /* 0x0000007003077836 */ /* 0x000fca0000000000 */
[----:B------:R-:W-:Y:S02]  /*13330*/  ISETP.GE.AND P1, PT, R7, R6, PT ;  /* 0x000000060700720c */ /* 0x000fe40003f26270 */
[----:B------:R-:W-:Y:S04]  /*13340*/  SHFL.IDX PT, R7, R5, RZ, 0x181f ;  /* 0x00181fff05077589 */ /* 0x000fe800000e0000 */
[----:B0-----:R-:W0:Y:S04]  /*13350*/  SHFL.IDX PT, R8, R0, 0x7, 0x181f ;  /* 0x00f81f0000087f89 */ /* 0x001e2800000e0000 */
[----:B------:R-:W1:Y:S03]  /*13360*/  SHFL.IDX PT, R0, R2, RZ, 0x181f ;  /* 0x00181fff02007589 */ /* 0x000e6600000e0000 */
[----:B0-----:R-:W-:-:S05]  /*13370*/  @!P1 LEA R8, P3, R20, R8, 0x1 ;  /* 0x0000000814089211 */ /* 0x001fca00078608ff */
[----:B------:R-:W-:-:S04]  /*13380*/  @!P1 IMAD.X R4, RZ, RZ, R4, P3 ;  /* 0x000000ffff049224 */ /* 0x000fc800018e0604 */
[----:B------:R-:W-:-:S05]  /*13390*/  @!P1 IMAD.MOV.U32 R9, RZ, RZ, R4 ;  /* 0x000000ffff099224 */ /* 0x000fca00078e0004 */
[----:B------:R0:W-:Y:S02]  /*133a0*/  @!P1 LDGSTS.E.BYPASS.LTC128B.128 [R10+0xbc00], desc[UR50][R8.64], !P0 ;  /* 0x0bc00000080a9fae */ /* 0x0001e4000c101d72 */
[----:B0-----:R-:W-:Y:S01]  /*133b0*/  @!P2 LEA R8, P1, R20, R7, 0x1 ;  /* 0x000000071408a211 */ /* 0x001fe200078208ff */
[----:B------:R-:W-:-:S04]  /*133c0*/  VIADD R7, R3, 0x90 ;  /* 0x0000009003077836 */ /* 0x000fc80000000000 */
[----:B-1----:R-:W-:Y:S01]  /*133d0*/  @!P2 IMAD.X R9, RZ, RZ, R0, P1 ;  /* 0x000000ffff09a224 */ /* 0x002fe200008e0600 */
[----:B------:R-:W-:Y:S01]  /*133e0*/  ISETP.GE.AND P1, PT, R7, R6, PT ;  /* 0x000000060700720c */ /* 0x000fe20003f26270 */
[----:B------:R-:W0:Y:S04]  /*133f0*/  SHFL.IDX PT, R0, R2, 0x1, 0x181f ;  /* 0x00381f0002007f89 */ /* 0x000e2800000e0000 */
[----:B------:R1:W-:Y:S08]  /*13400*/  @!P2 LDGSTS.E.BYPASS.LTC128B.128 [R10+0xc400], desc[UR50][R8.64], !P0 ;  /* 0x0c400000080aafae */ /* 0x0003f0000c101d72 */
[----:B------:R-:W-:-:S05]  /*13410*/  @!P1 LEA R14, P2, R20, R14, 0x1 ;  /* 0x0000000e140e9211 */ /* 0x000fca00078408ff */
[----:B-1----:R-:W-:Y:S02]  /*13420*/  @!P1 IMAD.MOV.U32 R8, RZ, RZ, R14 ;  /* 0x000000ffff089224 */ /* 0x002fe400078e000e */
[----:B------:R-:W1:Y:S01]  /*13430*/  SHFL.IDX PT, R14, R5, 0x2, 0x181f ;  /* 0x00581f00050e7f89 */ /* 0x000e6200000e0000 */
[----:B0-----:R-:W-:-:S03]  /*13440*/  @!P1 IMAD.X R7, RZ, RZ, R0, P2 ;  /* 0x000000ffff079224 */ /* 0x001fc600010e0600 */
[----:B------:R-:W0:Y:S01]  /*13450*/  SHFL.IDX PT, R0, R2, 0x2, 0x181f ;  /* 0x00581f0002007f89 */ /* 0x000e2200000e0000 */
[----:B------:R-:W-:Y:S02]  /*13460*/  @!P1 IMAD.MOV.U32 R9, RZ, RZ, R7 ;  /* 0x000000ffff099224 */ /* 0x000fe400078e0007 */
[----:B------:R-:W-:-:S03]  /*13470*/  VIADD R7, R3, 0xa0 ;  /* 0x000000a003077836 */ /* 0x000fc60000000000 */
[----:B------:R1:W-:Y:S02]  /*13480*/  @!P1 LDGSTS.E.BYPASS.LTC128B.128 [R10+0xcc00], desc[UR50][R8.64], !P0 ;  /* 0x0cc00000080a9fae */ /* 0x0003e4000c101d72 */
[----:B------:R-:W-:-:S13]  /*13490*/  ISETP.GE.AND P1, PT, R7, R6, PT ;  /* 0x000000060700720c */ /* 0x000fda0003f26270 */
[----:B-1----:R-:W-:Y:S02]  /*134a0*/  @!P1 LEA R8, P2, R20, R14, 0x1 ;  /* 0x0000000e14089211 */ /* 0x002fe400078408ff */
[----:B------:R1:W2:Y:S03]  /*134b0*/  SHFL.IDX PT, R14, R5, 0x3, 0x181f ;  /* 0x00781f00050e7f89 */ /* 0x0002a600000e0000 */
[----:B0-----:R-:W-:Y:S02]  /*134c0*/  @!P1 IMAD.X R9, RZ, RZ, R0, P2 ;  /* 0x000000ffff099224 */ /* 0x001fe400010e0600 */
[----:B------:R1:W0:Y:S04]  /*134d0*/  SHFL.IDX PT, R0, R2, 0x3, 0x181f ;  /* 0x00781f0002007f89 */ /* 0x00022800000e0000 */
[----:B------:R1:W-:Y:S02]  /*134e0*/  @!P1 LDGSTS.E.BYPASS.LTC128B.128 [R10+0xd400], desc[UR50][R8.64], !P0 ;  /* 0x0d400000080a9fae */ /* 0x0003e4000c101d72 */
.L_x_1267:
[----:B------:R-:W-:Y:S02]  /*134f0*/  VIADD R3, R3, 0xb0 ;  /* 0x000000b003037836 */ /* 0x000fe40000000000 */
[----:B-1----:R-:W-:-:S03]  /*13500*/  VIADD R8, R22, 0x16800 ;  /* 0x0001680016087836 */ /* 0x002fc60000000000 */
[----:B------:R-:W-:-:S13]  /*13510*/  ISETP.GE.AND P1, PT, R3, R6, PT ;  /* 0x000000060300720c */ /* 0x000fda0003f26270 */
[----:B--2---:R-:W-:-:S05]  /*13520*/  @!P1 LEA R2, P2, R20, R14, 0x1 ;  /* 0x0000000e14029211 */ /* 0x004fca00078408ff */
[----:B0-----:R-:W-:-:S05]  /*13530*/  @!P1 IMAD.X R3, RZ, RZ, R0, P2 ;  /* 0x000000ffff039224 */ /* 0x001fca00010e0600 */
[----:B------:R-:W-:Y:S01]  /*13540*/  @!PT LDS RZ, [RZ] ;  /* 0x00000000fffff984 */ /* 0x000fe20000000800 */
[----:B------:R-:W-:Y:S01]  /*13550*/  @!PT LDS RZ, [RZ] ;  /* 0x00000000fffff984 */ /* 0x000fe20000000800 */
[----:B------:R-:W-:Y:S01]  /*13560*/  @!PT LDS RZ, [RZ] ;  /* 0x00000000fffff984 */ /* 0x000fe20000000800 */
[----:B------:R0:W-:Y:S01]  /*13570*/  @!P1 LDGSTS.E.BYPASS.LTC128B.128 [R10+0xdc00], desc[UR50][R2.64], !P0 ;  /* 0x0dc00000020a9fae */ /* 0x0001e2000c101d72 */
[----:B------:R-:W-:Y:S01]  /*13580*/  PLOP3.LUT P0, PT, PT, PT, PT, 0x80, 0x0 ;  /* 0x000000000000781c */ /* 0x000fe20003f0f070 */
[----:B------:R-:W-:-:S12]  /*13590*/  NOP ;  /* 0x0000000000007918 */ /* 0x000fd80000000000 */
.L_x_1153:
        /* <DEDUP_REMOVED lines=14> */
[----:B0-----:R-:W2:Y:S01]  /*13680*/  LDL R2, [R1+0x8] ;  /* 0x0000080001027983 */ /* 0x001ea20000100800 */
[----:B------:R0:W-:Y:S01]  /*13690*/  SYNCS.ARRIVE.TRANS64.A1T0 RZ, [R22+URZ+0x16800], RZ ;  /* 0x016800ff16ff79a7 */ /* 0x0001e2000810003f */
[----:B------:R-:W-:Y:S01]  /*136a0*/  BSSY B0, `(.L_x_1154) ;  /* 0x0000005000007945 */ /* 0x000fe20003800000 */
[----:B------:R-:W1:Y:S01]  /*136b0*/  SYNCS.PHASECHK.TRANS64.TRYWAIT P0, [R22+URZ+0x16820], R3 ;  /* 0x01682003160075a7 */ /* 0x000e62000800017f */
[----:B--2---:R-:W-:-:S05]  /*136c0*/  VIADD R0, R2, 0xfffffffe ;  /* 0xfffffffe02007836 */ /* 0x004fca0000000000 */
[----:B------:R-:W-:Y:S01]  /*136d0*/  ISETP.GE.AND P1, PT, R0, R29, PT ;  /* 0x0000001d0000720c */ /* 0x000fe20003f26270 */
[----:B01----:R-:W-:-:S12]  /*136e0*/  @!P0 BRA `(.L_x_1155) ;  /* 0x0000003c009c8947 */ /* 0x003fd80003800000 */
.L_x_1268:
[----:B------:R-:W-:Y:S05]  /*136f0*/  BSYNC B0 ;  /* 0x0000000000007941 */ /* 0x000fea0003800000 */
.L_x_1154:
[----:B------:R-:W-:Y:S04]  /*13700*/  BSSY B0, `(.L_x_1156) ;  /* 0x000016e000007945 */ /* 0x000fe80003800000 */
[----:B------:R-:W-:Y:S05]  /*13710*/  @!P1 BRA `(.L_x_1157) ;  /* 0x0000001400b09947 */ /* 0x000fea0003800000 */
[----:B------:R-:W0:Y:S01]  /*13720*/  LDL R2, [R1+0x8] ;  /* 0x0000080001027983 */ /* 0x000e220000100800 */
[----:B------:R-:W-:Y:S01]  /*13730*/  LOP3.LUT R6, RZ, R29, RZ, 0x33, !PT ;  /* 0x0000001dff067212 */ /* 0x000fe200078e33ff */
[----:B------:R-:W-:Y:S01]  /*13740*/  BSSY B2, `(.L_x_1158) ;  /* 0x000007d000027945 */ /* 0x000fe20003800000 */
[----:B0-----:R-:W-:-:S05]  /*13750*/  IMAD.MOV R3, RZ, RZ, -R2 ;  /* 0x000000ffff037224 */ /* 0x001fca00078e0a02 */
[----:B------:R-:W-:-:S05]  /*13760*/  VIADDMNMX R6, R3, 0x1, R6, !PT ;  /* 0x0000000103067846 */ /* 0x000fca0007800106 */
        /* <DEDUP_REMOVED lines=35> */
.L_x_1162:
[----:B------:R-:W-:Y:S01]  /*139a0*/  IMAD R2, R7, 0x8, R22 ;  /* 0x0000000807027824 */ /* 0x000fe200078e0216 */
[----:B------:R-:W-:Y:S01]  /*139b0*/  SHF.L.U32 R3, R9, 0x1f, RZ ;  /* 0x0000001f09037819 */ /* 0x000fe200000006ff */
[----:B------:R-:W-:Y:S03]  /*139c0*/  BSSY B3, `(.L_x_1163) ;  /* 0x0000003000037945 */ /* 0x000fe60003800000 */
[----:B------:R-:W1:Y:S02]  /*139d0*/  SYNCS.PHASECHK.TRANS64.TRYWAIT P0, [R2+URZ+0x16840], R3 ;  /* 0x01684003020075a7 */ /* 0x000e64000800017f */
[----:B-1----:R-:W-:Y:S05]  /*139e0*/  @!P0 BRA `(.L_x_1164) ;  /* 0x0000003800f08947 */ /* 0x002fea0003800000 */
.L_x_1269:
[----:B------:R-:W-:Y:S05]  /*139f0*/  BSYNC B3 ;  /* 0x0000000000037941 */ /* 0x000fea0003800000 */
.L_x_1163:
        /* <DEDUP_REMOVED lines=12> */
.L_x_1166:
[----:B------:R-:W-:Y:S05]  /*13ac0*/  BSYNC B3 ;  /* 0x0000000000037941 */ /* 0x000fea0003800000 */
.L_x_1165:
        /* <DEDUP_REMOVED lines=11> */
.L_x_1167:
        /* <DEDUP_REMOVED lines=15> */
.L_x_1270:
[----:B------:R-:W-:Y:S05]  /*13c70*/  BSYNC B3 ;  /* 0x0000000000037941 */ /* 0x000fea0003800000 */
.L_x_1168:
        /* <DEDUP_REMOVED lines=12> */
.L_x_1171:
[----:B------:R-:W-:Y:S05]  /*13d40*/  BSYNC B3 ;  /* 0x0000000000037941 */ /* 0x000fea0003800000 */
.L_x_1170:
[----:B------:R-:W-:Y:S01]  /*13d50*/  R2UR UR10, R10 ;  /* 0x000000000a0a72ca */ /* 0x000fe200000e0000 */
[C-C-:B0-----:R-:W-:Y:S01]  /*13d60*/  IMAD R2, R23.reuse, 0x4000, R22.reuse ;  /* 0x0000400017027824 */ /* 0x141fe200078e0216 */
[----:B------:R-:W-:Y:S01]  /*13d70*/  R2UR UR6, R12 ;  /* 0x000000000c0672ca */ /* 0x000fe200000e0000 */
[----:B------:R-:W-:Y:S01]  /*13d80*/  IMAD R3, R23, 0x8, R22 ;  /* 0x0000000817037824 */ /* 0x000fe200078e0216 */
[----:B------:R-:W-:Y:S01]  /*13d90*/  R2UR UR7, R13 ;  /* 0x000000000d0772ca */ /* 0x000fe200000e0000 */
[----:B------:R-:W-:Y:S01]  /*13da0*/  UIADD3 UR4, UP0, UR38, 0x470, URZ ;  /* 0x0000047026047890 */ /* 0x000fe2000ff1e03f */
[----:B------:R-:W-:Y:S01]  /*13db0*/  PLOP3.LUT P0, PT, PT, PT, PT, 0x80, 0x0 ;  /* 0x000000000000781c */ /* 0x000fe20003f0f070 */
[----:B------:R-:W-:Y:S02]  /*13dc0*/  IMAD R5, R24, 0x80, R27 ;  /* 0x0000008018057824 */ /* 0x000fe400078e021b */
[----:B------:R-:W-:Y:S01]  /*13dd0*/  VIADD R2, R2, 0x400 ;  /* 0x0000040002027836 */ /* 0x000fe20000000000 */
[----:B------:R-:W-:Y:S01]  /*13de0*/  UIADD3.X UR5, URZ, UR39, URZ, UP0, !UPT ;  /* 0x000000273f057290 */ /* 0x000fe200087fe43f */
[----:B------:R-:W-:-:S11]  /*13df0*/  VIADD R3, R3, 0x16850 ;  /* 0x0001685003037836 */ /* 0x000fd60000000000 */
.L_x_1172:
        /* <DEDUP_REMOVED lines=12> */
.L_x_1161:
[----:B------:R-:W-:Y:S05]  /*13ec0*/  BSYNC B1 ;  /* 0x0000000000017941 */ /* 0x000fea0003800000 */
.L_x_1160:
[----:B------:R-:W2:Y:S01]  /*13ed0*/  LDL R0, [R1+0x8] ;  /* 0x0000080001007983 */ /* 0x000ea20000100800 */
[----:B------:R-:W-:Y:S02]  /*13ee0*/  IMAD.MOV.U32 R23, RZ, RZ, R7 ;  /* 0x000000ffff177224 */ /* 0x000fe400078e0007 */
[----:B------:R-:W-:Y:S02]  /*13ef0*/  IMAD.MOV.U32 R26, RZ, RZ, R9 ;  /* 0x000000ffff1a7224 */ /* 0x000fe400078e0009 */
[----:B--2---:R-:W-:-:S07]  /*13f00*/  VIADD R0, R0, 0xfffffffd ;  /* 0xfffffffd00007836 */ /* 0x004fce0000000000 */
.L_x_1159:
[----:B------:R-:W-:Y:S05]  /*13f10*/  BSYNC B2 ;  /* 0x0000000000027941 */ /* 0x000fea0003800000 */
.L_x_1158:
[----:B------:R-:W2:Y:S01]  /*13f20*/  LDL.LU R2, [R1+0x8] ;  /* 0x0000080001027983 */ /* 0x000ea20000300800 */
[----:B------:R-:W-:Y:S01]  /*13f30*/  VIADD R6, R6, 0xfffffffe ;  /* 0xfffffffe06067836 */ /* 0x000fe20000000000 */
[----:B--2---:R-:W-:-:S04]  /*13f40*/  LOP3.LUT R3, RZ, R2, RZ, 0x33, !PT ;  /* 0x00000002ff037212 */ /* 0x004fc800078e33ff */
[----:B------:R-:W-:-:S13]  /*13f50*/  ISETP.NE.AND P0, PT, R6, R3, PT ;  /* 0x000000030600720c */ /* 0x000fda0003f05270 */
[----:B------:R-:W-:Y:S05]  /*13f60*/  @!P0 BRA `(.L_x_1157) ;  /* 0x0000000c009c8947 */ /* 0x000fea0003800000 */
[----:B------:R-:W-:-:S07]  /*13f70*/  IMAD.MOV.U32 R4, RZ, RZ, R17 ;  /* 0x000000ffff047224 */ /* 0x000fce00078e0011 */
.L_x_1199:
        /* <DEDUP_REMOVED lines=32> */
.L_x_1175:
[----:B------:R-:W-:Y:S01]  /*14180*/  IMAD R2, R6, 0x8, R22 ;  /* 0x0000000806027824 */ /* 0x000fe200078e0216 */
[----:B------:R-:W-:Y:S01]  /*14190*/  SHF.L.U32 R3, R7, 0x1f, RZ ;  /* 0x0000001f07037819 */ /* 0x000fe200000006ff */
[----:B------:R-:W-:Y:S03]  /*141a0*/  BSSY B2, `(.L_x_1176) ;  /* 0x0000003000027945 */ /* 0x000fe60003800000 */
[----:B------:R-:W1:Y:S02]  /*141b0*/  SYNCS.PHASECHK.TRANS64.TRYWAIT P0, [R2+URZ+0x16840], R3 ;  /* 0x01684003020075a7 */ /* 0x000e64000800017f */
[----:B-1----:R-:W-:Y:S05]  /*141c0*/  @!P0 BRA `(.L_x_1177) ;  /* 0x0000003400208947 */ /* 0x002fea0003800000 */
.L_x_1271:
[----:B------:R-:W-:Y:S05]  /*141d0*/  BSYNC B2 ;  /* 0x0000000000027941 */ /* 0x000fea0003800000 */
.L_x_1176:
        /* <DEDUP_REMOVED lines=12> */
.L_x_1179:
[----:B------:R-:W-:Y:S05]  /*142a0*/  BSYNC B2 ;  /* 0x0000000000027941 */ /* 0x000fea0003800000 */
.L_x_1178:
        /* <DEDUP_REMOVED lines=11> */
.L_x_1180:
        /* <DEDUP_REMOVED lines=15> */
.L_x_1272:
[----:B------:R-:W-:Y:S05]  /*14450*/  BSYNC B2 ;  /* 0x0000000000027941 */ /* 0x000fea0003800000 */
.L_x_1181:
[----:B------:R-:W-:Y:S01]  /*14460*/  BSSY B2, `(.L_x_1183) ;  /* 0x000000b000027945 */ /* 0x000fe20003800000 */
[----:B------:R-:W-:Y:S02]  /*14470*/  IMAD.MOV.U32 R2, RZ, RZ, 0x0 ;  /* 0x00000000ff027424 */ /* 0x000fe400078e00ff */
[----:B0-----:R-:W-:Y:S01]  /*14480*/  IMAD.MOV.U32 R3, RZ, RZ, 0x14f00000 ;  /* 0x14f00000ff037424 */ /* 0x001fe200078e00ff */
[----:B------:R-:W-:Y:S06]  /*14490*/  @P1 BRA `(.L_x_1184) ;  /* 0x00000000001c1947 */ /* 0x000fec0003800000 */
[----:B------:R-:W0:Y:S02]  /*144a0*/  S2R R11, SR_TID.X ;  /* 0x00000000000b7919 */ /* 0x000e240000002100 */
[----:B0-----:R-:W-:Y:S01]  /*144b0*/  LOP3.LUT R12, R11, 0x1f, RZ, 0xc0, !PT ;  /* 0x0000001f0b0c7812 */ /* 0x001fe200078ec0ff */
[----:B------:R-:W-:-:S03]  /*144c0*/  IMAD.MOV.U32 R11, RZ, RZ, 0x4000 ;  /* 0x00004000ff0b7424 */ /* 0x000fc600078e00ff */
[----:B------:R-:W-:Y:S01]  /*144d0*/  ISETP.NE.AND P0, PT, R12, RZ, PT ;  /* 0x000000ff0c00720c */ /* 0x000fe20003f05270 */
[----:B------:R0:W-:-:S12]  /*144e0*/  SYNCS.ARRIVE.TRANS64 RZ, [R10+URZ+0x50], R11 ;  /* 0x0000500b0aff79a7 */ /* 0x0001d8000800003f */
[----:B0-----:R-:W-:Y:S05]  /*144f0*/  @!P0 BRA `(.L_x_1184) ;  /* 0x0000000000048947 */ /* 0x001fea0003800000 */
[----:B------:R-:W-:Y:S01]  /*14500*/  BPT.TRAP 0x1 ;  /* 0x000000040000795c */ /* 0x000fe20000300000 */
.L_x_1184:
[----:B------:R-:W-:Y:S05]  /*14510*/  BSYNC B2 ;  /* 0x0000000000027941 */ /* 0x000fea0003800000 */
.L_x_1183:
        /* <DEDUP_REMOVED lines=10> */
.L_x_1185:
        /* <DEDUP_REMOVED lines=12> */
.L_x_1174:
[----:B------:R-:W-:Y:S05]  /*14680*/  BSYNC B1 ;  /* 0x0000000000017941 */ /* 0x000fea0003800000 */
.L_x_1173:
[----:B------:R-:W2:Y:S01]  /*14690*/  LDL R2, [R1] ;  /* 0x0000000001027983 */ /* 0x000ea20000100800 */
[----:B------:R-:W-:Y:S01]  /*146a0*/  VIADD R23, R6, 0x1 ;  /* 0x0000000106177836 */ /* 0x000fe20000000000 */
[----:B------:R-:W-:Y:S01]  /*146b0*/  BSSY B1, `(.L_x_1186) ;  /* 0x000006f000017945 */ /* 0x000fe20003800000 */
[----:B------:R-:W-:-:S03]  /*146c0*/  VIADD R9, R0, 0xffffffff ;  /* 0xffffffff00097836 */ /* 0x000fc60000000000 */
        /* <DEDUP_REMOVED lines=28> */
.L_x_1188:
[----:B------:R-:W-:Y:S01]  /*14890*/  IMAD R2, R23, 0x8, R22 ;  /* 0x0000000817027824 */ /* 0x000fe200078e0216 */
[----:B------:R-:W-:Y:S01]  /*148a0*/  SHF.L.U32 R3, R26, 0x1f, RZ ;  /* 0x0000001f1a037819 */ /* 0x000fe200000006ff */
[----:B------:R-:W-:Y:S03]  /*148b0*/  BSSY B2, `(.L_x_1189) ;  /* 0x0000003000027945 */ /* 0x000fe60003800000 */
[----:B------:R-:W1:Y:S02]  /*148c0*/  SYNCS.PHASECHK.TRANS64.TRYWAIT P0, [R2+URZ+0x16840], R3 ;  /* 0x01684003020075a7 */ /* 0x000e64000800017f */
[----:B-1----:R-:W-:Y:S05]  /*148d0*/  @!P0 BRA `(.L_x_1190) ;  /* 0x0000002c00848947 */ /* 0x002fea0003800000 */
.L_x_1273:
[----:B------:R-:W-:Y:S05]  /*148e0*/  BSYNC B2 ;  /* 0x0000000000027941 */ /* 0x000fea0003800000 */
.L_x_1189:
        /* <DEDUP_REMOVED lines=12> */
.L_x_1192:
[----:B------:R-:W-:Y:S05]  /*149b0*/  BSYNC B2 ;  /* 0x0000000000027941 */ /* 0x000fea0003800000 */
.L_x_1191:
[----:B------:R-:W-:Y:S01]  /*149c0*/  IMAD.MOV.U32 R5, RZ, RZ, RZ ;  /* 0x000000ffff057224 */ /* 0x000fe200078e00ff */
[----:B------:R-:W-:Y:S01]  /*149d0*/  UIADD3 UR4, UP0, UR38, 0x370, URZ ;  /* 0x0000037026047890 */ /* 0x000fe2000ff1e03f */
[C---:B-1----:R-:W-:Y:S01]  /*149e0*/  IMAD R2, R23.reuse, 0x4000, R22 ;  /* 0x0000400017027824 */ /* 0x042fe200078e0216 */
        /* <DEDUP_REMOVED lines=9> */
.L_x_1193:
        /* <DEDUP_REMOVED lines=15> */
.L_x_1274:
[----:B------:R-:W-:Y:S05]  /*14b70*/  BSYNC B2 ;  /* 0x0000000000027941 */ /* 0x000fea0003800000 */
.L_x_1194:
[----:B------:R-:W-:Y:S01]  /*14b80*/  BSSY B2, `(.L_x_1196) ;  /* 0x000000b000027945 */ /* 0x000fe20003800000 */
[----:B0-----:R-:W-:Y:S02]  /*14b90*/  IMAD.MOV.U32 R2, RZ, RZ, 0x0 ;  /* 0x00000000ff027424 */ /* 0x001fe400078e00ff */
[----:B------:R-:W-:Y:S01]  /*14ba0*/  IMAD.MOV.U32 R3, RZ, RZ, 0x14f00000 ;  /* 0x14f00000ff037424 */ /* 0x000fe200078e00ff */
        /* <DEDUP_REMOVED lines=8> */
.L_x_1197:
[----:B------:R-:W-:Y:S05]  /*14c30*/  BSYNC B2 ;  /* 0x0000000000027941 */ /* 0x000fea0003800000 */
.L_x_1196:
        /* <DEDUP_REMOVED lines=10> */
.L_x_1198:
        /* <DEDUP_REMOVED lines=12> */
.L_x_1187:
[----:B------:R-:W-:Y:S05]  /*14da0*/  BSYNC B1 ;  /* 0x0000000000017941 */ /* 0x000fea0003800000 */
.L_x_1186:
[----:B------:R-:W-:Y:S01]  /*14db0*/  ISETP.GT.AND P0, PT, R9, R29, PT ;  /* 0x0000001d0900720c */ /* 0x000fe20003f04270 */
[----:B------:R-:W-:-:S12]  /*14dc0*/  VIADD R0, R0, 0xfffffffe ;  /* 0xfffffffe00007836 */ /* 0x000fd80000000000 */
[----:B------:R-:W-:Y:S05]  /*14dd0*/  @P0 BRA `(.L_x_1199) ;  /* 0xfffffff000680947 */ /* 0x000fea000383ffff */
.L_x_1157:
[----:B------:R-:W-:Y:S05]  /*14de0*/  BSYNC B0 ;  /* 0x0000000000007941 */ /* 0x000fea0003800000 */
.L_x_1156:
        /* <DEDUP_REMOVED lines=17> */
.L_x_1201:
[----:B------:R-:W-:Y:S05]  /*14f00*/  BSYNC B0 ;  /* 0x0000000000007941 */ /* 0x000fea0003800000 */
.L_x_1200:
[----:B------:R-:W2:Y:S01]  /*14f10*/  LDL R0, [R1] ;  /* 0x0000000001007983 */ /* 0x000ea20000100800 */
[----:B------:R-:W-:Y:S01]  /*14f20*/  BSSY B0, `(.L_x_1202) ;  /* 0x0000028000007945 */ /* 0x000fe20003800000 */
[----:B--2---:R-:W-:-:S13]  /*14f30*/  LOP3.LUT P0, RZ, R0, 0x1, RZ, 0xc0, !PT ;  /* 0x0000000100ff7812 */ /* 0x004fda000780c0ff */
[----:B------:R-:W-:Y:S05]  /*14f40*/  @!P0 BRA `(.L_x_1203) ;  /* 0x0000000000948947 */ /* 0x000fea0003800000 */
[----:B0-----:R-:W-:Y:S01]  /*14f50*/  IMAD R3, R23, 0x8, R22 ;  /* 0x0000000817037824 */ /* 0x001fe200078e0216 */
[----:B------:R-:W-:Y:S01]  /*14f60*/  SHF.L.U32 R0, R26, 0x1f, RZ ;  /* 0x0000001f1a007819 */ /* 0x000fe200000006ff */
[----:B------:R-:W-:Y:S01]  /*14f70*/  BSSY B1, `(.L_x_1204) ;  /* 0x0000004000017945 */ /* 0x000fe20003800000 */
[----:B------:R-:W-:Y:S02]  /*14f80*/  ISETP.NE.AND P1, PT, R6, RZ, PT ;  /* 0x000000ff0600720c */ /* 0x000fe40003f25270 */
[----:B------:R-:W0:Y:S02]  /*14f90*/  SYNCS.PHASECHK.TRANS64.TRYWAIT P0, [R3+URZ+0x16860], R0 ;  /* 0x01686000030075a7 */ /* 0x000e24000800017f */
[----:B0-----:R-:W-:Y:S09]  /*14fa0*/  @!P0 BRA `(.L_x_1205) ;  /* 0x0000002400f88947 */ /* 0x001ff20003800000 */
.L_x_1275:
[----:B------:R-:W-:Y:S05]  /*14fb0*/  BSYNC B1 ;  /* 0x0000000000017941 */ /* 0x000fea0003800000 */
.L_x_1204:
        /* <DEDUP_REMOVED lines=9> */
.L_x_1207:
[----:B------:R-:W-:Y:S05]  /*15050*/  BSYNC B1 ;  /* 0x0000000000017941 */ /* 0x000fea0003800000 */
.L_x_1206:
[----:B0-----:R-:W-:Y:S01]  /*15060*/  IMAD R0, R23, 0x4000, R22 ;  /* 0x0000400017007824 */ /* 0x001fe200078e0216 */
[----:B------:R-:W-:Y:S01]  /*15070*/  UIADD3 UR4, UP0, UR38, 0x470, URZ ;  /* 0x0000047026047890 */ /* 0x000fe2000ff1e03f */
[----:B------:R-:W-:Y:S01]  /*15080*/  IMAD R24, R24, 0x80, R27 ;  /* 0x0000008018187824 */ /* 0x000fe200078e021b */
[----:B------:R-:W-:Y:S01]  /*15090*/  PLOP3.LUT P0, PT, PT, PT, PT, 0x80, 0x0 ;  /* 0x000000000000781c */ /* 0x000fe20003f0f070 */
[----:B------:R-:W-:Y:S01]  /*150a0*/  VIADD R2, R3, 0x16850 ;  /* 0x0001685003027836 */ /* 0x000fe20000000000 */
[----:B------:R-:W-:Y:S01]  /*150b0*/  UIADD3.X UR5, URZ, UR39, URZ, UP0, !UPT ;  /* 0x000000273f057290 */ /* 0x000fe200087fe43f */
[----:B------:R-:W-:Y:S01]  /*150c0*/  VIADD R0, R0, 0x400 ;  /* 0x0000040000007836 */ /* 0x000fe20000000000 */
[----:B------:R-:W-:Y:S01]  /*150d0*/  UMOV UR6, 0x0 ;  /* 0x0000000000067882 */ /* 0x000fe20000000000 */
[----:B------:R-:W-:Y:S01]  /*150e0*/  UMOV UR7, 0x14f00000 ;  /* 0x14f0000000077882 */ /* 0x000fe20000000000 */
[----:B------:R-:W-:-:S08]  /*150f0*/  UMOV UR10, URZ ;  /* 0x0000003f000a7c82 */ /* 0x000fd00008000000 */
.L_x_1208:
        /* <DEDUP_REMOVED lines=10> */
.L_x_1203:
[----:B------:R-:W-:Y:S05]  /*151a0*/  BSYNC B0 ;  /* 0x0000000000007941 */ /* 0x000fea0003800000 */
.L_x_1202:
[----:B------:R-:W-:-:S05]  /*151b0*/  VIADD R23, R23, 0x1 ;  /* 0x0000000117177836 */ /* 0x000fca0000000000 */
[----:B------:R-:W-:-:S04]  /*151c0*/  ISETP.NE.AND P0, PT, R23, 0x2, PT ;  /* 0x000000021700780c */ /* 0x000fc80003f05270 */
[----:B0-----:R-:W-:Y:S02]  /*151d0*/  SEL R3, RZ, 0x1, P0 ;  /* 0x00000001ff037807 */ /* 0x001fe40000000000 */
[----:B------:R-:W-:Y:S02]  /*151e0*/  SEL R23, R23, RZ, P0 ;  /* 0x000000ff17177207 */ /* 0x000fe40000000000 */
[----:B------:R-:W-:-:S07]  /*151f0*/  LOP3.LUT R26, R26, R3, RZ, 0x3c, !PT ;  /* 0x000000031a1a7212 */ /* 0x000fce00078e3cff */
.L_x_1138:
[----:B------:R-:W-:Y:S05]  /*15200*/  BSYNC B7 ;  /* 0x0000000000077941 */ /* 0x000fea0003800000 */
.L_x_1136:
        /* <DEDUP_REMOVED lines=12> */
.L_x_1209:
[----:B------:R-:W1:Y:S01]  /*152d0*/  S2R R0, SR_TID.X ;  /* 0x0000000000007919 */ /* 0x000e620000002100 */
[----:B------:R-:W-:Y:S01]  /*152e0*/  UMOV UR4, 0xffffffff ;  /* 0xffffffff00047882 */ /* 0x000fe20000000000 */
[----:B-1----:R-:W-:-:S04]  /*152f0*/  LOP3.LUT R8, R0, 0x1f, RZ, 0xc0, !PT ;  /* 0x0000001f00087812 */ /* 0x002fc800078ec0ff */
[----:B------:R-:W-:Y:S01]  /*15300*/  ISETP.NE.AND P0, PT, R8, 0x1f, PT ;  /* 0x0000001f0800780c */ /* 0x000fe20003f05270 */
[----:B------:R-:W-:-:S12]  /*15310*/  BRA.DIV UR4, `(.L_x_1211) ;  /* 0x0000002604307947 */ /* 0x000fd8000b800000 */
[----:B------:R-:W-:Y:S01]  /*15320*/  IMAD.IADD R5, R19, 0x1, R8 ;  /* 0x0000000113057824 */ /* 0x000fe200078e0208 */
[----:B------:R-:W-:-:S04]  /*15330*/  ULDC UR4, c[0x0][0xc3c] ;  /* 0x00030f0000047ab9 */ /* 0x000fc80000000800 */
[----:B------:R-:W-:-:S13]  /*15340*/  ISETP.GE.OR P1, PT, R5, UR4, !P0 ;  /* 0x0000000405007c0c */ /* 0x000fda000c726670 */
[----:B------:R-:W1:Y:S02]  /*15350*/  @!P1 LDC.64 R2, c[0x0][0xc80] ;  /* 0x00032000ff029b82 */ /* 0x000e640000000a00 */
[----:B-1----:R-:W-:-:S06]  /*15360*/  @!P1 IMAD.WIDE R2, R5, 0x4, R2 ;  /* 0x0000000405029825 */ /* 0x002fcc00078e0202 */
[----:B------:R-:W2:Y:S01]  /*15370*/  @!P1 LDG.E R2, desc[UR50][R2.64] ;  /* 0x0000003202029981 */ /* 0x000ea2000c1e1900 */
[----:B------:R-:W-:Y:S01]  /*15380*/  IMAD.MOV.U32 R17, RZ, RZ, RZ ;  /* 0x000000ffff117224 */ /* 0x000fe200078e00ff */
[C---:B------:R-:W-:Y:S02]  /*15390*/  ISETP.GE.U32.AND P2, PT, R8.reuse, 0x2, PT ;  /* 0x000000020800780c */ /* 0x040fe40003f46070 */
[C---:B------:R-:W-:Y:S01]  /*153a0*/  ISETP.GE.U32.AND P3, PT, R8.reuse, 0x4, PT ;  /* 0x000000040800780c */ /* 0x040fe20003f66070 */
[----:B------:R-:W-:Y:S01]  /*153b0*/  SHFL.IDX PT, R0, R16, RZ, 0x1f ;  /* 0x00001fff10007589 */ /* 0x000fe200000e0000 */
[C---:B------:R-:W-:Y:S02]  /*153c0*/  ISETP.GE.U32.AND P4, PT, R8.reuse, 0x8, PT ;  /* 0x000000080800780c */ /* 0x040fe40003f86070 */
[C---:B------:R-:W-:Y:S01]  /*153d0*/  ISETP.GE.U32.AND P5, PT, R8.reuse, 0x10, PT ;  /* 0x000000100800780c */ /* 0x040fe20003fa6070 */
[----:B--2---:R-:W-:Y:S01]  /*153e0*/  @!P1 IMAD.MOV.U32 R17, RZ, RZ, R2 ;  /* 0x000000ffff119224 */ /* 0x004fe200078e0002 */
[----:B------:R-:W-:-:S04]  /*153f0*/  ISETP.NE.AND P1, PT, R8, RZ, PT ;  /* 0x000000ff0800720c */ /* 0x000fc80003f25270 */
[----:B------:R-:W1:Y:S02]  /*15400*/  SHFL.UP PT, R14, R17, 0x1, RZ ;  /* 0x04200000110e7989 */ /* 0x000e6400000e00ff */
[----:B-1----:R-:W-:-:S05]  /*15410*/  SEL R4, R14, RZ, P1 ;  /* 0x000000ff0e047207 */ /* 0x002fca0000800000 */
[----:B------:R-:W-:-:S05]  /*15420*/  IMAD.IADD R4, R17, 0x1, R4 ;  /* 0x0000000111047824 */ /* 0x000fca00078e0204 */
[----:B------:R-:W1:Y:S02]  /*15430*/  SHFL.UP PT, R14, R4, 0x2, RZ ;  /* 0x04400000040e7989 */ /* 0x000e6400000e00ff */
[----:B-1----:R-:W-:-:S05]  /*15440*/  SEL R5, R14, RZ, P2 ;  /* 0x000000ff0e057207 */ /* 0x002fca0001000000 */
[----:B------:R-:W-:Y:S02]  /*15450*/  IMAD.IADD R6, R4, 0x1, R5 ;  /* 0x0000000104067824 */ /* 0x000fe400078e0205 */
[----:B------:R-:W-:Y:S04]  /*15460*/  SHFL.IDX PT, R5, R16, 0x1, 0x1f ;  /* 0x00201f0010057f89 */ /* 0x000fe800000e0000 */
[----:B------:R-:W1:Y:S02]  /*15470*/  SHFL.UP PT, R14, R6, 0x4, RZ ;  /* 0x04800000060e7989 */ /* 0x000e6400000e00ff */
[----:B-1----:R-:W-:-:S05]  /*15480*/  SEL R3, R14, RZ, P3 ;  /* 0x000000ff0e037207 */ /* 0x002fca0001800000 */
[----:B------:R-:W-:-:S05]  /*15490*/  IMAD.IADD R2, R6, 0x1, R3 ;  /* 0x0000000106027824 */ /* 0x000fca00078e0203 */
[----:B------:R-:W1:Y:S02]  /*154a0*/  SHFL.UP PT, R14, R2, 0x8, RZ ;  /* 0x05000000020e7989 */ /* 0x000e6400000e00ff */
[----:B-1----:R-:W-:-:S05]  /*154b0*/  SEL R3, R14, RZ, P4 ;  /* 0x000000ff0e037207 */ /* 0x002fca0002000000 */
[----:B------:R-:W-:-:S05]  /*154c0*/  IMAD.IADD R3, R2, 0x1, R3 ;  /* 0x0000000102037824 */ /* 0x000fca00078e0203 */
[----:B------:R-:W1:Y:S02]  /*154d0*/  SHFL.UP PT, R14, R3, 0x10, RZ ;  /* 0x06000000030e7989 */ /* 0x000e6400000e00ff */
[----:B-1----:R-:W-:-:S05]  /*154e0*/  SEL R14, R14, RZ, P5 ;  /* 0x000000ff0e0e7207 */ /* 0x002fca0002800000 */
[----:B------:R-:W-:-:S05]  /*154f0*/  IMAD.IADD R2, R3, 0x1, R14 ;  /* 0x0000000103027824 */ /* 0x000fca00078e020e */
[----:B------:R1:W2:Y:S02]  /*15500*/  SHFL.IDX PT, R14, R2, 0x1f, 0x1f ;  /* 0x03e01f00020e7f89 */ /* 0x0002a400000e0000 */
.L_x_1285:
[----:B------:R-:W-:Y:S02]  /*15510*/  ULDC UR4, c[0x0][0xc38] ;  /* 0x00030e0000047ab9 */ /* 0x000fe40000000800 */
[----:B------:R-:W-:-:S04]  /*15520*/  IMAD.U32 R4, RZ, RZ, UR4 ;  /* 0x00000004ff047e24 */ /* 0x000fc8000f8e00ff */
[----:B--2---:R-:W-:-:S04]  /*15530*/  IMAD R14, R14, R4, RZ ;  /* 0x000000040e0e7224 */ /* 0x004fc800078e02ff */
[----:B------:R-:W-:-:S05]  /*15540*/  IMAD.IADD R5, R5, 0x1, R14 ;  /* 0x0000000105057824 */ /* 0x000fca00078e020e */
[----:B------:R-:W-:-:S13]  /*15550*/  ISETP.GT.AND P6, PT, R5, R0, PT ;  /* 0x000000000500720c */ /* 0x000fda0003fc4270 */
[----:B------:R-:W-:Y:S05]  /*15560*/  @P6 BRA `(.L_x_1212) ;  /* 0x00000000009c6947 */ /* 0x000fea0003800000 */
.L_x_1217:
[----:B-1----:R-:W1:Y:S01]  /*15570*/  LDC R2, c[0x0][0xc3c] ;  /* 0x00030f00ff027b82 */ /* 0x002e620000000800 */
[----:B------:R-:W-:-:S05]  /*15580*/  VIADD R19, R19, 0x1f ;  /* 0x0000001f13137836 */ /* 0x000fca0000000000 */
[----:B-1----:R-:W-:-:S13]  /*15590*/  ISETP.GE.AND P6, PT, R19, R2, PT ;  /* 0x000000021300720c */ /* 0x002fda0003fc6270 */
[----:B------:R-:W-:Y:S05]  /*155a0*/  @P6 BRA `(.L_x_1213) ;  /* 0x0000000400d06947 */ /* 0x000fea0003800000 */
[----:B------:R-:W1:Y:S01]  /*155b0*/  S2R R3, SR_TID.X ;  /* 0x0000000000037919 */ /* 0x000e620000002100 */
[----:B------:R-:W-:Y:S01]  /*155c0*/  BSSY B0, `(.L_x_1214) ;  /* 0x0000009000007945 */ /* 0x000fe20003800000 */
[----:B------:R-:W-:Y:S01]  /*155d0*/  IMAD.MOV.U32 R17, RZ, RZ, RZ ;  /* 0x000000ffff117224 */ /* 0x000fe200078e00ff */
[----:B-1----:R-:W-:-:S05]  /*155e0*/  LOP3.LUT R3, R3, 0x1f, RZ, 0xc0, !PT ;  /* 0x0000001f03037812 */ /* 0x002fca00078ec0ff */
[----:B------:R-:W-:-:S05]  /*155f0*/  IMAD.IADD R7, R19, 0x1, R3 ;  /* 0x0000000113077824 */ /* 0x000fca00078e0203 */
[----:B------:R-:W-:-:S13]  /*15600*/  ISETP.GE.OR P6, PT, R7, R2, !P0 ;  /* 0x000000020700720c */ /* 0x000fda00047c6670 */
[----:B------:R-:W-:Y:S05]  /*15610*/  @P6 BRA `(.L_x_1215) ;  /* 0x00000000000c6947 */ /* 0x000fea0003800000 */
[----:B------:R-:W1:Y:S02]  /*15620*/  LDC.64 R2, c[0x0][0xc80] ;  /* 0x00032000ff027b82 */ /* 0x000e640000000a00 */
[----:B-1----:R-:W-:-:S05]  /*15630*/  IMAD.WIDE R2, R7, 0x4, R2 ;  /* 0x0000000407027825 */ /* 0x002fca00078e0202 */
[----:B------:R1:W5:Y:S02]  /*15640*/  LDG.E R17, desc[UR50][R2.64] ;  /* 0x0000003202117981 */ /* 0x000364000c1e1900 */
.L_x_1215:
[----:B------:R-:W-:Y:S05]  /*15650*/  BSYNC B0 ;  /* 0x0000000000007941 */ /* 0x000fea0003800000 */
.L_x_1214:
[----:B------:R-:W-:-:S03]  /*15660*/  UMOV UR4, 0xffffffff ;  /* 0xffffffff00047882 */ /* 0x000fc60000000000 */
[----:B------:R-:W-:Y:S05]  /*15670*/  BRA.DIV UR4, `(.L_x_1216) ;  /* 0x00000026047c7947 */ /* 0x000fea000b800000 */
[----:B-----5:R-:W2:Y:S02]  /*15680*/  SHFL.UP PT, R14, R17, 0x1, RZ ;  /* 0x04200000110e7989 */ /* 0x020ea400000e00ff */
[----:B--2---:R-:W-:-:S05]  /*15690*/  SEL R14, R14, RZ, P1 ;  /* 0x000000ff0e0e7207 */ /* 0x004fca0000800000 */
[----:B------:R-:W-:-:S05]  /*156a0*/  IMAD.IADD R13, R17, 0x1, R14 ;  /* 0x00000001110d7824 */ /* 0x000fca00078e020e */
        /* <DEDUP_REMOVED lines=13> */
.L_x_1293:
[----:B------:R-:W-:Y:S02]  /*15780*/  ULDC UR4, c[0x0][0xc38] ;  /* 0x00030e0000047ab9 */ /* 0x000fe40000000800 */
[----:B------:R-:W-:-:S04]  /*15790*/  IMAD.U32 R4, RZ, RZ, UR4 ;  /* 0x00000004ff047e24 */ /* 0x000fc8000f8e00ff */
[----:B--2---:R-:W-:-:S04]  /*157a0*/  IMAD R14, R14, R4, RZ ;  /* 0x000000040e0e7224 */ /* 0x004fc800078e02ff */
[----:B------:R-:W-:-:S05]  /*157b0*/  IMAD.IADD R5, R14, 0x1, R5 ;  /* 0x000000010e057824 */ /* 0x000fca00078e0205 */
[----:B------:R-:W-:-:S13]  /*157c0*/  ISETP.GT.AND P6, PT, R5, R0, PT ;  /* 0x000000000500720c */ /* 0x000fda0003fc4270 */
[----:B------:R-:W-:Y:S05]  /*157d0*/  @!P6 BRA `(.L_x_1217) ;  /* 0xfffffffc0064e947 */ /* 0x000fea000383ffff */
.L_x_1212:
[----:B------:R-:W-:Y:S01]  /*157e0*/  IMAD.IADD R5, R5, 0x1, -R14 ;  /* 0x0000000105057824 */ /* 0x000fe200078e0a0e */
[----:B------:R-:W-:-:S03]  /*157f0*/  UMOV UR4, 0xffffffff ;  /* 0xffffffff00047882 */ /* 0x000fc60000000000 */
[----:B------:R-:W-:-:S05]  /*15800*/  IMAD R3, R2, R4, R5 ;  /* 0x0000000402037224 */ /* 0x000fca00078e0205 */
[----:B------:R-:W-:Y:S01]  /*15810*/  ISETP.GT.AND P6, PT, R3, R0, PT ;  /* 0x000000000300720c */ /* 0x000fe20003fc4270 */
[----:B------:R-:W-:-:S12]  /*15820*/  BRA.DIV UR4, `(.L_x_1218) ;  /* 0x0000002604cc7947 */ /* 0x000fd8000b800000 */
[----:B------:R-:W-:-:S04]  /*15830*/  VOTE.ANY R3, PT, !P6 ;  /* 0x0000000000037806 */ /* 0x000fc800070e0100 */
[----:B------:R-:W2:Y:S02]  /*15840*/  POPC R6, R3 ;  /* 0x0000000300067309 */ /* 0x000ea40000000000 */
[----:B--2---:R2:W3:Y:S02]  /*15850*/  SHFL.IDX PT, R17, R17, R6, 0x1f ;  /* 0x00001f0611117589 */ /* 0x0044e400000e0000 */
.L_x_1297:
[----:B------:R-:W-:Y:S01]  /*15860*/  ISETP.NE.AND P0, PT, R3, RZ, PT ;  /* 0x000000ff0300720c */ /* 0x000fe20003f05270 */
[----:B------:R-:W-:-:S12]  /*15870*/  IMAD.MOV.U32 R14, RZ, RZ, RZ ;  /* 0x000000ffff0e7224 */ /* 0x000fd800078e00ff */
[----:B------:R-:W-:Y:S05]  /*15880*/  @!P0 BRA `(.L_x_1219) ;  /* 0x0000000000108947 */ /* 0x000fea0003800000 */
[----:B------:R-:W-:Y:S01]  /*15890*/  UMOV UR4, 0xffffffff ;  /* 0xffffffff00047882 */ /* 0x000fe20000000000 */
[----:B------:R-:W-:Y:S02]  /*158a0*/  VIADD R12, R6, 0xffffffff ;  /* 0xffffffff060c7836 */ /* 0x000fe40000000000 */
[----:B------:R-:W-:Y:S05]  /*158b0*/  BRA.DIV UR4, `(.L_x_1220) ;  /* 0x0000002604f07947 */ /* 0x000fea000b800000 */
[----:B------:R4:W0:Y:S02]  /*158c0*/  SHFL.IDX PT, R14, R2, R12, 0x1f ;  /* 0x00001f0c020e7589 */ /* 0x00082400000e0000 */
.L_x_1219:
[----:B-1--4-:R-:W1:Y:S01]  /*158d0*/  LDC.64 R2, c[0x0][0xc90] ;  /* 0x00032400ff027b82 */ /* 0x012e620000000a00 */
[----:B------:R-:W-:-:S04]  /*158e0*/  IMAD.IADD R19, R6, 0x1, R19 ;  /* 0x0000000106137824 */ /* 0x000fc800078e0213 */
[----:B-1----:R-:W-:-:S05]  /*158f0*/  IMAD.WIDE R2, R19, 0x4, R2 ;  /* 0x0000000413027825 */ /* 0x002fca00078e0202 */
[----:B------:R1:W2:Y:S01]  /*15900*/  LDG.E R7, desc[UR50][R2.64] ;  /* 0x0000003202077981 */ /* 0x0002a2000c1e1900 */
[----:B0-----:R-:W-:Y:S02]  /*15910*/  IMAD R16, R14, R4, R5 ;  /* 0x000000040e107224 */ /* 0x001fe400078e0205 */
[----:B-1----:R-:W-:Y:S02]  /*15920*/  IMAD.MOV.U32 R2, RZ, RZ, RZ ;  /* 0x000000ffff027224 */ /* 0x002fe400078e00ff */
[----:B--23--:R-:W-:-:S05]  /*15930*/  IMAD R6, R17, R7, RZ ;  /* 0x0000000711067224 */ /* 0x00cfca00078e02ff */
[----:B------:R-:W-:-:S04]  /*15940*/  IABS R8, R6 ;  /* 0x0000000600087213 */ /* 0x000fc80000000000 */
[----:B------:R-:W0:Y:S08]  /*15950*/  I2F.RP R9, R8 ;  /* 0x0000000800097306 */ /* 0x000e300000209400 */
[----:B0-----:R-:W0:Y:S02]  /*15960*/  MUFU.RCP R9, R9 ;  /* 0x0000000900097308 */ /* 0x001e240000001000 */
[----:B0-----:R-:W-:-:S06]  /*15970*/  VIADD R10, R9, 0xffffffe ;  /* 0x0ffffffe090a7836 */ /* 0x001fcc0000000000 */
[----:B------:R-:W0:Y:S02]  /*15980*/  F2I.FTZ.U32.TRUNC.NTZ R3, R10 ;  /* 0x0000000a00037305 */ /* 0x000e24000021f000 */
[----:B0-----:R-:W-:-:S04]  /*15990*/  IMAD.MOV R11, RZ, RZ, -R3 ;  /* 0x000000ffff0b7224 */ /* 0x001fc800078e0a03 */
[----:B------:R-:W-:-:S04]  /*159a0*/  IMAD R5, R11, R8, RZ ;  /* 0x000000080b057224 */ /* 0x000fc800078e02ff */
[----:B------:R-:W-:-:S04]  /*159b0*/  IMAD.HI.U32 R2, R3, R5, R2 ;  /* 0x0000000503027227 */ /* 0x000fc800078e0002 */
[----:B------:R-:W-:Y:S01]  /*159c0*/  IMAD.IADD R5, R0, 0x1, -R16 ;  /* 0x0000000100057824 */ /* 0x000fe200078e0a10 */
[----:B------:R-:W-:-:S04]  /*159d0*/  IABS R0, R6 ;  /* 0x0000000600007213 */ /* 0x000fc80000000000 */
[----:B------:R-:W-:Y:S01]  /*159e0*/  IABS R3, R5 ;  /* 0x0000000500037213 */ /* 0x000fe20000000000 */
[----:B------:R-:W-:-:S04]  /*159f0*/  IMAD.MOV R0, RZ, RZ, -R0 ;  /* 0x000000ffff007224 */ /* 0x000fc800078e0a00 */
        /* <DEDUP_REMOVED lines=11> */
[----:B------:R-:W-:-:S05]  /*15ab0*/  @!P1 LOP3.LUT R2, RZ, R6, RZ, 0x33, !PT ;  /* 0x00000006ff029212 */ /* 0x000fca00078e33ff */
[----:B------:R-:W-:Y:S02]  /*15ac0*/  IMAD R0, R7, R2, RZ ;  /* 0x0000000207007224 */ /* 0x000fe400078e02ff */
[----:B------:R-:W-:Y:S02]  /*15ad0*/  IMAD.MOV R2, RZ, RZ, -R2 ;  /* 0x000000ffff027224 */ /* 0x000fe400078e0a02 */
[----:B------:R-:W-:Y:S02]  /*15ae0*/  IMAD.MOV R3, RZ, RZ, -R0 ;  /* 0x000000ffff037224 */ /* 0x000fe400078e0a00 */
[----:B------:R-:W-:-:S03]  /*15af0*/  IMAD R5, R6, R2, R5 ;  /* 0x0000000206057224 */ /* 0x000fc600078e0205 */
[----:B------:R-:W-:-:S04]  /*15b00*/  VIADDMNMX R4, R3, R4, R7, PT ;  /* 0x0000000403047246 */ /* 0x000fc80003800107 */
[-C--:B------:R-:W-:Y:S02]  /*15b10*/  IABS R7, R4.reuse ;  /* 0x0000000400077213 */ /* 0x080fe40000000000 */
[----:B------:R-:W-:Y:S02]  /*15b20*/  IABS R6, R4 ;  /* 0x0000000400067213 */ /* 0x000fe40000000000 */
[----:B------:R-:W0:Y:S03]  /*15b30*/  I2F.RP R8, R7 ;  /* 0x0000000700087306 */ /* 0x000e260000209400 */
[----:B------:R-:W-:-:S05]  /*15b40*/  IMAD.MOV R6, RZ, RZ, -R6 ;  /* 0x000000ffff067224 */ /* 0x000fca00078e0a06 */
[----:B0-----:R-:W0:Y:S02]  /*15b50*/  MUFU.RCP R8, R8 ;  /* 0x0000000800087308 */ /* 0x001e240000001000 */
[----:B0-----:R-:W-:-:S06]  /*15b60*/  VIADD R3, R8, 0xffffffe ;  /* 0x0ffffffe08037836 */ /* 0x001fcc0000000000 */
[----:B------:R-:W0:Y:S02]  /*15b70*/  F2I.FTZ.U32.TRUNC.NTZ R3, R3 ;  /* 0x0000000300037305 */ /* 0x000e24000021f000 */
[----:B0-----:R-:W-:-:S04]  /*15b80*/  IMAD.MOV R2, RZ, RZ, -R3 ;  /* 0x000000ffff027224 */ /* 0x001fc800078e0a03 */
[----:B------:R-:W-:Y:S02]  /*15b90*/  IMAD R9, R2, R7, RZ ;  /* 0x0000000702097224 */ /* 0x000fe400078e02ff */
[----:B------:R-:W-:-:S04]  /*15ba0*/  IMAD.MOV.U32 R2, RZ, RZ, RZ ;  /* 0x000000ffff027224 */ /* 0x000fc800078e00ff */
[----:B------:R-:W-:Y:S01]  /*15bb0*/  IMAD.HI.U32 R2, R3, R9, R2 ;  /* 0x0000000903027227 */ /* 0x000fe200078e0002 */
[----:B------:R-:W-:Y:S02]  /*15bc0*/  IABS R9, R5 ;  /* 0x0000000500097213 */ /* 0x000fe40000000000 */
[C---:B------:R-:W-:Y:S01]  /*15bd0*/  LOP3.LUT R3, R5.reuse, R4, RZ, 0x3c, !PT ;  /* 0x0000000405037212 */ /* 0x040fe200078e3cff */
[----:B------:R-:W-:Y:S02]  /*15be0*/  IMAD.IADD R5, R5, 0x1, R0 ;  /* 0x0000000105057824 */ /* 0x000fe400078e0200 */
[----:B------:R-:W-:Y:S01]  /*15bf0*/  IMAD.HI.U32 R2, R2, R9, RZ ;  /* 0x0000000902027227 */ /* 0x000fe200078e00ff */
[----:B------:R-:W-:-:S03]  /*15c00*/  ISETP.GE.AND P2, PT, R3, RZ, PT ;  /* 0x000000ff0300720c */ /* 0x000fc60003f46270 */
[----:B------:R-:W-:-:S05]  /*15c10*/  IMAD R6, R2, R6, R9 ;  /* 0x0000000602067224 */ /* 0x000fca00078e0209 */
[----:B------:R-:W-:-:S13]  /*15c20*/  ISETP.GT.U32.AND P1, PT, R7, R6, PT ;  /* 0x000000060700720c */ /* 0x000fda0003f24070 */
[----:B------:R-:W-:Y:S02]  /*15c30*/  @!P1 IMAD.IADD R6, R6, 0x1, -R7 ;  /* 0x0000000106069824 */ /* 0x000fe400078e0a07 */
[----:B------:R-:W-:Y:S01]  /*15c40*/  @!P1 VIADD R2, R2, 0x1 ;  /* 0x0000000102029836 */ /* 0x000fe20000000000 */
[----:B------:R-:W-:Y:S02]  /*15c50*/  ISETP.NE.AND P1, PT, R4, RZ, PT ;  /* 0x000000ff0400720c */ /* 0x000fe40003f25270 */
[----:B------:R-:W-:-:S13]  /*15c60*/  ISETP.GE.U32.AND P0, PT, R6, R7, PT ;  /* 0x000000070600720c */ /* 0x000fda0003f06070 */
[----:B------:R-:W-:-:S04]  /*15c70*/  @P0 VIADD R2, R2, 0x1 ;  /* 0x0000000102020836 */ /* 0x000fc80000000000 */
[----:B------:R-:W-:Y:S01]  /*15c80*/  @!P2 IMAD.MOV R2, RZ, RZ, -R2 ;  /* 0x000000ffff02a224 */ /* 0x000fe200078e0a02 */
[----:B------:R-:W-:Y:S01]  /*15c90*/  @!P1 LOP3.LUT R2, RZ, R4, RZ, 0x33, !PT ;  /* 0x00000004ff029212 */ /* 0x000fe200078e33ff */
[----:B------:R-:W-:-:S04]  /*15ca0*/  IMAD.MOV R4, RZ, RZ, -R4 ;  /* 0x000000ffff047224 */ /* 0x000fc800078e0a04 */
[----:B------:R-:W-:Y:S01]  /*15cb0*/  IMAD R18, R2, R4, R5 ;  /* 0x0000000402127224 */ /* 0x000fe200078e0205 */
[----:B------:R-:W-:-:S05]  /*15cc0*/  LOP3.LUT R2, RZ, R2, RZ, 0x33, !PT ;  /* 0x00000002ff027212 */ /* 0x000fca00078e33ff */
[----:B------:R-:W-:Y:S01]  /*15cd0*/  IMAD.IADD R17, R17, 0x1, R2 ;  /* 0x0000000111117824 */ /* 0x000fe200078e0202 */
[----:B------:R-:W-:Y:S06]  /*15ce0*/  BRA `(.L_x_1221) ;  /* 0x00000000001c7947 */ /* 0x000fec0003800000 */
.L_x_1213:
[----:B------:R-:W-:Y:S01]  /*15cf0*/  UMOV UR4, URZ ;  /* 0x0000003f00047c82 */ /* 0x000fe20008000000 */
[----:B------:R-:W-:Y:S01]  /*15d00*/  UMOV UR5, URZ ;  /* 0x0000003f00057c82 */ /* 0x000fe20008000000 */
[----:B------:R-:W-:Y:S01]  /*15d10*/  ULDC UR6, c[0x0][0xc3c] ;  /* 0x00030f0000067ab9 */ /* 0x000fe20000000800 */
[----:B------:R-:W-:Y:S02]  /*15d20*/  IMAD.MOV.U32 R16, RZ, RZ, R0 ;  /* 0x000000ffff107224 */ /* 0x000fe400078e0000 */
[----:B------:R-:W-:Y:S02]  /*15d30*/  IMAD.U32 R17, RZ, RZ, UR4 ;  /* 0x00000004ff117e24 */ /* 0x000fe4000f8e00ff */
[----:B------:R-:W-:Y:S02]  /*15d40*/  IMAD.U32 R18, RZ, RZ, UR5 ;  /* 0x00000005ff127e24 */ /* 0x000fe4000f8e00ff */
[----:B------:R-:W-:-:S07]  /*15d50*/  IMAD.U32 R19, RZ, RZ, UR6 ;  /* 0x00000006ff137e24 */ /* 0x000fce000f8e00ff */
.L_x_1221:
[----:B------:R-:W1:Y:S01]  /*15d60*/  S2R R0, SR_TID.X ;  /* 0x0000000000007919 */ /* 0x000e620000002100 */
[----:B------:R-:W-:Y:S05]  /*15d70*/  WARPSYNC.ALL ;  /* 0x0000000000007948 */ /* 0x000fea0003800000 */
[----:B------:R-:W-:Y:S01]  /*15d80*/  BAR.SYNC.DEFER_BLOCKING 0x4, 0x200 ;  /* 0x0108000000007b1d */ /* 0x000fe20000010000 */
[----:B-1----:R-:W-:-:S04]  /*15d90*/  LOP3.LUT R0, R0, 0x1f, RZ, 0xc0, !PT ;  /* 0x0000001f00007812 */ /* 0x002fc800078ec0ff */
[----:B------:R-:W-:-:S13]  /*15da0*/  ISETP.NE.AND P0, PT, R0, RZ, PT ;  /* 0x000000ff0000720c */ /* 0x000fda0003f05270 */
[----:B------:R-:W1:Y:S01]  /*15db0*/  @!P0 S2R R3, SR_CgaCtaId ;  /* 0x0000000000038919 */ /* 0x000e620000008800 */
[----:B------:R-:W-:-:S04]  /*15dc0*/  @!P0 MOV R0, 0x400 ;  /* 0x0000040000008802 */ /* 0x000fc80000000f00 */
[----:B-1----:R-:W-:-:S05]  /*15dd0*/  @!P0 LEA R22, R3, R0, 0x18 ;  /* 0x0000000003168211 */ /* 0x002fca00078ec0ff */
[----:B------:R1:W-:Y:S01]  /*15de0*/  @!P0 STS.128 [R22+0x168d0], R16 ;  /* 0x0168d01016008388 */ /* 0x0003e20000000c00 */
[----:B------:R-:W-:Y:S06]  /*15df0*/  BAR.ARV 0x5, 0x200 ;  /* 0x0148000000007b1d */ /* 0x000fec0000002000 */
.L_x_1210:
[----:B------:R-:W-:Y:S02]  /*15e00*/  ULDC UR4, c[0x0][0xc3c] ;  /* 0x00030f0000047ab9 */ /* 0x000fe40000000800 */
[----:B---3--:R-:W-:-:S13]  /*15e10*/  ISETP.GE.AND P0, PT, R19, UR4, PT ;  /* 0x0000000413007c0c */ /* 0x008fda000bf06270 */
[----:B------:R-:W-:Y:S05]  /*15e20*/  @!P0 BRA `(.L_x_1222) ;  /* 0xffffffb400b88947 */ /* 0x000fea000383ffff */
[----:B------:R-:W-:Y:S05]  /*15e30*/  BSYNC B8 ;  /* 0x0000000000087941 */ /* 0x000fea0003800000 */
.L_x_1124:
[----:B0-----:R-:W3:Y:S01]  /*15e40*/  LDL.LU R0, [R1+0x24] ;  /* 0x0000240001007983 */ /* 0x001ee20000300800 */
[----:B------:R-:W-:Y:S01]  /*15e50*/  BSSY B0, `(.L_x_1223) ;  /* 0x000000b000007945 */ /* 0x000fe20003800000 */
[----:B------:R-:W0:Y:S01]  /*15e60*/  S2R R5, SR_CgaCtaId ;  /* 0x0000000000057919 */ /* 0x000e220000008800 */
[----:B---3--:R-:W-:-:S05]  /*15e70*/  VIADD R0, R0, 0x1 ;  /* 0x0000000100007836 */ /* 0x008fca0000000000 */
[----:B------:R-:W-:-:S04]  /*15e80*/  LEA.HI R2, R0, R0, RZ, 0x1 ;  /* 0x0000000000027211 */ /* 0x000fc800078f08ff */
[----:B------:R-:W-:Y:S02]  /*15e90*/  LOP3.LUT R3, R2, 0xfffffffe, RZ, 0xc0, !PT ;  /* 0xfffffffe02037812 */ /* 0x000fe400078ec0ff */
[----:B------:R-:W-:-:S03]  /*15ea0*/  MOV R2, 0x400 ;  /* 0x0000040000027802 */ /* 0x000fc60000000f00 */
[----:B------:R-:W-:Y:S01]  /*15eb0*/  IMAD.IADD R0, R0, 0x1, -R3 ;  /* 0x0000000100007824 */ /* 0x000fe200078e0a03 */
[----:B0-----:R-:W-:-:S04]  /*15ec0*/  LEA R9, R5, R2, 0x18 ;  /* 0x0000000205097211 */ /* 0x001fc800078ec0ff */
[----:B------:R-:W-:-:S04]  /*15ed0*/  SHF.L.U32 R0, R0, 0x1f, RZ ;  /* 0x0000001f00007819 */ /* 0x000fc800000006ff */
[----:B------:R-:W0:Y:S02]  /*15ee0*/  SYNCS.PHASECHK.TRANS64.TRYWAIT P0, [R9+URZ+0x16820], R0 ;  /* 0x01682000090075a7 */ /* 0x000e24000800017f */
[----:B0-----:R-:W-:Y:S05]  /*15ef0*/  @!P0 BRA `(.L_x_1224) ;  /* 0x0000002000848947 */ /* 0x001fea0003800000 */
.L_x_1300:
[----:B------:R-:W-:Y:S05]  /*15f00*/  BSYNC B0 ;  /* 0x0000000000007941 */ /* 0x000fea0003800000 */
.L_x_1223:
[----:B------:R-:W-:-:S03]  /*15f10*/  UMOV UR4, 0xffffffff ;  /* 0xffffffff00047882 */ /* 0x000fc60000000000 */
[----:B------:R-:W-:Y:S05]  /*15f20*/  BRA.DIV UR4, `(.L_x_1225) ;  /* 0x00000022048c7947 */ /* 0x000fea000b800000 */
[----:B0-----:R-:W0:Y:S02]  /*15f30*/  S2R R0, SR_TID.X ;  /* 0x0000000000007919 */ /* 0x001e240000002100 */
[----:B0-----:R-:W-:-:S04]  /*15f40*/  SHF.R.U32.HI R0, RZ, 0x5, R0 ;  /* 0x00000005ff007819 */ /* 0x001fc80000011600 */
[----:B------:R-:W-:-:S05]  /*15f50*/  LOP3.LUT R0, R0, 0x3, RZ, 0xc0, !PT ;  /* 0x0000000300007812 */ /* 0x000fca00078ec0ff */
[----:B------:R0:W3:Y:S02]  /*15f60*/  SHFL.IDX PT, R14, R0, RZ, 0x1f ;  /* 0x00001fff000e7589 */ /* 0x0000e400000e0000 */
.L_x_1303:
[----:B---3--:R-:W-:Y:S01]  /*15f70*/  ISETP.NE.AND P0, PT, R14, RZ, PT ;  /* 0x000000ff0e00720c */ /* 0x008fe20003f05270 */
[----:B------:R-:W-:-:S12]  /*15f80*/  BSSY B0, `(.L_x_1226) ;  /* 0x0000024000007945 */ /* 0x000fd80003800000 */
[----:B------:R-:W-:Y:S05]  /*15f90*/  @P0 BRA `(.L_x_1227) ;  /* 0x0000000000880947 */ /* 0x000fea0003800000 */
[----:B------:R-:W-:-:S03]  /*15fa0*/  UMOV UR4, 0xffffffff ;  /* 0xffffffff00047882 */ /* 0x000fc60000000000 */
[----:B------:R-:W-:Y:S05]  /*15fb0*/  BRA.DIV UR4, `(.L_x_1228) ;  /* 0x00000022049c7947 */ /* 0x000fea000b800000 */
[----:B------:R-:W-:-:S13]  /*15fc0*/  ELECT P6, URZ, PT ;  /* 0x00000000003f782f */ /* 0x000fda00038c0000 */
.L_x_1306:
[----:B------:R-:W-:Y:S05]  /*15fd0*/  @!P6 BRA `(.L_x_1227) ;  /* 0x000000000078e947 */ /* 0x000fea0003800000 */
[----:B------:R-:W-:-:S06]  /*15fe0*/  ULOP3.LUT UR4, UR36, 0x2, URZ, 0xfc, !UPT ;  /* 0x0000000224047892 */ /* 0x000fcc000f8efc3f */
[----:B0-----:R-:W-:-:S05]  /*15ff0*/  IMAD.U32 R0, RZ, RZ, UR4 ;  /* 0x00000004ff007e24 */ /* 0x001fca000f8e00ff */
[----:B------:R-:W-:-:S13]  /*16000*/  ISETP.NE.AND P2, PT, R0, 0x3, PT ;  /* 0x000000030000780c */ /* 0x000fda0003f45270 */
[----:B------:R-:W-:Y:S05]  /*16010*/  @!P2 BRA `(.L_x_1229) ;  /* 0x000000000004a947 */ /* 0x000fea0003800000 */
[----:B------:R-:W-:Y:S01]  /*16020*/  BPT.TRAP 0x1 ;  /* 0x000000040000795c */ /* 0x000fe20000300000 */
.L_x_1229:
[----:B------:R-:W-:Y:S01]  /*16030*/  VIADD R0, R9, 0x16840 ;  /* 0x0001684009007836 */ /* 0x000fe20000000000 */
[----:B------:R-:W-:Y:S01]  /*16040*/  SHF.L.U32 R4, R26, 0x1f, RZ ;  /* 0x0000001f1a047819 */ /* 0x000fe200000006ff */
[C---:B------:R-:W-:Y:S02]  /*16050*/  VIADD R2, R23.reuse, 0x1 ;  /* 0x0000000117027836 */ /* 0x040fe40000000000 */
[----:B------:R-:W-:-:S03]  /*16060*/  IMAD R5, R23, 0x8, R0 ;  /* 0x0000000817057824 */ /* 0x000fc600078e0200 */
[C---:B------:R-:W-:Y:S01]  /*16070*/  ISETP.NE.AND P1, PT, R2.reuse, 0x2, PT ;  /* 0x000000020200780c */ /* 0x040fe20003f25270 */
[----:B------:R-:W0:Y:S03]  /*16080*/  SYNCS.PHASECHK.TRANS64.TRYWAIT P0, [R5+URZ], R4 ;  /* 0x00000004050075a7 */ /* 0x000e26000800017f */
[----:B------:R-:W-:Y:S02]  /*16090*/  SEL R3, RZ, 0x1, P1 ;  /* 0x00000001ff037807 */ /* 0x000fe40000800000 */
[----:B------:R-:W-:Y:S02]  /*160a0*/  SEL R7, R2, RZ, P1 ;  /* 0x000000ff02077207 */ /* 0x000fe40000800000 */
[----:B------:R-:W-:-:S03]  /*160b0*/  LOP3.LUT R2, R26, R3, RZ, 0x3c, !PT ;  /* 0x000000031a027212 */ /* 0x000fc600078e3cff */
[----:B------:R-:W-:Y:S01]  /*160c0*/  IMAD R3, R7, 0x8, R0 ;  /* 0x0000000807037824 */ /* 0x000fe200078e0200 */
[----:B------:R-:W-:Y:S01]  /*160d0*/  SHF.L.U32 R2, R2, 0x1f, RZ ;  /* 0x0000001f02027819 */ /* 0x000fe200000006ff */
[----:B0-----:R-:W-:Y:S06]  /*160e0*/  @!P0 BRA `(.L_x_1230) ;  /* 0x0000002000708947 */ /* 0x001fec0003800000 */
.L_x_1307:
[----:B------:R-:W3:Y:S02]  /*160f0*/  SYNCS.PHASECHK.TRANS64.TRYWAIT P0, [R3+URZ], R2 ;  /* 0x00000002030075a7 */ /* 0x000ee4000800017f */
[----:B---3--:R-:W-:Y:S05]  /*16100*/  @!P0 BRA `(.L_x_1231) ;  /* 0x00000020007c8947 */ /* 0x008fea0003800000 */
.L_x_1308:
[----:B------:R-:W-:Y:S05]  /*16110*/  @!P2 BRA `(.L_x_1232) ;  /* 0x000000000004a947 */ /* 0x000fea0003800000 */
[----:B------:R-:W-:Y:S01]  /*16120*/  BPT.TRAP 0x1 ;  /* 0x000000040000795c */ /* 0x000fe20000300000 */
.L_x_1232:
[----:B------:R-:W-:-:S04]  /*16130*/  VIADD R0, R9, 0x16860 ;  /* 0x0001686009007836 */ /* 0x000fc80000000000 */
[----:B------:R-:W-:-:S04]  /*16140*/  IMAD R23, R23, 0x8, R0 ;  /* 0x0000000817177824 */ /* 0x000fc800078e0200 */
[----:B------:R-:W4:Y:S02]  /*16150*/  SYNCS.PHASECHK.TRANS64.TRYWAIT P0, [R23+URZ], R4 ;  /* 0x00000004170075a7 */ /* 0x000f24000800017f */
[----:B----4-:R-:W-:Y:S05]  /*16160*/  @!P0 BRA `(.L_x_1233) ;  /* 0x0000002000788947 */ /* 0x010fea0003800000 */
.L_x_1309:
[----:B------:R-:W-:-:S07]  /*16170*/  IMAD R7, R7, 0x8, R0 ;  /* 0x0000000807077824 */ /* 0x000fce00078e0200 */
.L_x_1234:
[----:B------:R0:W0:Y:S02]  /*16180*/  SYNCS.PHASECHK.TRANS64.TRYWAIT P0, [R7+URZ], R2 ;  /* 0x00000002070075a7 */ /* 0x000024000800017f */
[----:B0-----:R-:W-:Y:S05]  /*16190*/  @!P0 NANOSLEEP.SYNCS 0x989680 ;  /* 0x009896800000895d */ /* 0x001fea0003900000 */
[----:B------:R-:W0:Y:S02]  /*161a0*/  @!P0 SYNCS.PHASECHK.TRANS64 P0, [R7+URZ], R2 ;  /* 0x00000002070085a7 */ /* 0x000e24000800007f */
[----:B0-----:R-:W-:Y:S05]  /*161b0*/  @!P0 BRA `(.L_x_1234) ;  /* 0xfffffffc00f08947 */ /* 0x001fea000383ffff */
.L_x_1227:
[----:B------:R-:W-:Y:S05]  /*161c0*/  BSYNC B0 ;  /* 0x0000000000007941 */ /* 0x000fea0003800000 */
.L_x_1226:
[----:B------:R-:W-:Y:S05]  /*161d0*/  EXIT ;  /* 0x000000000000794d */ /* 0x000fea0003800000 */
.L_x_1038:
[----:B0-----:R-:W-:-:S04]  /*161e0*/  IMAD.U32 R3, RZ, RZ, UR45 ;  /* 0x0000002dff037e24 */ /* 0x001fc8000f8e00ff */
[----:B------:R0:W1:Y:S03]  /*161f0*/  SYNCS.PHASECHK.TRANS64.TRYWAIT P1, [R3+URZ+0x16800], R0 ;  /* 0x01680000030075a7 */ /* 0x000066000802017f */
[----:B-1----:R-:W-:Y:S05]  /*16200*/  @!P1 NANOSLEEP.SYNCS 0x989680 ;  /* 0x009896800000995d */ /* 0x002fea0003900000 */
[----:B------:R-:W1:Y:S02]  /*16210*/  @!P1 SYNCS.PHASECHK.TRANS64 P1, [R3+URZ+0x16800], R0 ;  /* 0x01680000030095a7 */ /* 0x000e64000802007f */
[----:B-1----:R-:W-:Y:S05]  /*16220*/  @!P1 BRA `(.L_x_1038) ;  /* 0xfffffffc00ec9947 */ /* 0x002fea000383ffff */
[----:B------:R-:W-:Y:S05]  /*16230*/  BRA `(.L_x_1235) ;  /* 0xfffffeb800247947 */ /* 0x000fea000383ffff */
.L_x_1042:
[----:B-1----:R1:W2:Y:S02]  /*16240*/  SYNCS.PHASECHK.TRANS64.TRYWAIT P2, [R15+URZ+0x16830], R0 ;  /* 0x016830000f0075a7 */ /* 0x0022a4000804017f */
[----:B--2---:R-:W-:Y:S05]  /*16250*/  @!P2 NANOSLEEP.SYNCS 0x989680 ;  /* 0x009896800000a95d */ /* 0x004fea0003900000 */
[----:B------:R-:W2:Y:S02]  /*16260*/  @!P2 SYNCS.PHASECHK.TRANS64 P2, [R15+URZ+0x16830], R0 ;  /* 0x016830000f00a5a7 */ /* 0x000ea4000804007f */
[----:B--2---:R-:W-:Y:S05]  /*16270*/  @!P2 BRA `(.L_x_1042) ;  /* 0xfffffffc00f0a947 */ /* 0x004fea000383ffff */
[----:B------:R-:W-:Y:S05]  /*16280*/  BRA `(.L_x_1041) ;  /* 0xfffffeb800487947 */ /* 0x000fea000383ffff */
.L_x_1058:
[----:B-1----:R-:W-:-:S04]  /*16290*/  IMAD.U32 R8, RZ, RZ, UR6 ;  /* 0x00000006ff087e24 */ /* 0x002fc8000f8e00ff */
[----:B------:R1:W2:Y:S03]  /*162a0*/  SYNCS.PHASECHK.TRANS64.TRYWAIT P2, [R8+URZ+0x16830], R5 ;  /* 0x01683005080075a7 */ /* 0x0002a6000804017f */
[----:B--2---:R-:W-:Y:S05]  /*162b0*/  @!P2 NANOSLEEP.SYNCS 0x989680 ;  /* 0x009896800000a95d */ /* 0x004fea0003900000 */
[----:B------:R-:W2:Y:S02]  /*162c0*/  @!P2 SYNCS.PHASECHK.TRANS64 P2, [R8+URZ+0x16830], R5 ;  /* 0x016830050800a5a7 */ /* 0x000ea4000804007f */
[----:B--2---:R-:W-:Y:S05]  /*162d0*/  @!P2 BRA `(.L_x_1058) ;  /* 0xfffffffc00eca947 */ /* 0x004fea000383ffff */
[----:B------:R-:W-:Y:S05]  /*162e0*/  BRA `(.L_x_1055) ;  /* 0xfffffef000b87947 */ /* 0x000fea000383ffff */
.L_x_1062:
[----:B-1----:R-:W-:-:S04]  /*162f0*/  IMAD.U32 R8, RZ, RZ, UR6 ;  /* 0x00000006ff087e24 */ /* 0x002fc8000f8e00ff */
[----:B------:R1:W2:Y:S03]  /*16300*/  SYNCS.PHASECHK.TRANS64.TRYWAIT P2, [R8+URZ+0x16850], R5 ;  /* 0x01685005080075a7 */ /* 0x0002a6000804017f */
[----:B--2---:R-:W-:Y:S05]  /*16310*/  @!P2 NANOSLEEP.SYNCS 0x989680 ;  /* 0x009896800000a95d */ /* 0x004fea0003900000 */
[----:B------:R-:W2:Y:S02]  /*16320*/  @!P2 SYNCS.PHASECHK.TRANS64 P2, [R8+URZ+0x16850], R5 ;  /* 0x016850050800a5a7 */ /* 0x000ea4000804007f */
[----:B--2---:R-:W-:Y:S05]  /*16330*/  @!P2 BRA `(.L_x_1062) ;  /* 0xfffffffc00eca947 */ /* 0x004fea000383ffff */
[----:B------:R-:W-:Y:S05]  /*16340*/  BRA `(.L_x_1059) ;  /* 0xfffffef400287947 */ /* 0x000fea000383ffff */
.L_x_1079:
[----:B-1----:R-:W-:-:S04]  /*16350*/  IMAD.U32 R9, RZ, RZ, UR6 ;  /* 0x00000006ff097e24 */ /* 0x002fc8000f8e00ff */
[----:B------:R1:W2:Y:S03]  /*16360*/  SYNCS.PHASECHK.TRANS64.TRYWAIT P2, [R9+URZ+0x16830], R4 ;  /* 0x01683004090075a7 */ /* 0x0002a6000804017f */
[----:B--2---:R-:W-:Y:S05]  /*16370*/  @!P2 NANOSLEEP.SYNCS 0x989680 ;  /* 0x009896800000a95d */ /* 0x004fea0003900000 */
[----:B------:R-:W2:Y:S02]  /*16380*/  @!P2 SYNCS.PHASECHK.TRANS64 P2, [R9+URZ+0x16830], R4 ;  /* 0x016830040900a5a7 */ /* 0x000ea4000804007f */
[----:B--2---:R-:W-:Y:S05]  /*16390*/  @!P2 BRA `(.L_x_1079) ;  /* 0xfffffffc00eca947 */ /* 0x004fea000383ffff */
[----:B------:R-:W-:Y:S05]  /*163a0*/  BRA `(.L_x_1076) ;  /* 0xffffff28009c7947 */ /* 0x000fea000383ffff */
.L_x_1083:
[----:B-1----:R-:W-:-:S04]  /*163b0*/  IMAD.U32 R9, RZ, RZ, UR6 ;  /* 0x00000006ff097e24 */ /* 0x002fc8000f8e00ff */
[----:B------:R1:W2:Y:S03]  /*163c0*/  SYNCS.PHASECHK.TRANS64.TRYWAIT P2, [R9+URZ+0x16850], R4 ;  /* 0x01685004090075a7 */ /* 0x0002a6000804017f */
[----:B--2---:R-:W-:Y:S05]  /*163d0*/  @!P2 NANOSLEEP.SYNCS 0x989680 ;  /* 0x009896800000a95d */ /* 0x004fea0003900000 */
[----:B------:R-:W2:Y:S02]  /*163e0*/  @!P2 SYNCS.PHASECHK.TRANS64 P2, [R9+URZ+0x16850], R4 ;  /* 0x016850040900a5a7 */ /* 0x000ea4000804007f */
[----:B--2---:R-:W-:Y:S05]  /*163f0*/  @!P2 BRA `(.L_x_1083) ;  /* 0xfffffffc00eca947 */ /* 0x004fea000383ffff */
[----:B------:R-:W-:Y:S05]  /*16400*/  BRA `(.L_x_1080) ;  /* 0xffffff2c000c7947 */ /* 0x000fea000383ffff */
.L_x_1089:
[----:B-1----:R-:W-:-:S04]  /*16410*/  IMAD.U32 R9, RZ, RZ, UR6 ;  /* 0x00000006ff097e24 */ /* 0x002fc8000f8e00ff */
[----:B------:R1:W2:Y:S03]  /*16420*/  SYNCS.PHASECHK.TRANS64.TRYWAIT P2, [R9+URZ+0x16830], R4 ;  /* 0x01683004090075a7 */ /* 0x0002a6000804017f */
[----:B--2---:R-:W-:Y:S05]  /*16430*/  @!P2 NANOSLEEP.SYNCS 0x989680 ;  /* 0x009896800000a95d */ /* 0x004fea0003900000 */
[----:B------:R-:W2:Y:S02]  /*16440*/  @!P2 SYNCS.PHASECHK.TRANS64 P2, [R9+URZ+0x16830], R4 ;  /* 0x016830040900a5a7 */ /* 0x000ea4000804007f */
[----:B--2---:R-:W-:Y:S05]  /*16450*/  @!P2 BRA `(.L_x_1089) ;  /* 0xfffffffc00eca947 */ /* 0x004fea000383ffff */
[----:B------:R-:W-:Y:S05]  /*16460*/  BRA `(.L_x_1086) ;  /* 0xffffff4c00ac7947 */ /* 0x000fea000383ffff */
.L_x_1093:
[----:B-1----:R-:W-:-:S04]  /*16470*/  IMAD.U32 R9, RZ, RZ, UR6 ;  /* 0x00000006ff097e24 */ /* 0x002fc8000f8e00ff */
[----:B------:R1:W2:Y:S03]  /*16480*/  SYNCS.PHASECHK.TRANS64.TRYWAIT P2, [R9+URZ+0x16850], R4 ;  /* 0x01685004090075a7 */ /* 0x0002a6000804017f */
[----:B--2---:R-:W-:Y:S05]  /*16490*/  @!P2 NANOSLEEP.SYNCS 0x989680 ;  /* 0x009896800000a95d */ /* 0x004fea0003900000 */
[----:B------:R-:W2:Y:S02]  /*164a0*/  @!P2 SYNCS.PHASECHK.TRANS64 P2, [R9+URZ+0x16850], R4 ;  /* 0x016850040900a5a7 */ /* 0x000ea4000804007f */
[----:B--2---:R-:W-:Y:S05]  /*164b0*/  @!P2 BRA `(.L_x_1093) ;  /* 0xfffffffc00eca947 */ /* 0x004fea000383ffff */
[----:B------:R-:W-:Y:S05]  /*164c0*/  BRA `(.L_x_1090) ;  /* 0xffffff50001c7947 */ /* 0x000fea000383ffff */
.L_x_1106:
[----:B-1----:R-:W-:-:S04]  /*164d0*/  IMAD.U32 R5, RZ, RZ, UR5 ;  /* 0x00000005ff057e24 */ /* 0x002fc8000f8e00ff */
[----:B------:R1:W2:Y:S03]  /*164e0*/  SYNCS.PHASECHK.TRANS64.TRYWAIT P0, [R5+URZ+0x16850], R0 ;  /* 0x01685000050075a7 */ /* 0x0002a6000800017f */
[----:B--2---:R-:W-:Y:S05]  /*164f0*/  @!P0 NANOSLEEP.SYNCS 0x989680 ;  /* 0x009896800000895d */ /* 0x004fea0003900000 */
[----:B------:R-:W2:Y:S02]  /*16500*/  @!P0 SYNCS.PHASECHK.TRANS64 P0, [R5+URZ+0x16850], R0 ;  /* 0x01685000050085a7 */ /* 0x000ea4000800007f */
[----:B--2---:R-:W-:Y:S05]  /*16510*/  @!P0 BRA `(.L_x_1106) ;  /* 0xfffffffc00ec8947 */ /* 0x004fea000383ffff */
[----:B------:R-:W-:Y:S05]  /*16520*/  BRA `(.L_x_1105) ;  /* 0xffffff8000a87947 */ /* 0x000fea000383ffff */
.L_x_1144:
[----:B------:R-:W0:Y:S01]  /*16530*/  S2R R20, SR_TID.X ;  /* 0x0000000000147919 */ /* 0x000e220000002100 */
[----:B------:R-:W-:Y:S01]  /*16540*/  BSSY B0, `(.L_x_1236) ;  /* 0x000000a000007945 */ /* 0x000fe20003800000 */
[----:B------:R-:W-:Y:S02]  /*16550*/  IMAD.MOV.U32 R12, RZ, RZ, RZ ;  /* 0x000000ffff0c7224 */ /* 0x000fe400078e00ff */
        /* <DEDUP_REMOVED lines=8> */
.L_x_1237:
[----:B------:R-:W-:Y:S05]  /*165e0*/  BSYNC B0 ;  /* 0x0000000000007941 */ /* 0x000fea0003800000 */
.L_x_1236:
[----:B------:R-:W-:Y:S05]  /*165f0*/  BRA `(.L_x_1238) ;  /* 0xffffffbc005c7947 */ /* 0x000fea000383ffff */
.L_x_1146:
[----:B------:R-:W-:Y:S01]  /*16600*/  BSSY B0, `(.L_x_1239) ;  /* 0x0000006000007945 */ /* 0x000fe20003800000 */
[----:B------:R-:W-:-:S07]  /*16610*/  IMAD.MOV.U32 R15, RZ, RZ, -0x1 ;  /* 0xffffffffff0f7424 */ /* 0x000fce00078e00ff */
[----:B01----:R-:W-:Y:S05]  /*16620*/  WARPSYNC.COLLECTIVE R15, `(.L_x_1240) ;  /* 0x000000000f0c7348 */ /* 0x003fea0003c00000 */
[----:B------:R-:W-:Y:S02]  /*16630*/  ELECT P6, UR62, PT ;  /* 0x00000000003e782f */ /* 0x000fe400038c0000 */
[----:B------:R-:W-:Y:S01]  /*16640*/  MOV R14, UR62 ;  /* 0x0000003e000e7c02 */ /* 0x000fe20008000f00 */
[----:B01----:R-:W-:Y:S10]  /*16650*/  ENDCOLLECTIVE ;  /* 0x000000000000791b */ /* 0x003ff40003800000 */
.L_x_1240:
[----:B------:R-:W-:Y:S05]  /*16660*/  BSYNC B0 ;  /* 0x0000000000007941 */ /* 0x000fea0003800000 */
.L_x_1239:
[----:B------:R-:W-:Y:S05]  /*16670*/  BRA `(.L_x_1241) ;  /* 0xffffffbc00647947 */ /* 0x000fea000383ffff */
.L_x_1148:
[----:B0-----:R0:W2:Y:S02]  /*16680*/  SYNCS.PHASECHK.TRANS64.TRYWAIT P0, [R3+URZ+0x16840], R0 ;  /* 0x01684000030075a7 */ /* 0x0010a4000800017f */
[----:B--2---:R-:W-:Y:S05]  /*16690*/  @!P0 NANOSLEEP.SYNCS 0x989680 ;  /* 0x009896800000895d */ /* 0x004fea0003900000 */
[----:B------:R-:W2:Y:S02]  /*166a0*/  @!P0 SYNCS.PHASECHK.TRANS64 P0, [R3+URZ+0x16840], R0 ;  /* 0x01684000030085a7 */ /* 0x000ea4000800007f */
[----:B--2---:R-:W-:Y:S05]  /*166b0*/  @!P0 BRA `(.L_x_1148) ;  /* 0xfffffffc00f08947 */ /* 0x004fea000383ffff */
[----:B------:R-:W-:Y:S05]  /*166c0*/  BRA `(.L_x_1242) ;  /* 0xffffffbc00c07947 */ /* 0x000fea000383ffff */
.L_x_1152:
[----:B------:R-:W2:Y:S01]  /*166d0*/  LDL.LU R11, [R1+0x10] ;  /* 0x00001000010b7983 */ /* 0x000ea20000300800 */
[----:B------:R-:W-:Y:S02]  /*166e0*/  IMAD.MOV.U32 R3, RZ, RZ, R12 ;  /* 0x000000ffff037224 */ /* 0x000fe400078e000c */
[----:B------:R-:W-:Y:S02]  /*166f0*/  IMAD.MOV.U32 R13, RZ, RZ, R4 ;  /* 0x000000ffff0d7224 */ /* 0x000fe400078e0004 */
[----:B------:R-:W-:Y:S02]  /*16700*/  IMAD.MOV.U32 R12, RZ, RZ, RZ ;  /* 0x000000ffff0c7224 */ /* 0x000fe400078e00ff */
[----:B------:R-:W-:Y:S02]  /*16710*/  IMAD.MOV.U32 R15, RZ, RZ, -0x1 ;  /* 0xffffffffff0f7424 */ /* 0x000fe400078e00ff */
[----:B------:R-:W-:Y:S02]  /*16720*/  IMAD.IADD R3, R21, 0x1, R3 ;  /* 0x0000000115037824 */ /* 0x000fe400078e0203 */
[----:B--2---:R-:W-:-:S02]  /*16730*/  IMAD R6, R11, R9, RZ ;  /* 0x000000090b067224 */ /* 0x004fc400078e02ff */
[----:B------:R-:W-:-:S03]  /*16740*/  IMAD.MOV.U32 R11, RZ, RZ, 0x181f ;  /* 0x0000181fff0b7424 */ /* 0x000fc600078e00ff */
[----:B------:R-:W-:-:S13]  /*16750*/  ISETP.GE.AND P1, PT, R3, R6, PT ;  /* 0x000000060300720c */ /* 0x000fda0003f26270 */
[----:B-----5:R-:W-:Y:S05]  /*16760*/  WARPSYNC.COLLECTIVE R15, `(.L_x_1243) ;  /* 0x000000000f087348 */ /* 0x020fea0003c00000 */
[----:B------:R0:W1:Y:S02]  /*16770*/  SHFL.IDX P6, R14, R13, R12, R11 ;  /* 0x0000000c0d0e7389 */ /* 0x00006400000c000b */
[----:B01---5:R-:W-:Y:S01]  /*16780*/  ENDCOLLECTIVE ;  /* 0x000000000000791b */ /* 0x023fe20003800000 */
.L_x_1243:
[----:B------:R-:W-:Y:S02]  /*16790*/  IMAD.MOV.U32 R13, RZ, RZ, R0 ;  /* 0x000000ffff0d7224 */ /* 0x000fe400078e0000 */
[----:B------:R-:W-:-:S07]  /*167a0*/  IMAD.MOV.U32 R7, RZ, RZ, R14 ;  /* 0x000000ffff077224 */ /* 0x000fce00078e000e */
[----:B------:R-:W-:Y:S05]  /*167b0*/  WARPSYNC.COLLECTIVE R15, `(.L_x_1244) ;  /* 0x000000000f087348 */ /* 0x000fea0003c00000 */
[----:B------:R0:W1:Y:S02]  /*167c0*/  SHFL.IDX P6, R14, R13, R12, R11 ;  /* 0x0000000c0d0e7389 */ /* 0x00006400000c000b */
[----:B01----:R-:W-:Y:S01]  /*167d0*/  ENDCOLLECTIVE ;  /* 0x000000000000791b */ /* 0x003fe20003800000 */
.L_x_1244:
[----:B------:R-:W-:Y:S02]  /*167e0*/  IMAD.MOV.U32 R13, RZ, RZ, R4 ;  /* 0x000000ffff0d7224 */ /* 0x000fe400078e0004 */
[----:B------:R-:W-:Y:S02]  /*167f0*/  IMAD.MOV.U32 R12, RZ, RZ, 0x1 ;  /* 0x00000001ff0c7424 */ /* 0x000fe400078e00ff */
[----:B------:R-:W-:-:S07]  /*16800*/  IMAD.MOV.U32 R8, RZ, RZ, R14 ;  /* 0x000000ffff087224 */ /* 0x000fce00078e000e */
[----:B------:R-:W-:Y:S05]  /*16810*/  WARPSYNC.COLLECTIVE R15, `(.L_x_1245) ;  /* 0x000000000f087348 */ /* 0x000fea0003c00000 */
[----:B------:R0:W1:Y:S02]  /*16820*/  SHFL.IDX P6, R14, R13, R12, R11 ;  /* 0x0000000c0d0e7389 */ /* 0x00006400000c000b */
[----:B01----:R-:W-:Y:S01]  /*16830*/  ENDCOLLECTIVE ;  /* 0x000000000000791b */ /* 0x003fe20003800000 */
.L_x_1245:
[----:B------:R-:W-:-:S05]  /*16840*/  @!P1 LEA R8, P2, R20, R8, 0x1 ;  /* 0x0000000814089211 */ /* 0x000fca00078408ff */
[----:B------:R-:W-:-:S04]  /*16850*/  @!P1 IMAD.X R7, RZ, RZ, R7, P2 ;  /* 0x000000ffff079224 */ /* 0x000fc800010e0607 */
        /* <DEDUP_REMOVED lines=12> */
.L_x_1246:
[----:B------:R-:W-:Y:S02]  /*16920*/  IMAD.MOV.U32 R13, RZ, RZ, R4 ;  /* 0x000000ffff0d7224 */ /* 0x000fe400078e0004 */
[----:B------:R-:W-:Y:S02]  /*16930*/  IMAD.MOV.U32 R12, RZ, RZ, 0x2 ;  /* 0x00000002ff0c7424 */ /* 0x000fe400078e00ff */
[----:B------:R-:W-:-:S07]  /*16940*/  IMAD.MOV.U32 R8, RZ, RZ, R14 ;  /* 0x000000ffff087224 */ /* 0x000fce00078e000e */
[----:B------:R-:W-:Y:S05]  /*16950*/  WARPSYNC.COLLECTIVE R15, `(.L_x_1247) ;  /* 0x000000000f087348 */ /* 0x000fea0003c00000 */
[----:B------:R0:W1:Y:S02]  /*16960*/  SHFL.IDX P6, R14, R13, R12, R11 ;  /* 0x0000000c0d0e7389 */ /* 0x00006400000c000b */
[----:B01----:R-:W-:Y:S01]  /*16970*/  ENDCOLLECTIVE ;  /* 0x000000000000791b */ /* 0x003fe20003800000 */
.L_x_1247:
        /* <DEDUP_REMOVED lines=14> */
.L_x_1248:
[----:B------:R-:W-:Y:S02]  /*16a60*/  IMAD.MOV.U32 R13, RZ, RZ, R4 ;  /* 0x000000ffff0d7224 */ /* 0x000fe400078e0004 */
[----:B------:R-:W-:Y:S02]  /*16a70*/  IMAD.MOV.U32 R12, RZ, RZ, 0x3 ;  /* 0x00000003ff0c7424 */ /* 0x000fe400078e00ff */
[----:B------:R-:W-:-:S07]  /*16a80*/  IMAD.MOV.U32 R8, RZ, RZ, R14 ;  /* 0x000000ffff087224 */ /* 0x000fce00078e000e */
[----:B------:R-:W-:Y:S05]  /*16a90*/  WARPSYNC.COLLECTIVE R15, `(.L_x_1249) ;  /* 0x000000000f087348 */ /* 0x000fea0003c00000 */
[----:B------:R0:W1:Y:S02]  /*16aa0*/  SHFL.IDX P6, R14, R13, R12, R11 ;  /* 0x0000000c0d0e7389 */ /* 0x00006400000c000b */
[----:B01----:R-:W-:Y:S01]  /*16ab0*/  ENDCOLLECTIVE ;  /* 0x000000000000791b */ /* 0x003fe20003800000 */
.L_x_1249:
        /* <DEDUP_REMOVED lines=14> */
.L_x_1250:
[----:B------:R-:W-:Y:S02]  /*16ba0*/  IMAD.MOV.U32 R13, RZ, RZ, R4 ;  /* 0x000000ffff0d7224 */ /* 0x000fe400078e0004 */
[----:B------:R-:W-:Y:S02]  /*16bb0*/  IMAD.MOV.U32 R12, RZ, RZ, 0x4 ;  /* 0x00000004ff0c7424 */ /* 0x000fe400078e00ff */
[----:B------:R-:W-:-:S07]  /*16bc0*/  IMAD.MOV.U32 R8, RZ, RZ, R14 ;  /* 0x000000ffff087224 */ /* 0x000fce00078e000e */
[----:B------:R-:W-:Y:S05]  /*16bd0*/  WARPSYNC.COLLECTIVE R15, `(.L_x_1251) ;  /* 0x000000000f087348 */ /* 0x000fea0003c00000 */
[----:B------:R0:W1:Y:S02]  /*16be0*/  SHFL.IDX P6, R14, R13, R12, R11 ;  /* 0x0000000c0d0e7389 */ /* 0x00006400000c000b */
[----:B01----:R-:W-:Y:S01]  /*16bf0*/  ENDCOLLECTIVE ;  /* 0x000000000000791b */ /* 0x003fe20003800000 */
.L_x_1251:
        /* <DEDUP_REMOVED lines=14> */
.L_x_1252:
[----:B------:R-:W-:Y:S02]  /*16ce0*/  IMAD.MOV.U32 R13, RZ, RZ, R4 ;  /* 0x000000ffff0d7224 */ /* 0x000fe400078e0004 */
[----:B------:R-:W-:Y:S02]  /*16cf0*/  IMAD.MOV.U32 R12, RZ, RZ, 0x5 ;  /* 0x00000005ff0c7424 */ /* 0x000fe400078e00ff */
[----:B------:R-:W-:-:S07]  /*16d00*/  IMAD.MOV.U32 R8, RZ, RZ, R14 ;  /* 0x000000ffff087224 */ /* 0x000fce00078e000e */
[----:B------:R-:W-:Y:S05]  /*16d10*/  WARPSYNC.COLLECTIVE R15, `(.L_x_1253) ;  /* 0x000000000f087348 */ /* 0x000fea0003c00000 */
[----:B------:R0:W1:Y:S02]  /*16d20*/  SHFL.IDX P6, R14, R13, R12, R11 ;  /* 0x0000000c0d0e7389 */ /* 0x00006400000c000b */
[----:B01----:R-:W-:Y:S01]  /*16d30*/  ENDCOLLECTIVE ;  /* 0x000000000000791b */ /* 0x003fe20003800000 */
.L_x_1253:
        /* <DEDUP_REMOVED lines=14> */
.L_x_1254:
[----:B------:R-:W-:Y:S02]  /*16e20*/  IMAD.MOV.U32 R13, RZ, RZ, R4 ;  /* 0x000000ffff0d7224 */ /* 0x000fe400078e0004 */
[----:B------:R-:W-:Y:S02]  /*16e30*/  IMAD.MOV.U32 R12, RZ, RZ, 0x6 ;  /* 0x00000006ff0c7424 */ /* 0x000fe400078e00ff */
[----:B------:R-:W-:-:S07]  /*16e40*/  IMAD.MOV.U32 R8, RZ, RZ, R14 ;  /* 0x000000ffff087224 */ /* 0x000fce00078e000e */
[----:B------:R-:W-:Y:S05]  /*16e50*/  WARPSYNC.COLLECTIVE R15, `(.L_x_1255) ;  /* 0x000000000f087348 */ /* 0x000fea0003c00000 */
[----:B------:R0:W1:Y:S02]  /*16e60*/  SHFL.IDX P6, R14, R13, R12, R11 ;  /* 0x0000000c0d0e7389 */ /* 0x00006400000c000b */
[----:B01----:R-:W-:Y:S01]  /*16e70*/  ENDCOLLECTIVE ;  /* 0x000000000000791b */ /* 0x003fe20003800000 */
.L_x_1255:
        /* <DEDUP_REMOVED lines=14> */
.L_x_1256:
[----:B------:R-:W-:Y:S02]  /*16f60*/  IMAD.MOV.U32 R13, RZ, RZ, R4 ;  /* 0x000000ffff0d7224 */ /* 0x000fe400078e0004 */
[----:B------:R-:W-:Y:S02]  /*16f70*/  IMAD.MOV.U32 R12, RZ, RZ, 0x7 ;  /* 0x00000007ff0c7424 */ /* 0x000fe400078e00ff */
[----:B------:R-:W-:-:S07]  /*16f80*/  IMAD.MOV.U32 R8, RZ, RZ, R14 ;  /* 0x000000ffff087224 */ /* 0x000fce00078e000e */
[----:B------:R-:W-:Y:S05]  /*16f90*/  WARPSYNC.COLLECTIVE R15, `(.L_x_1257) ;  /* 0x000000000f087348 */ /* 0x000fea0003c00000 */
[----:B------:R0:W1:Y:S02]  /*16fa0*/  SHFL.IDX P6, R14, R13, R12, R11 ;  /* 0x0000000c0d0e7389 */ /* 0x00006400000c000b */
[----:B01----:R-:W-:Y:S01]  /*16fb0*/  ENDCOLLECTIVE ;  /* 0x000000000000791b */ /* 0x003fe20003800000 */
.L_x_1257:
[----:B------:R-:W-:-:S05]  /*16fc0*/  @!P1 LEA R8, P2, R20, R8, 0x1 ;  /* 0x0000000814089211 */ /* 0x000fca00078408ff */
[----:B------:R-:W-:-:S04]  /*16fd0*/  @!P1 IMAD.X R7, RZ, RZ, R7, P2 ;  /* 0x000000ffff079224 */ /* 0x000fc800010e0607 */
[----:B------:R-:W-:Y:S02]  /*16fe0*/  @!P1 IMAD.MOV.U32 R9, RZ, RZ, R7 ;  /* 0x000000ffff099224 */ /* 0x000fe400078e0007 */
[----:B------:R-:W-:Y:S02]  /*16ff0*/  IMAD.MOV.U32 R13, RZ, RZ, R0 ;  /* 0x000000ffff0d7224 */ /* 0x000fe400078e0000 */
[----:B------:R-:W-:Y:S01]  /*17000*/  VIADD R7, R3, 0x70 ;  /* 0x0000007003077836 */ /* 0x000fe20000000000 */
[----:B------:R-:W-:Y:S01]  /*17010*/  @!PT LDS RZ, [RZ] ;  /* 0x00000000fffff984 */ /* 0x000fe20000000800 */
[----:B------:R-:W-:Y:S01]  /*17020*/  @!PT LDS RZ, [RZ] ;  /* 0x00000000fffff984 */ /* 0x000fe20000000800 */
[----:B------:R-:W-:Y:S01]  /*17030*/  @!PT LDS RZ, [RZ] ;  /* 0x00000000fffff984 */ /* 0x000fe20000000800 */
[----:B------:R0:W-:Y:S04]  /*17040*/  @!P1 LDGSTS.E.BYPASS.LTC128B.128 [R10+0xb400], desc[UR50][R8.64], !P0 ;  /* 0x0b400000080a9fae */ /* 0x0001e8000c101d72 */
[----:B------:R-:W-:Y:S01]  /*17050*/  ISETP.GE.AND P1, PT, R7, R6, PT ;  /* 0x000000060700720c */ /* 0x000fe20003f26270 */
[----:B------:R-:W-:-:S02]  /*17060*/  VIADD R7, R3, 0x80 ;  /* 0x0000008003077836 */ /* 0x000fc40000000000 */
[----:B------:R-:W-:-:S10]  /*17070*/  IMAD.MOV.U32 R4, RZ, RZ, R14 ;  /* 0x000000ffff047224 */ /* 0x000fd400078e000e */
[----:B0-----:R-:W-:Y:S05]  /*17080*/  WARPSYNC.COLLECTIVE R15, `(.L_x_1258) ;  /* 0x000000000f087348 */ /* 0x001fea0003c00000 */
[----:B------:R1:W2:Y:S02]  /*17090*/  SHFL.IDX P6, R14, R13, R12, R11 ;  /* 0x0000000c0d0e7389 */ /* 0x0002a400000c000b */
[----:B012---:R-:W-:Y:S01]  /*170a0*/  ENDCOLLECTIVE ;  /* 0x000000000000791b */ /* 0x007fe20003800000 */
.L_x_1258:
[----:B------:R-:W-:Y:S01]  /*170b0*/  ISETP.GE.AND P2, PT, R7, R6, PT ;  /* 0x000000060700720c */ /* 0x000fe20003f46270 */
[----:B------:R-:W-:Y:S02]  /*170c0*/  IMAD.MOV.U32 R13, RZ, RZ, R2 ;  /* 0x000000ffff0d7224 */ /* 0x000fe400078e0002 */
[----:B------:R-:W-:Y:S02]  /*170d0*/  IMAD.MOV.U32 R12, RZ, RZ, RZ ;  /* 0x000000ffff0c7224 */ /* 0x000fe400078e00ff */
[----:B------:R-:W-:-:S08]  /*170e0*/  IMAD.MOV.U32 R8, RZ, RZ, R14 ;  /* 0x000000ffff087224 */ /* 0x000fd000078e000e */
[----:B------:R-:W-:Y:S05]  /*170f0*/  WARPSYNC.COLLECTIVE R15, `(.L_x_1259) ;  /* 0x000000000f087348 */ /* 0x000fea0003c00000 */
[----:B------:R0:W1:Y:S02]  /*17100*/  SHFL.IDX P6, R14, R13, R12, R11 ;  /* 0x0000000c0d0e7389 */ /* 0x00006400000c000b */
[----:B01----:R-:W-:Y:S01]  /*17110*/  ENDCOLLECTIVE ;  /* 0x000000000000791b */ /* 0x003fe20003800000 */
.L_x_1259:
        /* <DEDUP_REMOVED lines=12> */
.L_x_1260:
[----:B------:R-:W-:Y:S02]  /*171e0*/  IMAD.MOV.U32 R13, RZ, RZ, R2 ;  /* 0x000000ffff0d7224 */ /* 0x000fe400078e0002 */
[----:B------:R-:W-:Y:S02]  /*171f0*/  IMAD.MOV.U32 R12, RZ, RZ, 0x1 ;  /* 0x00000001ff0c7424 */ /* 0x000fe400078e00ff */
[----:B------:R-:W-:-:S07]  /*17200*/  IMAD.MOV.U32 R7, RZ, RZ, R14 ;  /* 0x000000ffff077224 */ /* 0x000fce00078e000e */
[----:B------:R-:W-:Y:S05]  /*17210*/  WARPSYNC.COLLECTIVE R15, `(.L_x_1261) ;  /* 0x000000000f087348 */ /* 0x000fea0003c00000 */
[----:B------:R0:W1:Y:S02]  /*17220*/  SHFL.IDX P6, R14, R13, R12, R11 ;  /* 0x0000000c0d0e7389 */ /* 0x00006400000c000b */
[----:B01----:R-:W-:Y:S01]  /*17230*/  ENDCOLLECTIVE ;  /* 0x000000000000791b */ /* 0x003fe20003800000 */
.L_x_1261:
[----:B------:R-:W-:Y:S01]  /*17240*/  @!P2 LEA R8, P1, R20, R7, 0x1 ;  /* 0x000000071408a211 */ /* 0x000fe200078208ff */
[----:B------:R-:W-:-:S04]  /*17250*/  VIADD R7, R3, 0x90 ;  /* 0x0000009003077836 */ /* 0x000fc80000000000 */
[----:B------:R-:W-:Y:S01]  /*17260*/  @!P2 IMAD.X R9, RZ, RZ, R0, P1 ;  /* 0x000000ffff09a224 */ /* 0x000fe200008e0600 */
[----:B------:R-:W-:-:S04]  /*17270*/  ISETP.GE.AND P1, PT, R7, R6, PT ;  /* 0x000000060700720c */ /* 0x000fc80003f26270 */
        /* <DEDUP_REMOVED lines=9> */
.L_x_1262:
[----:B------:R-:W-:Y:S02]  /*17310*/  IMAD.MOV.U32 R13, RZ, RZ, R2 ;  /* 0x000000ffff0d7224 */ /* 0x000fe400078e0002 */
[----:B------:R-:W-:Y:S01]  /*17320*/  IMAD.MOV.U32 R12, RZ, RZ, 0x2 ;  /* 0x00000002ff0c7424 */ /* 0x000fe200078e00ff */
[----:B------:R-:W-:-:S05]  /*17330*/  @!P1 LEA R14, P2, R20, R14, 0x1 ;  /* 0x0000000e140e9211 */ /* 0x000fca00078408ff */
[----:B------:R-:W-:-:S08]  /*17340*/  @!P1 IMAD.MOV.U32 R8, RZ, RZ, R14 ;  /* 0x000000ffff089224 */ /* 0x000fd000078e000e */
[----:B------:R-:W-:Y:S05]  /*17350*/  WARPSYNC.COLLECTIVE R15, `(.L_x_1263) ;  /* 0x000000000f087348 */ /* 0x000fea0003c00000 */
[----:B------:R0:W1:Y:S02]  /*17360*/  SHFL.IDX P6, R14, R13, R12, R11 ;  /* 0x0000000c0d0e7389 */ /* 0x00006400000c000b */
[----:B01----:R-:W-:Y:S01]  /*17370*/  ENDCOLLECTIVE ;  /* 0x000000000000791b */ /* 0x003fe20003800000 */
.L_x_1263:
[----:B------:R-:W-:-:S04]  /*17380*/  @!P1 IMAD.X R7, RZ, RZ, R0, P2 ;  /* 0x000000ffff079224 */ /* 0x000fc800010e0600 */
[----:B------:R-:W-:Y:S02]  /*17390*/  @!P1 IMAD.MOV.U32 R9, RZ, RZ, R7 ;  /* 0x000000ffff099224 */ /* 0x000fe400078e0007 */
[----:B------:R-:W-:-:S03]  /*173a0*/  VIADD R7, R3, 0xa0 ;  /* 0x000000a003077836 */ /* 0x000fc60000000000 */
[----:B------:R-:W-:Y:S01]  /*173b0*/  @!PT LDS RZ, [RZ] ;  /* 0x00000000fffff984 */ /* 0x000fe20000000800 */
[----:B------:R-:W-:Y:S01]  /*173c0*/  @!PT LDS RZ, [RZ] ;  /* 0x00000000fffff984 */ /* 0x000fe20000000800 */
[----:B------:R-:W-:Y:S01]  /*173d0*/  @!PT LDS RZ, [RZ] ;  /* 0x00000000fffff984 */ /* 0x000fe20000000800 */
[----:B------:R0:W-:Y:S02]  /*173e0*/  @!P1 LDGSTS.E.BYPASS.LTC128B.128 [R10+0xcc00], desc[UR50][R8.64], !P0 ;  /* 0x0cc00000080a9fae */ /* 0x0001e4000c101d72 */
[----:B------:R-:W-:Y:S01]  /*173f0*/  ISETP.GE.AND P1, PT, R7, R6, PT ;  /* 0x000000060700720c */ /* 0x000fe20003f26270 */
[----:B------:R-:W-:Y:S02]  /*17400*/  IMAD.MOV.U32 R13, RZ, RZ, R5 ;  /* 0x000000ffff0d7224 */ /* 0x000fe400078e0005 */
[----:B------:R-:W-:-:S10]  /*17410*/  IMAD.MOV.U32 R0, RZ, RZ, R14 ;  /* 0x000000ffff007224 */ /* 0x000fd400078e000e */
[----:B0-----:R-:W-:Y:S05]  /*17420*/  WARPSYNC.COLLECTIVE R15, `(.L_x_1264) ;  /* 0x000000000f087348 */ /* 0x001fea0003c00000 */
[----:B------:R1:W2:Y:S02]  /*17430*/  SHFL.IDX P6, R14, R13, R12, R11 ;  /* 0x0000000c0d0e7389 */ /* 0x0002a400000c000b */
[----:B012---:R-:W-:Y:S01]  /*17440*/  ENDCOLLECTIVE ;  /* 0x000000000000791b */ /* 0x007fe20003800000 */
.L_x_1264:
[----:B------:R-:W-:Y:S02]  /*17450*/  IMAD.MOV.U32 R13, RZ, RZ, R2 ;  /* 0x000000ffff0d7224 */ /* 0x000fe400078e0002 */
[----:B------:R-:W-:Y:S01]  /*17460*/  IMAD.MOV.U32 R12, RZ, RZ, 0x3 ;  /* 0x00000003ff0c7424 */ /* 0x000fe200078e00ff */
[----:B------:R-:W-:-:S13]  /*17470*/  @!P1 LEA R8, P2, R20, R14, 0x1 ;  /* 0x0000000e14089211 */ /* 0x000fda00078408ff */
[----:B------:R-:W-:Y:S05]  /*17480*/  WARPSYNC.COLLECTIVE R15, `(.L_x_1265) ;  /* 0x000000000f087348 */ /* 0x000fea0003c00000 */
[----:B------:R0:W1:Y:S02]  /*17490*/  SHFL.IDX P6, R14, R13, R12, R11 ;  /* 0x0000000c0d0e7389 */ /* 0x00006400000c000b */
[----:B01----:R-:W-:Y:S01]  /*174a0*/  ENDCOLLECTIVE ;  /* 0x000000000000791b */ /* 0x003fe20003800000 */
.L_x_1265:
        /* <DEDUP_REMOVED lines=10> */
.L_x_1266:
[----:B------:R-:W-:Y:S05]  /*17550*/  BRA `(.L_x_1267) ;  /* 0xffffffbc00e47947 */ /* 0x000fea000383ffff */
.L_x_1155:
[----:B0-----:R0:W1:Y:S02]  /*17560*/  SYNCS.PHASECHK.TRANS64.TRYWAIT P0, [R22+URZ+0x16820], R3 ;  /* 0x01682003160075a7 */ /* 0x001064000800017f */
[----:B-1----:R-:W-:Y:S05]  /*17570*/  @!P0 NANOSLEEP.SYNCS 0x989680 ;  /* 0x009896800000895d */ /* 0x002fea0003900000 */
[----:B------:R-:W1:Y:S02]  /*17580*/  @!P0 SYNCS.PHASECHK.TRANS64 P0, [R22+URZ+0x16820], R3 ;  /* 0x01682003160085a7 */ /* 0x000e64000800007f */
[----:B-1----:R-:W-:Y:S05]  /*17590*/  @!P0 BRA `(.L_x_1155) ;  /* 0xfffffffc00f08947 */ /* 0x002fea000383ffff */
[----:B------:R-:W-:Y:S05]  /*175a0*/  BRA `(.L_x_1268) ;  /* 0xffffffc000507947 */ /* 0x000fea000383ffff */
.L_x_1164:
[----:B-1----:R1:W2:Y:S02]  /*175b0*/  SYNCS.PHASECHK.TRANS64.TRYWAIT P0, [R2+URZ+0x16840], R3 ;  /* 0x01684003020075a7 */ /* 0x0022a4000800017f */
[----:B--2---:R-:W-:Y:S05]  /*175c0*/  @!P0 NANOSLEEP.SYNCS 0x989680 ;  /* 0x009896800000895d */ /* 0x004fea0003900000 */
[----:B------:R-:W2:Y:S02]  /*175d0*/  @!P0 SYNCS.PHASECHK.TRANS64 P0, [R2+URZ+0x16840], R3 ;  /* 0x01684003020085a7 */ /* 0x000ea4000800007f */
[----:B--2---:R-:W-:Y:S05]  /*175e0*/  @!P0 BRA `(.L_x_1164) ;  /* 0xfffffffc00f08947 */ /* 0x004fea000383ffff */
[----:B------:R-:W-:Y:S05]  /*175f0*/  BRA `(.L_x_1269) ;  /* 0xffffffc000fc7947 */ /* 0x000fea000383ffff */
.L_x_1169:
[----:B0-----:R0:W1:Y:S02]  /*17600*/  SYNCS.PHASECHK.TRANS64.TRYWAIT P0, [R3+URZ+0x60], R2 ;  /* 0x00006002030075a7 */ /* 0x001064000800017f */
[----:B-1----:R-:W-:Y:S05]  /*17610*/  @!P0 NANOSLEEP.SYNCS 0x989680 ;  /* 0x009896800000895d */ /* 0x002fea0003900000 */
[----:B------:R-:W1:Y:S02]  /*17620*/  @!P0 SYNCS.PHASECHK.TRANS64 P0, [R3+URZ+0x60], R2 ;  /* 0x00006002030085a7 */ /* 0x000e64000800007f */
[----:B-1----:R-:W-:Y:S05]  /*17630*/  @!P0 BRA `(.L_x_1169) ;  /* 0xfffffffc00f08947 */ /* 0x002fea000383ffff */
[----:B------:R-:W-:Y:S05]  /*17640*/  BRA `(.L_x_1270) ;  /* 0xffffffc400887947 */ /* 0x000fea000383ffff */
.L_x_1177:
[----:B-1----:R1:W2:Y:S02]  /*17650*/  SYNCS.PHASECHK.TRANS64.TRYWAIT P0, [R2+URZ+0x16840], R3 ;  /* 0x01684003020075a7 */ /* 0x0022a4000800017f */
[----:B--2---:R-:W-:Y:S05]  /*17660*/  @!P0 NANOSLEEP.SYNCS 0x989680 ;  /* 0x009896800000895d */ /* 0x004fea0003900000 */
[----:B------:R-:W2:Y:S02]  /*17670*/  @!P0 SYNCS.PHASECHK.TRANS64 P0, [R2+URZ+0x16840], R3 ;  /* 0x01684003020085a7 */ /* 0x000ea4000800007f */
[----:B--2---:R-:W-:Y:S05]  /*17680*/  @!P0 BRA `(.L_x_1177) ;  /* 0xfffffffc00f08947 */ /* 0x004fea000383ffff */
[----:B------:R-:W-:Y:S05]  /*17690*/  BRA `(.L_x_1271) ;  /* 0xffffffc800cc7947 */ /* 0x000fea000383ffff */
.L_x_1182:
[----:B0-----:R0:W1:Y:S02]  /*176a0*/  SYNCS.PHASECHK.TRANS64.TRYWAIT P0, [R10+URZ+0x60], R3 ;  /* 0x000060030a0075a7 */ /* 0x001064000800017f */
[----:B-1----:R-:W-:Y:S05]  /*176b0*/  @!P0 NANOSLEEP.SYNCS 0x989680 ;  /* 0x009896800000895d */ /* 0x002fea0003900000 */
[----:B------:R-:W1:Y:S02]  /*176c0*/  @!P0 SYNCS.PHASECHK.TRANS64 P0, [R10+URZ+0x60], R3 ;  /* 0x000060030a0085a7 */ /* 0x000e64000800007f */
[----:B-1----:R-:W-:Y:S05]  /*176d0*/  @!P0 BRA `(.L_x_1182) ;  /* 0xfffffffc00f08947 */ /* 0x002fea000383ffff */
[----:B------:R-:W-:Y:S05]  /*176e0*/  BRA `(.L_x_1272) ;  /* 0xffffffcc00587947 */ /* 0x000fea000383ffff */
.L_x_1190:
[----:B-1----:R1:W2:Y:S02]  /*176f0*/  SYNCS.PHASECHK.TRANS64.TRYWAIT P0, [R2+URZ+0x16840], R3 ;  /* 0x01684003020075a7 */ /* 0x0022a4000800017f */
[----:B--2---:R-:W-:Y:S05]  /*17700*/  @!P0 NANOSLEEP.SYNCS 0x989680 ;  /* 0x009896800000895d */ /* 0x004fea0003900000 */
[----:B------:R-:W2:Y:S02]  /*17710*/  @!P0 SYNCS.PHASECHK.TRANS64 P0, [R2+URZ+0x16840], R3 ;  /* 0x01684003020085a7 */ /* 0x000ea4000800007f */
[----:B--2---:R-:W-:Y:S05]  /*17720*/  @!P0 BRA `(.L_x_1190) ;  /* 0xfffffffc00f08947 */ /* 0x004fea000383ffff */
[----:B------:R-:W-:Y:S05]  /*17730*/  BRA `(.L_x_1273) ;  /* 0xffffffd000687947 */ /* 0x000fea000383ffff */
.L_x_1195:
[----:B0-----:R0:W1:Y:S02]  /*17740*/  SYNCS.PHASECHK.TRANS64.TRYWAIT P0, [R7+URZ+0x60], R2 ;  /* 0x00006002070075a7 */ /* 0x001064000800017f */
[----:B-1----:R-:W-:Y:S05]  /*17750*/  @!P0 NANOSLEEP.SYNCS 0x989680 ;  /* 0x009896800000895d */ /* 0x002fea0003900000 */
[----:B------:R-:W1:Y:S02]  /*17760*/  @!P0 SYNCS.PHASECHK.TRANS64 P0, [R7+URZ+0x60], R2 ;  /* 0x00006002070085a7 */ /* 0x000e64000800007f */
[----:B-1----:R-:W-:Y:S05]  /*17770*/  @!P0 BRA `(.L_x_1195) ;  /* 0xfffffffc00f08947 */ /* 0x002fea000383ffff */
[----:B------:R-:W-:Y:S05]  /*17780*/  BRA `(.L_x_1274) ;  /* 0xffffffd000f87947 */ /* 0x000fea000383ffff */
.L_x_1205:
[----:B0-----:R0:W1:Y:S02]  /*17790*/  SYNCS.PHASECHK.TRANS64.TRYWAIT P0, [R3+URZ+0x16860], R0 ;  /* 0x01686000030075a7 */ /* 0x001064000800017f */
[----:B-1----:R-:W-:Y:S05]  /*177a0*/  @!P0 NANOSLEEP.SYNCS 0x989680 ;  /* 0x009896800000895d */ /* 0x002fea0003900000 */
[----:B------:R-:W1:Y:S02]  /*177b0*/  @!P0 SYNCS.PHASECHK.TRANS64 P0, [R3+URZ+0x16860], R0 ;  /* 0x01686000030085a7 */ /* 0x000e64000800007f */
[----:B-1----:R-:W-:Y:S05]  /*177c0*/  @!P0 BRA `(.L_x_1205) ;  /* 0xfffffffc00f08947 */ /* 0x002fea000383ffff */
[----:B------:R-:W-:Y:S05]  /*177d0*/  BRA `(.L_x_1275) ;  /* 0xffffffd400f47947 */ /* 0x000fea000383ffff */
.L_x_1211:
        /* <DEDUP_REMOVED lines=8> */
.L_x_1277:
[----:B------:R-:W-:Y:S05]  /*17860*/  BSYNC B0 ;  /* 0x0000000000007941 */ /* 0x000fea0003800000 */
.L_x_1276:
        /* <DEDUP_REMOVED lines=9> */
.L_x_1278:
[----:B------:R-:W-:Y:S02]  /*17900*/  ULDC UR4, c[0x0][0xc3c] ;  /* 0x00030f0000047ab9 */ /* 0x000fe40000000800 */
[----:B------:R-:W-:-:S13]  /*17910*/  ISETP.GE.OR P1, PT, R7, UR4, !P0 ;  /* 0x0000000407007c0c */ /* 0x000fda000c726670 */
[----:B------:R-:W0:Y:S01]  /*17920*/  @!P1 LDC.64 R2, c[0x0][0xc80] ;  /* 0x00032000ff029b82 */ /* 0x000e220000000a00 */
[----:B------:R-:W-:Y:S02]  /*17930*/  IMAD.MOV.U32 R17, RZ, RZ, RZ ;  /* 0x000000ffff117224 */ /* 0x000fe400078e00ff */
[----:B------:R-:W-:Y:S02]  /*17940*/  IMAD.MOV.U32 R11, RZ, RZ, RZ ;  /* 0x000000ffff0b7224 */ /* 0x000fe400078e00ff */
[----:B------:R-:W-:Y:S02]  /*17950*/  IMAD.MOV.U32 R5, RZ, RZ, R14 ;  /* 0x000000ffff057224 */ /* 0x000fe400078e000e */
[----:B0-----:R-:W-:-:S06]  /*17960*/  @!P1 IMAD.WIDE R2, R7, 0x4, R2 ;  /* 0x0000000407029825 */ /* 0x001fcc00078e0202 */
[----:B------:R-:W2:Y:S01]  /*17970*/  @!P1 LDG.E R2, desc[UR50][R2.64] ;  /* 0x0000003202029981 */ /* 0x000ea2000c1e1900 */
[C---:B------:R-:W-:Y:S02]  /*17980*/  ISETP.GE.U32.AND P2, PT, R8.reuse, 0x2, PT ;  /* 0x000000020800780c */ /* 0x040fe40003f46070 */
[C---:B------:R-:W-:Y:S02]  /*17990*/  ISETP.GE.U32.AND P3, PT, R8.reuse, 0x4, PT ;  /* 0x000000040800780c */ /* 0x040fe40003f66070 */
[C---:B------:R-:W-:Y:S02]  /*179a0*/  ISETP.GE.U32.AND P4, PT, R8.reuse, 0x8, PT ;  /* 0x000000080800780c */ /* 0x040fe40003f86070 */
[C---:B------:R-:W-:Y:S01]  /*179b0*/  ISETP.GE.U32.AND P5, PT, R8.reuse, 0x10, PT ;  /* 0x000000100800780c */ /* 0x040fe20003fa6070 */
[----:B--2---:R-:W-:Y:S01]  /*179c0*/  @!P1 IMAD.MOV.U32 R17, RZ, RZ, R2 ;  /* 0x000000ffff119224 */ /* 0x004fe200078e0002 */
[----:B------:R-:W-:-:S03]  /*179d0*/  ISETP.NE.AND P1, PT, R8, RZ, PT ;  /* 0x000000ff0800720c */ /* 0x000fc60003f25270 */
[----:B------:R-:W-:-:S10]  /*179e0*/  IMAD.MOV.U32 R13, RZ, RZ, R17 ;  /* 0x000000ffff0d7224 */ /* 0x000fd400078e0011 */
[----:B------:R-:W-:Y:S05]  /*179f0*/  WARPSYNC.COLLECTIVE R15, `(.L_x_1279) ;  /* 0x000000000f087348 */ /* 0x000fea0003c00000 */
[----:B------:R0:W1:Y:S02]  /*17a00*/  SHFL.UP P6, R14, R13, R12, R11 ;  /* 0x0400000c0d0e7389 */ /* 0x00006400000c000b */
[----:B01----:R-:W-:Y:S01]  /*17a10*/  ENDCOLLECTIVE ;  /* 0x000000000000791b */ /* 0x003fe20003800000 */
.L_x_1279:
[----:B------:R-:W-:Y:S01]  /*17a20*/  IMAD.MOV.U32 R12, RZ, RZ, 0x2 ;  /* 0x00000002ff0c7424 */ /* 0x000fe200078e00ff */
[----:B------:R-:W-:-:S05]  /*17a30*/  SEL R4, R14, RZ, P1 ;  /* 0x000000ff0e047207 */ /* 0x000fca0000800000 */
[----:B------:R-:W-:-:S04]  /*17a40*/  IMAD.IADD R4, R17, 0x1, R4 ;  /* 0x0000000111047824 */ /* 0x000fc800078e0204 */
[----:B------:R-:W-:-:S07]  /*17a50*/  IMAD.MOV.U32 R13, RZ, RZ, R4 ;  /* 0x000000ffff0d7224 */ /* 0x000fce00078e0004 */
[----:B------:R-:W-:Y:S05]  /*17a60*/  WARPSYNC.COLLECTIVE R15, `(.L_x_1280) ;  /* 0x000000000f087348 */ /* 0x000fea0003c00000 */
[----:B------:R0:W1:Y:S02]  /*17a70*/  SHFL.UP P6, R14, R13, R12, R11 ;  /* 0x0400000c0d0e7389 */ /* 0x00006400000c000b */
[----:B01----:R-:W-:Y:S01]  /*17a80*/  ENDCOLLECTIVE ;  /* 0x000000000000791b */ /* 0x003fe20003800000 */
.L_x_1280:
[----:B------:R-:W-:Y:S01]  /*17a90*/  IMAD.MOV.U32 R12, RZ, RZ, 0x4 ;  /* 0x00000004ff0c7424 */ /* 0x000fe200078e00ff */
[----:B------:R-:W-:-:S05]  /*17aa0*/  SEL R3, R14, RZ, P2 ;  /* 0x000000ff0e037207 */ /* 0x000fca0001000000 */
[----:B------:R-:W-:-:S04]  /*17ab0*/  IMAD.IADD R6, R4, 0x1, R3 ;  /* 0x0000000104067824 */ /* 0x000fc800078e0203 */
[----:B------:R-:W-:-:S07]  /*17ac0*/  IMAD.MOV.U32 R13, RZ, RZ, R6 ;  /* 0x000000ffff0d7224 */ /* 0x000fce00078e0006 */
[----:B------:R-:W-:Y:S05]  /*17ad0*/  WARPSYNC.COLLECTIVE R15, `(.L_x_1281) ;  /* 0x000000000f087348 */ /* 0x000fea0003c00000 */
[----:B------:R0:W1:Y:S02]  /*17ae0*/  SHFL.UP P6, R14, R13, R12, R11 ;  /* 0x0400000c0d0e7389 */ /* 0x00006400000c000b */
[----:B01----:R-:W-:Y:S01]  /*17af0*/  ENDCOLLECTIVE ;  /* 0x000000000000791b */ /* 0x003fe20003800000 */
.L_x_1281:
[----:B------:R-:W-:Y:S01]  /*17b00*/  IMAD.MOV.U32 R12, RZ, RZ, 0x8 ;  /* 0x00000008ff0c7424 */ /* 0x000fe200078e00ff */
[----:B------:R-:W-:-:S05]  /*17b10*/  SEL R3, R14, RZ, P3 ;  /* 0x000000ff0e037207 */ /* 0x000fca0001800000 */
[----:B------:R-:W-:-:S04]  /*17b20*/  IMAD.IADD R2, R6, 0x1, R3 ;  /* 0x0000000106027824 */ /* 0x000fc800078e0203 */
[----:B------:R-:W-:-:S07]  /*17b30*/  IMAD.MOV.U32 R13, RZ, RZ, R2 ;  /* 0x000000ffff0d7224 */ /* 0x000fce00078e0002 */
[----:B------:R-:W-:Y:S05]  /*17b40*/  WARPSYNC.COLLECTIVE R15, `(.L_x_1282) ;  /* 0x000000000f087348 */ /* 0x000fea0003c00000 */
[----:B------:R0:W1:Y:S02]  /*17b50*/  SHFL.UP P6, R14, R13, R12, R11 ;  /* 0x0400000c0d0e7389 */ /* 0x00006400000c000b */
[----:B01----:R-:W-:Y:S01]  /*17b60*/  ENDCOLLECTIVE ;  /* 0x000000000000791b */ /* 0x003fe20003800000 */
.L_x_1282:
[----:B------:R-:W-:Y:S01]  /*17b70*/  IMAD.MOV.U32 R12, RZ, RZ, 0x10 ;  /* 0x00000010ff0c7424 */ /* 0x000fe200078e00ff */
[----:B------:R-:W-:-:S05]  /*17b80*/  SEL R3, R14, RZ, P4 ;  /* 0x000000ff0e037207 */ /* 0x000fca0002000000 */
[----:B------:R-:W-:-:S04]  /*17b90*/  IMAD.IADD R3, R2, 0x1, R3 ;  /* 0x0000000102037824 */ /* 0x000fc800078e0203 */
[----:B------:R-:W-:-:S07]  /*17ba0*/  IMAD.MOV.U32 R13, RZ, RZ, R3 ;  /* 0x000000ffff0d7224 */ /* 0x000fce00078e0003 */
[----:B------:R-:W-:Y:S05]  /*17bb0*/  WARPSYNC.COLLECTIVE R15, `(.L_x_1283) ;  /* 0x000000000f087348 */ /* 0x000fea0003c00000 */
[----:B------:R0:W1:Y:S02]  /*17bc0*/  SHFL.UP P6, R14, R13, R12, R11 ;  /* 0x0400000c0d0e7389 */ /* 0x00006400000c000b */
[----:B01----:R-:W-:Y:S01]  /*17bd0*/  ENDCOLLECTIVE ;  /* 0x000000000000791b */ /* 0x003fe20003800000 */
.L_x_1283:
        /* <DEDUP_REMOVED lines=8> */
.L_x_1284:
[----:B------:R-:W-:Y:S05]  /*17c60*/  BRA `(.L_x_1285) ;  /* 0xffffffd800287947 */ /* 0x000fea000383ffff */
.L_x_1216:
[----:B------:R-:W-:Y:S01]  /*17c70*/  BSSY B0, `(.L_x_1286) ;  /* 0x0000008000007945 */ /* 0x000fe20003800000 */
[----:B-----5:R-:W-:Y:S02]  /*17c80*/  IMAD.MOV.U32 R13, RZ, RZ, R17 ;  /* 0x000000ffff0d7224 */ /* 0x020fe400078e0011 */
[----:B------:R-:W-:Y:S02]  /*17c90*/  IMAD.MOV.U32 R12, RZ, RZ, 0x1 ;  /* 0x00000001ff0c7424 */ /* 0x000fe400078e00ff */
[----:B------:R-:W-:Y:S02]  /*17ca0*/  IMAD.MOV.U32 R11, RZ, RZ, RZ ;  /* 0x000000ffff0b7224 */ /* 0x000fe400078e00ff */
[----:B------:R-:W-:-:S07]  /*17cb0*/  IMAD.MOV.U32 R15, RZ, RZ, -0x1 ;  /* 0xffffffffff0f7424 */ /* 0x000fce00078e00ff */
[----:B01----:R-:W-:Y:S05]  /*17cc0*/  WARPSYNC.COLLECTIVE R15, `(.L_x_1287) ;  /* 0x000000000f087348 */ /* 0x003fea0003c00000 */
[----:B------:R2:W3:Y:S02]  /*17cd0*/  SHFL.UP P6, R14, R13, R12, R11 ;  /* 0x0400000c0d0e7389 */ /* 0x0004e400000c000b */
[----:B0123--:R-:W-:Y:S01]  /*17ce0*/  ENDCOLLECTIVE ;  /* 0x000000000000791b */ /* 0x00ffe20003800000 */
.L_x_1287:
[----:B------:R-:W-:Y:S05]  /*17cf0*/  BSYNC B0 ;  /* 0x0000000000007941 */ /* 0x000fea0003800000 */
.L_x_1286:
        /* <DEDUP_REMOVED lines=8> */
.L_x_1288:
[----:B------:R-:W-:Y:S01]  /*17d80*/  IMAD.MOV.U32 R12, RZ, RZ, 0x4 ;  /* 0x00000004ff0c7424 */ /* 0x000fe200078e00ff */
[----:B------:R-:W-:-:S05]  /*17d90*/  SEL R2, R14, RZ, P2 ;  /* 0x000000ff0e027207 */ /* 0x000fca0001000000 */
[----:B------:R-:W-:-:S04]  /*17da0*/  IMAD.IADD R2, R13, 0x1, R2 ;  /* 0x000000010d027824 */ /* 0x000fc800078e0202 */
[----:B------:R-:W-:-:S07]  /*17db0*/  IMAD.MOV.U32 R13, RZ, RZ, R2 ;  /* 0x000000ffff0d7224 */ /* 0x000fce00078e0002 */
[----:B------:R-:W-:Y:S05]  /*17dc0*/  WARPSYNC.COLLECTIVE R15, `(.L_x_1289) ;  /* 0x000000000f087348 */ /* 0x000fea0003c00000 */
[----:B------:R0:W1:Y:S02]  /*17dd0*/  SHFL.UP P6, R14, R13, R12, R11 ;  /* 0x0400000c0d0e7389 */ /* 0x00006400000c000b */
[----:B01----:R-:W-:Y:S01]  /*17de0*/  ENDCOLLECTIVE ;  /* 0x000000000000791b */ /* 0x003fe20003800000 */
.L_x_1289:
[----:B------:R-:W-:Y:S01]  /*17df0*/  IMAD.MOV.U32 R12, RZ, RZ, 0x8 ;  /* 0x00000008ff0c7424 */ /* 0x000fe200078e00ff */
[----:B------:R-:W-:-:S05]  /*17e00*/  SEL R3, R14, RZ, P3 ;  /* 0x000000ff0e037207 */ /* 0x000fca0001800000 */
[----:B------:R-:W-:-:S04]  /*17e10*/  IMAD.IADD R3, R2, 0x1, R3 ;  /* 0x0000000102037824 */ /* 0x000fc800078e0203 */
[----:B------:R-:W-:-:S07]  /*17e20*/  IMAD.MOV.U32 R13, RZ, RZ, R3 ;  /* 0x000000ffff0d7224 */ /* 0x000fce00078e0003 */
[----:B------:R-:W-:Y:S05]  /*17e30*/  WARPSYNC.COLLECTIVE R15, `(.L_x_1290) ;  /* 0x000000000f087348 */ /* 0x000fea0003c00000 */
[----:B------:R0:W1:Y:S02]  /*17e40*/  SHFL.UP P6, R14, R13, R12, R11 ;  /* 0x0400000c0d0e7389 */ /* 0x00006400000c000b */
[----:B01----:R-:W-:Y:S01]  /*17e50*/  ENDCOLLECTIVE ;  /* 0x000000000000791b */ /* 0x003fe20003800000 */
.L_x_1290:
[----:B------:R-:W-:Y:S01]  /*17e60*/  IMAD.MOV.U32 R12, RZ, RZ, 0x10 ;  /* 0x00000010ff0c7424 */ /* 0x000fe200078e00ff */
[----:B------:R-:W-:-:S05]  /*17e70*/  SEL R4, R14, RZ, P4 ;  /* 0x000000ff0e047207 */ /* 0x000fca0002000000 */
[----:B------:R-:W-:-:S04]  /*17e80*/  IMAD.IADD R4, R3, 0x1, R4 ;  /* 0x0000000103047824 */ /* 0x000fc800078e0204 */
[----:B------:R-:W-:-:S07]  /*17e90*/  IMAD.MOV.U32 R13, RZ, RZ, R4 ;  /* 0x000000ffff0d7224 */ /* 0x000fce00078e0004 */
[----:B------:R-:W-:Y:S05]  /*17ea0*/  WARPSYNC.COLLECTIVE R15, `(.L_x_1291) ;  /* 0x000000000f087348 */ /* 0x000fea0003c00000 */
[----:B------:R0:W1:Y:S02]  /*17eb0*/  SHFL.UP P6, R14, R13, R12, R11 ;  /* 0x0400000c0d0e7389 */ /* 0x00006400000c000b */
[----:B01----:R-:W-:Y:S01]  /*17ec0*/  ENDCOLLECTIVE ;  /* 0x000000000000791b */ /* 0x003fe20003800000 */
.L_x_1291:
        /* <DEDUP_REMOVED lines=8> */
.L_x_1292:
[----:B------:R-:W-:Y:S05]  /*17f50*/  BRA `(.L_x_1293) ;  /* 0xffffffd800087947 */ /* 0x000fea000383ffff */
.L_x_1218:
[----:B------:R-:W-:Y:S01]  /*17f60*/  BSSY B0, `(.L_x_1294) ;  /* 0x0000006000007945 */ /* 0x000fe20003800000 */
[----:B------:R-:W-:Y:S01]  /*17f70*/  PLOP3.LUT P6, PT, P6, PT, PT, 0x8, 0x0 ;  /* 0x000000000000781c */ /* 0x000fe200037ce170 */
[----:B------:R-:W-:-:S12]  /*17f80*/  IMAD.MOV.U32 R15, RZ, RZ, -0x1 ;  /* 0xffffffffff0f7424 */ /* 0x000fd800078e00ff */
[----:B01----:R-:W-:Y:S05]  /*17f90*/  WARPSYNC.COLLECTIVE R15, `(.L_x_1295) ;  /* 0x000000000f087348 */ /* 0x003fea0003c00000 */
[----:B------:R-:W-:Y:S01]  /*17fa0*/  VOTE.ANY R14, PT, P6 ;  /* 0x00000000000e7806 */ /* 0x000fe200030e0100 */
[----:B01----:R-:W-:Y:S06]  /*17fb0*/  ENDCOLLECTIVE ;  /* 0x000000000000791b */ /* 0x003fec0003800000 */
.L_x_1295:
[----:B------:R-:W-:Y:S05]  /*17fc0*/  BSYNC B0 ;  /* 0x0000000000007941 */ /* 0x000fea0003800000 */
.L_x_1294:
[----:B------:R-:W-:Y:S02]  /*17fd0*/  IMAD.MOV.U32 R3, RZ, RZ, R14 ;  /* 0x000000ffff037224 */ /* 0x000fe400078e000e */
[----:B------:R-:W-:Y:S02]  /*17fe0*/  IMAD.MOV.U32 R13, RZ, RZ, R17 ;  /* 0x000000ffff0d7224 */ /* 0x000fe400078e0011 */
[----:B------:R-:W0:Y:S01]  /*17ff0*/  POPC R6, R3 ;  /* 0x0000000300067309 */ /* 0x000e220000000000 */
[----:B------:R-:W-:Y:S02]  /*18000*/  IMAD.MOV.U32 R11, RZ, RZ, 0x1f ;  /* 0x0000001fff0b7424 */ /* 0x000fe400078e00ff */
[----:B------:R-:W-:Y:S02]  /*18010*/  IMAD.MOV.U32 R15, RZ, RZ, -0x1 ;  /* 0xffffffffff0f7424 */ /* 0x000fe400078e00ff */
[----:B0-----:R-:W-:-:S07]  /*18020*/  IMAD.MOV.U32 R12, RZ, RZ, R6 ;  /* 0x000000ffff0c7224 */ /* 0x001fce00078e0006 */
[----:B------:R-:W-:Y:S05]  /*18030*/  WARPSYNC.COLLECTIVE R15, `(.L_x_1296) ;  /* 0x000000000f087348 */ /* 0x000fea0003c00000 */
[----:B------:R0:W1:Y:S02]  /*18040*/  SHFL.IDX P6, R14, R13, R12, R11 ;  /* 0x0000000c0d0e7389 */ /* 0x00006400000c000b */
[----:B01----:R-:W-:Y:S01]  /*18050*/  ENDCOLLECTIVE ;  /* 0x000000000000791b */ /* 0x003fe20003800000 */
.L_x_1296:
[----:B------:R-:W-:Y:S01]  /*18060*/  IMAD.MOV.U32 R17, RZ, RZ, R14 ;  /* 0x000000ffff117224 */ /* 0x000fe200078e000e */
[----:B------:R-:W-:Y:S06]  /*18070*/  BRA `(.L_x_1297) ;  /* 0xffffffd400f87947 */ /* 0x000fec000383ffff */
.L_x_1220:
[----:B------:R-:W-:Y:S01]  /*18080*/  BSSY B0, `(.L_x_1298) ;  /* 0x0000007000007945 */ /* 0x000fe20003800000 */
[----:B------:R-:W-:Y:S02]  /*18090*/  IMAD.MOV.U32 R13, RZ, RZ, R2 ;  /* 0x000000ffff0d7224 */ /* 0x000fe400078e0002 */
[----:B------:R-:W-:Y:S02]  /*180a0*/  IMAD.MOV.U32 R11, RZ, RZ, 0x1f ;  /* 0x0000001fff0b7424 */ /* 0x000fe400078e00ff */
[----:B------:R-:W-:-:S07]  /*180b0*/  IMAD.MOV.U32 R15, RZ, RZ, -0x1 ;  /* 0xffffffffff0f7424 */ /* 0x000fce00078e00ff */
[----:B0123--:R-:W-:Y:S05]  /*180c0*/  WARPSYNC.COLLECTIVE R15, `(.L_x_1299) ;  /* 0x000000000f087348 */ /* 0x00ffea0003c00000 */
[----:B------:R4:W0:Y:S02]  /*180d0*/  SHFL.IDX P6, R14, R13, R12, R11 ;  /* 0x0000000c0d0e7389 */ /* 0x00082400000c000b */
[----:B01234-:R-:W-:Y:S01]  /*180e0*/  ENDCOLLECTIVE ;  /* 0x000000000000791b */ /* 0x01ffe20003800000 */
.L_x_1299:
[----:B------:R-:W-:Y:S05]  /*180f0*/  BSYNC B0 ;  /* 0x0000000000007941 */ /* 0x000fea0003800000 */
.L_x_1298:
[----:B------:R-:W-:Y:S05]  /*18100*/  BRA `(.L_x_1219) ;  /* 0xffffffd400f07947 */ /* 0x000fea000383ffff */
.L_x_1224:
[----:B0-----:R0:W3:Y:S02]  /*18110*/  SYNCS.PHASECHK.TRANS64.TRYWAIT P0, [R9+URZ+0x16820], R0 ;  /* 0x01682000090075a7 */ /* 0x0010e4000800017f */
[----:B---3--:R-:W-:Y:S05]  /*18120*/  @!P0 NANOSLEEP.SYNCS 0x989680 ;  /* 0x009896800000895d */ /* 0x008fea0003900000 */
[----:B------:R-:W3:Y:S02]  /*18130*/  @!P0 SYNCS.PHASECHK.TRANS64 P0, [R9+URZ+0x16820], R0 ;  /* 0x01682000090085a7 */ /* 0x000ee4000800007f */
[----:B---3--:R-:W-:Y:S05]  /*18140*/  @!P0 BRA `(.L_x_1224) ;  /* 0xfffffffc00f08947 */ /* 0x008fea000383ffff */
[----:B------:R-:W-:Y:S05]  /*18150*/  BRA `(.L_x_1300) ;  /* 0xffffffdc00687947 */ /* 0x000fea000383ffff */
.L_x_1225:
[----:B------:R-:W3:Y:S01]  /*18160*/  S2R R2, SR_TID.X ;  /* 0x0000000000027919 */ /* 0x000ee20000002100 */
[----:B------:R-:W-:Y:S01]  /*18170*/  BSSY B0, `(.L_x_1301) ;  /* 0x000000a000007945 */ /* 0x000fe20003800000 */
[----:B------:R-:W-:Y:S02]  /*18180*/  IMAD.MOV.U32 R12, RZ, RZ, RZ ;  /* 0x000000ffff0c7224 */ /* 0x000fe400078e00ff */
[----:B------:R-:W-:Y:S02]  /*18190*/  IMAD.MOV.U32 R11, RZ, RZ, 0x1f ;  /* 0x0000001fff0b7424 */ /* 0x000fe400078e00ff */
[----:B------:R-:W-:Y:S01]  /*181a0*/  IMAD.MOV.U32 R15, RZ, RZ, -0x1 ;  /* 0xffffffffff0f7424 */ /* 0x000fe200078e00ff */
[----:B---3--:R-:W-:-:S04]  /*181b0*/  SHF.R.U32.HI R2, RZ, 0x5, R2 ;  /* 0x00000005ff027819 */ /* 0x008fc80000011602 */
[----:B------:R-:W-:-:S05]  /*181c0*/  LOP3.LUT R2, R2, 0x3, RZ, 0xc0, !PT ;  /* 0x0000000302027812 */ /* 0x000fca00078ec0ff */
[----:B------:R-:W-:-:S07]  /*181d0*/  IMAD.MOV.U32 R13, RZ, RZ, R2 ;  /* 0x000000ffff0d7224 */ /* 0x000fce00078e0002 */
[----:B012---:R-:W-:Y:S05]  /*181e0*/  WARPSYNC.COLLECTIVE R15, `(.L_x_1302) ;  /* 0x000000000f087348 */ /* 0x007fea0003c00000 */
[----:B------:R3:W4:Y:S02]  /*181f0*/  SHFL.IDX P6, R14, R13, R12, R11 ;  /* 0x0000000c0d0e7389 */ /* 0x00072400000c000b */
[----:B01234-:R-:W-:Y:S01]  /*18200*/  ENDCOLLECTIVE ;  /* 0x000000000000791b */ /* 0x01ffe20003800000 */
.L_x_1302:
[----:B------:R-:W-:Y:S05]  /*18210*/  BSYNC B0 ;  /* 0x0000000000007941 */ /* 0x000fea0003800000 */
.L_x_1301:
[----:B------:R-:W-:Y:S05]  /*18220*/  BRA `(.L_x_1303) ;  /* 0xffffffdc00507947 */ /* 0x000fea000383ffff */
.L_x_1228:
[----:B------:R-:W-:Y:S01]  /*18230*/  BSSY B1, `(.L_x_1304) ;  /* 0x0000006000017945 */ /* 0x000fe20003800000 */
[----:B------:R-:W-:-:S07]  /*18240*/  IMAD.MOV.U32 R15, RZ, RZ, -0x1 ;  /* 0xffffffffff0f7424 */ /* 0x000fce00078e00ff */
[----:B012---:R-:W-:Y:S05]  /*18250*/  WARPSYNC.COLLECTIVE R15, `(.L_x_1305) ;  /* 0x000000000f0c7348 */ /* 0x007fea0003c00000 */
[----:B------:R-:W-:Y:S02]  /*18260*/  ELECT P6, UR62, PT ;  /* 0x00000000003e782f */ /* 0x000fe400038c0000 */
[----:B------:R-:W-:Y:S01]  /*18270*/  MOV R14, UR62 ;  /* 0x0000003e000e7c02 */ /* 0x000fe20008000f00 */
[----:B012---:R-:W-:Y:S10]  /*18280*/  ENDCOLLECTIVE ;  /* 0x000000000000791b */ /* 0x007ff40003800000 */
.L_x_1305:
[----:B------:R-:W-:Y:S05]  /*18290*/  BSYNC B1 ;  /* 0x0000000000017941 */ /* 0x000fea0003800000 */
.L_x_1304:
[----:B------:R-:W-:Y:S05]  /*182a0*/  BRA `(.L_x_1306) ;  /* 0xffffffdc00487947 */ /* 0x000fea000383ffff */
.L_x_1230:
[----:B0-----:R0:W3:Y:S02]  /*182b0*/  SYNCS.PHASECHK.TRANS64.TRYWAIT P0, [R5+URZ], R4 ;  /* 0x00000004050075a7 */ /* 0x0010e4000800017f */
[----:B---3--:R-:W-:Y:S05]  /*182c0*/  @!P0 NANOSLEEP.SYNCS 0x989680 ;  /* 0x009896800000895d */ /* 0x008fea0003900000 */
[----:B------:R-:W3:Y:S02]  /*182d0*/  @!P0 SYNCS.PHASECHK.TRANS64 P0, [R5+URZ], R4 ;  /* 0x00000004050085a7 */ /* 0x000ee4000800007f */
[----:B---3--:R-:W-:Y:S05]  /*182e0*/  @!P0 BRA `(.L_x_1230) ;  /* 0xfffffffc00f08947 */ /* 0x008fea000383ffff */
[----:B------:R-:W-:Y:S05]  /*182f0*/  BRA `(.L_x_1307) ;  /* 0xffffffdc007c7947 */ /* 0x000fea000383ffff */
.L_x_1231:
[----:B---3--:R3:W4:Y:S02]  /*18300*/  SYNCS.PHASECHK.TRANS64.TRYWAIT P0, [R3+URZ], R2 ;  /* 0x00000002030075a7 */ /* 0x008724000800017f */
[----:B----4-:R-:W-:Y:S05]  /*18310*/  @!P0 NANOSLEEP.SYNCS 0x989680 ;  /* 0x009896800000895d */ /* 0x010fea0003900000 */
[----:B------:R-:W4:Y:S02]  /*18320*/  @!P0 SYNCS.PHASECHK.TRANS64 P0, [R3+URZ], R2 ;  /* 0x00000002030085a7 */ /* 0x000f24000800007f */
[----:B----4-:R-:W-:Y:S05]  /*18330*/  @!P0 BRA `(.L_x_1231) ;  /* 0xfffffffc00f08947 */ /* 0x010fea000383ffff */
[----:B------:R-:W-:Y:S05]  /*18340*/  BRA `(.L_x_1308) ;  /* 0xffffffdc00707947 */ /* 0x000fea000383ffff */
.L_x_1233:
[----:B----4-:R4:W0:Y:S02]  /*18350*/  SYNCS.PHASECHK.TRANS64.TRYWAIT P0, [R23+URZ], R4 ;  /* 0x00000004170075a7 */ /* 0x010824000800017f */
[----:B0-----:R-:W-:Y:S05]  /*18360*/  @!P0 NANOSLEEP.SYNCS 0x989680 ;  /* 0x009896800000895d */ /* 0x001fea0003900000 */
[----:B------:R-:W0:Y:S02]  /*18370*/  @!P0 SYNCS.PHASECHK.TRANS64 P0, [R23+URZ], R4 ;  /* 0x00000004170085a7 */ /* 0x000e24000800007f */
[----:B0-----:R-:W-:Y:S05]  /*18380*/  @!P0 BRA `(.L_x_1233) ;  /* 0xfffffffc00f08947 */ /* 0x001fea000383ffff */
[----:B------:R-:W-:Y:S05]  /*18390*/  BRA `(.L_x_1309) ;  /* 0xffffffdc00747947 */ /* 0x000fea000383ffff */
.L_x_1310:
        /* <DEDUP_REMOVED lines=14> */
.L_x_2644:


//--------------------- .text._ZN7cutlass13device_kernelIN5flash11enable_sm90INS1_16FlashAttnFwdSm90INS1_25CollectiveMainloopFwdSm90ILi2EN4cute5tupleIJNS5_1CILi1EEES8_S8_EEENS6_IJNS7_ILi192EEENS7_ILi128EEENS7_ILi64EEEEEELi64ENS_10bfloat16_tEfNS_4arch4Sm90ELb0ELb1ELb1ELb1ELb0ELb1ELb0ELb1ELb1ELb1ELb0ELb0EEENS1_21CollectiveEpilogueFwdINS6_IJSA_SC_SB_EEES9_SE_SG_Li384ELb1ELb1ELb0ELb0EEENS1_36VarlenDynamicPersistentTileSchedulerILi192ELi128ELi384ELi128ELb0ELb1ELb1ELb1ELb0ELb1EEEEEEEEEvNT_6ParamsE --------------------------
	.section	.text._ZN7cutlass13device_kernelIN5flash11enable_sm90INS1_16FlashAttnFwdSm90INS1_25CollectiveMainloopFwdSm90ILi2EN4cute5tupleIJNS5_1CILi1EEES8_S8_EEENS6_IJNS7_ILi192EEENS7_ILi128EEENS7_ILi64EEEEEELi64ENS_10bfloat16_tEfNS_4arch4Sm90ELb0ELb1ELb1ELb1ELb0ELb1ELb0ELb1ELb1ELb1ELb0ELb0EEENS1_21CollectiveEpilogueFwdINS6_IJSA_SC_SB_EEES9_SE_SG_Li384ELb1ELb1ELb0ELb0EEENS1_36VarlenDynamicPersistentTileSchedulerILi192ELi128ELi384ELi128ELb0ELb1ELb1ELb1ELb0ELb1EEEEEEEEEvNT_6ParamsE,"ax",@progbits
	.align	128
.text._ZN7cutlass13device_kernelIN5flash11enable_sm90INS1_16FlashAttnFwdSm90INS1_25CollectiveMainloopFwdSm90ILi2EN4cute5tupleIJNS5_1CILi1EEES8_S8_EEENS6_IJNS7_ILi192EEENS7_ILi128EEENS7_ILi64EEEEEELi64ENS_10bfloat16_tEfNS_4arch4Sm90ELb0ELb1ELb1ELb1ELb0ELb1ELb0ELb1ELb1ELb1ELb0ELb0EEENS1_21CollectiveEpilogueFwdINS6_IJSA_SC_SB_EEES9_SE_SG_Li384ELb1ELb1ELb0ELb0EEENS1_36VarlenDynamicPersistentTileSchedulerILi192ELi128ELi384ELi128ELb0ELb1ELb1ELb1ELb0ELb1EEEEEEEEEvNT_6ParamsE:
        .type           _ZN7cutlass13device_kernelIN5flash11enable_sm90INS1_16FlashAttnFwdSm90INS1_25CollectiveMainloopFwdSm90ILi2EN4cute5tupleIJNS5_1CILi1EEES8_S8_EEENS6_IJNS7_ILi192EEENS7_ILi128EEENS7_ILi64EEEEEELi64ENS_10bfloat16_tEfNS_4arch4Sm90ELb0ELb1ELb1ELb1ELb0ELb1ELb0ELb1ELb1ELb1ELb0ELb0EEENS1_21CollectiveEpilogueFwdINS6_IJSA_SC_SB_EEES9_SE_SG_Li384ELb1ELb1ELb0ELb0EEENS1_36VarlenDynamicPersistentTileSchedulerILi192ELi128ELi384ELi128ELb0ELb1ELb1ELb1ELb0ELb1EEEEEEEEEvNT_6ParamsE,@function
        .size           _ZN7cutlass13device_kernelIN5flash11enable_sm90INS1_16FlashAttnFwdSm90INS1_25CollectiveMainloopFwdSm90ILi2EN4cute5tupleIJNS5_1CILi1EEES8_S8_EEENS6_IJNS7_ILi192EEENS7_ILi128EEENS7_ILi64EEEEEELi64ENS_10bfloat16_tEfNS_4arch4Sm90ELb0ELb1ELb1ELb1ELb0ELb1ELb0ELb1ELb1ELb1ELb0ELb0EEENS1_21CollectiveEpilogueFwdINS6_IJSA_SC_SB_EEES9_SE_SG_Li384ELb1ELb1ELb0ELb0EEENS1_36VarlenDynamicPersistentTileSchedulerILi192ELi128ELi384ELi128ELb0ELb1ELb1ELb1ELb0ELb1EEEEEEEEEvNT_6ParamsE,(.L_x_2645 - _ZN7cutlass13device_kernelIN5flash11enable_sm90INS1_16FlashAttnFwdSm90INS1_25CollectiveMainloopFwdSm90ILi2EN4cute5tupleIJNS5_1CILi1EEES8_S8_EEENS6_IJNS7_ILi192EEENS7_ILi128EEENS7_ILi64EEEEEELi64ENS_10bfloat16_tEfNS_4arch4Sm90ELb0ELb1ELb1ELb1ELb0ELb1ELb0ELb1ELb1ELb1ELb0ELb0EEENS1_21CollectiveEpilogueFwdINS6_IJSA_SC_SB_EEES9_SE_SG_Li384ELb1ELb1ELb0ELb0EEENS1_36VarlenDynamicPersistentTileSchedulerILi192ELi128ELi384ELi128ELb0ELb1ELb1ELb1ELb0ELb1EEEEEEEEEvNT_6ParamsE)
        .other          _ZN7cutlass13device_kernelIN5flash11enable_sm90INS1_16FlashAttnFwdSm90INS1_25CollectiveMainloopFwdSm90ILi2EN4cute5tupleIJNS5_1CILi1EEES8_S8_EEENS6_IJNS7_ILi192EEENS7_ILi128EEENS7_ILi64EEEEEELi64ENS_10bfloat16_tEfNS_4arch4Sm90ELb0ELb1ELb1ELb1ELb0ELb1ELb0ELb1ELb1ELb1ELb0ELb0EEENS1_21CollectiveEpilogueFwdINS6_IJSA_SC_SB_EEES9_SE_SG_Li384ELb1ELb1ELb0ELb0EEENS1_36VarlenDynamicPersistentTileSchedulerILi192ELi128ELi384ELi128ELb0ELb1ELb1ELb1ELb0ELb1EEEEEEEEEvNT_6ParamsE,@"STO_CUDA_ENTRY STV_DEFAULT"
_ZN7cutlass13device_kernelIN5flash11enable_sm90INS1_16FlashAttnFwdSm90INS1_25CollectiveMainloopFwdSm90ILi2EN4cute5tupleIJNS5_1CILi1EEES8_S8_EEENS6_IJNS7_ILi192EEENS7_ILi128EEENS7_ILi64EEEEEELi64ENS_10bfloat16_tEfNS_4arch4Sm90ELb0ELb1ELb1ELb1ELb0ELb1ELb0ELb1ELb1ELb1ELb0ELb0EEENS1_21CollectiveEpilogueFwdINS6_IJSA_SC_SB_EEES9_SE_SG_Li384ELb1ELb1ELb0ELb0EEENS1_36VarlenDynamicPersistentTileSchedulerILi192ELi128ELi384ELi128ELb0ELb1ELb1ELb1ELb0ELb1EEEEEEEEEvNT_6ParamsE:
        /* <DEDUP_REMOVED lines=24> */
.L_x_1312:
[----:B------:R-:W-:Y:S05]  /*0180*/  BSYNC B0 ;  /* 0x0000000000007941 */ /* 0x000fea0003800000 */
.L_x_1311:
        /* <DEDUP_REMOVED lines=41> */
.L_x_1313:
        /* <DEDUP_REMOVED lines=22> */
.L_x_1314:
        /* <DEDUP_REMOVED lines=18> */
.L_x_1315:
        /* <DEDUP_REMOVED lines=22> */
.L_x_1316:
        /* <DEDUP_REMOVED lines=22> */
.L_x_1317:
[----:B------:R-:W-:Y:S01]  /*0960*/  PLOP3.LUT P0, PT, PT, PT, UP0, 0x80, 0x0 ;  /* 0x000000000000781c */ /* 0x000fe20003f0f008 */
[----:B------:R-:W-:Y:S01]  /*0970*/  UMOV UR36, 0x1 ;  /* 0x0000000100247882 */ /* 0x000fe20000000000 */
[----:B------:R-:W-:Y:S01]  /*0980*/  NOP ;  /* 0x0000000000007918 */ /* 0x000fe20000000000 */
[----:B------:R-:W-:Y:S01]  /*0990*/  USEL UR36, UR36, 0x2, !UP0 ;  /* 0x0000000224247887 */ /* 0x000fe2000c000000 */
[----:B------:R-:W-:Y:S01]  /*09a0*/  BSSY B9, `(.L_x_1318) ;  /* 0x0001f18000097945 */ /* 0x000fe20003800000 */
[----:B------:R-:W-:Y:S01]  /*09b0*/  ULDC.64 UR38, c[0x0][0x208] ;  /* 0x0000820000267ab9 */ /* 0x000fe20000000a00 */
[----:B012-4-:R-:W-:Y:S07]  /*09c0*/  BAR.SYNC.DEFER_BLOCKING 0x0 ;  /* 0x0000000000007b1d */ /* 0x017fee0000010000 */
[----:B------:R-:W-:Y:S05]  /*09d0*/  @!P0 BRA `(.L_x_1319) ;  /* 0x00000184000c8947 */ /* 0x000fea0003800000 */
.L_x_1320:
[----:B------:R-:W-:-:S08]  /*09e0*/  NOP ;  /* 0x0000000000007918 */ /* 0x000fd00000000000 */
[----:B------:R-:W0:Y:S02]  /*09f0*/  USETMAXREG.TRY_ALLOC.CTAPOOL UP0, 0xa0 ;  /* 0x000000a0000079c8 */ /* 0x000e240008000600 */
[----:B0-----:R-:W-:-:S13]  /*0a00*/  PLOP3.LUT P0, PT, PT, PT, UP0, 0x80, 0x0 ;  /* 0x000000000000781c */ /* 0x001fda0003f0f008 */
[----:B------:R-:W-:Y:S05]  /*0a10*/  @!P0 BRA `(.L_x_1320) ;  /* 0xfffffffc00f08947 */ /* 0x000fea000383ffff */
[----:B------:R-:W2:Y:S01]  /*0a20*/  LDL.LU R0, [R1] ;  /* 0x0000000001007983 */ /* 0x000ea20000300800 */
[----:B------:R-:W0:Y:S01]  /*0a30*/  S2R R2, SR_TID.X ;  /* 0x0000000000027919 */ /* 0x000e220000002100 */
        /* <DEDUP_REMOVED lines=12> */
[----:B--2---:R-:W-:-:S04]  /*0b00*/  LOP3.LUT R0, R0, 0xdfffffff, RZ, 0xc0, !PT ;  /* 0xdfffffff00007812 */ /* 0x004fc800078ec0ff */
[----:B------:R-:W-:-:S05]  /*0b10*/  @P0 LOP3.LUT R0, R0, 0x20000000, RZ, 0xfc, !PT ;  /* 0x2000000000000812 */ /* 0x000fca00078efcff */
[----:B------:R1:W-:Y:S01]  /*0b20*/  STL [R1], R0 ;  /* 0x0000000001007387 */ /* 0x0003e20000100800 */
[----:B0-----:R-:W-:-:S13]  /*0b30*/  ISETP.GE.AND P0, PT, R35, UR4, PT ;  /* 0x0000000423007c0c */ /* 0x001fda000bf06270 */
[----:B-1----:R-:W-:Y:S05]  /*0b40*/  @P0 BRA `(.L_x_1321) ;  /* 0x000001ec00f40947 */ /* 0x002fea0003800000 */
[----:B------:R-:W0:Y:S01]  /*0b50*/  S2R R0, SR_TID.X ;  /* 0x0000000000007919 */ /* 0x000e220000002100 */
[----:B------:R-:W-:Y:S01]  /*0b60*/  CS2R R22, SRZ ;  /* 0x0000000000167805 */ /* 0x000fe2000001ff00 */
[----:B------:R-:W-:Y:S01]  /*0b70*/  IMAD.MOV.U32 R16, RZ, RZ, RZ ;  /* 0x000000ffff107224 */ /* 0x000fe200078e00ff */
[----:B------:R-:W-:Y:S01]  /*0b80*/  ULOP3.LUT UR37, UR36, 0x1, URZ, 0xfc, !UPT ;  /* 0x0000000124257892 */ /* 0x000fe2000f8efc3f */
[----:B------:R-:W-:Y:S01]  /*0b90*/  STL [R1+0x58], RZ ;  /* 0x000058ff01007387 */ /* 0x000fe20000100800 */
[----:B0-----:R-:W-:-:S05]  /*0ba0*/  VIADD R11, R0, 0xffffff80 ;  /* 0xffffff80000b7836 */ /* 0x001fca0000000000 */
[----:B------:R-:W-:-:S04]  /*0bb0*/  SHF.R.S32.HI R0, RZ, 0x1f, R11 ;  /* 0x0000001fff007819 */ /* 0x000fc8000001140b */
[----:B------:R-:W-:-:S04]  /*0bc0*/  LEA.HI R3, R0, R11, RZ, 0x7 ;  /* 0x0000000b00037211 */ /* 0x000fc800078f38ff */
[----:B------:R-:W-:Y:S02]  /*0bd0*/  LOP3.LUT R4, R3, 0xffffff80, RZ, 0xc0, !PT ;  /* 0xffffff8003047812 */ /* 0x000fe400078ec0ff */
[----:B------:R-:W-:-:S03]  /*0be0*/  SHF.R.S32.HI R8, RZ, 0x7, R3 ;  /* 0x00000007ff087819 */ /* 0x000fc60000011403 */
[----:B------:R-:W-:-:S05]  /*0bf0*/  IMAD.IADD R9, R11, 0x1, -R4 ;  /* 0x000000010b097824 */ /* 0x000fca00078e0a04 */
[----:B------:R-:W-:-:S04]  /*0c00*/  SHF.R.S32.HI R4, RZ, 0x1f, R9 ;  /* 0x0000001fff047819 */ /* 0x000fc80000011409 */
[CC--:B------:R-:W-:Y:S02]  /*0c10*/  LEA.HI R5, R4.reuse, R9.reuse, RZ, 0x2 ;  /* 0x0000000904057211 */ /* 0x0c0fe400078f10ff */
[----:B------:R-:W-:Y:S02]  /*0c20*/  LEA.HI R4, R4, R9, RZ, 0x5 ;  /* 0x0000000904047211 */ /* 0x000fe400078f28ff */
[--C-:B------:R-:W-:Y:S02]  /*0c30*/  SHF.R.S32.HI R6, RZ, 0x2, R5.reuse ;  /* 0x00000002ff067819 */ /* 0x100fe40000011405 */
[----:B------:R-:W-:Y:S02]  /*0c40*/  SHF.R.S32.HI R3, RZ, 0x1f, R5 ;  /* 0x0000001fff037819 */ /* 0x000fe40000011405 */
[----:B------:R-:W-:Y:S02]  /*0c50*/  SHF.R.S32.HI R4, RZ, 0x5, R4 ;  /* 0x00000005ff047819 */ /* 0x000fe40000011404 */
[----:B------:R-:W-:Y:S01]  /*0c60*/  LEA.HI R7, R3, R6, RZ, 0x3 ;  /* 0x0000000603077211 */ /* 0x000fe200078f18ff */
[----:B------:R-:W-:Y:S01]  /*0c70*/  IMAD.HI R3, R8, 0x55555556, RZ ;  /* 0x5555555608037827 */ /* 0x000fe200078e02ff */
[----:B------:R-:W-:-:S02]  /*0c80*/  LOP3.LUT R5, R5, 0x7ffffffc, RZ, 0xc0, !PT ;  /* 0x7ffffffc05057812 */ /* 0x000fc400078ec0ff */
[----:B------:R-:W-:Y:S02]  /*0c90*/  LOP3.LUT R7, R7, 0xfffffff8, RZ, 0xc0, !PT ;  /* 0xfffffff807077812 */ /* 0x000fe400078ec0ff */
[----:B------:R-:W-:-:S03]  /*0ca0*/  LEA.HI R3, R3, R3, RZ, 0x1 ;  /* 0x0000000303037211 */ /* 0x000fc600078f08ff */
[----:B------:R-:W-:Y:S02]  /*0cb0*/  IMAD.IADD R7, R6, 0x1, -R7 ;  /* 0x0000000106077824 */ /* 0x000fe400078e0a07 */
[----:B------:R-:W-:Y:S02]  /*0cc0*/  IMAD R3, R3, -0x3, R8 ;  /* 0xfffffffd03037824 */ /* 0x000fe400078e0208 */
[----:B------:R-:W-:-:S04]  /*0cd0*/  IMAD R4, R4, 0x10, R7 ;  /* 0x0000001004047824 */ /* 0x000fc800078e0207 */
[----:B------:R-:W-:Y:S01]  /*0ce0*/  IMAD R8, R3, 0x40, R4 ;  /* 0x0000004003087824 */ /* 0x000fe200078e0204 */
[CC--:B------:R-:W-:Y:S02]  /*0cf0*/  LEA.HI R3, R0.reuse, R11.reuse, RZ, 0x2 ;  /* 0x0000000b00037211 */ /* 0x0c0fe400078f10ff */
[----:B------:R-:W-:Y:S02]  /*0d00*/  LEA.HI R0, R0, R11, RZ, 0x5 ;  /* 0x0000000b00007211 */ /* 0x000fe400078f28ff */
[--C-:B------:R-:W-:Y:S01]  /*0d10*/  SHF.R.S32.HI R17, RZ, 0x2, R3.reuse ;  /* 0x00000002ff117819 */ /* 0x100fe20000011403 */
[----:B------:R-:W-:Y:S01]  /*0d20*/  STL [R1+0x60], R8 ;  /* 0x0000600801007387 */ /* 0x000fe20000100800 */
[----:B------:R-:W-:Y:S02]  /*0d30*/  LOP3.LUT R4, R3, 0xfffffffc, RZ, 0xc0, !PT ;  /* 0xfffffffc03047812 */ /* 0x000fe400078ec0ff */
[----:B------:R-:W-:Y:S01]  /*0d40*/  SHF.R.S32.HI R0, RZ, 0x5, R0 ;  /* 0x00000005ff007819 */ /* 0x000fe20000011400 */
[----:B------:R-:W-:Y:S01]  /*0d50*/  VIADD R10, R17, 0x60 ;  /* 0x00000060110a7836 */ /* 0x000fe20000000000 */
[----:B------:R-:W-:Y:S01]  /*0d60*/  SHF.R.S32.HI R6, RZ, 0x1f, R3 ;  /* 0x0000001fff067819 */ /* 0x000fe20000011403 */
[----:B------:R-:W-:Y:S01]  /*0d70*/  IMAD.IADD R7, R11, 0x1, -R4 ;  /* 0x000000010b077824 */ /* 0x000fe200078e0a04 */
[----:B------:R-:W-:Y:S01]  /*0d80*/  SHF.R.S32.HI R4, RZ, 0x1f, R17 ;  /* 0x0000001fff047819 */ /* 0x000fe20000011411 */
[----:B------:R-:W-:Y:S01]  /*0d90*/  IMAD.SHL.U32 R3, R10, 0x40, RZ ;  /* 0x000000400a037824 */ /* 0x000fe200078e00ff */
[----:B------:R-:W-:Y:S01]  /*0da0*/  SHF.R.S32.HI R0, RZ, 0x1f, R10 ;  /* 0x0000001fff007819 */ /* 0x000fe2000001140a */
[C---:B------:R-:W-:Y:S01]  /*0db0*/  IMAD.SHL.U32 R18, R7.reuse, 0x8, RZ ;  /* 0x0000000807127824 */ /* 0x040fe200078e00ff */
[----:B------:R-:W-:Y:S01]  /*0dc0*/  LEA.HI R6, R6, R17, RZ, 0x3 ;  /* 0x0000001106067211 */ /* 0x000fe200078f18ff */
[----:B------:R-:W-:Y:S01]  /*0dd0*/  IMAD.SHL.U32 R152, R7, 0x4, RZ ;  /* 0x0000000407987824 */ /* 0x000fe200078e00ff */
[----:B------:R-:W-:Y:S01]  /*0de0*/  LEA.HI R4, R0, R10, RZ, 0x3 ;  /* 0x0000000a00047211 */ /* 0x000fe200078f18ff */
[----:B------:R-:W-:Y:S01]  /*0df0*/  STL [R1+0x10], RZ ;  /* 0x000010ff01007387 */ /* 0x000fe20000100800 */
[----:B------:R-:W-:-:S02]  /*0e00*/  LOP3.LUT R6, R6, 0xfffffff8, RZ, 0xc0, !PT ;  /* 0xfffffff806067812 */ /* 0x000fc400078ec0ff */
[----:B------:R-:W-:Y:S01]  /*0e10*/  LEA.HI R0, R7, R7, RZ, 0x1 ;  /* 0x0000000707007211 */ /* 0x000fe200078f08ff */
[----:B------:R-:W-:Y:S01]  /*0e20*/  IMAD.SHL.U32 R4, R4, 0x40, RZ ;  /* 0x0000004004047824 */ /* 0x000fe200078e00ff */
[----:B------:R-:W-:Y:S01]  /*0e30*/  LOP3.LUT R3, R3, 0x1c0, RZ, 0xc0, !PT ;  /* 0x000001c003037812 */ /* 0x000fe200078ec0ff */
[----:B------:R-:W-:Y:S01]  /*0e40*/  IMAD.IADD R6, R17, 0x1, -R6 ;  /* 0x0000000111067824 */ /* 0x000fe200078e0a06 */
[----:B------:R-:W-:Y:S02]  /*0e50*/  LOP3.LUT R0, R0, 0x1ffffffe, RZ, 0xc0, !PT ;  /* 0x1ffffffe00007812 */ /* 0x000fe400078ec0ff */
[----:B------:R-:W-:Y:S02]  /*0e60*/  SHF.R.U32.HI R10, RZ, 0x3, R3 ;  /* 0x00000003ff0a7819 */ /* 0x000fe40000011603 */
[----:B------:R-:W-:Y:S01]  /*0e70*/  LOP3.LUT R4, R4, 0xfffffe00, RZ, 0xc0, !PT ;  /* 0xfffffe0004047812 */ /* 0x000fe200078ec0ff */
[----:B------:R-:W-:Y:S01]  /*0e80*/  IMAD.IADD R0, R7, 0x1, -R0 ;  /* 0x0000000107007824 */ /* 0x000fe200078e0a00 */
[----:B------:R-:W-:-:S03]  /*0e90*/  LOP3.LUT R3, R3, 0x38, R18, 0xf8, !PT ;  /* 0x0000003803037812 */ /* 0x000fc600078ef812 */
[----:B------:R0:W-:Y:S01]  /*0ea0*/  STL [R1+0x4c], R4 ;  /* 0x00004c0401007387 */ /* 0x0001e20000100800 */
[----:B------:R-:W-:Y:S01]  /*0eb0*/  LOP3.LUT R3, R4, R3, R10, 0xf6, !PT ;  /* 0x0000000304037212 */ /* 0x000fe200078ef60a */
[----:B------:R-:W-:Y:S02]  /*0ec0*/  IMAD R0, R0, 0x8, R8 ;  /* 0x0000000800007824 */ /* 0x000fe400078e0208 */
[----:B------:R1:W-:Y:S02]  /*0ed0*/  STL [R1+0x48], R6 ;  /* 0x0000480601007387 */ /* 0x0003e40000100800 */
[----:B------:R-:W-:Y:S02]  /*0ee0*/  IMAD R3, R3, 0x2, R2 ;  /* 0x0000000203037824 */ /* 0x000fe400078e0202 */
[----:B0-----:R-:W-:Y:S02]  /*0ef0*/  IMAD.IADD R4, R9, 0x1, -R5 ;  /* 0x0000000109047824 */ /* 0x001fe400078e0a05 */
[----:B-1----:R-:W-:-:S05]  /*0f00*/  VIADD R6, R152, 0x10 ;  /* 0x0000001098067836 */ /* 0x002fca0000000000 */
[----:B------:R0:W-:Y:S04]  /*0f10*/  STL [R1+0x14], R6 ;  /* 0x0000140601007387 */ /* 0x0001e80000100800 */
[----:B------:R0:W-:Y:S04]  /*0f20*/  STL [R1+0xc], R4 ;  /* 0x00000c0401007387 */ /* 0x0001e80000100800 */
[----:B------:R0:W-:Y:S04]  /*0f30*/  STL [R1+0x3c], R0 ;  /* 0x00003c0001007387 */ /* 0x0001e80000100800 */
[----:B------:R0:W-:Y:S02]  /*0f40*/  STL [R1+0x5c], R3 ;  /* 0x00005c0301007387 */ /* 0x0001e40000100800 */
.L_x_1513:
[----:B------:R-:W-:Y:S05]  /*0f50*/  YIELD ;  /* 0x0000000000007946 */ /* 0x000fea0003800000 */
[----:B------:R-:W-:Y:S01]  /*0f60*/  ULDC.64 UR4, c[0x0][0xa28] ;  /* 0x00028a0000047ab9 */ /* 0x000fe20000000a00 */
[----:B0--3-5:R-:W0:Y:S01]  /*0f70*/  LDC.64 R6, c[0x0][0xa08] ;  /* 0x00028200ff067b82 */ /* 0x029e220000000a00 */
[----:B------:R-:W-:Y:S01]  /*0f80*/  ISETP.NE.U32.AND P1, PT, RZ, UR4, PT ;  /* 0x00000004ff007c0c */ /* 0x000fe2000bf25070 */
[----:B------:R-:W-:Y:S02]  /*0f90*/  IMAD.MOV.U32 R0, RZ, RZ, RZ ;  /* 0x000000ffff007224 */ /* 0x000fe400078e00ff */
[----:B--2---:R-:W-:Y:S01]  /*0fa0*/  IMAD.MOV.U32 R30, RZ, RZ, RZ ;  /* 0x000000ffff1e7224 */ /* 0x004fe200078e00ff */
[----:B------:R-:W-:Y:S01]  /*0fb0*/  ISETP.NE.AND.EX P1, PT, RZ, UR5, PT, P1 ;  /* 0x00000005ff007c0c */ /* 0x000fe2000bf25310 */
[----:B------:R-:W-:-:S02]  /*0fc0*/  ULDC.64 UR4, c[0x0][0xa18] ;  /* 0x0002860000047ab9 */ /* 0x000fc40000000a00 */
[----:B------:R-:W-:-:S04]  /*0fd0*/  ISETP.NE.U32.AND P2, PT, RZ, UR4, PT ;  /* 0x00000004ff007c0c */ /* 0x000fc8000bf45070 */
[----:B------:R-:W-:Y:S01]  /*0fe0*/  ISETP.NE.AND.EX P2, PT, RZ, UR5, PT, P2 ;  /* 0x00000005ff007c0c */ /* 0x000fe2000bf45320 */
[----:B------:R-:W-:Y:S02]  /*0ff0*/  ULDC.64 UR4, c[0x0][0xa08] ;  /* 0x0002820000047ab9 */ /* 0x000fe40000000a00 */
[----:B------:R-:W-:-:S03]  /*1000*/  ISETP.NE.U32.AND P0, PT, RZ, UR4, PT ;  /* 0x00000004ff007c0c */ /* 0x000fc6000bf05070 */
[----:B-1----:R-:W1:Y:S01]  /*1010*/  @P1 LDC.64 R4, c[0x0][0xa28] ;  /* 0x00028a00ff041b82 */ /* 0x002e620000000a00 */
[----:B0-----:R-:W-:-:S07]  /*1020*/  IMAD.WIDE R10, R35, 0x4, R6 ;  /* 0x00000004230a7825 */ /* 0x001fce00078e0206 */
[----:B------:R-:W0:Y:S01]  /*1030*/  @P2 LDC.64 R8, c[0x0][0xa18] ;  /* 0x00028600ff082b82 */ /* 0x000e220000000a00 */
[----:B------:R-:W-:Y:S01]  /*1040*/  ULDC UR4, c[0x0][0x288] ;  /* 0x0000a20000047ab9 */ /* 0x000fe20000000800 */
[----:B------:R-:W-:Y:S01]  /*1050*/  ISETP.NE.AND.EX P0, PT, RZ, UR5, PT, P0 ;  /* 0x00000005ff007c0c */ /* 0x000fe2000bf05300 */
[----:B------:R-:W-:Y:S01]  /*1060*/  IMAD.U32 R3, RZ, RZ, UR4 ;  /* 0x00000004ff037e24 */ /* 0x000fe2000f8e00ff */
[----:B------:R-:W-:-:S11]  /*1070*/  ULDC.64 UR4, c[0x0][0x418] ;  /* 0x0001060000047ab9 */ /* 0x000fd60000000a00 */
[----:B------:R2:W5:Y:S01]  /*1080*/  @P0 LDG.E R30, desc[UR38][R10.64] ;  /* 0x000000260a1e0981 */ /* 0x000562000c1e1900 */
[----:B-1----:R-:W-:-:S05]  /*1090*/  @P1 IMAD.WIDE R4, R35, 0x4, R4 ;  /* 0x0000000423041825 */ /* 0x002fca00078e0204 */
[----:B------:R2:W5:Y:S01]  /*10a0*/  @P1 LDG.E R0, desc[UR38][R4.64] ;  /* 0x0000002604001981 */ /* 0x000562000c1e1900 */
[----:B0-----:R-:W-:-:S05]  /*10b0*/  @P2 IMAD.WIDE R6, R35, 0x4, R8 ;  /* 0x0000000423062825 */ /* 0x001fca00078e0208 */
[----:B------:R-:W3:Y:S01]  /*10c0*/  @P2 LDG.E R3, desc[UR38][R6.64] ;  /* 0x0000002606032981 */ /* 0x000ee2000c1e1900 */
        /* <DEDUP_REMOVED lines=8> */
[----:B------:R-:W-:Y:S01]  /*1150*/  IMAD.U32 R31, RZ, RZ, UR4 ;  /* 0x00000004ff1f7e24 */ /* 0x000fe2000f8e00ff */
[----:B---3--:R2:W-:Y:S01]  /*1160*/  STL [R1+0x4], R3 ;  /* 0x0000040301007387 */ /* 0x0085e20000100800 */
[----:B------:R-:W-:Y:S01]  /*1170*/  IMAD.MOV.U32 R14, RZ, RZ, R3 ;  /* 0x000000ffff0e7224 */ /* 0x000fe200078e0003 */
[----:B------:R-:W-:Y:S06]  /*1180*/  @P2 BRA `(.L_x_1322) ;  /* 0x0000000000282947 */ /* 0x000fec0003800000 */
[----:B------:R-:W-:Y:S02]  /*1190*/  ULDC.64 UR4, c[0x0][0xa00] ;  /* 0x0002800000047ab9 */ /* 0x000fe40000000a00 */
[----:B------:R-:W-:-:S04]  /*11a0*/  ISETP.NE.U32.AND P1, PT, RZ, UR4, PT ;  /* 0x00000004ff007c0c */ /* 0x000fc8000bf25070 */
[----:B------:R-:W-:-:S13]  /*11b0*/  ISETP.NE.AND.EX P1, PT, RZ, UR5, PT, P1 ;  /* 0x00000005ff007c0c */ /* 0x000fda000bf25310 */
[----:B------:R-:W-:Y:S05]  /*11c0*/  @!P1 BRA `(.L_x_1322) ;  /* 0x0000000000189947 */ /* 0x000fea0003800000 */
[----:B--2---:R-:W0:Y:S02]  /*11d0*/  LDC.64 R4, c[0x0][0xa00] ;  /* 0x00028000ff047b82 */ /* 0x004e240000000a00 */
[----:B0-----:R-:W-:-:S05]  /*11e0*/  IMAD.WIDE R4, R35, 0x4, R4 ;  /* 0x0000000423047825 */ /* 0x001fca00078e0204 */
[----:B------:R-:W2:Y:S04]  /*11f0*/  LDG.E R3, desc[UR38][R4.64] ;  /* 0x0000002604037981 */ /* 0x000ea8000c1e1900 */
[----:B------:R-:W2:Y:S02]  /*1200*/  LDG.E R6, desc[UR38][R4.64+0x4] ;  /* 0x0000042604067981 */ /* 0x000ea4000c1e1900 */
[----:B--2---:R-:W-:-:S05]  /*1210*/  IMAD.IADD R14, R6, 0x1, -R3 ;  /* 0x00000001060e7824 */ /* 0x004fca00078e0a03 */
[----:B------:R0:W-:Y:S02]  /*1220*/  STL [R1+0x4], R14 ;  /* 0x0000040e01007387 */ /* 0x0001e40000100800 */
.L_x_1322:
[----:B------:R-:W-:Y:S01]  /*1230*/  ULDC.64 UR4, c[0x0][0xa20] ;  /* 0x0002880000047ab9 */ /* 0x000fe20000000a00 */
[----:B------:R1:W-:Y:S01]  /*1240*/  STL [R1+0x50], R34 ;  /* 0x0000502201007387 */ /* 0x0003e20000100800 */
[----:B------:R-:W-:-:S03]  /*1250*/  ISETP.NE.U32.AND P1, PT, RZ, UR4, PT ;  /* 0x00000004ff007c0c */ /* 0x000fc6000bf25070 */
[----:B------:R1:W-:Y:S01]  /*1260*/  STL [R1+0x54], R35 ;  /* 0x0000542301007387 */ /* 0x0003e20000100800 */
[----:B------:R-:W-:-:S13]  /*1270*/  ISETP.NE.AND.EX P1, PT, RZ, UR5, PT, P1 ;  /* 0x00000005ff007c0c */ /* 0x000fda000bf25310 */
[----:B-1----:R-:W-:Y:S05]  /*1280*/  @!P1 BRA `(.L_x_1323) ;  /* 0x0000000000109947 */ /* 0x002fea0003800000 */
[----:B--2---:R-:W1:Y:S02]  /*1290*/  LDC.64 R4, c[0x0][0xa20] ;  /* 0x00028800ff047b82 */ /* 0x004e640000000a00 */
[----:B-1----:R-:W-:-:S05]  /*12a0*/  IMAD.WIDE R4, R35, 0x4, R4 ;  /* 0x0000000423047825 */ /* 0x002fca00078e0204 */
[----:B------:R1:W5:Y:S01]  /*12b0*/  LDG.E R31, desc[UR38][R4.64] ;  /* 0x00000026041f7981 */ /* 0x000362000c1e1900 */
[----:B------:R-:W-:Y:S05]  /*12c0*/  BRA `(.L_x_1324) ;  /* 0x0000000000107947 */ /* 0x000fea0003800000 */
.L_x_1323:
[----:B------:R-:W-:Y:S05]  /*12d0*/  @!P0 BRA `(.L_x_1324) ;  /* 0x00000000000c8947 */ /* 0x000fea0003800000 */
[----:B--2---:R-:W2:Y:S04]  /*12e0*/  LDG.E R4, desc[UR38][R10.64] ;  /* 0x000000260a047981 */ /* 0x004ea8000c1e1900 */
[----:B------:R-:W2:Y:S02]  /*12f0*/  LDG.E R31, desc[UR38][R10.64+0x4] ;  /* 0x000004260a1f7981 */ /* 0x000ea4000c1e1900 */
[----:B--2---:R-:W-:-:S07]  /*1300*/  IMAD.IADD R31, R31, 0x1, -R4 ;  /* 0x000000011f1f7824 */ /* 0x004fce00078e0a04 */
.L_x_1324:
[----:B------:R-:W-:Y:S01]  /*1310*/  ULDC.64 UR4, c[0x0][0xa10] ;  /* 0x0002840000047ab9 */ /* 0x000fe20000000a00 */
[----:B------:R-:W3:Y:S01]  /*1320*/  LDC R9, c[0x0][0x448] ;  /* 0x00011200ff097b82 */ /* 0x000ee20000000800 */
[----:B------:R-:W-:-:S04]  /*1330*/  ISETP.NE.U32.AND P0, PT, RZ, UR4, PT ;  /* 0x00000004ff007c0c */ /* 0x000fc8000bf05070 */
[----:B------:R-:W-:Y:S01]  /*1340*/  ISETP.NE.AND.EX P0, PT, RZ, UR5, PT, P0 ;  /* 0x00000005ff007c0c */ /* 0x000fe2000bf05300 */
[----:B------:R-:W-:Y:S02]  /*1350*/  ULDC.64 UR4, c[0x0][0xa30] ;  /* 0x00028c0000047ab9 */ /* 0x000fe40000000a00 */
[----:B------:R-:W-:Y:S01]  /*1360*/  ISETP.NE.U32.AND P1, PT, RZ, UR4, PT ;  /* 0x00000004ff007c0c */ /* 0x000fe2000bf25070 */
[----:B-----5:R-:W-:Y:S01]  /*1370*/  IMAD.MOV.U32 R24, RZ, RZ, R31 ;  /* 0x000000ffff187224 */ /* 0x020fe200078e001f */
[----:B------:R-:W4:Y:S02]  /*1380*/  LDC.64 R12, c[0x0][0x9e0] ;  /* 0x00027800ff0c7b82 */ /* 0x000f240000000a00 */
[----:B------:R-:W-:-:S06]  /*1390*/  ISETP.NE.AND.EX P1, PT, RZ, UR5, PT, P1 ;  /* 0x00000005ff007c0c */ /* 0x000fcc000bf25310 */
[----:B-12---:R-:W1:Y:S08]  /*13a0*/  @P0 LDC.64 R4, c[0x0][0xa10] ;  /* 0x00028400ff040b82 */ /* 0x006e700000000a00 */
[----:B------:R-:W2:Y:S01]  /*13b0*/  @P1 LDC.64 R6, c[0x0][0xa30] ;  /* 0x00028c00ff061b82 */ /* 0x000ea20000000a00 */
[----:B-1----:R-:W-:-:S05]  /*13c0*/  @P0 IMAD.WIDE R4, R35, 0x4, R4 ;  /* 0x0000000423040825 */ /* 0x002fca00078e0204 */
[----:B------:R-:W4:Y:S04]  /*13d0*/  @P0 LDG.E R3, desc[UR38][R4.64] ;  /* 0x0000002604030981 */ /* 0x000f28000c1e1900 */
[----:B------:R-:W4:Y:S01]  /*13e0*/  @P0 LDG.E R8, desc[UR38][R4.64+0x4] ;  /* 0x0000042604080981 */ /* 0x000f22000c1e1900 */
[----:B--2---:R-:W-:-:S05]  /*13f0*/  @P1 IMAD.WIDE R6, R35, 0x4, R6 ;  /* 0x0000000423061825 */ /* 0x004fca00078e0206 */
[----:B------:R1:W5:Y:S01]  /*1400*/  @P1 LDG.E R24, desc[UR38][R6.64] ;  /* 0x0000002606181981 */ /* 0x000362000c1e1900 */
[----:B---3--:R-:W-:Y:S01]  /*1410*/  ISETP.NE.AND P1, PT, R9, 0x1, PT ;  /* 0x000000010900780c */ /* 0x008fe20003f25270 */
[----:B------:R-:W-:Y:S01]  /*1420*/  IMAD R15, R33, 0xc0, RZ ;  /* 0x000000c0210f7824 */ /* 0x000fe200078e02ff */
[----:B----4-:R-:W-:-:S04]  /*1430*/  ISETP.GE.AND P2, PT, R13, 0x1, PT ;  /* 0x000000010d00780c */ /* 0x010fc80003f46270 */
[----:B------:R2:W-:Y:S07]  /*1440*/  STL [R1+0x18], R15 ;  /* 0x0000180f01007387 */ /* 0x0005ee0000100800 */
[----:B------:R-:W3:Y:S08]  /*1450*/  @P1 LDC R9, c[0x0][0x44c] ;  /* 0x00011300ff091b82 */ /* 0x000ef00000000800 */
[----:B------:R-:W4:Y:S01]  /*1460*/  @P1 LDC R10, c[0x0][0x450] ;  /* 0x00011400ff0a1b82 */ /* 0x000f220000000800 */
[----:B------:R-:W-:-:S02]  /*1470*/  @P0 IMAD.IADD R29, R8, 0x1, -R3 ;  /* 0x00000001081d0824 */ /* 0x000fc400078e0a03 */
[----:B------:R-:W-:Y:S02]  /*1480*/  IMAD.IADD R8, R31, 0x1, -R0 ;  /* 0x000000011f087824 */ /* 0x000fe400078e0a00 */
[----:B------:R-:W-:Y:S02]  /*1490*/  VIADD R0, R15, 0xbf ;  /* 0x000000bf0f007836 */ /* 0x000fe40000000000 */
[----:B------:R-:W-:Y:S02]  /*14a0*/  IMAD.IADD R11, R8, 0x1, R29 ;  /* 0x00000001080b7824 */ /* 0x000fe400078e021d */
[----:B---3--:R-:W-:-:S03]  /*14b0*/  @P1 IMAD.HI.U32 R3, R0, R9, RZ ;  /* 0x0000000900031227 */ /* 0x008fc600078e00ff */
[----:B------:R2:W-:Y:S01]  /*14c0*/  STL [R1+0x8], R11 ;  /* 0x0000080b01007387 */ /* 0x0005e20000100800 */
[----:B------:R-:W-:Y:S01]  /*14d0*/  IMAD.MOV.U32 R5, RZ, RZ, R0 ;  /* 0x000000ffff057224 */ /* 0x000fe200078e0000 */
[----:B----4-:R-:W-:Y:S01]  /*14e0*/  @P1 SHF.R.U32.HI R5, RZ, R10, R3 ;  /* 0x0000000aff051219 */ /* 0x010fe20000011603 */
[C---:B------:R-:W-:Y:S01]  /*14f0*/  VIADD R0, R11.reuse, 0x7f ;  /* 0x0000007f0b007836 */ /* 0x040fe20000000000 */
[----:B------:R-:W-:-:S04]  /*1500*/  IADD3 R28, R11, 0x1, -R14 ;  /* 0x000000010b1c7810 */ /* 0x000fc80007ffe80e */
[----:B------:R-:W-:Y:S01]  /*1510*/  SHF.R.S32.HI R3, RZ, 0x1f, R0 ;  /* 0x0000001fff037819 */ /* 0x000fe20000011400 */
[----:B-1----:R-:W-:-:S03]  /*1520*/  IMAD.IADD R7, R28, 0x1, R5 ;  /* 0x000000011c077824 */ /* 0x002fc600078e0205 */
[----:B------:R-:W-:Y:S01]  /*1530*/  LEA.HI R3, R3, R0, RZ, 0x7 ;  /* 0x0000000003037211 */ /* 0x000fe200078f38ff */
[----:B------:R-:W-:-:S03]  /*1540*/  IMAD.IADD R0, R7, 0x1, R12 ;  /* 0x0000000107007824 */ /* 0x000fc600078e020c */
[----:B------:R-:W-:Y:S01]  /*1550*/  SHF.R.S32.HI R92, RZ, 0x7, R3 ;  /* 0x00000007ff5c7819 */ /* 0x000fe20000011403 */
[----:B--2---:R-:W-:Y:S06]  /*1560*/  @!P2 BRA `(.L_x_1325) ;  /* 0x000000000048a947 */ /* 0x004fec0003800000 */
[C---:B------:R-:W-:Y:S01]  /*1570*/  ISETP.GT.AND P0, PT, R7.reuse, RZ, PT ;  /* 0x000000ff0700720c */ /* 0x040fe20003f04270 */
[----:B------:R-:W-:Y:S01]  /*1580*/  BSSY B0, `(.L_x_1326) ;  /* 0x000000e000007945 */ /* 0x000fe20003800000 */
[----:B------:R-:W-:-:S11]  /*1590*/  VIADD R3, R7, 0xffffffff ;  /* 0xffffffff07037836 */ /* 0x000fd60000000000 */
[----:B------:R-:W-:Y:S05]  /*15a0*/  @P0 BRA `(.L_x_1327) ;  /* 0x00000000001c0947 */ /* 0x000fea0003800000 */
[----:B------:R-:W-:Y:S01]  /*15b0*/  ISETP.NE.AND P0, PT, R13, 0x1, PT ;  /* 0x000000010d00780c */ /* 0x000fe20003f05270 */
[----:B------:R-:W-:-:S12]  /*15c0*/  IMAD.MOV R3, RZ, RZ, -R7 ;  /* 0x000000ffff037224 */ /* 0x000fd800078e0a07 */
[----:B------:R-:W1:Y:S02]  /*15d0*/  @P0 LDC.64 R4, c[0x0][0x9e8] ;  /* 0x00027a00ff040b82 */ /* 0x000e640000000a00 */
[----:B-1----:R-:W-:-:S05]  /*15e0*/  @P0 IMAD.HI.U32 R4, R3, R4, RZ ;  /* 0x0000000403040227 */ /* 0x002fca00078e00ff */
[----:B------:R-:W-:-:S04]  /*15f0*/  @P0 SHF.R.U32.HI R3, RZ, R5, R4 ;  /* 0x00000005ff030219 */ /* 0x000fc80000011604 */
[----:B------:R-:W-:Y:S01]  /*1600*/  LOP3.LUT R3, RZ, R3, RZ, 0x33, !PT ;  /* 0x00000003ff037212 */ /* 0x000fe200078e33ff */
[----:B------:R-:W-:Y:S06]  /*1610*/  BRA `(.L_x_1328) ;  /* 0x0000000000107947 */ /* 0x000fec0003800000 */
.L_x_1327:
[----:B------:R-:W-:-:S13]  /*1620*/  ISETP.NE.AND P0, PT, R13, 0x1, PT ;  /* 0x000000010d00780c */ /* 0x000fda0003f05270 */
[----:B------:R-:W1:Y:S02]  /*1630*/  @P0 LDC.64 R4, c[0x0][0x9e8] ;  /* 0x00027a00ff040b82 */ /* 0x000e640000000a00 */
[----:B-1----:R-:W-:-:S05]  /*1640*/  @P0 IMAD.HI.U32 R4, R3, R4, RZ ;  /* 0x0000000403040227 */ /* 0x002fca00078e00ff */
[----:B------:R-:W-:-:S07]  /*1650*/  @P0 SHF.R.U32.HI R3, RZ, R5, R4 ;  /* 0x00000005ff030219 */ /* 0x000fce0000011604 */
.L_x_1328:
[----:B------:R-:W-:Y:S05]  /*1660*/  BSYNC B0 ;  /* 0x0000000000007941 */ /* 0x000fea0003800000 */
.L_x_1326:
[----:B------:R-:W-:-:S05]  /*1670*/  IMAD R3, R3, R13, R13 ;  /* 0x0000000d03037224 */ /* 0x000fca00078e020d */
[----:B------:R-:W-:-:S07]  /*1680*/  VIMNMX R0, R0, R3, PT ;  /* 0x0000000300007248 */ /* 0x000fce0003fe0100 */
.L_x_1325:
[----:B------:R-:W1:Y:S01]  /*1690*/  @P1 LDC R3, c[0x0][0x44c] ;  /* 0x00011300ff031b82 */ /* 0x000e620000000800 */
[----:B------:R-:W-:Y:S01]  /*16a0*/  IMAD.MOV.U32 R4, RZ, RZ, R15 ;  /* 0x000000ffff047224 */ /* 0x000fe200078e000f */
[----:B------:R-:W-:Y:S01]  /*16b0*/  ULDC UR4, c[0x0][0x9dc] ;  /* 0x0002770000047ab9 */ /* 0x000fe20000000800 */
[----:B------:R-:W-:-:S05]  /*16c0*/  IMAD.IADD R93, R11, 0x1, -R14 ;  /* 0x000000010b5d7824 */ /* 0x000fca00078e0a0e */
[----:B------:R-:W2:Y:S01]  /*16d0*/  @P1 LDC R6, c[0x0][0x450] ;  /* 0x00011400ff061b82 */ /* 0x000ea20000000800 */
[----:B-1----:R-:W-:-:S05]  /*16e0*/  @P1 IMAD.HI.U32 R3, R15, R3, RZ ;  /* 0x000000030f031227 */ /* 0x002fca00078e00ff */
[----:B--2---:R-:W-:-:S05]  /*16f0*/  @P1 SHF.R.U32.HI R4, RZ, R6, R3 ;  /* 0x00000006ff041219 */ /* 0x004fca0000011603 */
[----:B------:R-:W-:-:S04]  /*1700*/  IMAD.IADD R3, R93, 0x1, R4 ;  /* 0x000000015d037824 */ /* 0x000fc800078e0204 */
[----:B------:R-:W-:Y:S01]  /*1710*/  VIADD R4, R3, -UR4 ;  /* 0x8000000403047c36 */ /* 0x000fe20008000000 */
[----:B------:R-:W-:Y:S06]  /*1720*/  @!P2 BRA `(.L_x_1329) ;  /* 0x000000000044a947 */ /* 0x000fec0003800000 */
[----:B------:R-:W-:Y:S01]  /*1730*/  ISETP.GT.AND P0, PT, R3, -0x1, PT ;  /* 0xffffffff0300780c */ /* 0x000fe20003f04270 */
[----:B------:R-:W-:-:S12]  /*1740*/  BSSY B0, `(.L_x_1330) ;  /* 0x000000d000007945 */ /* 0x000fd80003800000 */
[----:B------:R-:W-:Y:S05]  /*1750*/  @P0 BRA `(.L_x_1331) ;  /* 0x00000000001c0947 */ /* 0x000fea0003800000 */
[----:B------:R-:W-:Y:S02]  /*1760*/  ISETP.NE.AND P0, PT, R13, 0x1, PT ;  /* 0x000000010d00780c */ /* 0x000fe40003f05270 */
[----:B------:R-:W-:-:S11]  /*1770*/  LOP3.LUT R3, RZ, R3, RZ, 0x33, !PT ;  /* 0x00000003ff037212 */ /* 0x000fd600078e33ff */
[----:B------:R-:W1:Y:S02]  /*1780*/  @P0 LDC.64 R6, c[0x0][0x9e8] ;  /* 0x00027a00ff060b82 */ /* 0x000e640000000a00 */
[----:B-1----:R-:W-:-:S05]  /*1790*/  @P0 IMAD.HI.U32 R6, R3, R6, RZ ;  /* 0x0000000603060227 */ /* 0x002fca00078e00ff */
[----:B------:R-:W-:-:S04]  /*17a0*/  @P0 SHF.R.U32.HI R3, RZ, R7, R6 ;  /* 0x00000007ff030219 */ /* 0x000fc80000011606 */
[----:B------:R-:W-:Y:S01]  /*17b0*/  LOP3.LUT R3, RZ, R3, RZ, 0x33, !PT ;  /* 0x00000003ff037212 */ /* 0x000fe200078e33ff */
[----:B------:R-:W-:Y:S06]  /*17c0*/  BRA `(.L_x_1332) ;  /* 0x0000000000107947 */ /* 0x000fec0003800000 */
.L_x_1331:
[----:B------:R-:W-:-:S13]  /*17d0*/  ISETP.NE.AND P0, PT, R13, 0x1, PT ;  /* 0x000000010d00780c */ /* 0x000fda0003f05270 */
[----:B------:R-:W1:Y:S02]  /*17e0*/  @P0 LDC.64 R6, c[0x0][0x9e8] ;  /* 0x00027a00ff060b82 */ /* 0x000e640000000a00 */
[----:B-1----:R-:W-:-:S05]  /*17f0*/  @P0 IMAD.HI.U32 R6, R3, R6, RZ ;  /* 0x0000000603060227 */ /* 0x002fca00078e00ff */
[----:B------:R-:W-:-:S07]  /*1800*/  @P0 SHF.R.U32.HI R3, RZ, R7, R6 ;  /* 0x00000007ff030219 */ /* 0x000fce0000011606 */
.L_x_1332:
[----:B------:R-:W-:Y:S05]  /*1810*/  BSYNC B0 ;  /* 0x0000000000007941 */ /* 0x000fea0003800000 */
.L_x_1330:
[----:B------:R-:W-:-:S05]  /*1820*/  IMAD R3, R3, R13, RZ ;  /* 0x0000000d03037224 */ /* 0x000fca00078e02ff */
[----:B------:R-:W-:-:S07]  /*1830*/  VIMNMX R4, R4, R3, !PT ;  /* 0x0000000304047248 */ /* 0x000fce0007fe0100 */
.L_x_1329:
[----:B------:R-:W-:Y:S01]  /*1840*/  VIADD R0, R0, 0x7f ;  /* 0x0000007f00007836 */ /* 0x000fe20000000000 */
[----:B------:R-:W-:-:S04]  /*1850*/  SHF.R.S32.HI R5, RZ, 0x1f, R4 ;  /* 0x0000001fff057819 */ /* 0x000fc80000011404 */
[----:B------:R-:W-:Y:S02]  /*1860*/  SHF.R.S32.HI R3, RZ, 0x1f, R0 ;  /* 0x0000001fff037819 */ /* 0x000fe40000011400 */
[----:B------:R-:W-:Y:S02]  /*1870*/  LEA.HI R5, R5, R4, RZ, 0x7 ;  /* 0x0000000405057211 */ /* 0x000fe400078f38ff */
[----:B------:R-:W-:Y:S02]  /*1880*/  LEA.HI R3, R3, R0, RZ, 0x7 ;  /* 0x0000000003037211 */ /* 0x000fe400078f38ff */
[----:B------:R-:W-:Y:S02]  /*1890*/  SHF.R.S32.HI R5, RZ, 0x7, R5 ;  /* 0x00000007ff057819 */ /* 0x000fe40000011405 */
[----:B------:R-:W-:Y:S02]  /*18a0*/  SHF.R.S32.HI R3, RZ, 0x7, R3 ;  /* 0x00000007ff037819 */ /* 0x000fe40000011403 */
[----:B------:R-:W-:-:S02]  /*18b0*/  VIMNMX R5, RZ, R5, !PT ;  /* 0x00000005ff057248 */ /* 0x000fc40007fe0100 */
[----:B------:R-:W-:-:S03]  /*18c0*/  VIMNMX R3, R92, R3, PT ;  /* 0x000000035c037248 */ /* 0x000fc60003fe0100 */
[--C-:B------:R-:W-:Y:S02]  /*18d0*/  IMAD R5, R5, 0x80, -R8.reuse ;  /* 0x0000008005057824 */ /* 0x100fe400078e0a08 */
[----:B------:R-:W-:-:S03]  /*18e0*/  IMAD R0, R3, 0x80, -R8 ;  /* 0x0000008003007824 */ /* 0x000fc600078e0a08 */
[----:B------:R-:W-:Y:S02]  /*18f0*/  VIMNMX R5, RZ, R5, !PT ;  /* 0x00000005ff057248 */ /* 0x000fe40007fe0100 */
[----:B------:R-:W-:Y:S02]  /*1900*/  VIMNMX R0, R0, R29, PT ;  /* 0x0000001d00007248 */ /* 0x000fe40003fe0100 */
[----:B------:R-:W-:Y:S02]  /*1910*/  SHF.R.U32.HI R27, RZ, 0x7, R5 ;  /* 0x00000007ff1b7819 */ /* 0x000fe40000011605 */
[----:B------:R-:W-:-:S03]  /*1920*/  ISETP.GT.AND P0, PT, R0, R5, PT ;  /* 0x000000050000720c */ /* 0x000fc60003f04270 */
[----:B------:R-:W-:-:S10]  /*1930*/  IMAD.MOV.U32 R26, RZ, RZ, R27 ;  /* 0x000000ffff1a7224 */ /* 0x000fd400078e001b */
[----:B------:R-:W-:-:S05]  /*1940*/  @P0 VIADD R0, R0, 0x7f ;  /* 0x0000007f00000836 */ /* 0x000fca0000000000 */
[----:B------:R-:W-:-:S04]  /*1950*/  @P0 SHF.R.S32.HI R3, RZ, 0x1f, R0 ;  /* 0x0000001fff030819 */ /* 0x000fc80000011400 */
[----:B------:R-:W-:-:S04]  /*1960*/  @P0 LEA.HI R3, R3, R0, RZ, 0x7 ;  /* 0x0000000003030211 */ /* 0x000fc800078f38ff */
[----:B------:R-:W-:Y:S02]  /*1970*/  @P0 SHF.R.S32.HI R26, RZ, 0x7, R3 ;  /* 0x00000007ff1a0819 */ /* 0x000fe40000011403 */
[----:B------:R-:W-:Y:S02]  /*1980*/  PLOP3.LUT P0, PT, PT, PT, PT, 0x80, 0x0 ;  /* 0x000000000000781c */ /* 0x000fe40003f0f070 */
[----:B------:R-:W-:-:S13]  /*1990*/  ISETP.GT.AND P1, PT, R26, R27, PT ;  /* 0x0000001b1a00720c */ /* 0x000fda0003f24270 */
[----:B------:R-:W-:Y:S05]  /*19a0*/  @!P1 BRA `(.L_x_1333) ;  /* 0x0000004000589947 */ /* 0x000fea0003800000 */
        /* <DEDUP_REMOVED lines=8> */
[----:B0-----:R0:W1:Y:S01]  /*1a30*/  LDC.64 R14, c[0x4][R0] ;  /* 0x01000000000e7b82 */ /* 0x0010620000000a00 */
        /* <DEDUP_REMOVED lines=11> */
.L_x_1335:
[----:B------:R-:W-:Y:S05]  /*1af0*/  BSYNC B6 ;  /* 0x0000000000067941 */ /* 0x000fea0003800000 */
.L_x_1334:
        /* <DEDUP_REMOVED lines=20> */
.L_x_1337:
[----:B------:R-:W-:Y:S05]  /*1c40*/  BSYNC B6 ;  /* 0x0000000000067941 */ /* 0x000fea0003800000 */
.L_x_1336:
[----:B------:R-:W-:Y:S01]  /*1c50*/  ULDC.64 UR4, c[0x0][0x9f8] ;  /* 0x00027e0000047ab9 */ /* 0x000fe20000000a00 */
[----:B------:R-:W2:Y:S01]  /*1c60*/  LDL R38, [R1+0x48] ;  /* 0x0000480001267983 */ /* 0x000ea20000100800 */
[----:B------:R-:W-:Y:S01]  /*1c70*/  ISETP.NE.U32.AND P0, PT, RZ, UR4, PT ;  /* 0x00000004ff007c0c */ /* 0x000fe2000bf05070 */
[----:B------:R-:W1:Y:S01]  /*1c80*/  LDC.64 R74, c[0x0][0x300] ;  /* 0x0000c000ff4a7b82 */ /* 0x000e620000000a00 */
[----:B------:R-:W-:Y:S01]  /*1c90*/  IMAD.IADD R32, R30, 0x1, R31 ;  /* 0x000000011e207824 */ /* 0x000fe200078e021f */
[----:B------:R-:W3:Y:S01]  /*1ca0*/  LDL.LU R44, [R1] ;  /* 0x00000000012c7983 */ /* 0x000ee20000300800 */
[----:B------:R-:W-:Y:S01]  /*1cb0*/  ISETP.NE.AND.EX P0, PT, RZ, UR5, PT, P0 ;  /* 0x00000005ff007c0c */ /* 0x000fe2000bf05300 */
[----:B------:R-:W-:Y:S01]  /*1cc0*/  ULDC.64 UR6, c[0x0][0xa08] ;  /* 0x0002820000067ab9 */ /* 0x000fe20000000a00 */
[----:B------:R-:W-:Y:S01]  /*1cd0*/  SHF.R.S32.HI R11, RZ, 0x1f, R34 ;  /* 0x0000001fff0b7819 */ /* 0x000fe20000011422 */
[----:B------:R-:W4:Y:S01]  /*1ce0*/  LDL R36, [R1+0x4c] ;  /* 0x00004c0001247983 */ /* 0x000f220000100800 */
[----:B------:R-:W0:Y:S01]  /*1cf0*/  S2R R43, SR_TID.X ;  /* 0x00000000002b7919 */ /* 0x000e220000002100 */
[----:B------:R-:W-:Y:S01]  /*1d00*/  SHF.R.S32.HI R41, RZ, 0x1f, R32 ;  /* 0x0000001fff297819 */ /* 0x000fe20000011420 */
[----:B------:R-:W-:Y:S01]  /*1d10*/  ULDC.64 UR4, c[0x0][0x308] ;  /* 0x0000c20000047ab9 */ /* 0x000fe20000000a00 */
[----:B------:R-:W3:Y:S08]  /*1d20*/  LDC.64 R72, c[0x0][0x3f8] ;  /* 0x0000fe00ff487b82 */ /* 0x000ef00000000a00 */
[----:B------:R-:W0:Y:S08]  /*1d30*/  @P0 LDC.64 R4, c[0x0][0x9f8] ;  /* 0x00027e00ff040b82 */ /* 0x000e300000000a00 */
[----:B------:R-:W1:Y:S01]  /*1d40*/  LDC R39, c[0x0][0x3f4] ;  /* 0x0000fd00ff277b82 */ /* 0x000e620000000800 */
[----:B0-----:R-:W-:-:S05]  /*1d50*/  @P0 IMAD.WIDE R4, R35, 0x4, R4 ;  /* 0x0000000423040825 */ /* 0x001fca00078e0204 */
[----:B------:R0:W4:Y:S01]  /*1d60*/  @P0 LDG.E R35, desc[UR38][R4.64] ;  /* 0x0000002604230981 */ /* 0x000122000c1e1900 */
[-C--:B-1----:R-:W-:Y:S01]  /*1d70*/  IMAD R0, R41, R74.reuse, RZ ;  /* 0x0000004a29007224 */ /* 0x082fe200078e02ff */
[----:B------:R-:W-:Y:S01]  /*1d80*/  ISETP.NE.U32.AND P0, PT, RZ, UR6, PT ;  /* 0x00000006ff007c0c */ /* 0x000fe2000bf05070 */
[C---:B------:R-:W-:Y:S01]  /*1d90*/  IMAD.WIDE.U32 R6, R32.reuse, R74, RZ ;  /* 0x0000004a20067225 */ /* 0x040fe200078e00ff */
[----:B------:R-:W-:Y:S02]  /*1da0*/  SHF.R.U32.HI R42, RZ, 0x7, R43 ;  /* 0x00000007ff2a7819 */ /* 0x000fe4000001162b */
[----:B------:R-:W-:Y:S01]  /*1db0*/  ISETP.NE.AND.EX P0, PT, RZ, UR7, PT, P0 ;  /* 0x00000007ff007c0c */ /* 0x000fe2000bf05300 */
[----:B------:R-:W-:Y:S01]  /*1dc0*/  IMAD R3, R32, R75, R0 ;  /* 0x0000004b20037224 */ /* 0x000fe200078e0200 */
[----:B------:R-:W-:Y:S01]  /*1dd0*/  ISETP.NE.AND P6, PT, R42, 0x1, PT ;  /* 0x000000012a00780c */ /* 0x000fe20003fc5270 */
[----:B------:R-:W-:Y:S01]  /*1de0*/  VIADD R43, R43, 0xffffff80 ;  /* 0xffffff802b2b7836 */ /* 0x000fe20000000000 */
[----:B------:R-:W-:Y:S01]  /*1df0*/  SHF.R.S32.HI R40, RZ, 0x1f, R17 ;  /* 0x0000001fff287819 */ /* 0x000fe20000011411 */
[----:B------:R-:W-:Y:S01]  /*1e00*/  IMAD.IADD R7, R7, 0x1, R3 ;  /* 0x0000000107077824 */ /* 0x000fe200078e0203 */
[----:B------:R-:W-:Y:S01]  /*1e10*/  SHF.R.S32.HI R19, RZ, 0x1f, R18 ;  /* 0x0000001fff137819 */ /* 0x000fe20000011412 */
[----:B------:R-:W-:Y:S01]  /*1e20*/  IMAD R3, R11, UR4, RZ ;  /* 0x000000040b037c24 */ /* 0x000fe2000f8e02ff */
[----:B------:R-:W-:Y:S01]  /*1e30*/  SHF.R.S32.HI R153, RZ, 0x1f, R152 ;  /* 0x0000001fff997819 */ /* 0x000fe20000011498 */
[----:B0-----:R-:W-:-:S04]  /*1e40*/  IMAD.WIDE.U32 R4, R34, UR4, R6 ;  /* 0x0000000422047c25 */ /* 0x001fc8000f8e0006 */
[----:B------:R-:W-:Y:S01]  /*1e50*/  IMAD R3, R34, UR5, R3 ;  /* 0x0000000522037c24 */ /* 0x000fe2000f8e0203 */
[----:B------:R-:W-:Y:S01]  /*1e60*/  ULDC.64 UR4, c[0x0][0x310] ;  /* 0x0000c40000047ab9 */ /* 0x000fe20000000a00 */
[----:B------:R-:W-:-:S04]  /*1e70*/  IMAD.WIDE.U32 R6, R17, R74, R18 ;  /* 0x0000004a11067225 */ /* 0x000fc800078e0012 */
[----:B------:R-:W-:Y:S02]  /*1e80*/  IMAD.IADD R5, R5, 0x1, R3 ;  /* 0x0000000105057824 */ /* 0x000fe400078e0203 */
[----:B------:R-:W-:Y:S02]  /*1e90*/  VIADD R67, R18, 0x20 ;  /* 0x0000002012437836 */ /* 0x000fe40000000000 */
[----:B------:R-:W-:Y:S02]  /*1ea0*/  VIADD R65, R42, 0x8 ;  /* 0x000000082a417836 */ /* 0x000fe40000000000 */
[----:B------:R-:W-:Y:S01]  /*1eb0*/  IMAD.SHL.U32 R64, R39, 0x2, RZ ;  /* 0x0000000227407824 */ /* 0x000fe200078e00ff */
[C---:B--2---:R-:W-:Y:S01]  /*1ec0*/  LOP3.LUT P1, RZ, R38.reuse, 0x4, RZ, 0xc0, !PT ;  /* 0x0000000426ff7812 */ /* 0x044fe2000782c0ff */
[----:B------:R-:W-:Y:S02]  /*1ed0*/  IMAD.SHL.U32 R71, R38, 0x40, RZ ;  /* 0x0000004026477824 */ /* 0x000fe400078e00ff */
[----:B------:R-:W-:Y:S01]  /*1ee0*/  VIADD R38, R17, 0x60 ;  /* 0x0000006011267836 */ /* 0x000fe20000000000 */
[----:B---3--:R-:W-:-:S02]  /*1ef0*/  LOP3.LUT R44, R44, 0xfffffffb, RZ, 0xc0, !PT ;  /* 0xfffffffb2c2c7812 */ /* 0x008fc400078ec0ff */
[----:B------:R-:W-:Y:S02]  /*1f00*/  LOP3.LUT R71, R71, 0x1c0, RZ, 0xc0, !PT ;  /* 0x000001c047477812 */ /* 0x000fe400078ec0ff */
[----:B------:R-:W-:Y:S02]  /*1f10*/  SHF.R.S32.HI R66, RZ, 0x1f, R38 ;  /* 0x0000001fff427819 */ /* 0x000fe40000011426 */
[----:B------:R-:W-:Y:S02]  /*1f20*/  SHF.R.S32.HI R38, RZ, 0x1f, R43 ;  /* 0x0000001fff267819 */ /* 0x000fe4000001142b */
[----:B------:R-:W-:Y:S02]  /*1f30*/  SHF.R.U32.HI R68, RZ, 0x3, R71 ;  /* 0x00000003ff447819 */ /* 0x000fe40000011647 */
[----:B------:R-:W-:Y:S02]  /*1f40*/  @P1 LOP3.LUT R44, R44, 0x4, RZ, 0xfc, !PT ;  /* 0x000000042c2c1812 */ /* 0x000fe400078efcff */
[----:B------:R-:W-:-:S03]  /*1f50*/  LEA.HI R38, R38, R43, RZ, 0x5 ;  /* 0x0000002b26267211 */ /* 0x000fc600078f28ff */
[----:B------:R0:W-:Y:S01]  /*1f60*/  STL [R1], R44 ;  /* 0x0000002c01007387 */ /* 0x0001e20000100800 */
[----:B------:R-:W-:Y:S02]  /*1f70*/  SHF.R.S32.HI R38, RZ, 0x5, R38 ;  /* 0x00000005ff267819 */ /* 0x000fe40000011426 */
[----:B----4-:R-:W-:Y:S02]  /*1f80*/  SHF.R.S32.HI R0, RZ, 0x1f, R35 ;  /* 0x0000001fff007819 */ /* 0x010fe40000011423 */
[----:B------:R-:W-:Y:S02]  /*1f90*/  SEL R35, R35, RZ, !P0 ;  /* 0x000000ff23237207 */ /* 0x000fe40004000000 */
[----:B------:R-:W-:-:S03]  /*1fa0*/  SEL R12, R0, RZ, !P0 ;  /* 0x000000ff000c7207 */ /* 0x000fc60004000000 */
[----:B------:R-:W-:Y:S02]  /*1fb0*/  IMAD.WIDE.U32 R8, R35, UR4, R4 ;  /* 0x0000000423087c25 */ /* 0x000fe4000f8e0004 */
[----:B------:R-:W1:Y:S02]  /*1fc0*/  LDC.64 R4, c[0x0][0x408] ;  /* 0x00010200ff047b82 */ /* 0x000e640000000a00 */
[----:B------:R-:W-:Y:S01]  /*1fd0*/  IMAD R0, R12, UR4, RZ ;  /* 0x000000040c007c24 */ /* 0x000fe2000f8e02ff */
[----:B------:R-:W-:-:S03]  /*1fe0*/  IADD3 R77, P0, R8, R6, RZ ;  /* 0x00000006084d7210 */ /* 0x000fc60007f1e0ff */
[----:B------:R-:W-:Y:S01]  /*1ff0*/  IMAD R3, R35, UR5, R0 ;  /* 0x0000000523037c24 */ /* 0x000fe2000f8e0200 */
[----:B------:R-:W-:Y:S05]  /*2000*/  @!P6 WARPSYNC.ALL ;  /* 0x000000000000e948 */ /* 0x000fea0003800000 */
[----:B------:R-:W-:Y:S01]  /*2010*/  ULDC.64 UR4, c[0x0][0x330] ;  /* 0x0000cc0000047ab9 */ /* 0x000fe20000000a00 */
[----:B------:R-:W-:Y:S02]  /*2020*/  IMAD R0, R40, R74, RZ ;  /* 0x0000004a28007224 */ /* 0x000fe400078e02ff */
[----:B------:R-:W-:Y:S02]  /*2030*/  IMAD R11, R11, UR4, RZ ;  /* 0x000000040b0b7c24 */ /* 0x000fe4000f8e02ff */
[----:B------:R-:W-:Y:S01]  /*2040*/  IMAD R13, R17, R75, R0 ;  /* 0x0000004b110d7224 */ /* 0x000fe200078e0200 */
[----:B------:R-:W-:Y:S01]  /*2050*/  SHF.L.U64.HI R75, R74, 0x7, R75 ;  /* 0x000000074a4b7819 */ /* 0x000fe2000001024b */
[----:B------:R-:W-:-:S02]  /*2060*/  IMAD R15, R34, UR5, R11 ;  /* 0x00000005220f7c24 */ /* 0x000fc4000f8e020b */
[----:B------:R-:W-:Y:S01]  /*2070*/  IMAD.WIDE.U32 R10, R34, UR4, R18 ;  /* 0x00000004220a7c25 */ /* 0x000fe2000f8e0012 */
[----:B------:R-:W-:Y:S01]  /*2080*/  ULDC.64 UR4, c[0x0][0x338] ;  /* 0x0000ce0000047ab9 */ /* 0x000fe20000000a00 */
[----:B-1----:R-:W-:Y:S02]  /*2090*/  SHF.L.U64.HI R70, R4, 0x7, R5 ;  /* 0x0000000704467819 */ /* 0x002fe40000010205 */
[----:B------:R-:W-:Y:S02]  /*20a0*/  IMAD R0, R40, R72, RZ ;  /* 0x0000004828007224 */ /* 0x000fe400078e02ff */
[----:B------:R-:W-:Y:S02]  /*20b0*/  IMAD.IADD R11, R11, 0x1, R15 ;  /* 0x000000010b0b7824 */ /* 0x000fe400078e020f */
[----:B------:R-:W-:Y:S02]  /*20c0*/  IMAD R21, R17, R73, R0 ;  /* 0x0000004911157224 */ /* 0x000fe400078e0200 */
[----:B------:R-:W-:-:S02]  /*20d0*/  IMAD.IADD R78, R9, 0x1, R3 ;  /* 0x00000001094e7824 */ /* 0x000fc400078e0203 */
[-C--:B------:R-:W-:Y:S02]  /*20e0*/  IMAD R0, R40, R4.reuse, RZ ;  /* 0x0000000428007224 */ /* 0x080fe400078e02ff */
[----:B------:R-:W-:Y:S01]  /*20f0*/  IMAD.WIDE.U32 R58, R35, UR4, R10 ;  /* 0x00000004233a7c25 */ /* 0x000fe2000f8e000a */
[----:B------:R-:W-:Y:S02]  /*2100*/  IADD3.X R76, R78, R7, R13, P0, !PT ;  /* 0x000000074e4c7210 */ /* 0x000fe400007fe40d */
[----:B------:R-:W-:Y:S01]  /*2110*/  ISETP.GE.AND P0, PT, R18, R39, PT ;  /* 0x000000271200720c */ /* 0x000fe20003f06270 */
[----:B------:R-:W-:-:S04]  /*2120*/  IMAD.WIDE.U32 R10, R17, R4, R152 ;  /* 0x00000004110a7225 */ /* 0x000fc800078e0098 */
[C---:B------:R-:W-:Y:S02]  /*2130*/  IMAD R31, R17.reuse, R5, R0 ;  /* 0x00000005111f7224 */ /* 0x040fe400078e0200 */
[----:B------:R-:W-:Y:S01]  /*2140*/  IMAD R3, R12, UR4, RZ ;  /* 0x000000040c037c24 */ /* 0x000fe2000f8e02ff */
[----:B------:R-:W-:Y:S01]  /*2150*/  ULDC UR4, c[0x0][0x2f4] ;  /* 0x0000bd0000047ab9 */ /* 0x000fe20000000800 */
[----:B------:R-:W-:Y:S01]  /*2160*/  IMAD.WIDE.U32 R14, R17, R4, R18 ;  /* 0x00000004110e7225 */ /* 0x000fe200078e0012 */
[----:B------:R-:W-:-:S03]  /*2170*/  ISETP.GE.AND P2, PT, R67, UR4, PT ;  /* 0x0000000443007c0c */ /* 0x000fc6000bf46270 */
[----:B------:R-:W-:Y:S02]  /*2180*/  IMAD.IADD R11, R11, 0x1, R31 ;  /* 0x000000010b0b7824 */ /* 0x000fe400078e021f */
[----:B------:R-:W-:Y:S01]  /*2190*/  IMAD R37, R35, UR5, R3 ;  /* 0x0000000523257c24 */ /* 0x000fe2000f8e0203 */
[----:B------:R-:W-:Y:S01]  /*21a0*/  SEL R3, R39, RZ, P0 ;  /* 0x000000ff27037207 */ /* 0x000fe20000000000 */
[----:B------:R-:W-:Y:S02]  /*21b0*/  IMAD.IADD R15, R31, 0x1, R15 ;  /* 0x000000011f0f7824 */ /* 0x000fe400078e020f */
[----:B-----5:R-:W-:Y:S01]  /*21c0*/  IMAD.WIDE.U32 R30, R24, R4, R10 ;  /* 0x00000004181e7225 */ /* 0x020fe200078e000a */
[----:B------:R-:W-:Y:S01]  /*21d0*/  @!P6 BAR.SYNC.DEFER_BLOCKING 0x9, 0x100 ;  /* 0x024400000000eb1d */ /* 0x000fe20000010000 */
[C---:B------:R-:W-:Y:S02]  /*21e0*/  IADD3 R10, P1, R17.reuse, R32, RZ ;  /* 0x00000020110a7210 */ /* 0x040fe40007f3e0ff */
[----:B------:R-:W-:-:S04]  /*21f0*/  IMAD.WIDE.U32 R6, R17, R72, R152 ;  /* 0x0000004811067225 */ /* 0x000fc800078e0098 */
[----:B------:R-:W-:-:S04]  /*2200*/  IMAD.WIDE.U32 R12, R17, R72, R18 ;  /* 0x00000048110c7225 */ /* 0x000fc800078e0012 */
[----:B------:R-:W-:Y:S02]  /*2210*/  IMAD.IADD R3, R18, 0x1, R3 ;  /* 0x0000000112037824 */ /* 0x000fe400078e0203 */
[----:B------:R-:W-:Y:S01]  /*2220*/  IMAD.X R11, R40, 0x1, R41, P1 ;  /* 0x00000001280b7824 */ /* 0x000fe200008e0629 */
[----:B------:R-:W-:Y:S01]  /*2230*/  ISETP.GE.AND P1, PT, R18, UR4, PT ;  /* 0x0000000412007c0c */ /* 0x000fe2000bf26270 */
[----:B------:R-:W-:Y:S01]  /*2240*/  IMAD.IADD R7, R7, 0x1, R21 ;  /* 0x0000000107077824 */ /* 0x000fe200078e0215 */
[----:B------:R-:W-:Y:S01]  /*2250*/  SHF.R.S32.HI R0, RZ, 0x1f, R3 ;  /* 0x0000001fff007819 */ /* 0x000fe20000011403 */
[----:B------:R-:W-:Y:S01]  /*2260*/  IMAD.IADD R13, R21, 0x1, R13 ;  /* 0x00000001150d7824 */ /* 0x000fe200078e020d */
[----:B------:R-:W-:Y:S01]  /*2270*/  SHF.R.S32.HI R21, RZ, 0x1f, R24 ;  /* 0x0000001fff157819 */ /* 0x000fe20000011418 */
[----:B------:R-:W-:Y:S01]  /*2280*/  VIADD R40, R17, 0x60 ;  /* 0x0000006011287836 */ /* 0x000fe20000000000 */
[----:B------:R-:W-:Y:S01]  /*2290*/  LEA.HI R0, R0, R3, RZ, 0x3 ;  /* 0x0000000300007211 */ /* 0x000fe200078f18ff */
[----:B------:R-:W-:-:S03]  /*22a0*/  IMAD.WIDE.U32 R56, R24, R72, R6 ;  /* 0x0000004818387225 */ /* 0x000fc600078e0006 */
[----:B------:R-:W-:Y:S01]  /*22b0*/  SHF.R.S32.HI R6, RZ, 0x3, R0 ;  /* 0x00000003ff067819 */ /* 0x000fe20000011400 */
[----:B------:R-:W-:Y:S02]  /*22c0*/  IMAD.SHL.U32 R40, R40, 0x40, RZ ;  /* 0x0000004028287824 */ /* 0x000fe400078e00ff */
[C---:B------:R-:W-:Y:S02]  /*22d0*/  IMAD R3, R21.reuse, R72, RZ ;  /* 0x0000004815037224 */ /* 0x040fe400078e02ff */
[-C--:B------:R-:W-:Y:S01]  /*22e0*/  IMAD R21, R21, R4.reuse, RZ ;  /* 0x0000000415157224 */ /* 0x080fe200078e02ff */
[----:B------:R-:W-:Y:S01]  /*22f0*/  LOP3.LUT R40, R40, 0x1c0, RZ, 0xc0, !PT ;  /* 0x000001c028287812 */ /* 0x000fe200078ec0ff */
[----:B------:R-:W-:Y:S02]  /*2300*/  IMAD.SHL.U32 R69, R4, 0x80, RZ ;  /* 0x0000008004457824 */ /* 0x000fe400078e00ff */
[C---:B------:R-:W-:Y:S02]  /*2310*/  IMAD R7, R24.reuse, R5, R21 ;  /* 0x0000000518077224 */ /* 0x040fe400078e0215 */
[----:B------:R-:W-:Y:S01]  /*2320*/  IMAD.WIDE.U32 R20, R24, R4, R14 ;  /* 0x0000000418147225 */ /* 0x000fe200078e000e */
[----:B------:R-:W-:-:S03]  /*2330*/  LOP3.LUT R4, R40, 0x38, R0, 0xf8, !PT ;  /* 0x0000003828047812 */ /* 0x000fc600078ef800 */
[----:B------:R-:W-:Y:S02]  /*2340*/  VIADD R40, R17, 0x60 ;  /* 0x0000006011287836 */ /* 0x000fe40000000000 */
[----:B------:R-:W-:Y:S01]  /*2350*/  IMAD R61, R24, R73, R3 ;  /* 0x00000049183d7224 */ /* 0x000fe200078e0203 */
[----:B------:R-:W-:Y:S01]  /*2360*/  LOP3.LUT R3, R71, 0x18, R18, 0xf8, !PT ;  /* 0x0000001847037812 */ /* 0x000fe200078ef812 */
[----:B------:R-:W-:Y:S01]  /*2370*/  IMAD.SHL.U32 R40, R40, 0x40, RZ ;  /* 0x0000004028287824 */ /* 0x000fe200078e00ff */
[----:B------:R-:W-:Y:S01]  /*2380*/  SHF.L.U64.HI R73, R72, 0x7, R73 ;  /* 0x0000000748497819 */ /* 0x000fe20000010249 */
[----:B------:R-:W-:Y:S01]  /*2390*/  IMAD.WIDE.U32 R34, R24, R72, R12 ;  /* 0x0000004818227225 */ /* 0x000fe200078e000c */
[----:B------:R-:W-:Y:S02]  /*23a0*/  LOP3.LUT R3, R3, R68, RZ, 0x3c, !PT ;  /* 0x0000004403037212 */ /* 0x000fe400078e3cff */
[----:B------:R-:W-:Y:S01]  /*23b0*/  LOP3.LUT R40, R40, 0x1c0, RZ, 0xc0, !PT ;  /* 0x000001c028287812 */ /* 0x000fe200078ec0ff */
[----:B------:R-:W-:-:S02]  /*23c0*/  IMAD.IADD R60, R31, 0x1, R7 ;  /* 0x000000011f3c7824 */ /* 0x000fc400078e0207 */
[----:B------:R-:W-:Y:S01]  /*23d0*/  IMAD R63, R38, 0x200, R3 ;  /* 0x00000200263f7824 */ /* 0x000fe200078e0203 */
[----:B------:R-:W-:Y:S01]  /*23e0*/  LOP3.LUT R3, R71, 0x38, R0, 0xf8, !PT ;  /* 0x0000003847037812 */ /* 0x000fe200078ef800 */
[----:B------:R-:W-:Y:S01]  /*23f0*/  IMAD.IADD R32, R7, 0x1, R21 ;  /* 0x0000000107207824 */ /* 0x000fe200078e0215 */
[----:B------:R-:W-:Y:S01]  /*2400*/  SHF.R.U32.HI R40, RZ, 0x3, R40 ;  /* 0x00000003ff287819 */ /* 0x000fe20000011628 */
[----:B------:R-:W-:Y:S01]  /*2410*/  IMAD.IADD R62, R57, 0x1, R61 ;  /* 0x00000001393e7824 */ /* 0x000fe200078e023d */
[----:B------:R-:W-:Y:S01]  /*2420*/  LOP3.LUT R3, R3, R68, RZ, 0x3c, !PT ;  /* 0x0000004403037212 */ /* 0x000fe200078e3cff */
[----:B------:R-:W-:Y:S01]  /*2430*/  IMAD.SHL.U32 R74, R74, 0x80, RZ ;  /* 0x000000804a4a7824 */ /* 0x000fe200078e00ff */
[----:B------:R-:W-:Y:S01]  /*2440*/  LOP3.LUT R12, R4, R40, RZ, 0x3c, !PT ;  /* 0x00000028040c7212 */ /* 0x000fe200078e3cff */
[----:B------:R-:W-:Y:S01]  /*2450*/  IMAD.SHL.U32 R72, R72, 0x80, RZ ;  /* 0x0000008048487824 */ /* 0x000fe200078e00ff */
[----:B------:R-:W-:Y:S01]  /*2460*/  LOP3.LUT R7, R0, 0xfffffff8, RZ, 0xc0, !PT ;  /* 0xfffffff800077812 */ /* 0x000fe200078ec0ff */
[----:B------:R-:W-:-:S02]  /*2470*/  IMAD R4, R38, 0x200, R3 ;  /* 0x0000020026047824 */ /* 0x000fc400078e0203 */
[----:B------:R-:W-:Y:S01]  /*2480*/  IMAD.IADD R61, R61, 0x1, R35 ;  /* 0x000000013d3d7824 */ /* 0x000fe200078e0223 */
[----:B------:R-:W-:Y:S01]  /*2490*/  SHF.R.S32.HI R5, RZ, 0x1f, R7 ;  /* 0x0000001fff057819 */ /* 0x000fe20000011407 */
[----:B------:R-:W-:Y:S02]  /*24a0*/  IMAD.IADD R3, R36, 0x1, R12 ;  /* 0x0000000124037824 */ /* 0x000fe400078e020c */
[----:B0-----:R-:W-:-:S07]  /*24b0*/  IMAD.IADD R0, R59, 0x1, R37 ;  /* 0x000000013b007824 */ /* 0x001fce00078e0225 */
.L_x_1387:
[----:B------:R-:W2:Y:S01]  /*24c0*/  LDL R39, [R1+0x48] ;  /* 0x0000480001277983 */ /* 0x000ea20000100800 */
[----:B0-----:R-:W0:Y:S03]  /*24d0*/  LDC.64 R86, c[0x0][0x300] ;  /* 0x0000c000ff567b82 */ /* 0x001e260000000a00 */
[----:B------:R-:W3:Y:S01]  /*24e0*/  LDL.LU R38, [R1] ;  /* 0x0000000001267983 */ /* 0x000ee20000300800 */
[----:B------:R-:W-:Y:S01]  /*24f0*/  VIADD R36, R26, 0xffffffff ;  /* 0xffffffff1a247836 */ /* 0x000fe20000000000 */
[----:B------:R-:W-:Y:S05]  /*2500*/  YIELD ;  /* 0x0000000000007946 */ /* 0x000fea0003800000 */
[----:B------:R-:W1:Y:S01]  /*2510*/  LDC.64 R80, c[0x0][0x2e8] ;  /* 0x0000ba00ff507b82 */ /* 0x000e620000000a00 */
[----:B------:R-:W-:Y:S01]  /*2520*/  SHF.R.S32.HI R79, RZ, 0x1f, R36 ;  /* 0x0000001fff4f7819 */ /* 0x000fe20000011424 */
[-C--:B------:R-:W-:Y:S01]  /*2530*/  IMAD R13, R75, R36.reuse, RZ ;  /* 0x000000244b0d7224 */ /* 0x080fe200078e02ff */
[----:B------:R-:W-:Y:S01]  /*2540*/  BSSY B0, `(.L_x_1338) ;  /* 0x0000302000007945 */ /* 0x000fe20003800000 */
[----:B------:R-:W-:-:S04]  /*2550*/  IMAD.WIDE.U32 R14, R74, R36, RZ ;  /* 0x000000244a0e7225 */ /* 0x000fc800078e00ff */
[----:B------:R-:W-:Y:S01]  /*2560*/  IMAD R13, R79, R74, R13 ;  /* 0x0000004a4f0d7224 */ /* 0x000fe200078e020d */
[----:B------:R-:W-:Y:S01]  /*2570*/  IADD3 R26, P3, R77, R14, RZ ;  /* 0x0000000e4d1a7210 */ /* 0x000fe20007f7e0ff */
[----:B------:R-:W-:Y:S01]  /*2580*/  IMAD.MOV.U32 R84, RZ, RZ, R14 ;  /* 0x000000ffff547224 */ /* 0x000fe200078e000e */
[----:B------:R-:W4:Y:S01]  /*2590*/  LDC R88, c[0x0][0x3f4] ;  /* 0x0000fd00ff587b82 */ /* 0x000f220000000800 */
[----:B------:R-:W-:Y:S02]  /*25a0*/  IMAD.IADD R85, R15, 0x1, R13 ;  /* 0x000000010f557824 */ /* 0x000fe400078e020d */
[----:B0-----:R-:W-:Y:S02]  /*25b0*/  IMAD R37, R87, 0x60, RZ ;  /* 0x0000006057257824 */ /* 0x001fe400078e02ff */
[----:B------:R-:W-:-:S03]  /*25c0*/  IMAD.WIDE.U32 R12, R86, 0x60, R84 ;  /* 0x00000060560c7825 */ /* 0x000fc600078e0054 */
[----:B------:R-:W-:Y:S01]  /*25d0*/  IADD3 R15, P4, R77, R12, RZ ;  /* 0x0000000c4d0f7210 */ /* 0x000fe20007f9e0ff */
[----:B------:R-:W-:-:S03]  /*25e0*/  IMAD R12, R22, 0x2000, R63 ;  /* 0x00002000160c7824 */ /* 0x000fc600078e023f */
[----:B------:R-:W-:Y:S01]  /*25f0*/  IADD3.X R14, R76, R13, R37, P4, !PT ;  /* 0x0000000d4c0e7210 */ /* 0x000fe200027fe425 */
[----:B------:R-:W-:Y:S01]  /*2600*/  IMAD.X R13, R85, 0x1, R76, P3 ;  /* 0x00000001550d7824 */ /* 0x000fe200018e064c */
[CC--:B-1----:R-:W-:Y:S01]  /*2610*/  LEA R40, P4, R15.reuse, R80.reuse, 0x1 ;  /* 0x000000500f287211 */ /* 0x0c2fe200078808ff */
[----:B------:R-:W-:Y:S01]  /*2620*/  VIADD R82, R12, 0x20 ;  /* 0x000000200c527836 */ /* 0x000fe20000000000 */
[----:B------:R-:W-:Y:S01]  /*2630*/  LEA R42, P3, R26, R80, 0x1 ;  /* 0x000000501a2a7211 */ /* 0x000fe200078608ff */
[----:B------:R-:W-:Y:S01]  /*2640*/  IMAD R83, R12, 0x2, R25 ;  /* 0x000000020c537824 */ /* 0x000fe200078e0219 */
[----:B------:R-:W-:Y:S02]  /*2650*/  LEA.HI.X R41, R15, R81, R14, 0x1, P4 ;  /* 0x000000510f297211 */ /* 0x000fe400020f0c0e */
[----:B------:R-:W-:Y:S02]  /*2660*/  ISETP.GT.AND P4, PT, R36, R27, PT ;  /* 0x0000001b2400720c */ /* 0x000fe40003f84270 */
[----:B------:R-:W-:Y:S01]  /*2670*/  LEA.HI.X R43, R26, R81, R13, 0x1, P3 ;  /* 0x000000511a2b7211 */ /* 0x000fe200018f0c0d */
[----:B------:R-:W-:Y:S01]  /*2680*/  IMAD.MOV.U32 R26, RZ, RZ, R36 ;  /* 0x000000ffff1a7224 */ /* 0x000fe200078e0024 */
[----:B----4-:R-:W-:-:S02]  /*2690*/  ISETP.GE.AND P3, PT, R88, 0x1, PT ;  /* 0x000000015800780c */ /* 0x010fc40003f66270 */
[----:B--2---:R-:W-:Y:S02]  /*26a0*/  LOP3.LUT P5, RZ, R39, 0x4, RZ, 0xc0, !PT ;  /* 0x0000000427ff7812 */ /* 0x004fe400078ac0ff */
[----:B---3--:R-:W-:-:S05]  /*26b0*/  LOP3.LUT R38, R38, 0xfffffffd, RZ, 0xc0, !PT ;  /* 0xfffffffd26267812 */ /* 0x008fca00078ec0ff */
[----:B------:R-:W-:-:S05]  /*26c0*/  @P4 LOP3.LUT R38, R38, 0x2, RZ, 0xfc, !PT ;  /* 0x0000000226264812 */ /* 0x000fca00078efcff */
[----:B------:R0:W-:Y:S01]  /*26d0*/  STL [R1], R38 ;  /* 0x0000002601007387 */ /* 0x0001e20000100800 */
[----:B------:R-:W-:-:S04]  /*26e0*/  @P5 VIADD R82, R12, 0xffffffe0 ;  /* 0xffffffe00c525836 */ /* 0x000fc80000000000 */
[----:B------:R-:W-:Y:S01]  /*26f0*/  IMAD R82, R82, 0x2, R25 ;  /* 0x0000000252527824 */ /* 0x000fe200078e0219 */
[----:B------:R-:W-:Y:S06]  /*2700*/  @!P3 BRA `(.L_x_1339) ;  /* 0x0000002c0024b947 */ /* 0x000fec0003800000 */
[----:B------:R-:W-:Y:S01]  /*2710*/  ULDC.U8 UR4, c[0x0][0x410] ;  /* 0x0001040000047ab9 */ /* 0x000fe20000000000 */
[-C--:B------:R-:W-:Y:S01]  /*2720*/  IMAD R13, R73, R36.reuse, RZ ;  /* 0x00000024490d7224 */ /* 0x080fe200078e02ff */
[----:B------:R-:W-:Y:S01]  /*2730*/  ISETP.NE.AND P3, PT, RZ, UR4, PT ;  /* 0x00000004ff007c0c */ /* 0x000fe2000bf65270 */
[----:B------:R-:W-:Y:S02]  /*2740*/  IMAD R12, R70, R36, RZ ;  /* 0x00000024460c7224 */ /* 0x000fe400078e02ff */
[C---:B------:R-:W-:Y:S02]  /*2750*/  IMAD R13, R79.reuse, R72, R13 ;  /* 0x000000484f0d7224 */ /* 0x040fe400078e020d */
[----:B------:R-:W-:Y:S02]  /*2760*/  IMAD R90, R26, -0x80, R29 ;  /* 0xffffff801a5a7824 */ /* 0x000fe400078e021d */
[----:B------:R-:W-:Y:S02]  /*2770*/  IMAD R79, R79, R69, R12 ;  /* 0x000000454f4f7224 */ /* 0x000fe400078e020c */
[----:B------:R-:W-:Y:S01]  /*2780*/  IMAD.WIDE.U32 R50, R72, R36, RZ ;  /* 0x0000002448327225 */ /* 0x000fe200078e00ff */
[----:B------:R-:W-:-:S03]  /*2790*/  VIMNMX R90, R90, 0x80, PT ;  /* 0x000000805a5a7848 */ /* 0x000fc60003fe0100 */
[----:B------:R-:W-:-:S04]  /*27a0*/  IMAD.WIDE.U32 R48, R69, R36, RZ ;  /* 0x0000002445307225 */ /* 0x000fc800078e00ff */
[----:B------:R-:W-:Y:S02]  /*27b0*/  IMAD.IADD R89, R51, 0x1, R13 ;  /* 0x0000000133597824 */ /* 0x000fe400078e020d */
[----:B------:R-:W-:Y:S01]  /*27c0*/  IMAD.IADD R79, R49, 0x1, R79 ;  /* 0x00000001314f7824 */ /* 0x000fe200078e024f */
[----:B------:R-:W-:Y:S06]  /*27d0*/  @!P3 BRA `(.L_x_1340) ;  /* 0x00000014002cb947 */ /* 0x000fec0003800000 */
[----:B------:R1:W5:Y:S01]  /*27e0*/  LDL R91, [R1+0x14] ;  /* 0x00001400015b7983 */ /* 0x0003620000100800 */
        /* <DEDUP_REMOVED lines=10> */
[----:B-1----:R-:W-:Y:S06]  /*2890*/  @P4 BRA `(.L_x_1342) ;  /* 0x0000000000504947 */ /* 0x002fec0003800000 */
[----:B------:R-:W-:Y:S01]  /*28a0*/  IADD3 R13, P3, R56, R50, RZ ;  /* 0x00000032380d7210 */ /* 0x000fe20007f7e0ff */
[----:B------:R-:W-:Y:S01]  /*28b0*/  ULDC.64 UR4, c[0x0][0x3e8] ;  /* 0x0000fa0000047ab9 */ /* 0x000fe20000000a00 */
[----:B------:R-:W-:Y:S02]  /*28c0*/  CS2R R80, SRZ ;  /* 0x0000000000507805 */ /* 0x000fe4000001ff00 */
[----:B------:R-:W-:Y:S01]  /*28d0*/  CS2R R84, SRZ ;  /* 0x0000000000547805 */ /* 0x000fe2000001ff00 */
[----:B------:R-:W-:Y:S01]  /*28e0*/  IMAD.X R14, R89, 0x1, R62, P3 ;  /* 0x00000001590e7824 */ /* 0x000fe200018e063e */
[----:B------:R-:W-:-:S05]  /*28f0*/  IADD3 R15, P3, R30, R48, RZ ;  /* 0x000000301e0f7210 */ /* 0x000fca0007f7e0ff */
[----:B------:R-:W-:Y:S01]  /*2900*/  IMAD.X R52, R79, 0x1, R60, P3 ;  /* 0x000000014f347824 */ /* 0x000fe200018e063c */
        /* <DEDUP_REMOVED lines=9> */
[----:B------:R0:W5:Y:S02]  /*29a0*/  @!P3 LDG.E.64 R84, desc[UR38][R14.64] ;  /* 0x000000260e54b981 */ /* 0x000164000c1e1b00 */
[----:B-----5:R-:W-:-:S13]  /*29b0*/  ISETP.GE.AND P3, PT, R91, R88, PT ;  /* 0x000000585b00720c */ /* 0x020fda0003f66270 */
[----:B------:R0:W5:Y:S04]  /*29c0*/  @!P3 LDG.E.64 R52, desc[UR38][R12.64+0x20] ;  /* 0x000020260c34b981 */ /* 0x000168000c1e1b00 */
[----:B------:R0:W5:Y:S02]  /*29d0*/  @!P3 LDG.E.64 R54, desc[UR38][R14.64+0x20] ;  /* 0x000020260e36b981 */ /* 0x000164000c1e1b00 */
.L_x_1342:
[----:B------:R-:W-:Y:S05]  /*29e0*/  BSYNC B1 ;  /* 0x0000000000017941 */ /* 0x000fea0003800000 */
.L_x_1341:
        /* <DEDUP_REMOVED lines=34> */
.L_x_1344:
[----:B------:R-:W-:Y:S05]  /*2c10*/  BSYNC B1 ;  /* 0x0000000000017941 */ /* 0x000fea0003800000 */
.L_x_1343:
[----:B0-----:R-:W-:Y:S01]  /*2c20*/  IMAD.MOV.U32 R12, RZ, RZ, R80 ;  /* 0x000000ffff0c7224 */ /* 0x001fe200078e0050 */
[----:B------:R-:W-:Y:S01]  /*2c30*/  UISETP.NE.AND UP0, UPT, UR37, 0x3, UPT ;  /* 0x000000032500788c */ /* 0x000fe2000bf05270 */
[----:B------:R-:W-:Y:S01]  /*2c40*/  IMAD.MOV.U32 R13, RZ, RZ, R81 ;  /* 0x000000ffff0d7224 */ /* 0x000fe200078e0051 */
[----:B------:R-:W-:Y:S01]  /*2c50*/  PRMT R98, R86, 0x7610, R98 ;  /* 0x0000761056627816 */ /* 0x000fe20000000062 */
[----:B------:R-:W-:Y:S01]  /*2c60*/  IMAD.MOV.U32 R14, RZ, RZ, R84 ;  /* 0x000000ffff0e7224 */ /* 0x000fe200078e0054 */
[----:B------:R-:W-:Y:S01]  /*2c70*/  PRMT R49, R49, 0x5410, R12 ;  /* 0x0000541031317816 */ /* 0x000fe2000000000c */
[----:B------:R-:W-:Y:S01]  /*2c80*/  IMAD.MOV.U32 R12, RZ, RZ, R54 ;  /* 0x000000ffff0c7224 */ /* 0x000fe200078e0036 */
[----:B------:R-:W-:Y:S01]  /*2c90*/  PRMT R50, R50, 0x5410, R13 ;  /* 0x0000541032327816 */ /* 0x000fe2000000000d */
[----:B------:R-:W-:Y:S01]  /*2ca0*/  IMAD.MOV.U32 R13, RZ, RZ, R55 ;  /* 0x000000ffff0d7224 */ /* 0x000fe200078e0037 */
[----:B------:R-:W-:Y:S01]  /*2cb0*/  PLOP3.LUT P3, PT, PT, PT, UP0, 0x80, 0x0 ;  /* 0x000000000000781c */ /* 0x000fe20003f6f008 */
[----:B------:R-:W-:Y:S01]  /*2cc0*/  IMAD.MOV.U32 R15, RZ, RZ, R85 ;  /* 0x000000ffff0f7224 */ /* 0x000fe200078e0055 */
        /* <DEDUP_REMOVED lines=8> */
[----:B------:R-:W-:-:S02]  /*2d50*/  PRMT R97, R87, 0x7610, R97 ;  /* 0x0000761057617816 */ /* 0x000fc40000000061 */
        /* <DEDUP_REMOVED lines=8> */
[----:B------:R-:W-:Y:S02]  /*2de0*/  PRMT R50, R12, 0x7610, R50 ;  /* 0x000076100c327816 */ /* 0x000fe40000000032 */
[----:B------:R-:W-:-:S02]  /*2df0*/  PRMT R51, R13, 0x7610, R51 ;  /* 0x000076100d337816 */ /* 0x000fc40000000033 */
[----:B------:R-:W-:Y:S02]  /*2e00*/  PRMT R89, R14, 0x7610, R89 ;  /* 0x000076100e597816 */ /* 0x000fe40000000059 */
[----:B------:R-:W-:Y:S01]  /*2e10*/  PRMT R94, R15, 0x7610, R94 ;  /* 0x000076100f5e7816 */ /* 0x000fe2000000005e */
[----:B------:R-:W-:Y:S06]  /*2e20*/  @!P3 BRA `(.L_x_1345) ;  /* 0x000000000004b947 */ /* 0x000fec0003800000 */
[----:B------:R-:W-:Y:S01]  /*2e30*/  BPT.TRAP 0x1 ;  /* 0x000000040000795c */ /* 0x000fe20000300000 */
.L_x_1345:
[----:B------:R-:W2:Y:S01]  /*2e40*/  LDL R12, [R1+0x10] ;  /* 0x00001000010c7983 */ /* 0x000ea20000100800 */
[----:B------:R-:W-:Y:S01]  /*2e50*/  IMAD R79, R22, 0x8, R2 ;  /* 0x00000008164f7824 */ /* 0x000fe200078e0202 */
[----:B------:R-:W-:Y:S01]  /*2e60*/  BSSY B1, `(.L_x_1346) ;  /* 0x0000004000017945 */ /* 0x000fe20003800000 */
[----:B--2---:R-:W-:-:S04]  /*2e70*/  SHF.L.U32 R91, R12, 0x1f, RZ ;  /* 0x0000001f0c5b7819 */ /* 0x004fc800000006ff */
[----:B------:R-:W0:Y:S02]  /*2e80*/  SYNCS.PHASECHK.TRANS64.TRYWAIT P6, [R79+URZ+0x16890], R91 ;  /* 0x0168905b4f0075a7 */ /* 0x000e2400080c017f */
[----:B0-----:R-:W-:Y:S05]  /*2e90*/  @!P6 BRA `(.L_x_1347) ;  /* 0x000001cc0028e947 */ /* 0x001fea0003800000 */
.L_x_1672:
[----:B------:R-:W-:Y:S05]  /*2ea0*/  BSYNC B1 ;  /* 0x0000000000017941 */ /* 0x000fea0003800000 */
.L_x_1346:
        /* <DEDUP_REMOVED lines=8> */
[----:B------:R-:W-:Y:S02]  /*2f30*/  SHF.R.U64 R103, R84, 0x10, R85 ;  /* 0x0000001054677819 */ /* 0x000fe40000001255 */
[----:B------:R-:W-:Y:S02]  /*2f40*/  SHF.R.U64 R99, R80, 0x10, R81 ;  /* 0x0000001050637819 */ /* 0x000fe40000001251 */
[----:B------:R-:W-:Y:S02]  /*2f50*/  SHF.R.U32.HI R105, RZ, 0x10, R85 ;  /* 0x00000010ff697819 */ /* 0x000fe40000011655 */
[----:B------:R-:W-:Y:S02]  /*2f60*/  PRMT R103, R51, 0x5432, R103 ;  /* 0x0000543233677816 */ /* 0x000fe40000000067 */
[----:B------:R-:W-:Y:S01]  /*2f70*/  SHF.R.U32.HI R101, RZ, 0x10, R81 ;  /* 0x00000010ff657819 */ /* 0x000fe20000011651 */
[----:B--2---:R-:W-:Y:S01]  /*2f80*/  IMAD.U32 R81, R14, 0x10000, RZ ;  /* 0x000100000e517824 */ /* 0x004fe200078e00ff */
[----:B------:R-:W-:-:S02]  /*2f90*/  PRMT R99, R49, 0x5432, R99 ;  /* 0x0000543231637816 */ /* 0x000fc40000000063 */
[----:B------:R-:W-:Y:S02]  /*2fa0*/  PRMT R105, R100, 0x5410, R105 ;  /* 0x0000541064697816 */ /* 0x000fe40000000069 */
[----:B------:R-:W-:Y:S02]  /*2fb0*/  LOP3.LUT R84, R13, 0xffff0000, RZ, 0xc0, !PT ;  /* 0xffff00000d547812 */ /* 0x000fe400078ec0ff */
[----:B------:R-:W-:Y:S01]  /*2fc0*/  LOP3.LUT R104, R103, 0xffff0000, RZ, 0xc0, !PT ;  /* 0xffff000067687812 */ /* 0x000fe200078ec0ff */
[----:B------:R-:W-:Y:S01]  /*2fd0*/  IMAD.U32 R106, R105, 0x10000, RZ ;  /* 0x00010000696a7824 */ /* 0x000fe200078e00ff */
[----:B------:R-:W-:Y:S01]  /*2fe0*/  PRMT R101, R50, 0x5432, R101 ;  /* 0x0000543232657816 */ /* 0x000fe20000000065 */
[----:B------:R-:W-:Y:S01]  /*2ff0*/  IMAD.U32 R103, R103, 0x10000, RZ ;  /* 0x0001000067677824 */ /* 0x000fe200078e00ff */
[----:B------:R-:W-:Y:S01]  /*3000*/  LOP3.LUT R85, R14, 0xffff0000, RZ, 0xc0, !PT ;  /* 0xffff00000e557812 */ /* 0x000fe200078ec0ff */
[----:B------:R-:W-:Y:S01]  /*3010*/  IMAD.U32 R14, R15, 0x10000, RZ ;  /* 0x000100000f0e7824 */ /* 0x000fe200078e00ff */
[----:B------:R-:W-:Y:S01]  /*3020*/  LOP3.LUT R100, R99, 0xffff0000, RZ, 0xc0, !PT ;  /* 0xffff000063647812 */ /* 0x000fe200078ec0ff */
[----:B------:R-:W-:Y:S01]  /*3030*/  FMUL.FTZ R108, R84, R104 ;  /* 0x00000068546c7220 */ /* 0x000fe20000410000 */
[----:B------:R-:W-:Y:S01]  /*3040*/  LOP3.LUT R80, R15, 0xffff0000, RZ, 0xc0, !PT ;  /* 0xffff00000f507812 */ /* 0x000fe200078ec0ff */
[----:B------:R-:W-:Y:S01]  /*3050*/  IMAD.U32 R15, R13, 0x10000, RZ ;  /* 0x000100000d0f7824 */ /* 0x000fe200078e00ff */
[----:B------:R-:W-:Y:S01]  /*3060*/  LOP3.LUT R105, R105, 0xffff0000, RZ, 0xc0, !PT ;  /* 0xffff000069697812 */ /* 0x000fe200078ec0ff */
[----:B------:R-:W-:-:S02]  /*3070*/  IMAD.U32 R102, R101, 0x10000, RZ ;  /* 0x0001000065667824 */ /* 0x000fc400078e00ff */
[----:B------:R-:W-:Y:S01]  /*3080*/  FMUL.FTZ R107, R84, R100 ;  /* 0x00000064546b7220 */ /* 0x000fe20000410000 */
[----:B------:R-:W-:Y:S01]  /*3090*/  FMUL.FTZ R84, R85, R106 ;  /* 0x0000006a55547220 */ /* 0x000fe20000410000 */
[----:B------:R-:W-:Y:S01]  /*30a0*/  FFMA.FTZ R108, R15, R100, -R108 ;  /* 0x000000640f6c7223 */ /* 0x000fe2000001086c */
[C---:B------:R-:W-:Y:S02]  /*30b0*/  IMAD.U32 R13, R12.reuse, 0x10000, RZ ;  /* 0x000100000c0d7824 */ /* 0x040fe400078e00ff */
[-C--:B------:R-:W-:Y:S01]  /*30c0*/  FMUL.FTZ R100, R85, R102.reuse ;  /* 0x0000006655647220 */ /* 0x080fe20000410000 */
[----:B------:R-:W-:Y:S01]  /*30d0*/  LOP3.LUT R101, R101, 0xffff0000, RZ, 0xc0, !PT ;  /* 0xffff000065657812 */ /* 0x000fe200078ec0ff */
[----:B------:R-:W-:Y:S01]  /*30e0*/  FFMA.FTZ R84, R81, R102, -R84 ;  /* 0x0000006651547223 */ /* 0x000fe20000010854 */
[----:B------:R-:W-:Y:S01]  /*30f0*/  LOP3.LUT R12, R12, 0xffff0000, RZ, 0xc0, !PT ;  /* 0xffff00000c0c7812 */ /* 0x000fe200078ec0ff */
[----:B------:R-:W-:Y:S02]  /*3100*/  IMAD.U32 R99, R99, 0x10000, RZ ;  /* 0x0001000063637824 */ /* 0x000fe400078e00ff */
[----:B------:R-:W-:Y:S01]  /*3110*/  FFMA.FTZ R107, R15, R104, R107 ;  /* 0x000000680f6b7223 */ /* 0x000fe2000001006b */
[----:B------:R-:W-:Y:S01]  /*3120*/  FFMA.FTZ R81, R81, R106, R100 ;  /* 0x0000006a51517223 */ /* 0x000fe20000010064 */
[C---:B------:R-:W-:Y:S01]  /*3130*/  FMUL.FTZ R15, R80.reuse, R105 ;  /* 0x00000069500f7220 */ /* 0x040fe20000410000 */
        /* <DEDUP_REMOVED lines=9> */
[----:B------:R-:W-:Y:S01]  /*31d0*/  F2FP.BF16.F32.PACK_AB R12, R13, R80 ;  /* 0x000000500d0c723e */ /* 0x000fe200000010ff */
[----:B------:R-:W-:Y:S01]  /*31e0*/  IMAD.MOV.U32 R13, RZ, RZ, R107 ;  /* 0x000000ffff0d7224 */ /* 0x000fe200078e006b */
[----:B------:R-:W-:-:S07]  /*31f0*/  F2FP.BF16.F32.PACK_AB R14, R81, R84 ;  /* 0x00000054510e723e */ /* 0x000fce00000010ff */
.L_x_1353:
[----:B------:R-:W-:Y:S05]  /*3200*/  BSYNC B3 ;  /* 0x0000000000037941 */ /* 0x000fea0003800000 */
.L_x_1352:
[----:B--2---:R1:W-:Y:S02]  /*3210*/  STG.E.128 desc[UR38][R42.64], R12 ;  /* 0x0000000c2a007986 */ /* 0x0043e4000c101d26 */
.L_x_1351:
[----:B------:R-:W-:Y:S05]  /*3220*/  BSYNC B2 ;  /* 0x0000000000027941 */ /* 0x000fea0003800000 */
.L_x_1350:
[----:B------:R-:W-:Y:S05]  /*3230*/  @P2 BRA `(.L_x_1349) ;  /* 0x0000000000d42947 */ /* 0x000fea0003800000 */
[----:B------:R-:W2:Y:S01]  /*3240*/  LDL R80, [R1+0x14] ;  /* 0x0000140001507983 */ /* 0x000ea20000100800 */
[----:B------:R-:W-:Y:S03]  /*3250*/  BSSY B2, `(.L_x_1354) ;  /* 0x0000032000027945 */ /* 0x000fe60003800000 */
[----:B-1----:R1:W3:Y:S01]  /*3260*/  LDS.128 R12, [R82+0xe000] ;  /* 0x00e00000520c7984 */ /* 0x0022e20000000c00 */
[----:B--2---:R-:W-:-:S13]  /*3270*/  ISETP.GE.AND P4, PT, R80, R88, PT ;  /* 0x000000585000720c */ /* 0x004fda0003f86270 */
[----:B-1-3--:R-:W-:Y:S05]  /*3280*/  @P4 BRA `(.L_x_1355) ;  /* 0x0000000000b84947 */ /* 0x00afea0003800000 */
[----:B------:R-:W-:Y:S02]  /*3290*/  SHF.R.U32.HI R80, RZ, 0x10, R55 ;  /* 0x00000010ff507819 */ /* 0x000fe40000011637 */
[----:B------:R-:W-:Y:S02]  /*32a0*/  SHF.R.U32.HI R84, RZ, 0x10, R53 ;  /* 0x00000010ff547819 */ /* 0x000fe40000011635 */
[----:B------:R-:W-:Y:S01]  /*32b0*/  SHF.R.U64 R81, R54, 0x10, R55 ;  /* 0x0000001036517819 */ /* 0x000fe20000001237 */
[----:B------:R-:W-:Y:S01]  /*32c0*/  IMAD.U32 R54, R15, 0x10000, RZ ;  /* 0x000100000f367824 */ /* 0x000fe200078e00ff */
[----:B------:R-:W-:Y:S01]  /*32d0*/  SHF.R.U64 R85, R52, 0x10, R53 ;  /* 0x0000001034557819 */ /* 0x000fe20000001235 */
[----:B------:R-:W-:Y:S01]  /*32e0*/  IMAD.U32 R52, R14, 0x10000, RZ ;  /* 0x000100000e347824 */ /* 0x000fe200078e00ff */
[----:B------:R-:W-:Y:S02]  /*32f0*/  PRMT R95, R95, 0x5410, R80 ;  /* 0x000054105f5f7816 */ /* 0x000fe40000000050 */
[----:B------:R-:W-:-:S02]  /*3300*/  PRMT R97, R97, 0x5410, R84 ;  /* 0x0000541061617816 */ /* 0x000fc40000000054 */
[----:B------:R-:W-:Y:S02]  /*3310*/  PRMT R96, R96, 0x5410, R81 ;  /* 0x0000541060607816 */ /* 0x000fe40000000051 */
[----:B------:R-:W-:Y:S01]  /*3320*/  LOP3.LUT R53, R14, 0xffff0000, RZ, 0xc0, !PT ;  /* 0xffff00000e357812 */ /* 0x000fe200078ec0ff */
[----:B------:R-:W-:Y:S01]  /*3330*/  IMAD.U32 R81, R97, 0x10000, RZ ;  /* 0x0001000061517824 */ /* 0x000fe200078e00ff */
[----:B------:R-:W-:Y:S01]  /*3340*/  LOP3.LUT R55, R15, 0xffff0000, RZ, 0xc0, !PT ;  /* 0xffff00000f377812 */ /* 0x000fe200078ec0ff */
[----:B------:R-:W-:Y:S01]  /*3350*/  IMAD.U32 R14, R13, 0x10000, RZ ;  /* 0x000100000d0e7824 */ /* 0x000fe200078e00ff */
[----:B------:R-:W-:Y:S01]  /*3360*/  PRMT R98, R98, 0x5410, R85 ;  /* 0x0000541062627816 */ /* 0x000fe20000000055 */
[----:B------:R-:W-:Y:S01]  /*3370*/  IMAD.U32 R85, R95, 0x10000, RZ ;  /* 0x000100005f557824 */ /* 0x000fe200078e00ff */
[----:B------:R-:W-:Y:S01]  /*3380*/  LOP3.LUT R15, R13, 0xffff0000, RZ, 0xc0, !PT ;  /* 0xffff00000d0f7812 */ /* 0x000fe200078ec0ff */
[----:B------:R-:W-:Y:S01]  /*3390*/  IMAD.U32 R13, R12, 0x10000, RZ ;  /* 0x000100000c0d7824 */ /* 0x000fe200078e00ff */
[----:B------:R-:W-:Y:S01]  /*33a0*/  LOP3.LUT R84, R96, 0xffff0000, RZ, 0xc0, !PT ;  /* 0xffff000060547812 */ /* 0x000fe200078ec0ff */
[C---:B------:R-:W-:Y:S01]  /*33b0*/  FMUL.FTZ R101, R53.reuse, R85 ;  /* 0x0000005535657220 */ /* 0x040fe20000410000 */
[----:B------:R-:W-:Y:S01]  /*33c0*/  LOP3.LUT R80, R98, 0xffff0000, RZ, 0xc0, !PT ;  /* 0xffff000062507812 */ /* 0x000fe200078ec0ff */
[-C--:B------:R-:W-:Y:S01]  /*33d0*/  FMUL.FTZ R53, R53, R81.reuse ;  /* 0x0000005135357220 */ /* 0x080fe20000410000 */
[----:B------:R-:W-:Y:S01]  /*33e0*/  LOP3.LUT R95, R95, 0xffff0000, RZ, 0xc0, !PT ;  /* 0xffff00005f5f7812 */ /* 0x000fe200078ec0ff */
[----:B------:R-:W-:Y:S01]  /*33f0*/  FMUL.FTZ R99, R15, R84 ;  /* 0x000000540f637220 */ /* 0x000fe20000410000 */
[----:B------:R-:W-:Y:S01]  /*3400*/  LOP3.LUT R97, R97, 0xffff0000, RZ, 0xc0, !PT ;  /* 0xffff000061617812 */ /* 0x000fe200078ec0ff */
[----:B------:R-:W-:Y:S01]  /*3410*/  FFMA.FTZ R101, R52, R81, -R101 ;  /* 0x0000005134657223 */ /* 0x000fe20000010865 */
[-C--:B------:R-:W-:Y:S01]  /*3420*/  FMUL.FTZ R15, R15, R80.reuse ;  /* 0x000000500f0f7220 */ /* 0x080fe20000410000 */
[----:B------:R-:W-:Y:S01]  /*3430*/  LOP3.LUT R12, R12, 0xffff0000, RZ, 0xc0, !PT ;  /* 0xffff00000c0c7812 */ /* 0x000fe200078ec0ff */
[----:B------:R-:W-:Y:S01]  /*3440*/  FFMA.FTZ R99, R14, R80, -R99 ;  /* 0x000000500e637223 */ /* 0x000fe20000010863 */
[----:B------:R-:W-:Y:S01]  /*3450*/  FFMA.FTZ R52, R52, R85, R53 ;  /* 0x0000005534347223 */ /* 0x000fe20000010035 */
[----:B------:R-:W-:-:S02]  /*3460*/  IMAD.U32 R96, R96, 0x10000, RZ ;  /* 0x0001000060607824 */ /* 0x000fc400078e00ff */
[C---:B------:R-:W-:Y:S01]  /*3470*/  FMUL.FTZ R53, R55.reuse, R95 ;  /* 0x0000005f37357220 */ /* 0x040fe20000410000 */
[----:B------:R-:W-:Y:S02]  /*3480*/  IMAD.U32 R98, R98, 0x10000, RZ ;  /* 0x0001000062627824 */ /* 0x000fe400078e00ff */
[-C--:B------:R-:W-:Y:S01]  /*3490*/  FMUL.FTZ R80, R55, R97.reuse ;  /* 0x0000006137507220 */ /* 0x080fe20000410000 */
[----:B------:R-:W-:Y:S01]  /*34a0*/  FFMA.FTZ R84, R14, R84, R15 ;  /* 0x000000540e547223 */ /* 0x000fe2000001000f */
[C---:B------:R-:W-:Y:S01]  /*34b0*/  FMUL.FTZ R14, R12.reuse, R96 ;  /* 0x000000600c0e7220 */ /* 0x040fe20000410000 */
[-C--:B------:R-:W-:Y:S01]  /*34c0*/  FMUL.FTZ R15, R12, R98.reuse ;  /* 0x000000620c0f7220 */ /* 0x080fe20000410000 */
        /* <DEDUP_REMOVED lines=8> */
[----:B------:R-:W-:Y:S01]  /*3550*/  F2FP.BF16.F32.PACK_AB R13, R84, R99 ;  /* 0x00000063540d723e */ /* 0x000fe200000010ff */
[----:B------:R-:W-:-:S07]  /*3560*/  IMAD.MOV.U32 R15, RZ, RZ, R53 ;  /* 0x000000ffff0f7224 */ /* 0x000fce00078e0035 */
.L_x_1355:
[----:B------:R-:W-:Y:S05]  /*3570*/  BSYNC B2 ;  /* 0x0000000000027941 */ /* 0x000fea0003800000 */
.L_x_1354:
[----:B------:R2:W-:Y:S02]  /*3580*/  STG.E.128 desc[UR38][R42.64+0x40], R12 ;  /* 0x0000400c2a007986 */ /* 0x0005e4000c101d26 */
.L_x_1349:
[----:B------:R-:W-:Y:S05]  /*3590*/  BSYNC B1 ;  /* 0x0000000000017941 */ /* 0x000fea0003800000 */
.L_x_1348:
        /* <DEDUP_REMOVED lines=53> */
.L_x_1360:
[----:B------:R-:W-:Y:S05]  /*38f0*/  BSYNC B2 ;  /* 0x0000000000027941 */ /* 0x000fea0003800000 */
.L_x_1359:
[----:B--2---:R3:W-:Y:S02]  /*3900*/  STG.E.128 desc[UR38][R40.64], R12 ;  /* 0x0000000c28007986 */ /* 0x0047e4000c101d26 */
.L_x_1358:
[----:B------:R-:W-:Y:S05]  /*3910*/  BSYNC B1 ;  /* 0x0000000000017941 */ /* 0x000fea0003800000 */
.L_x_1357:
[----:B------:R-:W-:Y:S05]  /*3920*/  @P2 BRA `(.L_x_1356) ;  /* 0x0000001c000c2947 */ /* 0x000fea0003800000 */
[----:B-12---:R-:W2:Y:S01]  /*3930*/  LDL R42, [R1+0x14] ;  /* 0x00001400012a7983 */ /* 0x006ea20000100800 */
[----:B------:R-:W-:Y:S03]  /*3940*/  BSSY B1, `(.L_x_1361) ;  /* 0x0000032000017945 */ /* 0x000fe60003800000 */
[----:B---3--:R1:W3:Y:S01]  /*3950*/  LDS.128 R12, [R82+0x11000] ;  /* 0x01100000520c7984 */ /* 0x0082e20000000c00 */
        /* <DEDUP_REMOVED lines=48> */
.L_x_1362:
[----:B------:R-:W-:Y:S05]  /*3c60*/  BSYNC B1 ;  /* 0x0000000000017941 */ /* 0x000fea0003800000 */
.L_x_1361:
[----:B------:R4:W-:Y:S01]  /*3c70*/  STG.E.128 desc[UR38][R40.64+0x40], R12 ;  /* 0x0000400c28007986 */ /* 0x0009e2000c101d26 */
[----:B------:R-:W-:Y:S05]  /*3c80*/  BRA `(.L_x_1356) ;  /* 0x0000001800347947 */ /* 0x000fea0003800000 */
.L_x_1340:
        /* <DEDUP_REMOVED lines=48> */
.L_x_1364:
[----:B------:R-:W-:Y:S05]  /*3f90*/  BSYNC B1 ;  /* 0x0000000000017941 */ /* 0x000fea0003800000 */
.L_x_1363:
[----:B-----5:R-:W-:Y:S01]  /*3fa0*/  IMAD.MOV.U32 R48, RZ, RZ, R42 ;  /* 0x000000ffff307224 */ /* 0x020fe200078e002a */
[----:B------:R-:W-:Y:S01]  /*3fb0*/  UISETP.NE.AND UP0, UPT, UR37, 0x3, UPT ;  /* 0x000000032500788c */ /* 0x000fe2000bf05270 */
        /* <DEDUP_REMOVED lines=31> */
[----:B------:R-:W-:Y:S01]  /*41b0*/  PRMT R120, R51, 0x7610, R120 ;  /* 0x0000761033787816 */ /* 0x000fe20000000078 */
[----:B------:R-:W-:Y:S06]  /*41c0*/  @!P3 BRA `(.L_x_1365) ;  /* 0x000000000004b947 */ /* 0x000fec0003800000 */
[----:B------:R-:W-:Y:S01]  /*41d0*/  BPT.TRAP 0x1 ;  /* 0x000000040000795c */ /* 0x000fe20000300000 */
.L_x_1365:
[----:B------:R-:W2:Y:S01]  /*41e0*/  LDL R48, [R1+0x10] ;  /* 0x0000100001307983 */ /* 0x000ea20000100800 */
[----:B------:R-:W-:Y:S01]  /*41f0*/  IMAD R79, R22, 0x8, R2 ;  /* 0x00000008164f7824 */ /* 0x000fe200078e0202 */
[----:B------:R-:W0:Y:S01]  /*4200*/  LDC R95, c[0x0][0x2f4] ;  /* 0x0000bd00ff5f7b82 */ /* 0x000e220000000800 */
[----:B------:R-:W-:Y:S01]  /*4210*/  BSSY B1, `(.L_x_1366) ;  /* 0x0000005000017945 */ /* 0x000fe20003800000 */
[----:B0-----:R-:W-:Y:S01]  /*4220*/  IMAD.IADD R97, R95, 0x1, -R64 ;  /* 0x000000015f617824 */ /* 0x001fe200078e0a40 */
[----:B--2---:R-:W-:-:S04]  /*4230*/  SHF.L.U32 R91, R48, 0x1f, RZ ;  /* 0x0000001f305b7819 */ /* 0x004fc800000006ff */
[----:B------:R-:W0:Y:S02]  /*4240*/  SYNCS.PHASECHK.TRANS64.TRYWAIT P5, [R79+URZ+0x16890], R91 ;  /* 0x0168905b4f0075a7 */ /* 0x000e2400080a017f */
[----:B0-----:R-:W-:Y:S05]  /*4250*/  @!P5 BRA `(.L_x_1367) ;  /* 0x000001b8004cd947 */ /* 0x001fea0003800000 */
.L_x_1673:
[----:B------:R-:W-:Y:S05]  /*4260*/  BSYNC B1 ;  /* 0x0000000000017941 */ /* 0x000fea0003800000 */
.L_x_1366:
        /* <DEDUP_REMOVED lines=15> */
[----:B------:R-:W-:Y:S02]  /*4360*/  LEA.HI R49, R49, R48, RZ, 0x4 ;  /* 0x0000003031317211 */ /* 0x000fe400078f20ff */
[----:B------:R-:W-:Y:S02]  /*4370*/  SHF.R.S32.HI R50, RZ, 0x1f, R51 ;  /* 0x0000001fff327819 */ /* 0x000fe40000011433 */
[----:B------:R-:W-:Y:S02]  /*4380*/  LEA.HI.SX32 R49, R49, R6, 0x1c ;  /* 0x0000000631317211 */ /* 0x000fe400078fe2ff */
[----:B------:R-:W-:-:S03]  /*4390*/  LEA.HI R50, R50, R51, RZ, 0x5 ;  /* 0x0000003332327211 */ /* 0x000fc600078f28ff */
[----:B------:R-:W-:Y:S01]  /*43a0*/  IMAD.SHL.U32 R98, R49, 0x8, RZ ;  /* 0x0000000831627824 */ /* 0x000fe200078e00ff */
[----:B------:R-:W-:-:S04]  /*43b0*/  SHF.R.S32.HI R50, RZ, 0x5, R50 ;  /* 0x00000005ff327819 */ /* 0x000fc80000011432 */
[----:B------:R-:W-:-:S04]  /*43c0*/  LOP3.LUT R49, R71, 0x38, R98, 0xf8, !PT ;  /* 0x0000003847317812 */ /* 0x000fc800078ef862 */
[----:B------:R-:W-:-:S05]  /*43d0*/  LOP3.LUT R49, R49, R68, RZ, 0x3c, !PT ;  /* 0x0000004431317212 */ /* 0x000fca00078e3cff */
[----:B------:R-:W-:Y:S02]  /*43e0*/  IMAD R51, R50, 0x200, R49 ;  /* 0x0000020032337824 */ /* 0x000fe400078e0231 */
[C---:B------:R-:W-:Y:S02]  /*43f0*/  IMAD R49, R22.reuse, 0x2000, R4 ;  /* 0x0000200016317824 */ /* 0x040fe400078e0204 */
[----:B------:R-:W-:Y:S02]  /*4400*/  IMAD R51, R22, 0x2000, R51 ;  /* 0x0000200016337824 */ /* 0x000fe400078e0233 */
[--C-:B------:R-:W-:Y:S02]  /*4410*/  IMAD R49, R49, 0x2, R2.reuse ;  /* 0x0000000231317824 */ /* 0x100fe400078e0202 */
[----:B------:R-:W-:-:S04]  /*4420*/  IMAD R52, R51, 0x2, R2 ;  /* 0x0000000233347824 */ /* 0x000fc800078e0202 */
[----:B------:R-:W1:Y:S04]  /*4430*/  LDS.128 R48, [R49+0xe400] ;  /* 0x00e4000031307984 */ /* 0x000e680000000c00 */
[----:B------:R-:W2:Y:S01]  /*4440*/  LDS.128 R52, [R52+0xe400] ;  /* 0x00e4000034347984 */ /* 0x000ea20000000c00 */
[----:B------:R-:W-:Y:S05]  /*4450*/  @P4 BRA `(.L_x_1371) ;  /* 0x00000004006c4947 */ /* 0x000fea0003800000 */
[--C-:B------:R-:W-:Y:S01]  /*4460*/  SHF.R.U64 R12, R12, 0x10, R13.reuse ;  /* 0x000000100c0c7819 */ /* 0x100fe2000000120d */
[----:B--2---:R-:W-:Y:S01]  /*4470*/  IMAD.U32 R114, R53, 0x10000, RZ ;  /* 0x0001000035727824 */ /* 0x004fe200078e00ff */
[----:B------:R-:W-:Y:S01]  /*4480*/  SHF.R.U32.HI R100, RZ, 0x10, R13 ;  /* 0x00000010ff647819 */ /* 0x000fe2000001160d */
[----:B------:R-:W-:Y:S01]  /*4490*/  IMAD.U32 R115, R55, 0x10000, RZ ;  /* 0x0001000037737824 */ /* 0x000fe200078e00ff */
[----:B------:R-:W-:Y:S01]  /*44a0*/  SHF.R.U64 R13, R14, 0x10, R15 ;  /* 0x000000100e0d7819 */ /* 0x000fe2000000120f */
[----:B-1----:R-:W-:Y:S01]  /*44b0*/  IMAD.U32 R111, R51, 0x10000, RZ ;  /* 0x00010000336f7824 */ /* 0x002fe200078e00ff */
[----:B------:R-:W-:Y:S01]  /*44c0*/  SHF.R.U32.HI R113, RZ, 0x10, R37 ;  /* 0x00000010ff717819 */ /* 0x000fe20000011625 */
[----:B------:R-:W-:Y:S01]  /*44d0*/  IMAD.U32 R110, R50, 0x10000, RZ ;  /* 0x00010000326e7824 */ /* 0x000fe200078e00ff */
[----:B------:R-:W-:Y:S02]  /*44e0*/  PRMT R13, R119, 0x5410, R13 ;  /* 0x00005410770d7816 */ /* 0x000fe4000000000d */
[----:B------:R-:W-:-:S02]  /*44f0*/  PRMT R119, R120, 0x5410, R113 ;  /* 0x0000541078777816 */ /* 0x000fc40000000071 */
[----:B------:R-:W-:Y:S02]  /*4500*/  PRMT R116, R116, 0x5410, R100 ;  /* 0x0000541074747816 */ /* 0x000fe40000000064 */
[----:B------:R-:W-:Y:S01]  /*4510*/  SHF.R.U32.HI R15, RZ, 0x10, R15 ;  /* 0x00000010ff0f7819 */ /* 0x000fe2000001160f */
[----:B------:R-:W-:Y:S01]  /*4520*/  IMAD.U32 R113, R119, 0x10000, RZ ;  /* 0x0001000077717824 */ /* 0x000fe200078e00ff */
[----:B------:R-:W-:Y:S01]  /*4530*/  SHF.R.U32.HI R101, RZ, 0x10, R39 ;  /* 0x00000010ff657819 */ /* 0x000fe20000011627 */
[----:B------:R-:W-:Y:S01]  /*4540*/  IMAD.U32 R100, R116, 0x10000, RZ ;  /* 0x0001000074647824 */ /* 0x000fe200078e00ff */
[----:B------:R-:W-:Y:S01]  /*4550*/  SHF.R.U64 R14, R36, 0x10, R37 ;  /* 0x00000010240e7819 */ /* 0x000fe20000001225 */
[----:B------:R-:W-:Y:S01]  /*4560*/  IMAD.U32 R37, R49, 0x10000, RZ ;  /* 0x0001000031257824 */ /* 0x000fe200078e00ff */
[----:B------:R-:W-:Y:S01]  /*4570*/  PRMT R15, R118, 0x5410, R15 ;  /* 0x00005410760f7816 */ /* 0x000fe2000000000f */
[CC--:B------:R-:W-:Y:S01]  /*4580*/  FMUL.FTZ R120, R114.reuse, R113.reuse ;  /* 0x0000007172787220 */ /* 0x0c0fe20000410000 */
[----:B------:R-:W-:Y:S01]  /*4590*/  LOP3.LUT R53, R53, 0xffff0000, RZ, 0xc0, !PT ;  /* 0xffff000035357812 */ /* 0x000fe200078ec0ff */
[-C--:B------:R-:W-:Y:S01]  /*45a0*/  FMUL.FTZ R122, R114, R100.reuse ;  /* 0x00000064727a7220 */ /* 0x080fe20000410000 */
[----:B------:R-:W-:Y:S01]  /*45b0*/  PRMT R117, R117, 0x5410, R101 ;  /* 0x0000541075757816 */ /* 0x000fe20000000065 */
[----:B------:R-:W-:Y:S01]  /*45c0*/  FFMA.FTZ R100, R37, R100, -R120 ;  /* 0x0000006425647223 */ /* 0x000fe20000010878 */
[----:B------:R-:W-:Y:S01]  /*45d0*/  LOP3.LUT R118, R119, 0xffff0000, RZ, 0xc0, !PT ;  /* 0xffff000077767812 */ /* 0x000fe200078ec0ff */
[----:B------:R-:W-:Y:S01]  /*45e0*/  FFMA.FTZ R37, R37, R113, R122 ;  /* 0x0000007125257223 */ /* 0x000fe2000001007a */
[----:B------:R-:W-:Y:S01]  /*45f0*/  SHF.R.U64 R36, R38, 0x10, R39 ;  /* 0x0000001026247819 */ /* 0x000fe20000001227 */
[----:B------:R-:W-:Y:S01]  /*4600*/  IMAD.U32 R122, R15, 0x10000, RZ ;  /* 0x000100000f7a7824 */ /* 0x000fe200078e00ff */
[----:B------:R-:W-:Y:S01]  /*4610*/  LOP3.LUT R114, R116, 0xffff0000, RZ, 0xc0, !PT ;  /* 0xffff000074727812 */ /* 0x000fe200078ec0ff */
[----:B------:R-:W-:Y:S01]  /*4620*/  IMAD.U32 R116, R117, 0x10000, RZ ;  /* 0x0001000075747824 */ /* 0x000fe200078e00ff */
[----:B------:R-:W-:Y:S01]  /*4630*/  LOP3.LUT R39, R49, 0xffff0000, RZ, 0xc0, !PT ;  /* 0xffff000031277812 */ /* 0x000fe200078ec0ff */
[----:B------:R-:W-:Y:S01]  /*4640*/  FMUL.FTZ R120, R53, R118 ;  /* 0x0000007635787220 */ /* 0x000fe20000410000 */
[----:B------:R-:W-:Y:S01]  /*4650*/  LOP3.LUT R55, R55, 0xffff0000, RZ, 0xc0, !PT ;  /* 0xffff000037377812 */ /* 0x000fe200078ec0ff */
[----:B------:R-:W-:Y:S01]  /*4660*/  FMUL.FTZ R124, R53, R114 ;  /* 0x00000072357c7220 */ /* 0x000fe20000410000 */
[----:B------:R-:W-:Y:S01]  /*4670*/  FMUL.FTZ R126, R115, R116 ;  /* 0x00000074737e7220 */ /* 0x000fe20000410000 */
[----:B------:R-:W-:Y:S01]  /*4680*/  FFMA.FTZ R53, R39, R114, -R120 ;  /* 0x0000007227357223 */ /* 0x000fe20000010878 */
[----:B------:R-:W-:Y:S01]  /*4690*/  PRMT R14, R103, 0x5432, R14 ;  /* 0x00005432670e7816 */ /* 0x000fe2000000000e */
[----:B------:R-:W-:Y:S01]  /*46a0*/  FMUL.FTZ R115, R115, R122 ;  /* 0x0000007a73737220 */ /* 0x000fe20000410000 */
[----:B------:R-:W-:Y:S01]  /*46b0*/  LOP3.LUT R120, R117, 0xffff0000, RZ, 0xc0, !PT ;  /* 0xffff000075787812 */ /* 0x000fe200078ec0ff */
[----:B------:R-:W-:Y:S01]  /*46c0*/  FFMA.FTZ R114, R39, R118, R124 ;  /* 0x0000007627727223 */ /* 0x000fe2000001007c */
[----:B------:R-:W-:Y:S01]  /*46d0*/  PRMT R12, R104, 0x5432, R12 ;  /* 0x00005432680c7816 */ /* 0x000fe2000000000c */
[----:B------:R-:W-:Y:S01]  /*46e0*/  FFMA.FTZ R39, R111, R122, -R126 ;  /* 0x0000007a6f277223 */ /* 0x000fe2000001087e */
[----:B------:R-:W-:Y:S01]  /*46f0*/  LOP3.LUT R51, R51, 0xffff0000, RZ, 0xc0, !PT ;  /* 0xffff000033337812 */ /* 0x000fe200078ec0ff */
[----:B------:R-:W-:Y:S01]  /*4700*/  FFMA.FTZ R111, R111, R116, R115 ;  /* 0x000000746f6f7223 */ /* 0x000fe20000010073 */
[----:B------:R-:W-:Y:S01]  /*4710*/  LOP3.LUT R118, R15, 0xffff0000, RZ, 0xc0, !PT ;  /* 0xffff00000f767812 */ /* 0x000fe200078ec0ff */
[----:B------:R-:W-:-:S02]  /*4720*/  IMAD.U32 R49, R52, 0x10000, RZ ;  /* 0x0001000034317824 */ /* 0x000fc400078e00ff */
[C---:B------:R-:W-:Y:S01]  /*4730*/  FMUL.FTZ R116, R55.reuse, R120 ;  /* 0x0000007837747220 */ /* 0x040fe20000410000 */
[----:B------:R-:W-:Y:S01]  /*4740*/  IMAD.U32 R101, R14, 0x10000, RZ ;  /* 0x000100000e657824 */ /* 0x000fe200078e00ff */
[----:B------:R-:W-:Y:S01]  /*4750*/  LOP3.LUT R52, R52, 0xffff0000, RZ, 0xc0, !PT ;  /* 0xffff000034347812 */ /* 0x000fe200078ec0ff */
[----:B------:R-:W-:Y:S01]  /*4760*/  IMAD.U32 R15, R12, 0x10000, RZ ;  /* 0x000100000c0f7824 */ /* 0x000fe200078e00ff */
[----:B------:R-:W-:Y:S01]  /*4770*/  LOP3.LUT R113, R14, 0xffff0000, RZ, 0xc0, !PT ;  /* 0xffff00000e717812 */ /* 0x000fe200078ec0ff */
[----:B------:R-:W-:Y:S02]  /*4780*/  IMAD.U32 R38, R48, 0x10000, RZ ;  /* 0x0001000030267824 */ /* 0x000fe400078e00ff */
[-C--:B------:R-:W-:Y:S01]  /*4790*/  FMUL.FTZ R122, R55, R118.reuse ;  /* 0x00000076377a7220 */ /* 0x080fe20000410000 */
[----:B------:R-:W-:Y:S01]  /*47a0*/  FFMA.FTZ R116, R51, R118, -R116 ;  /* 0x0000007633747223 */ /* 0x000fe20000010874 */
[C---:B------:R-:W-:Y:S01]  /*47b0*/  FMUL.FTZ R115, R49.reuse, R101 ;  /* 0x0000006531737220 */ /* 0x040fe20000410000 */
[----:B------:R-:W-:Y:S01]  /*47c0*/  LOP3.LUT R55, R12, 0xffff0000, RZ, 0xc0, !PT ;  /* 0xffff00000c377812 */ /* 0x000fe200078ec0ff */
[----:B------:R-:W-:Y:S01]  /*47d0*/  FMUL.FTZ R118, R49, R15 ;  /* 0x0000000f31767220 */ /* 0x000fe20000410000 */
[----:B------:R-:W-:Y:S01]  /*47e0*/  LOP3.LUT R48, R48, 0xffff0000, RZ, 0xc0, !PT ;  /* 0xffff000030307812 */ /* 0x000fe200078ec0ff */
[----:B------:R-:W-:Y:S01]  /*47f0*/  FMUL.FTZ R49, R52, R113 ;  /* 0x0000007134317220 */ /* 0x000fe20000410000 */
[----:B------:R-:W-:Y:S01]  /*4800*/  PRMT R36, R102, 0x5432, R36 ;  /* 0x0000543266247816 */ /* 0x000fe20000000024 */
[----:B------:R-:W-:Y:S01]  /*4810*/  FFMA.FTZ R14, R38, R15, -R115 ;  /* 0x0000000f260e7223 */ /* 0x000fe20000010873 */
[----:B------:R-:W-:Y:S01]  /*4820*/  LOP3.LUT R112, R50, 0xffff0000, RZ, 0xc0, !PT ;  /* 0xffff000032707812 */ /* 0x000fe200078ec0ff */
[----:B------:R-:W-:Y:S01]  /*4830*/  FFMA.FTZ R38, R38, R101, R118 ;  /* 0x0000006526267223 */ /* 0x000fe20000010076 */
[----:B------:R-:W-:-:S02]  /*4840*/  IMAD.U32 R50, R54, 0x10000, RZ ;  /* 0x0001000036327824 */ /* 0x000fc400078e00ff */
[----:B------:R-:W-:Y:S01]  /*4850*/  FFMA.FTZ R12, R51, R120, R122 ;  /* 0x00000078330c7223 */ /* 0x000fe2000001007a */
[-C--:B------:R-:W-:Y:S01]  /*4860*/  FMUL.FTZ R101, R52, R55.reuse ;  /* 0x0000003734657220 */ /* 0x080fe20000410000 */
[----:B------:R-:W-:Y:S01]  /*4870*/  LOP3.LUT R54, R54, 0xffff0000, RZ, 0xc0, !PT ;  /* 0xffff000036367812 */ /* 0x000fe200078ec0ff */
[----:B------:R-:W-:Y:S01]  /*4880*/  FFMA.FTZ R55, R48, R55, -R49 ;  /* 0x0000003730377223 */ /* 0x000fe20000010831 */
[C---:B------:R-:W-:Y:S01]  /*4890*/  LOP3.LUT R51, R36.reuse, 0xffff0000, RZ, 0xc0, !PT ;  /* 0xffff000024337812 */ /* 0x040fe200078ec0ff */
[----:B------:R-:W-:Y:S02]  /*48a0*/  IMAD.U32 R49, R36, 0x10000, RZ ;  /* 0x0001000024317824 */ /* 0x000fe400078e00ff */
[----:B------:R-:W-:Y:S01]  /*48b0*/  FFMA.FTZ R101, R48, R113, R101 ;  /* 0x0000007130657223 */ /* 0x000fe20000010065 */
[C---:B------:R-:W-:Y:S01]  /*48c0*/  IMAD.U32 R15, R13.reuse, 0x10000, RZ ;  /* 0x000100000d0f7824 */ /* 0x040fe200078e00ff */
[----:B------:R-:W-:Y:S01]  /*48d0*/  LOP3.LUT R13, R13, 0xffff0000, RZ, 0xc0, !PT ;  /* 0xffff00000d0d7812 */ /* 0x000fe200078ec0ff */
[----:B------:R-:W-:Y:S01]  /*48e0*/  FMUL.FTZ R113, R50, R49 ;  /* 0x0000003132717220 */ /* 0x000fe20000410000 */
[----:B------:R-:W-:Y:S01]  /*48f0*/  FMUL.FTZ R115, R54, R51 ;  /* 0x0000003336737220 */ /* 0x000fe20000410000 */
[----:B------:R-:W-:Y:S01]  /*4900*/  FMUL.FTZ R50, R50, R15 ;  /* 0x0000000f32327220 */ /* 0x000fe20000410000 */
[----:B------:R-:W-:Y:S01]  /*4910*/  F2FP.BF16.F32.PACK_AB R52, R101, R38 ;  /* 0x000000266534723e */ /* 0x000fe200000010ff */
[----:B------:R-:W-:Y:S01]  /*4920*/  FMUL.FTZ R54, R54, R13 ;  /* 0x0000000d36367220 */ /* 0x000fe20000410000 */
[----:B------:R-:W-:Y:S01]  /*4930*/  FFMA.FTZ R113, R110, R15, -R113 ;  /* 0x0000000f6e717223 */ /* 0x000fe20000010871 */
[----:B------:R-:W-:Y:S01]  /*4940*/  FFMA.FTZ R36, R112, R13, -R115 ;  /* 0x0000000d70247223 */ /* 0x000fe20000010873 */
[----:B------:R-:W-:Y:S01]  /*4950*/  FFMA.FTZ R50, R110, R49, R50 ;  /* 0x000000316e327223 */ /* 0x000fe20000010032 */
[----:B------:R-:W-:Y:S01]  /*4960*/  FFMA.FTZ R51, R112, R51, R54 ;  /* 0x0000003370337223 */ /* 0x000fe20000010036 */
[----:B------:R-:W-:-:S02]  /*4970*/  F2FP.BF16.F32.PACK_AB R39, R116, R39 ;  /* 0x000000277427723e */ /* 0x000fc400000010ff */
[----:B------:R-:W-:Y:S02]  /*4980*/  F2FP.BF16.F32.PACK_AB R12, R12, R111 ;  /* 0x0000006f0c0c723e */ /* 0x000fe400000010ff */
[----:B------:R-:W-:Y:S02]  /*4990*/  F2FP.BF16.F32.PACK_AB R38, R36, R113 ;  /* 0x000000712426723e */ /* 0x000fe400000010ff */
[----:B------:R-:W-:Y:S02]  /*49a0*/  F2FP.BF16.F32.PACK_AB R49, R53, R100 ;  /* 0x000000643531723e */ /* 0x000fe400000010ff */
[----:B------:R-:W-:Y:S01]  /*49b0*/  F2FP.BF16.F32.PACK_AB R48, R55, R14 ;  /* 0x0000000e3730723e */ /* 0x000fe200000010ff */
[----:B------:R-:W-:Y:S01]  /*49c0*/  IMAD.MOV.U32 R55, RZ, RZ, R12 ;  /* 0x000000ffff377224 */ /* 0x000fe200078e000c */
[----:B------:R-:W-:Y:S01]  /*49d0*/  F2FP.BF16.F32.PACK_AB R54, R51, R50 ;  /* 0x000000323336723e */ /* 0x000fe200000010ff */
[----:B------:R-:W-:Y:S01]  /*49e0*/  IMAD.MOV.U32 R50, RZ, RZ, R38 ;  /* 0x000000ffff327224 */ /* 0x000fe200078e0026 */
[----:B------:R-:W-:Y:S01]  /*49f0*/  F2FP.BF16.F32.PACK_AB R53, R114, R37 ;  /* 0x000000257235723e */ /* 0x000fe200000010ff */
[----:B------:R-:W-:-:S07]  /*4a00*/  IMAD.MOV.U32 R51, RZ, RZ, R39 ;  /* 0x000000ffff337224 */ /* 0x000fce00078e0027 */
.L_x_1371:
[----:B------:R-:W-:Y:S05]  /*4a10*/  BSYNC B2 ;  /* 0x0000000000027941 */ /* 0x000fea0003800000 */
.L_x_1370:
[----:B------:R-:W-:Y:S02]  /*4a20*/  ISETP.GE.AND P5, PT, R98, R95, PT ;  /* 0x0000005f6200720c */ /* 0x000fe40003fa6270 */
[----:B------:R-:W-:-:S11]  /*4a30*/  P2R R13, PR, RZ, 0x1 ;  /* 0x00000001ff0d7803 */ /* 0x000fd60000000000 */
[--C-:B------:R-:W-:Y:S02]  /*4a40*/  @!P5 SHF.R.S32.HI R12, RZ, 0x1f, R98.reuse ;  /* 0x0000001fff0cd819 */ /* 0x100fe40000011462 */
[----:B------:R-:W-:-:S04]  /*4a50*/  @!P5 IADD3 R88, P0, P6, R8, R88, R98 ;  /* 0x000000580858d210 */ /* 0x000fc80007e1e062 */
[----:B------:R-:W-:Y:S02]  /*4a60*/  @!P5 IADD3.X R99, R78, R99, R12, P0, P6 ;  /* 0x000000634e63d210 */ /* 0x000fe400007ec40c */
[CC--:B------:R-:W-:Y:S02]  /*4a70*/  LEA R12, P6, R94.reuse, R80.reuse, 0x1 ;  /* 0x000000505e0c7211 */ /* 0x0c0fe400078c08ff */
[----:B------:R-:W-:Y:S02]  /*4a80*/  ISETP.NE.AND P0, PT, R13, RZ, PT ;  /* 0x000000ff0d00720c */ /* 0x000fe40003f05270 */
[----:B------:R-:W-:Y:S02]  /*4a90*/  LEA.HI.X R13, R94, R81, R96, 0x1, P6 ;  /* 0x000000515e0d7211 */ /* 0x000fe400030f0c60 */
[----:B------:R-:W-:-:S03]  /*4aa0*/  @!P5 LEA R14, P6, R88, R80, 0x1 ;  /* 0x00000050580ed211 */ /* 0x000fc600078c08ff */
[----:B-1----:R1:W-:Y:S01]  /*4ab0*/  STG.E.128 desc[UR38][R12.64], R48 ;  /* 0x000000300c007986 */ /* 0x0023e2000c101d26 */
[----:B------:R-:W-:-:S05]  /*4ac0*/  @!P5 LEA.HI.X R15, R88, R81, R99, 0x1, P6 ;  /* 0x00000051580fd211 */ /* 0x000fca00030f0c63 */
[----:B--2---:R1:W-:Y:S04]  /*4ad0*/  @!P5 STG.E.128 desc[UR38][R14.64], R52 ;  /* 0x000000340e00d986 */ /* 0x0043e8000c101d26 */
.L_x_1369:
[----:B------:R-:W-:Y:S05]  /*4ae0*/  BSYNC B1 ;  /* 0x0000000000017941 */ /* 0x000fea0003800000 */
.L_x_1368:
        /* <DEDUP_REMOVED lines=9> */
[C---:B------:R-:W-:Y:S01]  /*4b80*/  VIADD R15, R17.reuse, 0x60 ;  /* 0x00000060110f7836 */ /* 0x040fe20000000000 */
[----:B------:R-:W-:Y:S01]  /*4b90*/  SEL R97, R64, R97, !P0 ;  /* 0x0000006140617207 */ /* 0x000fe20004000000 */
[----:B------:R-:W-:Y:S01]  /*4ba0*/  VIADD R36, R17, 0x60 ;  /* 0x0000006011247836 */ /* 0x000fe20000000000 */
[----:B------:R-:W-:Y:S01]  /*4bb0*/  IADD3.X R13, R78, R51, R5, P5, P6 ;  /* 0x000000334e0d7210 */ /* 0x000fe20002fec405 */
[----:B------:R-:W-:Y:S01]  /*4bc0*/  IMAD.SHL.U32 R15, R15, 0x40, RZ ;  /* 0x000000400f0f7824 */ /* 0x000fe200078e00ff */
[----:B------:R-:W-:Y:S01]  /*4bd0*/  LEA R48, P5, R12, R80, 0x1 ;  /* 0x000000500c307211 */ /* 0x000fe200078a08ff */
[----:B------:R-:W-:Y:S01]  /*4be0*/  IMAD.SHL.U32 R36, R36, 0x40, RZ ;  /* 0x0000004024247824 */ /* 0x000fe200078e00ff */
[----:B------:R-:W-:Y:S02]  /*4bf0*/  BSSY B1, `(.L_x_1372) ;  /* 0x0000070000017945 */ /* 0x000fe40003800000 */
[----:B------:R-:W-:Y:S01]  /*4c00*/  LEA.HI.X R49, R12, R81, R13, 0x1, P5 ;  /* 0x000000510c317211 */ /* 0x000fe200028f0c0d */
[----:B------:R-:W-:Y:S01]  /*4c10*/  IMAD R13, R22, 0x2000, R3 ;  /* 0x00002000160d7824 */ /* 0x000fe200078e0203 */
[----:B------:R-:W-:-:S02]  /*4c20*/  SHF.R.S32.HI R12, RZ, 0x1f, R97 ;  /* 0x0000001fff0c7819 */ /* 0x000fc40000011461 */
[----:B------:R-:W-:Y:S01]  /*4c30*/  LOP3.LUT R15, R15, 0x1c0, RZ, 0xc0, !PT ;  /* 0x000001c00f0f7812 */ /* 0x000fe200078ec0ff */
[----:B------:R-:W-:Y:S01]  /*4c40*/  IMAD R13, R13, 0x2, R2 ;  /* 0x000000020d0d7824 */ /* 0x000fe200078e0202 */
[----:B------:R-:W-:Y:S02]  /*4c50*/  LEA.HI R97, R12, R97, RZ, 0x4 ;  /* 0x000000610c617211 */ /* 0x000fe400078f20ff */
[----:B------:R-:W-:Y:S02]  /*4c60*/  LOP3.LUT R36, R36, 0x1c0, RZ, 0xc0, !PT ;  /* 0x000001c024247812 */ /* 0x000fe400078ec0ff */
[----:B------:R-:W-:Y:S02]  /*4c70*/  LEA.HI.SX32 R53, R97, R6, 0x1c ;  /* 0x0000000661357211 */ /* 0x000fe400078fe2ff */
        /* <DEDUP_REMOVED lines=10> */
[----:B------:R-:W-:Y:S01]  /*4d20*/  SHF.R.U32.HI R54, RZ, 0x10, R45 ;  /* 0x00000010ff367819 */ /* 0x000fe2000001162d */
[----:B--2---:R-:W-:Y:S01]  /*4d30*/  IMAD.U32 R50, R39, 0x10000, RZ ;  /* 0x0001000027327824 */ /* 0x004fe200078e00ff */
[----:B------:R-:W-:Y:S02]  /*4d40*/  SHF.R.U32.HI R88, RZ, 0x10, R41 ;  /* 0x00000010ff587819 */ /* 0x000fe40000011629 */
[--C-:B------:R-:W-:Y:S01]  /*4d50*/  SHF.R.U64 R55, R42, 0x10, R43.reuse ;  /* 0x000000102a377819 */ /* 0x100fe2000000122b */
[----:B-1----:R-:W-:Y:S01]  /*4d60*/  IMAD.U32 R42, R13, 0x10000, RZ ;  /* 0x000100000d2a7824 */ /* 0x002fe200078e00ff */
[----:B------:R-:W-:Y:S02]  /*4d70*/  PRMT R109, R109, 0x5410, R54 ;  /* 0x000054106d6d7816 */ /* 0x000fe40000000036 */
[----:B------:R-:W-:Y:S02]  /*4d80*/  PRMT R105, R105, 0x5410, R88 ;  /* 0x0000541069697816 */ /* 0x000fe40000000058 */
[----:B------:R-:W-:-:S02]  /*4d90*/  SHF.R.U32.HI R86, RZ, 0x10, R43 ;  /* 0x00000010ff567819 */ /* 0x000fc4000001162b */
[----:B------:R-:W-:Y:S01]  /*4da0*/  SHF.R.U64 R89, R44, 0x10, R45 ;  /* 0x000000102c597819 */ /* 0x000fe2000000122d */
[----:B------:R-:W-:Y:S01]  /*4db0*/  IMAD.U32 R44, R37, 0x10000, RZ ;  /* 0x00010000252c7824 */ /* 0x000fe200078e00ff */
[----:B------:R-:W-:Y:S01]  /*4dc0*/  SHF.R.U64 R87, R46, 0x10, R47 ;  /* 0x000000102e577819 */ /* 0x000fe2000000122f */
[----:B------:R-:W-:Y:S01]  /*4dd0*/  IMAD.U32 R46, R15, 0x10000, RZ ;  /* 0x000100000f2e7824 */ /* 0x000fe200078e00ff */
[----:B------:R-:W-:Y:S01]  /*4de0*/  PRMT R102, R102, 0x5410, R55 ;  /* 0x0000541066667816 */ /* 0x000fe20000000037 */
[----:B------:R-:W-:Y:S01]  /*4df0*/  IMAD.U32 R55, R109, 0x10000, RZ ;  /* 0x000100006d377824 */ /* 0x000fe200078e00ff */
[----:B------:R-:W-:Y:S01]  /*4e00*/  LOP3.LUT R43, R39, 0xffff0000, RZ, 0xc0, !PT ;  /* 0xffff0000272b7812 */ /* 0x000fe200078ec0ff */
[----:B------:R-:W-:Y:S01]  /*4e10*/  IMAD.U32 R39, R105, 0x10000, RZ ;  /* 0x0001000069277824 */ /* 0x000fe200078e00ff */
[----:B------:R-:W-:Y:S02]  /*4e20*/  SHF.R.U32.HI R52, RZ, 0x10, R47 ;  /* 0x00000010ff347819 */ /* 0x000fe4000001162f */
[----:B------:R-:W-:Y:S01]  /*4e30*/  PRMT R106, R106, 0x5410, R87 ;  /* 0x000054106a6a7816 */ /* 0x000fe20000000057 */
[----:B------:R-:W-:Y:S01]  /*4e40*/  FMUL.FTZ R87, R44, R55 ;  /* 0x000000372c577220 */ /* 0x000fe20000410000 */
[----:B------:R-:W-:Y:S01]  /*4e50*/  PRMT R108, R108, 0x5410, R89 ;  /* 0x000054106c6c7816 */ /* 0x000fe20000000059 */
[-C--:B------:R-:W-:Y:S01]  /*4e60*/  FMUL.FTZ R89, R44, R39.reuse ;  /* 0x000000272c597220 */ /* 0x080fe20000410000 */
[----:B------:R-:W-:Y:S01]  /*4e70*/  PRMT R103, R103, 0x5410, R86 ;  /* 0x0000541067677816 */ /* 0x000fe20000000056 */
[C---:B------:R-:W-:Y:S01]  /*4e80*/  FFMA.FTZ R39, R42.reuse, R39, -R87 ;  /* 0x000000272a277223 */ /* 0x040fe20000010857 */
[----:B------:R-:W-:Y:S01]  /*4e90*/  PRMT R107, R107, 0x5410, R52 ;  /* 0x000054106b6b7816 */ /* 0x000fe20000000034 */
[----:B------:R-:W-:Y:S01]  /*4ea0*/  FFMA.FTZ R42, R42, R55, R89 ;  /* 0x000000372a2a7223 */ /* 0x000fe20000010059 */
[----:B------:R-:W-:Y:S01]  /*4eb0*/  LOP3.LUT R47, R37, 0xffff0000, RZ, 0xc0, !PT ;  /* 0xffff0000252f7812 */ /* 0x000fe200078ec0ff */
[----:B------:R-:W-:Y:S01]  /*4ec0*/  IMAD.U32 R55, R103, 0x10000, RZ ;  /* 0x0001000067377824 */ /* 0x000fe200078e00ff */
[----:B------:R-:W-:Y:S01]  /*4ed0*/  LOP3.LUT R52, R109, 0xffff0000, RZ, 0xc0, !PT ;  /* 0xffff00006d347812 */ /* 0x000fe200078ec0ff */
[----:B------:R-:W-:Y:S01]  /*4ee0*/  IMAD.U32 R87, R107, 0x10000, RZ ;  /* 0x000100006b577824 */ /* 0x000fe200078e00ff */
[----:B------:R-:W-:Y:S01]  /*4ef0*/  LOP3.LUT R44, R105, 0xffff0000, RZ, 0xc0, !PT ;  /* 0xffff0000692c7812 */ /* 0x000fe200078ec0ff */
[----:B------:R-:W-:Y:S01]  /*4f00*/  FMUL.FTZ R88, R50, R55 ;  /* 0x0000003732587220 */ /* 0x000fe20000410000 */
[----:B------:R-:W-:Y:S01]  /*4f10*/  SHF.R.U64 R97, R40, 0x10, R41 ;  /* 0x0000001028617819 */ /* 0x000fe20000001229 */
[----:B------:R-:W-:Y:S01]  /*4f20*/  FMUL.FTZ R54, R47, R52 ;  /* 0x000000342f367220 */ /* 0x000fe20000410000 */
[----:B------:R-:W-:Y:S01]  /*4f30*/  LOP3.LUT R45, R13, 0xffff0000, RZ, 0xc0, !PT ;  /* 0xffff00000d2d7812 */ /* 0x000fe200078ec0ff */
[-C--:B------:R-:W-:Y:S01]  /*4f40*/  FMUL.FTZ R86, R47, R44.reuse ;  /* 0x0000002c2f567220 */ /* 0x080fe20000410000 */
[-C--:B------:R-:W-:Y:S01]  /*4f50*/  FMUL.FTZ R47, R50, R87.reuse ;  /* 0x00000057322f7220 */ /* 0x080fe20000410000 */
[----:B------:R-:W-:Y:S01]  /*4f60*/  PRMT R104, R104, 0x5410, R97 ;  /* 0x0000541068687816 */ /* 0x000fe20000000061 */
[C---:B------:R-:W-:Y:S01]  /*4f70*/  FFMA.FTZ R88, R46.reuse, R87, R88 ;  /* 0x000000572e587223 */ /* 0x040fe20000010058 */
[----:B------:R-:W-:Y:S01]  /*4f80*/  FFMA.FTZ R44, R45, R44, -R54 ;  /* 0x0000002c2d2c7223 */ /* 0x000fe20000010836 */
[----:B------:R-:W-:Y:S01]  /*4f90*/  LOP3.LUT R54, R107, 0xffff0000, RZ, 0xc0, !PT ;  /* 0xffff00006b367812 */ /* 0x000fe200078ec0ff */
[----:B------:R-:W-:Y:S01]  /*4fa0*/  FFMA.FTZ R89, R45, R52, R86 ;  /* 0x000000342d597223 */ /* 0x000fe20000010056 */
[----:B------:R-:W-:Y:S01]  /*4fb0*/  LOP3.LUT R50, R103, 0xffff0000, RZ, 0xc0, !PT ;  /* 0xffff000067327812 */ /* 0x000fe200078ec0ff */
[----:B------:R-:W-:Y:S01]  /*4fc0*/  FFMA.FTZ R52, R46, R55, -R47 ;  /* 0x000000372e347223 */ /* 0x000fe2000001082f */
[----:B------:R-:W-:Y:S01]  /*4fd0*/  IMAD.U32 R37, R36, 0x10000, RZ ;  /* 0x0001000024257824 */ /* 0x000fe200078e00ff */
[----:B------:R-:W-:Y:S01]  /*4fe0*/  LOP3.LUT R41, R15, 0xffff0000, RZ, 0xc0, !PT ;  /* 0xffff00000f297812 */ /* 0x000fe200078ec0ff */
[----:B------:R-:W-:-:S02]  /*4ff0*/  IMAD.U32 R46, R108, 0x10000, RZ ;  /* 0x000100006c2e7824 */ /* 0x000fc400078e00ff */
[C---:B------:R-:W-:Y:S01]  /*5000*/  FMUL.FTZ R86, R43.reuse, R54 ;  /* 0x000000362b567220 */ /* 0x040fe20000410000 */
[----:B------:R-:W-:Y:S02]  /*5010*/  IMAD.U32 R45, R104, 0x10000, RZ ;  /* 0x00010000682d7824 */ /* 0x000fe400078e00ff */
[----:B------:R-:W-:Y:S01]  /*5020*/  FMUL.FTZ R94, R43, R50 ;  /* 0x000000322b5e7220 */ /* 0x000fe20000410000 */
[----:B------:R-:W-:Y:S01]  /*5030*/  IMAD.U32 R40, R12, 0x10000, RZ ;  /* 0x000100000c287824 */ /* 0x000fe200078e00ff */
[----:B------:R-:W-:Y:S01]  /*5040*/  LOP3.LUT R36, R36, 0xffff0000, RZ, 0xc0, !PT ;  /* 0xffff000024247812 */ /* 0x000fe200078ec0ff */
[C---:B------:R-:W-:Y:S01]  /*5050*/  FMUL.FTZ R55, R37.reuse, R46 ;  /* 0x0000002e25377220 */ /* 0x040fe20000410000 */
[----:B------:R-:W-:Y:S01]  /*5060*/  LOP3.LUT R47, R108, 0xffff0000, RZ, 0xc0, !PT ;  /* 0xffff00006c2f7812 */ /* 0x000fe200078ec0ff */
[-C--:B------:R-:W-:Y:S01]  /*5070*/  FMUL.FTZ R37, R37, R45.reuse ;  /* 0x0000002d25257220 */ /* 0x080fe20000410000 */
[----:B------:R-:W-:Y:S01]  /*5080*/  LOP3.LUT R43, R104, 0xffff0000, RZ, 0xc0, !PT ;  /* 0xffff0000682b7812 */ /* 0x000fe200078ec0ff */
[C---:B------:R-:W-:Y:S01]  /*5090*/  FFMA.FTZ R87, R41.reuse, R50, -R86 ;  /* 0x0000003229577223 */ /* 0x040fe20000010856 */
[----:B------:R-:W-:Y:S01]  /*50a0*/  LOP3.LUT R12, R12, 0xffff0000, RZ, 0xc0, !PT ;  /* 0xffff00000c0c7812 */ /* 0x000fe200078ec0ff */
[----:B------:R-:W-:Y:S01]  /*50b0*/  FFMA.FTZ R97, R41, R54, R94 ;  /* 0x0000003629617223 */ /* 0x000fe2000001005e */
[----:B------:R-:W-:Y:S01]  /*50c0*/  FFMA.FTZ R55, R40, R45, -R55 ;  /* 0x0000002d28377223 */ /* 0x000fe20000010837 */
[C---:B------:R-:W-:Y:S01]  /*50d0*/  IMAD.U32 R13, R14.reuse, 0x10000, RZ ;  /* 0x000100000e0d7824 */ /* 0x040fe200078e00ff */
[----:B------:R-:W-:Y:S01]  /*50e0*/  LOP3.LUT R15, R14, 0xffff0000, RZ, 0xc0, !PT ;  /* 0xffff00000e0f7812 */ /* 0x000fe200078ec0ff */
[----:B------:R-:W-:Y:S01]  /*50f0*/  FMUL.FTZ R41, R36, R47 ;  /* 0x0000002f24297220 */ /* 0x000fe20000410000 */
[----:B------:R-:W-:Y:S01]  /*5100*/  FFMA.FTZ R40, R40, R46, R37 ;  /* 0x0000002e28287223 */ /* 0x000fe20000010025 */
[-C--:B------:R-:W-:Y:S01]  /*5110*/  FMUL.FTZ R45, R36, R43.reuse ;  /* 0x0000002b242d7220 */ /* 0x080fe20000410000 */
[C---:B------:R-:W-:Y:S01]  /*5120*/  IMAD.U32 R14, R38.reuse, 0x10000, RZ ;  /* 0x00010000260e7824 */ /* 0x040fe200078e00ff */
[----:B------:R-:W-:Y:S01]  /*5130*/  LOP3.LUT R38, R38, 0xffff0000, RZ, 0xc0, !PT ;  /* 0xffff000026267812 */ /* 0x000fe200078ec0ff */
[C---:B------:R-:W-:Y:S01]  /*5140*/  IMAD.U32 R37, R106.reuse, 0x10000, RZ ;  /* 0x000100006a257824 */ /* 0x040fe200078e00ff */
[----:B------:R-:W-:Y:S01]  /*5150*/  LOP3.LUT R106, R106, 0xffff0000, RZ, 0xc0, !PT ;  /* 0xffff00006a6a7812 */ /* 0x000fe200078ec0ff */
[C---:B------:R-:W-:Y:S01]  /*5160*/  IMAD.U32 R36, R102.reuse, 0x10000, RZ ;  /* 0x0001000066247824 */ /* 0x040fe200078e00ff */
[----:B------:R-:W-:Y:S01]  /*5170*/  LOP3.LUT R102, R102, 0xffff0000, RZ, 0xc0, !PT ;  /* 0xffff000066667812 */ /* 0x000fe200078ec0ff */
[C---:B------:R-:W-:Y:S01]  /*5180*/  FFMA.FTZ R46, R12.reuse, R43, -R41 ;  /* 0x0000002b0c2e7223 */ /* 0x040fe20000010829 */
        /* <DEDUP_REMOVED lines=18> */
[----:B------:R-:W-:Y:S01]  /*52b0*/  IMAD.MOV.U32 R14, RZ, RZ, R40 ;  /* 0x000000ffff0e7224 */ /* 0x000fe200078e0028 */
[----:B------:R-:W-:Y:S01]  /*52c0*/  F2FP.BF16.F32.PACK_AB R37, R89, R42 ;  /* 0x0000002a5925723e */ /* 0x000fe200000010ff */
[----:B------:R-:W-:-:S02]  /*52d0*/  IMAD.MOV.U32 R38, RZ, RZ, R41 ;  /* 0x000000ffff267224 */ /* 0x000fc400078e0029 */
[----:B------:R-:W-:-:S07]  /*52e0*/  IMAD.MOV.U32 R39, RZ, RZ, R88 ;  /* 0x000000ffff277224 */ /* 0x000fce00078e0058 */
.L_x_1373:
[----:B------:R-:W-:Y:S05]  /*52f0*/  BSYNC B1 ;  /* 0x0000000000017941 */ /* 0x000fea0003800000 */
.L_x_1372:
[----:B-1----:R1:W-:Y:S01]  /*5300*/  STG.E.128 desc[UR38][R48.64], R12 ;  /* 0x0000000c30007986 */ /* 0x0023e2000c101d26 */
[----:B------:R-:W-:-:S13]  /*5310*/  ISETP.GE.AND P4, PT, R53, R95, PT ;  /* 0x0000005f3500720c */ /* 0x000fda0003f86270 */
[----:B------:R-:W-:Y:S05]  /*5320*/  @P4 BRA `(.L_x_1356) ;  /* 0x00000000008c4947 */ /* 0x000fea0003800000 */
[--C-:B-1----:R-:W-:Y:S02]  /*5330*/  SHF.R.S32.HI R12, RZ, 0x1f, R53.reuse ;  /* 0x0000001fff0c7819 */ /* 0x102fe40000011435 */
[----:B------:R-:W-:-:S04]  /*5340*/  IADD3 R53, P4, P5, R8, R84, R53 ;  /* 0x0000005408357210 */ /* 0x000fc80007d9e035 */
[----:B------:R-:W-:Y:S02]  /*5350*/  IADD3.X R12, R78, R51, R12, P4, P5 ;  /* 0x000000334e0c7210 */ /* 0x000fe400027ea40c */
[----:B------:R-:W-:-:S04]  /*5360*/  LEA R80, P4, R53, R80, 0x1 ;  /* 0x0000005035507211 */ /* 0x000fc800078808ff */
[----:B------:R-:W-:-:S05]  /*5370*/  LEA.HI.X R81, R53, R81, R12, 0x1, P4 ;  /* 0x0000005135517211 */ /* 0x000fca00020f0c0c */
[----:B--2---:R1:W-:Y:S01]  /*5380*/  STG.E.128 desc[UR38][R80.64], R36 ;  /* 0x0000002450007986 */ /* 0x0043e2000c101d26 */
[----:B------:R-:W-:Y:S05]  /*5390*/  BRA `(.L_x_1356) ;  /* 0x0000000000707947 */ /* 0x000fea0003800000 */
.L_x_1339:
[----:B------:R-:W-:-:S06]  /*53a0*/  UISETP.NE.AND UP0, UPT, UR37, 0x3, UPT ;  /* 0x000000032500788c */ /* 0x000fcc000bf05270 */
[----:B------:R-:W-:-:S13]  /*53b0*/  PLOP3.LUT P3, PT, PT, PT, UP0, 0x80, 0x0 ;  /* 0x000000000000781c */ /* 0x000fda0003f6f008 */
[----:B------:R-:W-:Y:S05]  /*53c0*/  @!P3 BRA `(.L_x_1374) ;  /* 0x000000000004b947 */ /* 0x000fea0003800000 */
[----:B------:R-:W-:Y:S01]  /*53d0*/  BPT.TRAP 0x1 ;  /* 0x000000040000795c */ /* 0x000fe20000300000 */
.L_x_1374:
[----:B------:R-:W2:Y:S01]  /*53e0*/  LDL R12, [R1+0x10] ;  /* 0x00001000010c7983 */ /* 0x000ea20000100800 */
[----:B------:R-:W-:Y:S01]  /*53f0*/  IMAD R79, R22, 0x8, R2 ;  /* 0x00000008164f7824 */ /* 0x000fe200078e0202 */
[----:B------:R-:W-:Y:S01]  /*5400*/  BSSY B1, `(.L_x_1375) ;  /* 0x0000006000017945 */ /* 0x000fe20003800000 */
[----:B------:R-:W-:-:S05]  /*5410*/  IMAD R90, R26, -0x80, R29 ;  /* 0xffffff801a5a7824 */ /* 0x000fca00078e021d */
[----:B------:R-:W-:Y:S02]  /*5420*/  VIMNMX R90, R90, 0x80, PT ;  /* 0x000000805a5a7848 */ /* 0x000fe40003fe0100 */
[----:B--2---:R-:W-:-:S04]  /*5430*/  SHF.L.U32 R91, R12, 0x1f, RZ ;  /* 0x0000001f0c5b7819 */ /* 0x004fc800000006ff */
[----:B------:R-:W1:Y:S02]  /*5440*/  SYNCS.PHASECHK.TRANS64.TRYWAIT P4, [R79+URZ+0x16890], R91 ;  /* 0x0168905b4f0075a7 */ /* 0x000e64000808017f */
[----:B-1----:R-:W-:Y:S05]  /*5450*/  @!P4 BRA `(.L_x_1376) ;  /* 0x000001a400e0c947 */ /* 0x002fea0003800000 */
.L_x_1674:
[----:B------:R-:W-:Y:S05]  /*5460*/  BSYNC B1 ;  /* 0x0000000000017941 */ /* 0x000fea0003800000 */
.L_x_1375:
[----:B------:R-:W-:Y:S01]  /*5470*/  ISETP.GE.AND P4, PT, R17, R90, PT ;  /* 0x0000005a1100720c */ /* 0x000fe20003f86270 */
[----:B------:R-:W-:-:S12]  /*5480*/  BSSY B1, `(.L_x_1377) ;  /* 0x0000006000017945 */ /* 0x000fd80003800000 */
[----:B------:R-:W-:Y:S05]  /*5490*/  @P4 BRA `(.L_x_1378) ;  /* 0x0000000000104947 */ /* 0x000fea0003800000 */
[----:B------:R-:W2:Y:S04]  /*54a0*/  @!P1 LDS.128 R12, [R83+0xe000] ;  /* 0x00e00000530c9984 */ /* 0x000ea80000000c00 */
[----:B0-----:R-:W0:Y:S04]  /*54b0*/  @!P2 LDS.128 R36, [R82+0xe000] ;  /* 0x00e000005224a984 */ /* 0x001e280000000c00 */
[----:B--2---:R2:W-:Y:S04]  /*54c0*/  @!P1 STG.E.128 desc[UR38][R42.64], R12 ;  /* 0x0000000c2a009986 */ /* 0x0045e8000c101d26 */
[----:B0-----:R2:W-:Y:S02]  /*54d0*/  @!P2 STG.E.128 desc[UR38][R42.64+0x40], R36 ;  /* 0x000040242a00a986 */ /* 0x0015e4000c101d26 */
.L_x_1378:
[----:B------:R-:W-:Y:S05]  /*54e0*/  BSYNC B1 ;  /* 0x0000000000017941 */ /* 0x000fea0003800000 */
.L_x_1377:
[----:B--2---:R-:W-:-:S05]  /*54f0*/  VIADD R12, R17, 0x60 ;  /* 0x00000060110c7836 */ /* 0x004fca0000000000 */
[----:B------:R-:W-:-:S13]  /*5500*/  ISETP.GE.AND P4, PT, R12, R90, PT ;  /* 0x0000005a0c00720c */ /* 0x000fda0003f86270 */
[----:B------:R-:W-:Y:S05]  /*5510*/  @P4 BRA `(.L_x_1356) ;  /* 0x0000000000104947 */ /* 0x000fea0003800000 */
[----:B------:R-:W2:Y:S04]  /*5520*/  @!P1 LDS.128 R12, [R83+0x11000] ;  /* 0x01100000530c9984 */ /* 0x000ea80000000c00 */
[----:B0-----:R-:W0:Y:S04]  /*5530*/  @!P2 LDS.128 R36, [R82+0x11000] ;  /* 0x011000005224a984 */ /* 0x001e280000000c00 */
[----:B--2---:R2:W-:Y:S04]  /*5540*/  @!P1 STG.E.128 desc[UR38][R40.64], R12 ;  /* 0x0000000c28009986 */ /* 0x0045e8000c101d26 */
[----:B0-----:R2:W-:Y:S02]  /*5550*/  @!P2 STG.E.128 desc[UR38][R40.64+0x40], R36 ;  /* 0x000040242800a986 */ /* 0x0015e4000c101d26 */
.L_x_1356:
[----:B------:R-:W-:Y:S05]  /*5560*/  BSYNC B0 ;  /* 0x0000000000007941 */ /* 0x000fea0003800000 */
.L_x_1338:
[----:B-1234-:R-:W1:Y:S01]  /*5570*/  S2R R12, SR_TID.X ;  /* 0x00000000000c7919 */ /* 0x01ee620000002100 */
        /* <DEDUP_REMOVED lines=16> */
.L_x_1380:
[----:B------:R-:W-:Y:S05]  /*5680*/  BSYNC B0 ;  /* 0x0000000000007941 */ /* 0x000fea0003800000 */
.L_x_1379:
[----:B------:R-:W2:Y:S01]  /*5690*/  SYNCS.PHASECHK.TRANS64.TRYWAIT P3, [R79+URZ+0x168b0], R91 ;  /* 0x0168b05b4f0075a7 */ /* 0x000ea2000806017f */
[----:B------:R-:W-:Y:S01]  /*56a0*/  ULDC UR40, c[0x0][0x2f4] ;  /* 0x0000bd0000287ab9 */ /* 0x000fe20000000800 */
[----:B------:R-:W-:Y:S01]  /*56b0*/  ULDC.64 UR44, c[0x0][0x328] ;  /* 0x0000ca00002c7ab9 */ /* 0x000fe20000000a00 */
[----:B------:R-:W-:Y:S01]  /*56c0*/  ULDC.64 UR42, c[0x0][0x318] ;  /* 0x0000c600002a7ab9 */ /* 0x000fe20000000a00 */
[----:B------:R-:W-:Y:S01]  /*56d0*/  BSSY B0, `(.L_x_1381) ;  /* 0x0000003000007945 */ /* 0x000fe20003800000 */
[----:B------:R-:W-:-:S03]  /*56e0*/  IMAD.WIDE R36, R26, 0x80, R10 ;  /* 0x000000801a247825 */ /* 0x000fc600078e020a */
[----:B--2---:R-:W-:Y:S05]  /*56f0*/  @!P3 BRA `(.L_x_1382) ;  /* 0x000001a4004cb947 */ /* 0x004fea0003800000 */
.L_x_1675:
[----:B------:R-:W-:Y:S05]  /*5700*/  BSYNC B0 ;  /* 0x0000000000007941 */ /* 0x000fea0003800000 */
.L_x_1381:
        /* <DEDUP_REMOVED lines=17> */
.L_x_1384:
[----:B------:R-:W-:Y:S05]  /*5820*/  BSYNC B0 ;  /* 0x0000000000007941 */ /* 0x000fea0003800000 */
.L_x_1383:
[----:B-1-3--:R-:W-:Y:S01]  /*5830*/  VIADD R12, R17, 0x60 ;  /* 0x00000060110c7836 */ /* 0x00afe20000000000 */
[----:B------:R-:W-:Y:S04]  /*5840*/  BSSY B0, `(.L_x_1385) ;  /* 0x0000013000007945 */ /* 0x000fe80003800000 */
[----:B------:R-:W-:-:S13]  /*5850*/  ISETP.GE.AND P3, PT, R12, R90, PT ;  /* 0x0000005a0c00720c */ /* 0x000fda0003f66270 */
[----:B------:R-:W-:Y:S05]  /*5860*/  @P3 BRA `(.L_x_1386) ;  /* 0x0000000000403947 */ /* 0x000fea0003800000 */
[----:B------:R-:W-:Y:S01]  /*5870*/  IADD3 R15, P3, R36, 0x60, RZ ;  /* 0x00000060240f7810 */ /* 0x000fe20007f7e0ff */
[----:B------:R-:W-:Y:S02]  /*5880*/  IMAD.MOV.U32 R12, RZ, RZ, R58 ;  /* 0x000000ffff0c7224 */ /* 0x000fe400078e003a */
[----:B------:R-:W-:Y:S02]  /*5890*/  IMAD.MOV.U32 R13, RZ, RZ, R0 ;  /* 0x000000ffff0d7224 */ /* 0x000fe400078e0000 */
        /* <DEDUP_REMOVED lines=13> */
.L_x_1386:
[----:B------:R-:W-:Y:S05]  /*5970*/  BSYNC B0 ;  /* 0x0000000000007941 */ /* 0x000fea0003800000 */
.L_x_1385:
[----:B-1----:R-:W3:Y:S04]  /*5980*/  LDL R12, [R1] ;  /* 0x00000000010c7983 */ /* 0x002ee80000100800 */
[----:B------:R-:W4:Y:S01]  /*5990*/  LDL.LU R13, [R1+0x10] ;  /* 0x00001000010d7983 */ /* 0x000f220000300800 */
        /* <DEDUP_REMOVED lines=15> */
[----:B----4-:R-:W-:-:S05]  /*5a90*/  LOP3.LUT R13, R13, R12, RZ, 0x3c, !PT ;  /* 0x0000000c0d0d7212 */ /* 0x010fca00078e3cff */
[----:B------:R0:W-:Y:S02]  /*5aa0*/  STL [R1+0x10], R13 ;  /* 0x0000100d01007387 */ /* 0x0001e40000100800 */
[----:B------:R-:W-:Y:S05]  /*5ab0*/  @P5 BRA `(.L_x_1387) ;  /* 0xffffffc800805947 */ /* 0x000fea000383ffff */
[----:B0-----:R-:W0:Y:S01]  /*5ac0*/  S2R R13, SR_TID.X ;  /* 0x00000000000d7919 */ /* 0x001e220000002100 */
[----:B------:R-:W-:Y:S02]  /*5ad0*/  PLOP3.LUT P0, PT, PT, PT, PT, 0x8, 0x0 ;  /* 0x000000000000781c */ /* 0x000fe40003f0e170 */
[----:B0-----:R-:W-:-:S04]  /*5ae0*/  SHF.R.U32.HI R13, RZ, 0x7, R13 ;  /* 0x00000007ff0d7819 */ /* 0x001fc8000001160d */
[----:B------:R-:W-:-:S13]  /*5af0*/  ISETP.NE.AND P5, PT, R13, 0x1, PT ;  /* 0x000000010d00780c */ /* 0x000fda0003fa5270 */
[----:B------:R-:W-:Y:S06]  /*5b00*/  @!P5 BAR.ARV 0x9, 0x100 ;  /* 0x024400000000db1d */ /* 0x000fec0000002000 */
.L_x_1333:
[----:B------:R-:W2:Y:S01]  /*5b10*/  LDL R10, [R1+0x18] ;  /* 0x00001800010a7983 */ /* 0x000ea20000100800 */
[----:B------:R-:W1:Y:S08]  /*5b20*/  LDC R0, c[0x0][0x448] ;  /* 0x00011200ff007b82 */ /* 0x000e700000000800 */
[----:B------:R-:W3:Y:S01]  /*5b30*/  LDC.64 R6, c[0x0][0x9e0] ;  /* 0x00027800ff067b82 */ /* 0x000ee20000000a00 */
[----:B-1----:R-:W-:-:S02]  /*5b40*/  ISETP.NE.AND P1, PT, R0, 0x1, PT ;  /* 0x000000010000780c */ /* 0x002fc40003f25270 */
[----:B---3--:R-:W-:-:S11]  /*5b50*/  ISETP.GE.AND P2, PT, R7, 0x1, PT ;  /* 0x000000010700780c */ /* 0x008fd60003f46270 */
[----:B------:R-:W1:Y:S08]  /*5b60*/  @P1 LDC R0, c[0x0][0x44c] ;  /* 0x00011300ff001b82 */ /* 0x000e700000000800 */
[----:B------:R-:W3:Y:S01]  /*5b70*/  @P1 LDC R5, c[0x0][0x450] ;  /* 0x00011400ff051b82 */ /* 0x000ee20000000800 */
[----:B--2---:R-:W-:-:S04]  /*5b80*/  VIADD R3, R10, 0xbf ;  /* 0x000000bf0a037836 */ /* 0x004fc80000000000 */
[----:B-1----:R-:W-:-:S05]  /*5b90*/  @P1 IMAD.HI.U32 R0, R3, R0, RZ ;  /* 0x0000000003001227 */ /* 0x002fca00078e00ff */
[----:B---3--:R-:W-:-:S05]  /*5ba0*/  @P1 SHF.R.U32.HI R3, RZ, R5, R0 ;  /* 0x00000005ff031219 */ /* 0x008fca0000011600 */
[----:B------:R-:W-:Y:S01]  /*5bb0*/  IMAD.IADD R5, R28, 0x1, R3 ;  /* 0x000000011c057824 */ /* 0x000fe200078e0203 */
[----:B------:R-:W-:Y:S06]  /*5bc0*/  @P0 BRA `(.L_x_1388) ;  /* 0x00000000000c0947 */ /* 0x000fec0003800000 */
[----:B------:R-:W1:Y:S01]  /*5bd0*/  FENCE.VIEW.ASYNC.G ;  /* 0x00000000000073c6 */ /* 0x000e620000000100 */
[----:B------:R-:W-:Y:S05]  /*5be0*/  WARPSYNC.ALL ;  /* 0x0000000000007948 */ /* 0x000fea0003800000 */
[----:B-1----:R-:W-:Y:S06]  /*5bf0*/  BAR.ARV 0xc, 0x200 ;  /* 0x0308000000007b1d */ /* 0x002fec0000002000 */
.L_x_1388:
[----:B------:R-:W-:Y:S01]  /*5c00*/  IMAD.IADD R0, R5, 0x1, R6 ;  /* 0x0000000105007824 */ /* 0x000fe200078e0206 */
[----:B------:R-:W-:Y:S06]  /*5c10*/  @!P2 BRA `(.L_x_1389) ;  /* 0x000000000048a947 */ /* 0x000fec0003800000 */
        /* <DEDUP_REMOVED lines=11> */
.L_x_1391:
[----:B------:R-:W-:-:S13]  /*5cd0*/  ISETP.NE.AND P0, PT, R7, 0x1, PT ;  /* 0x000000010700780c */ /* 0x000fda0003f05270 */
[----:B------:R-:W1:Y:S02]  /*5ce0*/  @P0 LDC.64 R4, c[0x0][0x9e8] ;  /* 0x00027a00ff040b82 */ /* 0x000e640000000a00 */
[----:B-1----:R-:W-:-:S05]  /*5cf0*/  @P0 IMAD.HI.U32 R4, R3, R4, RZ ;  /* 0x0000000403040227 */ /* 0x002fca00078e00ff */
[----:B------:R-:W-:-:S07]  /*5d00*/  @P0 SHF.R.U32.HI R3, RZ, R5, R4 ;  /* 0x00000005ff030219 */ /* 0x000fce0000011604 */
.L_x_1392:
[----:B------:R-:W-:Y:S05]  /*5d10*/  BSYNC B0 ;  /* 0x0000000000007941 */ /* 0x000fea0003800000 */
.L_x_1390:
[----:B------:R-:W-:-:S05]  /*5d20*/  IMAD R3, R3, R7, R7 ;  /* 0x0000000703037224 */ /* 0x000fca00078e0207 */
[----:B------:R-:W-:-:S07]  /*5d30*/  VIMNMX R0, R0, R3, PT ;  /* 0x0000000300007248 */ /* 0x000fce0003fe0100 */
.L_x_1389:
[----:B------:R-:W1:Y:S01]  /*5d40*/  @P1 LDC R4, c[0x0][0x44c] ;  /* 0x00011300ff041b82 */ /* 0x000e620000000800 */
[----:B------:R-:W-:Y:S01]  /*5d50*/  VIADD R0, R0, 0x7f ;  /* 0x0000007f00007836 */ /* 0x000fe20000000000 */
[----:B------:R-:W-:-:S04]  /*5d60*/  ULDC UR4, c[0x0][0x9dc] ;  /* 0x0002770000047ab9 */ /* 0x000fc80000000800 */
[----:B------:R-:W-:Y:S02]  /*5d70*/  SHF.R.S32.HI R3, RZ, 0x1f, R0 ;  /* 0x0000001fff037819 */ /* 0x000fe40000011400 */
[----:B------:R-:W2:Y:S02]  /*5d80*/  @P1 LDC R6, c[0x0][0x450] ;  /* 0x00011400ff061b82 */ /* 0x000ea40000000800 */
[----:B------:R-:W-:-:S04]  /*5d90*/  LEA.HI R3, R3, R0, RZ, 0x7 ;  /* 0x0000000003037211 */ /* 0x000fc800078f38ff */
[----:B------:R-:W-:-:S04]  /*5da0*/  SHF.R.S32.HI R3, RZ, 0x7, R3 ;  /* 0x00000007ff037819 */ /* 0x000fc80000011403 */
[----:B------:R-:W-:Y:S01]  /*5db0*/  VIMNMX R92, R92, R3, PT ;  /* 0x000000035c5c7248 */ /* 0x000fe20003fe0100 */
[----:B-1----:R-:W-:-:S04]  /*5dc0*/  @P1 IMAD.HI.U32 R5, R10, R4, RZ ;  /* 0x000000040a051227 */ /* 0x002fc800078e00ff */
[----:B------:R-:W-:Y:S01]  /*5dd0*/  IMAD.MOV.U32 R4, RZ, RZ, R10 ;  /* 0x000000ffff047224 */ /* 0x000fe200078e000a */
        /* <DEDUP_REMOVED lines=14> */
.L_x_1395:
[----:B------:R-:W-:-:S13]  /*5ec0*/  ISETP.NE.AND P0, PT, R7, 0x1, PT ;  /* 0x000000010700780c */ /* 0x000fda0003f05270 */
[----:B------:R-:W1:Y:S02]  /*5ed0*/  @P0 LDC.64 R4, c[0x0][0x9e8] ;  /* 0x00027a00ff040b82 */ /* 0x000e640000000a00 */
[----:B-1----:R-:W-:-:S05]  /*5ee0*/  @P0 IMAD.HI.U32 R4, R0, R4, RZ ;  /* 0x0000000400040227 */ /* 0x002fca00078e00ff */
[----:B------:R-:W-:-:S07]  /*5ef0*/  @P0 SHF.R.U32.HI R0, RZ, R5, R4 ;  /* 0x00000005ff000219 */ /* 0x000fce0000011604 */
.L_x_1396:
[----:B------:R-:W-:Y:S05]  /*5f00*/  BSYNC B0 ;  /* 0x0000000000007941 */ /* 0x000fea0003800000 */
.L_x_1394:
[----:B------:R-:W-:-:S05]  /*5f10*/  IMAD R0, R0, R7, RZ ;  /* 0x0000000700007224 */ /* 0x000fca00078e02ff */
[----:B------:R-:W-:-:S07]  /*5f20*/  VIMNMX R3, R3, R0, !PT ;  /* 0x0000000003037248 */ /* 0x000fce0007fe0100 */
.L_x_1393:
[----:B------:R-:W-:Y:S01]  /*5f30*/  SHF.R.S32.HI R4, RZ, 0x1f, R3 ;  /* 0x0000001fff047819 */ /* 0x000fe20000011403 */
[----:B------:R-:W-:Y:S01]  /*5f40*/  IMAD.MOV.U32 R0, RZ, RZ, RZ ;  /* 0x000000ffff007224 */ /* 0x000fe200078e00ff */
[----:B------:R-:W-:Y:S01]  /*5f50*/  PLOP3.LUT P0, PT, PT, PT, PT, 0x80, 0x0 ;  /* 0x000000000000781c */ /* 0x000fe20003f0f070 */
[----:B------:R-:W-:Y:S01]  /*5f60*/  IMAD.MOV.U32 R31, RZ, RZ, RZ ;  /* 0x000000ffff1f7224 */ /* 0x000fe200078e00ff */
[----:B------:R-:W-:Y:S02]  /*5f70*/  LEA.HI R4, R4, R3, RZ, 0x7 ;  /* 0x0000000304047211 */ /* 0x000fe400078f38ff */
[----:B0-----:R-:W-:Y:S01]  /*5f80*/  CS2R R14, SRZ ;  /* 0x00000000000e7805 */ /* 0x001fe2000001ff00 */
[----:B------:R-:W-:Y:S01]  /*5f90*/  IMAD.MOV.U32 R118, RZ, RZ, RZ ;  /* 0x000000ffff767224 */ /* 0x000fe200078e00ff */
[----:B------:R-:W-:Y:S02]  /*5fa0*/  CS2R R114, SRZ ;  /* 0x0000000000727805 */ /* 0x000fe4000001ff00 */
[----:B------:R-:W-:Y:S01]  /*5fb0*/  SHF.R.S32.HI R4, RZ, 0x7, R4 ;  /* 0x00000007ff047819 */ /* 0x000fe20000011404 */
[----:B------:R-:W-:Y:S01]  /*5fc0*/  IMAD.MOV.U32 R117, RZ, RZ, RZ ;  /* 0x000000ffff757224 */ /* 0x000fe200078e00ff */
[----:B------:R-:W-:-:S02]  /*5fd0*/  CS2R R112, SRZ ;  /* 0x0000000000707805 */ /* 0x000fc4000001ff00 */
[----:B------:R-:W-:Y:S02]  /*5fe0*/  CS2R R110, SRZ ;  /* 0x00000000006e7805 */ /* 0x000fe4000001ff00 */
[----:B------:R-:W-:Y:S02]  /*5ff0*/  VIMNMX R5, RZ, R4, !PT ;  /* 0x00000004ff057248 */ /* 0x000fe40007fe0100 */
[----:B------:R-:W-:Y:S02]  /*6000*/  CS2R R108, SRZ ;  /* 0x00000000006c7805 */ /* 0x000fe4000001ff00 */
[----:B------:R-:W-:Y:S02]  /*6010*/  CS2R R106, SRZ ;  /* 0x00000000006a7805 */ /* 0x000fe4000001ff00 */
[----:B------:R-:W-:Y:S02]  /*6020*/  CS2R R104, SRZ ;  /* 0x0000000000687805 */ /* 0x000fe4000001ff00 */
[----:B------:R-:W-:Y:S01]  /*6030*/  ISETP.GT.AND P1, PT, R92, R5, PT ;  /* 0x000000055c00720c */ /* 0x000fe20003f24270 */
[----:B------:R0:W-:Y:S01]  /*6040*/  STL [R1+0x44], R5 ;  /* 0x0000440501007387 */ /* 0x0001e20000100800 */
[----:B------:R-:W-:-:S02]  /*6050*/  CS2R R102, SRZ ;  /* 0x0000000000667805 */ /* 0x000fc4000001ff00 */
[----:B------:R-:W-:Y:S02]  /*6060*/  CS2R R100, SRZ ;  /* 0x0000000000647805 */ /* 0x000fe4000001ff00 */
[----:B------:R-:W-:Y:S02]  /*6070*/  CS2R R98, SRZ ;  /* 0x0000000000627805 */ /* 0x000fe4000001ff00 */
[----:B------:R-:W-:Y:S02]  /*6080*/  CS2R R96, SRZ ;  /* 0x0000000000607805 */ /* 0x000fe4000001ff00 */
[----:B------:R-:W-:Y:S01]  /*6090*/  CS2R R10, SRZ ;  /* 0x00000000000a7805 */ /* 0x000fe2000001ff00 */
[----:B------:R-:W-:Y:S01]  /*60a0*/  IMAD.MOV.U32 R94, RZ, RZ, RZ ;  /* 0x000000ffff5e7224 */ /* 0x000fe200078e00ff */
[----:B------:R-:W-:Y:S01]  /*60b0*/  CS2R R90, SRZ ;  /* 0x00000000005a7805 */ /* 0x000fe2000001ff00 */
[----:B------:R-:W-:Y:S01]  /*60c0*/  IMAD.MOV.U32 R25, RZ, RZ, RZ ;  /* 0x000000ffff197224 */ /* 0x000fe200078e00ff */
[----:B------:R-:W-:Y:S01]  /*60d0*/  CS2R R88, SRZ ;  /* 0x0000000000587805 */ /* 0x000fe2000001ff00 */
[----:B0-----:R-:W-:Y:S06]  /*60e0*/  @!P1 BRA `(.L_x_1397) ;  /* 0x0000011000c09947 */ /* 0x001fec0003800000 */
        /* <DEDUP_REMOVED lines=9> */
.L_x_1678:
[----:B------:R-:W1:Y:S01]  /*6180*/  LDL R3, [R1+0x20] ;  /* 0x0000200001037983 */ /* 0x000e620000100800 */
[----:B------:R-:W-:Y:S01]  /*6190*/  BSSY B6, `(.L_x_1399) ;  /* 0x000001b000067945 */ /* 0x000fe20003800000 */
[----:B-1----:R-:W-:-:S05]  /*61a0*/  IMAD.HI R0, R3, 0x55555556, RZ ;  /* 0x5555555603007827 */ /* 0x002fca00078e02ff */
[----:B------:R-:W-:-:S05]  /*61b0*/  LEA.HI R0, R0, R0, RZ, 0x1 ;  /* 0x0000000000007211 */ /* 0x000fca00078f08ff */
[----:B------:R-:W-:Y:S02]  /*61c0*/  IMAD R0, R0, -0x3, R3 ;  /* 0xfffffffd00007824 */ /* 0x000fe400078e0203 */
[----:B------:R-:W-:-:S04]  /*61d0*/  VIADD R3, R2, 0x8400 ;  /* 0x0000840002037836 */ /* 0x000fc80000000000 */
[----:B------:R-:W-:Y:S01]  /*61e0*/  IMAD R0, R0, 0x2000, R3 ;  /* 0x0000200000007824 */ /* 0x000fe200078e0203 */
[----:B------:R-:W-:-:S04]  /*61f0*/  LOP3.LUT P0, RZ, R3, 0x3ff, RZ, 0xc0, !PT ;  /* 0x000003ff03ff7812 */ /* 0x000fc8000780c0ff */
[----:B------:R-:W-:Y:S02]  /*6200*/  SHF.R.U32.HI R0, RZ, 0x4, R0 ;  /* 0x00000004ff007819 */ /* 0x000fe40000011600 */
[----:B------:R-:W-:Y:S02]  /*6210*/  P2R R25, PR, RZ, 0x1 ;  /* 0x00000001ff197803 */ /* 0x000fe40000000000 */
[----:B------:R-:W-:-:S05]  /*6220*/  LOP3.LUT R30, R0, 0x3fff, RZ, 0xc0, !PT ;  /* 0x00003fff001e7812 */ /* 0x000fca00078ec0ff */
        /* <DEDUP_REMOVED lines=17> */
.L_x_1400:
[----:B------:R-:W-:Y:S05]  /*6340*/  BSYNC B6 ;  /* 0x0000000000067941 */ /* 0x000fea0003800000 */
.L_x_1399:
[----:B------:R-:W-:Y:S02]  /*6350*/  ULDC UR4, c[0x0][0x3f4] ;  /* 0x0000fd0000047ab9 */ /* 0x000fe40000000800 */
[----:B------:R-:W-:-:S13]  /*6360*/  ISETP.LT.AND P0, PT, RZ, UR4, PT ;  /* 0x00000004ff007c0c */ /* 0x000fda000bf01270 */
[----:B------:R-:W-:Y:S05]  /*6370*/  @P0 BRA `(.L_x_1401) ;  /* 0x0000000000400947 */ /* 0x000fea0003800000 */
[----:B------:R-:W2:Y:S02]  /*6380*/  LDL R20, [R1+0x58] ;  /* 0x0000580001147983 */ /* 0x000ea40000100800 */
[----:B--2---:R-:W-:-:S04]  /*6390*/  LEA.HI R0, R20, R20, RZ, 0x1 ;  /* 0x0000001414007211 */ /* 0x004fc800078f08ff */
[----:B------:R-:W-:-:S05]  /*63a0*/  LOP3.LUT R0, R0, 0xfffffffe, RZ, 0xc0, !PT ;  /* 0xfffffffe00007812 */ /* 0x000fca00078ec0ff */
[----:B------:R-:W-:-:S05]  /*63b0*/  IMAD.IADD R0, R20, 0x1, -R0 ;  /* 0x0000000114007824 */ /* 0x000fca00078e0a00 */
[----:B------:R-:W-:-:S04]  /*63c0*/  SHF.L.U32 R3, R0, 0x1f, RZ ;  /* 0x0000001f00037819 */ /* 0x000fc800000006ff */
[----:B------:R1:W2:Y:S03]  /*63d0*/  SYNCS.PHASECHK.TRANS64.TRYWAIT P0, [R2+URZ+0x16800], R3 ;  /* 0x01680003020075a7 */ /* 0x0002a6000800017f */
[----:B--2---:R-:W-:Y:S05]  /*63e0*/  @!P0 NANOSLEEP.SYNCS 0x989680 ;  /* 0x009896800000895d */ /* 0x004fea0003900000 */
[----:B------:R-:W2:Y:S01]  /*63f0*/  @!P0 SYNCS.PHASECHK.TRANS64 P0, [R2+URZ+0x16800], R3 ;  /* 0x01680003020085a7 */ /* 0x000ea2000800007f */
[----:B------:R-:W-:Y:S04]  /*6400*/  BSSY B0, `(.L_x_1402) ;  /* 0x0000006000007945 */ /* 0x000fe80003800000 */
[----:B--2---:R-:W-:Y:S05]  /*6410*/  @P0 BRA `(.L_x_1403) ;  /* 0x0000000000100947 */ /* 0x004fea0003800000 */
.L_x_1404:
[----:B--2---:R2:W3:Y:S02]  /*6420*/  SYNCS.PHASECHK.TRANS64.TRYWAIT P0, [R2+URZ+0x16800], R3 ;  /* 0x01680003020075a7 */ /* 0x0044e4000800017f */
[----:B---3--:R-:W-:Y:S05]  /*6430*/  @!P0 NANOSLEEP.SYNCS 0x989680 ;  /* 0x009896800000895d */ /* 0x008fea0003900000 */
[----:B------:R-:W3:Y:S02]  /*6440*/  @!P0 SYNCS.PHASECHK.TRANS64 P0, [R2+URZ+0x16800], R3 ;  /* 0x01680003020085a7 */ /* 0x000ee4000800007f */
[----:B---3--:R-:W-:Y:S05]  /*6450*/  @!P0 BRA `(.L_x_1404) ;  /* 0xfffffffc00f08947 */ /* 0x008fea000383ffff */
.L_x_1403:
[----:B------:R-:W-:Y:S05]  /*6460*/  BSYNC B0 ;  /* 0x0000000000007941 */ /* 0x000fea0003800000 */
.L_x_1402:
[----:B------:R-:W-:Y:S05]  /*6470*/  BRA `(.L_x_1405) ;  /* 0x0000003000347947 */ /* 0x000fea0003800000 */
.L_x_1401:
[----:B------:R-:W-:Y:S01]  /*6480*/  ISETP.NE.AND P0, PT, R25, RZ, PT ;  /* 0x000000ff1900720c */ /* 0x000fe20003f05270 */
[----:B------:R-:W-:Y:S01]  /*6490*/  ULDC.64 UR4, c[0x0][0x3f8] ;  /* 0x0000fe0000047ab9 */ /* 0x000fe20000000a00 */
[----:B-----5:R-:W-:Y:S01]  /*64a0*/  SHF.R.S32.HI R0, RZ, 0x1f, R24 ;  /* 0x0000001fff007819 */ /* 0x020fe20000011418 */
[----:B------:R-:W-:Y:S01]  /*64b0*/  ULDC.64 UR6, c[0x0][0x408] ;  /* 0x0001020000067ab9 */ /* 0x000fe20000000a00 */
[----:B------:R-:W-:Y:S01]  /*64c0*/  IMAD.WIDE.U32 R26, R24, UR4, RZ ;  /* 0x00000004181a7c25 */ /* 0x000fe2000f8e00ff */
[----:B------:R-:W-:Y:S03]  /*64d0*/  BSSY B6, `(.L_x_1406) ;  /* 0x0000019000067945 */ /* 0x000fe60003800000 */
[C---:B------:R-:W-:Y:S02]  /*64e0*/  IMAD R3, R0.reuse, UR4, RZ ;  /* 0x0000000400037c24 */ /* 0x040fe4000f8e02ff */
[----:B------:R-:W-:-:S02]  /*64f0*/  IMAD R5, R0, UR6, RZ ;  /* 0x0000000600057c24 */ /* 0x000fc4000f8e02ff */
[C---:B------:R-:W-:Y:S02]  /*6500*/  IMAD R3, R24.reuse, UR5, R3 ;  /* 0x0000000518037c24 */ /* 0x040fe4000f8e0203 */
[C---:B------:R-:W-:Y:S02]  /*6510*/  IMAD R5, R24.reuse, UR7, R5 ;  /* 0x0000000718057c24 */ /* 0x040fe4000f8e0205 */
[----:B------:R-:W-:-:S04]  /*6520*/  IMAD.WIDE.U32 R24, R24, UR6, RZ ;  /* 0x0000000618187c25 */ /* 0x000fc8000f8e00ff */
[----:B------:R-:W-:Y:S02]  /*6530*/  IMAD.IADD R29, R3, 0x1, R27 ;  /* 0x00000001031d7824 */ /* 0x000fe400078e021b */
[----:B------:R-:W-:Y:S01]  /*6540*/  IMAD.IADD R31, R5, 0x1, R25 ;  /* 0x00000001051f7824 */ /* 0x000fe200078e0219 */
[----:B------:R-:W-:Y:S06]  /*6550*/  @!P0 BRA `(.L_x_1407) ;  /* 0x0000000000408947 */ /* 0x000fec0003800000 */
        /* <DEDUP_REMOVED lines=16> */
.L_x_1407:
[----:B------:R-:W-:Y:S05]  /*6660*/  BSYNC B6 ;  /* 0x0000000000067941 */ /* 0x000fea0003800000 */
.L_x_1406:
[----:B------:R-:W2:Y:S01]  /*6670*/  LDL R20, [R1+0x18] ;  /* 0x0000180001147983 */ /* 0x000ea20000100800 */
[----:B------:R-:W-:Y:S01]  /*6680*/  ULDC.U8 UR4, c[0x0][0x410] ;  /* 0x0001040000047ab9 */ /* 0x000fe20000000000 */
[----:B------:R-:W-:Y:S01]  /*6690*/  BSSY B0, `(.L_x_1408) ;  /* 0x00002e3000007945 */ /* 0x000fe20003800000 */
[----:B------:R-:W-:Y:S01]  /*66a0*/  ISETP.NE.AND P0, PT, RZ, UR4, PT ;  /* 0x00000004ff007c0c */ /* 0x000fe2000bf05270 */
[----:B--2---:R-:W-:-:S12]  /*66b0*/  IMAD.IADD R41, R17, 0x1, R20 ;  /* 0x0000000111297824 */ /* 0x004fd800078e0214 */
[----:B------:R-:W-:Y:S05]  /*66c0*/  @!P0 BRA `(.L_x_1409) ;  /* 0x0000001400e88947 */ /* 0x000fea0003800000 */
[----:B------:R-:W2:Y:S01]  /*66d0*/  LDL R47, [R1+0x14] ;  /* 0x00001400012f7983 */ /* 0x000ea20000100800 */
[----:B------:R-:W1:Y:S01]  /*66e0*/  LDC R32, c[0x0][0x448] ;  /* 0x00011200ff207b82 */ /* 0x000e620000000800 */
[----:B------:R-:W-:Y:S01]  /*66f0*/  ULDC.64 UR4, c[0x0][0x3f8] ;  /* 0x0000fe0000047ab9 */ /* 0x000fe20000000a00 */
[----:B------:R-:W-:Y:S01]  /*6700*/  ULDC.64 UR6, c[0x0][0x408] ;  /* 0x0001020000067ab9 */ /* 0x000fe20000000a00 */
[----:B------:R-:W3:Y:S01]  /*6710*/  S2R R20, SR_TID.X ;  /* 0x0000000000147919 */ /* 0x000ee20000002100 */
[----:B-1----:R-:W-:Y:S01]  /*6720*/  ISETP.NE.AND P0, PT, R32, 0x1, PT ;  /* 0x000000012000780c */ /* 0x002fe20003f05270 */
[----:B---3--:R-:W-:-:S12]  /*6730*/  VIADD R21, R20, 0xffffff80 ;  /* 0xffffff8014157836 */ /* 0x008fd80000000000 */
[----:B------:R-:W1:Y:S01]  /*6740*/  @P0 LDC R0, c[0x0][0x44c] ;  /* 0x00011300ff000b82 */ /* 0x000e620000000800 */
[----:B------:R-:W-:-:S07]  /*6750*/  SHF.R.S32.HI R20, RZ, 0x1f, R21 ;  /* 0x0000001fff147819 */ /* 0x000fce0000011415 */
[----:B------:R-:W3:Y:S01]  /*6760*/  @P0 LDC R5, c[0x0][0x450] ;  /* 0x00011400ff050b82 */ /* 0x000ee20000000800 */
[----:B------:R-:W-:-:S04]  /*6770*/  LEA.HI R20, R20, R21, RZ, 0x2 ;  /* 0x0000001514147211 */ /* 0x000fc800078f10ff */
[----:B------:R-:W-:-:S05]  /*6780*/  LOP3.LUT R20, R20, 0xfffffffc, RZ, 0xc0, !PT ;  /* 0xfffffffc14147812 */ /* 0x000fca00078ec0ff */
[----:B------:R-:W-:-:S04]  /*6790*/  IMAD.IADD R20, R21, 0x1, -R20 ;  /* 0x0000000115147824 */ /* 0x000fc800078e0a14 */
[----:B------:R-:W-:-:S04]  /*67a0*/  IMAD R3, R20, 0x60, R41 ;  /* 0x0000006014037824 */ /* 0x000fc800078e0229 */
[----:B-1----:R-:W-:-:S05]  /*67b0*/  @P0 IMAD.HI.U32 R0, R3, R0, RZ ;  /* 0x0000000003000227 */ /* 0x002fca00078e00ff */
[----:B---3--:R-:W-:-:S04]  /*67c0*/  @P0 SHF.R.U32.HI R3, RZ, R5, R0 ;  /* 0x00000005ff030219 */ /* 0x008fc80000011600 */
[----:B------:R-:W-:Y:S01]  /*67d0*/  SHF.R.S32.HI R0, RZ, 0x1f, R3 ;  /* 0x0000001fff007819 */ /* 0x000fe20000011403 */
[----:B------:R-:W-:Y:S02]  /*67e0*/  IMAD.MOV.U32 R6, RZ, RZ, R26 ;  /* 0x000000ffff067224 */ /* 0x000fe400078e001a */
[----:B------:R-:W-:Y:S02]  /*67f0*/  IMAD.MOV.U32 R7, RZ, RZ, R29 ;  /* 0x000000ffff077224 */ /* 0x000fe400078e001d */
[C---:B------:R-:W-:Y:S02]  /*6800*/  IMAD R4, R0.reuse, UR4, RZ ;  /* 0x0000000400047c24 */ /* 0x040fe4000f8e02ff */
[----:B------:R-:W-:Y:S02]  /*6810*/  IMAD.MOV.U32 R8, RZ, RZ, R24 ;  /* 0x000000ffff087224 */ /* 0x000fe400078e0018 */
[----:B------:R-:W-:Y:S02]  /*6820*/  IMAD.MOV.U32 R9, RZ, RZ, R31 ;  /* 0x000000ffff097224 */ /* 0x000fe400078e001f */
[----:B------:R-:W-:-:S02]  /*6830*/  IMAD R0, R0, UR6, RZ ;  /* 0x0000000600007c24 */ /* 0x000fc4000f8e02ff */
[----:B------:R-:W-:-:S04]  /*6840*/  IMAD.WIDE.U32 R6, R3, UR4, R6 ;  /* 0x0000000403067c25 */ /* 0x000fc8000f8e0006 */
[C---:B------:R-:W-:Y:S01]  /*6850*/  IMAD R5, R3.reuse, UR5, R4 ;  /* 0x0000000503057c24 */ /* 0x040fe2000f8e0204 */
[----:B------:R-:W-:Y:S01]  /*6860*/  ULDC.64 UR4, c[0x0][0x3e8] ;  /* 0x0000fa0000047ab9 */ /* 0x000fe20000000a00 */
[----:B------:R-:W-:-:S04]  /*6870*/  IMAD.WIDE.U32 R8, R3, UR6, R8 ;  /* 0x0000000603087c25 */ /* 0x000fc8000f8e0008 */
[----:B------:R-:W-:Y:S01]  /*6880*/  IMAD R3, R3, UR7, R0 ;  /* 0x0000000703037c24 */ /* 0x000fe2000f8e0200 */
[----:B------:R-:W-:Y:S01]  /*6890*/  ULDC.64 UR6, c[0x0][0x400] ;  /* 0x0001000000067ab9 */ /* 0x000fe20000000a00 */
[----:B------:R-:W-:Y:S01]  /*68a0*/  IMAD.IADD R5, R7, 0x1, R5 ;  /* 0x0000000107057824 */ /* 0x000fe200078e0205 */
[----:B------:R-:W-:Y:S01]  /*68b0*/  LEA R4, P0, R6, UR4, 0x1 ;  /* 0x0000000406047c11 */ /* 0x000fe2000f8008ff */
[----:B------:R-:W-:Y:S01]  /*68c0*/  IMAD.IADD R3, R9, 0x1, R3 ;  /* 0x0000000109037824 */ /* 0x000fe200078e0203 */
[----:B------:R-:W-:Y:S01]  /*68d0*/  LEA R7, P1, R8, UR6, 0x1 ;  /* 0x0000000608077c11 */ /* 0x000fe2000f8208ff */
[----:B------:R-:W-:Y:S01]  /*68e0*/  UMOV UR4, 0xffffffff ;  /* 0xffffffff00047882 */ /* 0x000fe20000000000 */
[----:B------:R-:W-:Y:S02]  /*68f0*/  LEA.HI.X R6, R6, UR5, R5, 0x1, P0 ;  /* 0x0000000506067c11 */ /* 0x000fe400080f0c05 */
[----:B------:R-:W-:Y:S02]  /*6900*/  LEA.HI.X R8, R8, UR7, R3, 0x1, P1 ;  /* 0x0000000708087c11 */ /* 0x000fe400088f0c03 */
[----:B--2---:R-:W-:Y:S01]  /*6910*/  SHF.R.S32.HI R38, RZ, 0x1f, R47 ;  /* 0x0000001fff267819 */ /* 0x004fe2000001142f */
[----:B------:R-:W-:Y:S06]  /*6920*/  BRA.DIV UR4, `(.L_x_1410) ;  /* 0x0000019604147947 */ /* 0x000fec000b800000 */
[----:B------:R1:W2:Y:S04]  /*6930*/  SHFL.IDX PT, R3, R6, RZ, 0x1c1f ;  /* 0x001c1fff06037589 */ /* 0x0002a800000e0000 */
[----:B------:R1:W3:Y:S04]  /*6940*/  SHFL.IDX PT, R0, R4, RZ, 0x1c1f ;  /* 0x001c1fff04007589 */ /* 0x0002e800000e0000 */
[----:B------:R1:W4:Y:S04]  /*6950*/  SHFL.IDX PT, R5, R8, RZ, 0x1c1f ;  /* 0x001c1fff08057589 */ /* 0x00032800000e0000 */
[----:B0-----:R1:W0:Y:S02]  /*6960*/  SHFL.IDX PT, R14, R7, RZ, 0x1c1f ;  /* 0x001c1fff070e7589 */ /* 0x00122400000e0000 */
.L_x_1684:
[----:B------:R-:W5:Y:S01]  /*6970*/  LDL R9, [R1+0x4] ;  /* 0x0000040001097983 */ /* 0x000f620000100800 */
[----:B------:R-:W-:Y:S01]  /*6980*/  BSSY B1, `(.L_x_1411) ;  /* 0x000001e000017945 */ /* 0x000fe20003800000 */
[----:B------:R-:W-:Y:S02]  /*6990*/  CS2R R34, SRZ ;  /* 0x0000000000227805 */ /* 0x000fe4000001ff00 */
[----:B------:R-:W-:Y:S02]  /*69a0*/  CS2R R20, SRZ ;  /* 0x0000000000147805 */ /* 0x000fe4000001ff00 */
[----:B------:R-:W-:Y:S02]  /*69b0*/  CS2R R28, SRZ ;  /* 0x00000000001c7805 */ /* 0x000fe4000001ff00 */
[----:B------:R-:W-:Y:S01]  /*69c0*/  CS2R R24, SRZ ;  /* 0x0000000000187805 */ /* 0x000fe2000001ff00 */
[----:B-----5:R-:W-:-:S05]  /*69d0*/  IMAD R32, R9, R32, RZ ;  /* 0x0000002009207224 */ /* 0x020fca00078e02ff */
[----:B------:R-:W-:-:S13]  /*69e0*/  ISETP.GE.AND P0, PT, R41, R32, PT ;  /* 0x000000202900720c */ /* 0x000fda0003f06270 */
[----:B------:R-:W-:Y:S05]  /*69f0*/  @P0 BRA `(.L_x_1412) ;  /* 0x0000000000580947 */ /* 0x000fea0003800000 */
[----:B------:R-:W-:Y:S01]  /*6a00*/  ULDC UR4, c[0x0][0x3f4] ;  /* 0x0000fd0000047ab9 */ /* 0x000fe20000000800 */
[----:B---3--:R-:W-:Y:S01]  /*6a10*/  IMAD.MOV.U32 R10, RZ, RZ, R0 ;  /* 0x000000ffff0a7224 */ /* 0x008fe200078e0000 */
[----:B------:R-:W-:Y:S01]  /*6a20*/  ISETP.GE.AND P3, PT, R47, UR4, PT ;  /* 0x000000042f007c0c */ /* 0x000fe2000bf66270 */
[----:B--2---:R-:W-:Y:S01]  /*6a30*/  IMAD.MOV.U32 R11, RZ, RZ, R3 ;  /* 0x000000ffff0b7224 */ /* 0x004fe200078e0003 */
[----:B------:R-:W-:Y:S01]  /*6a40*/  ISETP.GE.AND P2, PT, R152, UR4, PT ;  /* 0x0000000498007c0c */ /* 0x000fe2000bf46270 */
[----:B----4-:R-:W-:Y:S01]  /*6a50*/  IMAD.MOV.U32 R15, RZ, RZ, R5 ;  /* 0x000000ffff0f7224 */ /* 0x010fe200078e0005 */
[----:B------:R-:W-:-:S09]  /*6a60*/  CS2R R28, SRZ ;  /* 0x00000000001c7805 */ /* 0x000fd2000001ff00 */
[C---:B------:R-:W-:Y:S01]  /*6a70*/  @!P3 IMAD.SHL.U32 R37, R47.reuse, 0x2, RZ ;  /* 0x000000022f25b824 */ /* 0x040fe200078e00ff */
[----:B------:R-:W-:Y:S02]  /*6a80*/  @!P3 SHF.L.U64.HI R20, R47, 0x1, R38 ;  /* 0x000000012f14b819 */ /* 0x000fe40000010226 */
[----:B------:R-:W-:Y:S02]  /*6a90*/  CS2R R34, SRZ ;  /* 0x0000000000227805 */ /* 0x000fe4000001ff00 */
[----:B------:R-:W-:Y:S01]  /*6aa0*/  CS2R R24, SRZ ;  /* 0x0000000000187805 */ /* 0x000fe2000001ff00 */
[----:B------:R-:W-:Y:S01]  /*6ab0*/  @!P2 IMAD.WIDE R10, R152, 0x2, R10 ;  /* 0x00000002980aa825 */ /* 0x000fe200078e020a */
[-C--:B------:R-:W-:Y:S02]  /*6ac0*/  @!P3 IADD3 R26, P0, R0, R37.reuse, RZ ;  /* 0x00000025001ab210 */ /* 0x080fe40007f1e0ff */
[----:B0-----:R-:W-:Y:S01]  /*6ad0*/  @!P3 IADD3 R36, P1, R14, R37, RZ ;  /* 0x000000250e24b210 */ /* 0x001fe20007f3e0ff */
[----:B------:R-:W-:Y:S01]  /*6ae0*/  @!P2 IMAD.WIDE R12, R152, 0x2, R14 ;  /* 0x00000002980ca825 */ /* 0x000fe200078e020e */
[----:B------:R0:W5:Y:S03]  /*6af0*/  @!P2 LD.E.64 R28, desc[UR38][R10.64] ;  /* 0x000000260a1ca980 */ /* 0x000166000c101b00 */
[--C-:B------:R-:W-:Y:S01]  /*6b00*/  @!P3 IMAD.X R27, R3, 0x1, R20.reuse, P0 ;  /* 0x00000001031bb824 */ /* 0x100fe200000e0614 */
[----:B------:R0:W5:Y:S01]  /*6b10*/  @!P2 LD.E.64 R34, desc[UR38][R12.64] ;  /* 0x000000260c22a980 */ /* 0x000162000c101b00 */
[----:B------:R-:W-:Y:S01]  /*6b20*/  @!P3 IMAD.X R37, R5, 0x1, R20, P1 ;  /* 0x000000010525b824 */ /* 0x000fe200008e0614 */
[----:B------:R-:W-:-:S02]  /*6b30*/  CS2R R20, SRZ ;  /* 0x0000000000147805 */ /* 0x000fc4000001ff00 */
[----:B------:R0:W5:Y:S04]  /*6b40*/  @!P3 LD.E.64 R24, desc[UR38][R26.64] ;  /* 0x000000261a18b980 */ /* 0x000168000c101b00 */
[----:B------:R0:W5:Y:S02]  /*6b50*/  @!P3 LD.E.64 R20, desc[UR38][R36.64] ;  /* 0x000000262414b980 */ /* 0x000164000c101b00 */
.L_x_1412:
[----:B------:R-:W-:Y:S05]  /*6b60*/  BSYNC B1 ;  /* 0x0000000000017941 */ /* 0x000fea0003800000 */
.L_x_1411:
[----:B---3-5:R-:W-:Y:S01]  /*6b70*/  IMAD.MOV.U32 R0, RZ, RZ, R34 ;  /* 0x000000ffff007224 */ /* 0x028fe200078e0022 */
[----:B------:R-:W-:Y:S01]  /*6b80*/  UMOV UR4, 0xffffffff ;  /* 0xffffffff00047882 */ /* 0x000fe20000000000 */
[----:B--2---:R-:W-:Y:S01]  /*6b90*/  IMAD.MOV.U32 R3, RZ, RZ, R35 ;  /* 0x000000ffff037224 */ /* 0x004fe200078e0023 */
[----:B0-----:R-:W-:Y:S01]  /*6ba0*/  CS2R R26, SRZ ;  /* 0x00000000001a7805 */ /* 0x001fe2000001ff00 */
[----:B----4-:R-:W-:Y:S01]  /*6bb0*/  IMAD.MOV.U32 R5, RZ, RZ, R20 ;  /* 0x000000ffff057224 */ /* 0x010fe200078e0014 */
[----:B------:R-:W-:Y:S01]  /*6bc0*/  PRMT R46, R0, 0x7610, R46 ;  /* 0x00007610002e7816 */ /* 0x000fe2000000002e */
[----:B------:R-:W-:Y:S02]  /*6bd0*/  IMAD.MOV.U32 R9, RZ, RZ, R21 ;  /* 0x000000ffff097224 */ /* 0x000fe400078e0015 */
[----:B------:R-:W-:Y:S01]  /*6be0*/  IMAD.MOV.U32 R0, RZ, RZ, R28 ;  /* 0x000000ffff007224 */ /* 0x000fe200078e001c */
[----:B------:R-:W-:Y:S01]  /*6bf0*/  PRMT R39, R5, 0x5410, R3 ;  /* 0x0000541005277816 */ /* 0x000fe20000000003 */
[----:B------:R-:W-:Y:S01]  /*6c00*/  IMAD.MOV.U32 R3, RZ, RZ, R29 ;  /* 0x000000ffff037224 */ /* 0x000fe200078e001d */
[----:B------:R-:W-:Y:S01]  /*6c10*/  PRMT R40, R9, 0x7610, R40 ;  /* 0x0000761009287816 */ /* 0x000fe20000000028 */
[----:B------:R-:W-:-:S02]  /*6c20*/  IMAD.MOV.U32 R5, RZ, RZ, R24 ;  /* 0x000000ffff057224 */ /* 0x000fc400078e0018 */
[----:B------:R-:W-:Y:S01]  /*6c30*/  IMAD.MOV.U32 R9, RZ, RZ, R25 ;  /* 0x000000ffff097224 */ /* 0x000fe200078e0019 */
[----:B------:R-:W-:Y:S02]  /*6c40*/  PRMT R40, R40, 0x5410, R0 ;  /* 0x0000541028287816 */ /* 0x000fe40000000000 */
[----:B------:R-:W-:Y:S02]  /*6c50*/  PRMT R49, R3, 0x7610, R49 ;  /* 0x0000761003317816 */ /* 0x000fe40000000031 */
[----:B------:R-:W-:Y:S02]  /*6c60*/  PRMT R43, R5, 0x7610, R43 ;  /* 0x00007610052b7816 */ /* 0x000fe4000000002b */
[----:B------:R-:W-:Y:S01]  /*6c70*/  PRMT R42, R9, 0x7610, R42 ;  /* 0x00007610092a7816 */ /* 0x000fe2000000002a */
[----:B------:R-:W-:Y:S06]  /*6c80*/  BRA.DIV UR4, `(.L_x_1413) ;  /* 0x0000019204ac7947 */ /* 0x000fec000b800000 */
[----:B------:R0:W2:Y:S04]  /*6c90*/  SHFL.IDX PT, R3, R6, 0x1, 0x1c1f ;  /* 0x003c1f0006037f89 */ /* 0x0000a800000e0000 */
[----:B------:R0:W3:Y:S04]  /*6ca0*/  SHFL.IDX PT, R0, R4, 0x1, 0x1c1f ;  /* 0x003c1f0004007f89 */ /* 0x0000e800000e0000 */
[----:B------:R0:W4:Y:S04]  /*6cb0*/  SHFL.IDX PT, R5, R8, 0x1, 0x1c1f ;  /* 0x003c1f0008057f89 */ /* 0x00012800000e0000 */
[----:B------:R0:W0:Y:S02]  /*6cc0*/  SHFL.IDX PT, R14, R7, 0x1, 0x1c1f ;  /* 0x003c1f00070e7f89 */ /* 0x00002400000e0000 */
.L_x_1690:
[----:B01----:R-:W5:Y:S04]  /*6cd0*/  LDL R6, [R1+0x58] ;  /* 0x0000580001067983 */ /* 0x003f680000100800 */
[----:B------:R-:W2:Y:S01]  /*6ce0*/  LDL R44, [R1+0x48] ;  /* 0x00004800012c7983 */ /* 0x000ea20000100800 */
[----:B------:R-:W-:Y:S01]  /*6cf0*/  VIADD R41, R41, 0x60 ;  /* 0x0000006029297836 */ /* 0x000fe20000000000 */
[----:B------:R-:W-:Y:S01]  /*6d00*/  BSSY B1, `(.L_x_1414) ;  /* 0x0000021000017945 */ /* 0x000fe20003800000 */
[----:B------:R-:W-:Y:S02]  /*6d10*/  CS2R R10, SRZ ;  /* 0x00000000000a7805 */ /* 0x000fe4000001ff00 */
[----:B------:R-:W-:Y:S02]  /*6d20*/  CS2R R12, SRZ ;  /* 0x00000000000c7805 */ /* 0x000fe4000001ff00 */
[----:B------:R-:W-:-:S02]  /*6d30*/  CS2R R8, SRZ ;  /* 0x0000000000087805 */ /* 0x000fc4000001ff00 */
[----:B------:R-:W-:Y:S02]  /*6d40*/  ISETP.GE.AND P0, PT, R41, R32, PT ;  /* 0x000000202900720c */ /* 0x000fe40003f06270 */
[----:B-----5:R-:W-:-:S04]  /*6d50*/  LEA.HI R4, R6, R6, RZ, 0x1 ;  /* 0x0000000606047211 */ /* 0x020fc800078f08ff */
[----:B------:R-:W-:Y:S01]  /*6d60*/  LOP3.LUT R4, R4, 0xfffffffe, RZ, 0xc0, !PT ;  /* 0xfffffffe04047812 */ /* 0x000fe200078ec0ff */
[----:B--2---:R-:W-:-:S04]  /*6d70*/  IMAD.SHL.U32 R31, R44, 0x40, RZ ;  /* 0x000000402c1f7824 */ /* 0x004fc800078e00ff */
[----:B------:R-:W-:-:S05]  /*6d80*/  IMAD.IADD R4, R6, 0x1, -R4 ;  /* 0x0000000106047824 */ /* 0x000fca00078e0a04 */
[----:B------:R-:W-:Y:S01]  /*6d90*/  SHF.L.U32 R45, R4, 0x1f, RZ ;  /* 0x0000001f042d7819 */ /* 0x000fe200000006ff */
[----:B------:R-:W-:Y:S06]  /*6da0*/  @P0 BRA `(.L_x_1415) ;  /* 0x0000000000580947 */ /* 0x000fec0003800000 */
[----:B------:R-:W-:Y:S01]  /*6db0*/  ULDC UR4, c[0x0][0x3f4] ;  /* 0x0000fd0000047ab9 */ /* 0x000fe20000000800 */
[----:B---3--:R-:W-:Y:S01]  /*6dc0*/  IMAD.MOV.U32 R6, RZ, RZ, R0 ;  /* 0x000000ffff067224 */ /* 0x008fe200078e0000 */
[----:B------:R-:W-:Y:S01]  /*6dd0*/  ISETP.GE.AND P3, PT, R47, UR4, PT ;  /* 0x000000042f007c0c */ /* 0x000fe2000bf66270 */
[----:B------:R-:W-:Y:S01]  /*6de0*/  IMAD.MOV.U32 R7, RZ, RZ, R3 ;  /* 0x000000ffff077224 */ /* 0x000fe200078e0003 */
[----:B------:R-:W-:Y:S01]  /*6df0*/  ISETP.GE.AND P2, PT, R152, UR4, PT ;  /* 0x0000000498007c0c */ /* 0x000fe2000bf46270 */
[----:B----4-:R-:W-:Y:S01]  /*6e00*/  IMAD.MOV.U32 R15, RZ, RZ, R5 ;  /* 0x000000ffff0f7224 */ /* 0x010fe200078e0005 */
[----:B------:R-:W-:-:S09]  /*6e10*/  CS2R R12, SRZ ;  /* 0x00000000000c7805 */ /* 0x000fd2000001ff00 */
[C---:B------:R-:W-:Y:S01]  /*6e20*/  @!P3 IMAD.SHL.U32 R9, R47.reuse, 0x2, RZ ;  /* 0x000000022f09b824 */ /* 0x040fe200078e00ff */
[----:B------:R-:W-:Y:S02]  /*6e30*/  @!P3 SHF.L.U64.HI R10, R47, 0x1, R38 ;  /* 0x000000012f0ab819 */ /* 0x000fe40000010226 */
[----:B------:R-:W-:Y:S01]  /*6e40*/  CS2R R26, SRZ ;  /* 0x00000000001a7805 */ /* 0x000fe2000001ff00 */
[----:B------:R-:W-:Y:S01]  /*6e50*/  @!P2 IMAD.WIDE R6, R152, 0x2, R6 ;  /* 0x000000029806a825 */ /* 0x000fe200078e0206 */
[-C--:B------:R-:W-:Y:S02]  /*6e60*/  @!P3 IADD3 R36, P0, R0, R9.reuse, RZ ;  /* 0x000000090024b210 */ /* 0x080fe40007f1e0ff */
[----:B------:R-:W-:Y:S02]  /*6e70*/  @!P3 IADD3 R4, P1, R14, R9, RZ ;  /* 0x000000090e04b210 */ /* 0x000fe40007f3e0ff */
[----:B------:R-:W-:Y:S01]  /*6e80*/  CS2R R8, SRZ ;  /* 0x0000000000087805 */ /* 0x000fe2000001ff00 */
[----:B------:R0:W5:Y:S01]  /*6e90*/  @!P2 LD.E.64 R12, desc[UR38][R6.64] ;  /* 0x00000026060ca980 */ /* 0x000162000c101b00 */
[----:B------:R-:W-:-:S02]  /*6ea0*/  @!P3 IMAD.X R37, R3, 0x1, R10, P0 ;  /* 0x000000010325b824 */ /* 0x000fc400000e060a */
[----:B------:R-:W-:Y:S01]  /*6eb0*/  @!P3 IMAD.X R5, R5, 0x1, R10, P1 ;  /* 0x000000010505b824 */ /* 0x000fe200008e060a */
[----:B------:R-:W-:Y:S01]  /*6ec0*/  CS2R R10, SRZ ;  /* 0x00000000000a7805 */ /* 0x000fe2000001ff00 */
[----:B------:R-:W-:Y:S01]  /*6ed0*/  @!P2 IMAD.WIDE R14, R152, 0x2, R14 ;  /* 0x00000002980ea825 */ /* 0x000fe200078e020e */
[----:B------:R0:W5:Y:S04]  /*6ee0*/  @!P3 LD.E.64 R8, desc[UR38][R36.64] ;  /* 0x000000262408b980 */ /* 0x000168000c101b00 */
[----:B------:R0:W5:Y:S04]  /*6ef0*/  @!P2 LD.E.64 R26, desc[UR38][R14.64] ;  /* 0x000000260e1aa980 */ /* 0x000168000c101b00 */
[----:B------:R0:W5:Y:S02]  /*6f00*/  @!P3 LD.E.64 R10, desc[UR38][R4.64] ;  /* 0x00000026040ab980 */ /* 0x000164000c101b00 */
.L_x_1415:
[----:B------:R-:W-:Y:S05]  /*6f10*/  BSYNC B1 ;  /* 0x0000000000017941 */ /* 0x000fea0003800000 */
.L_x_1414:
[----:B0-----:R-:W0:Y:S01]  /*6f20*/  S2R R7, SR_TID.X ;  /* 0x0000000000077919 */ /* 0x001e220000002100 */
[----:B------:R-:W1:Y:S01]  /*6f30*/  SYNCS.PHASECHK.TRANS64.TRYWAIT P0, [R2+URZ+0x16800], R45 ;  /* 0x0168002d020075a7 */ /* 0x000e62000800017f */
[----:B------:R-:W-:Y:S01]  /*6f40*/  LOP3.LUT R31, R31, 0x1c0, RZ, 0xc0, !PT ;  /* 0x000001c01f1f7812 */ /* 0x000fe200078ec0ff */
[----:B-----5:R-:W-:Y:S01]  /*6f50*/  IMAD.MOV.U32 R3, RZ, RZ, R26 ;  /* 0x000000ffff037224 */ /* 0x020fe200078e001a */
[----:B------:R-:W-:Y:S01]  /*6f60*/  BSSY B1, `(.L_x_1416) ;  /* 0x000001f000017945 */ /* 0x000fe20003800000 */
[----:B------:R-:W-:Y:S01]  /*6f70*/  IMAD.MOV.U32 R4, RZ, RZ, R10 ;  /* 0x000000ffff047224 */ /* 0x000fe200078e000a */
[----:B---3--:R-:W-:Y:S01]  /*6f80*/  LOP3.LUT R0, R31, 0x18, R18, 0xf8, !PT ;  /* 0x000000181f007812 */ /* 0x008fe200078ef812 */
[----:B------:R-:W-:Y:S01]  /*6f90*/  IMAD R14, R33, -0xc0, R32 ;  /* 0xffffff40210e7824 */ /* 0x000fe200078e0220 */
[----:B------:R-:W-:Y:S01]  /*6fa0*/  SHF.R.U32.HI R31, RZ, 0x3, R31 ;  /* 0x00000003ff1f7819 */ /* 0x000fe2000001161f */
[----:B----4-:R-:W-:Y:S01]  /*6fb0*/  IMAD.MOV.U32 R5, RZ, RZ, R11 ;  /* 0x000000ffff057224 */ /* 0x010fe200078e000b */
[----:B------:R-:W-:Y:S01]  /*6fc0*/  PRMT R37, R3, 0x7610, R37 ;  /* 0x0000761003257816 */ /* 0x000fe20000000025 */
[----:B------:R-:W-:Y:S01]  /*6fd0*/  IMAD.MOV.U32 R3, RZ, RZ, R27 ;  /* 0x000000ffff037224 */ /* 0x000fe200078e001b */
[----:B------:R-:W-:Y:S01]  /*6fe0*/  LOP3.LUT R0, R0, R31, RZ, 0x3c, !PT ;  /* 0x0000001f00007212 */ /* 0x000fe200078e3cff */
[----:B------:R-:W-:Y:S01]  /*6ff0*/  IMAD.MOV.U32 R6, RZ, RZ, R12 ;  /* 0x000000ffff067224 */ /* 0x000fe200078e000c */
[----:B------:R-:W-:Y:S01]  /*7000*/  PRMT R15, R4, 0x7610, R15 ;  /* 0x00007610040f7816 */ /* 0x000fe2000000000f */
[----:B------:R-:W-:Y:S01]  /*7010*/  IMAD.MOV.U32 R4, RZ, RZ, R8 ;  /* 0x000000ffff047224 */ /* 0x000fe200078e0008 */
[----:B------:R-:W-:-:S02]  /*7020*/  PRMT R36, R3, 0x7610, R36 ;  /* 0x0000761003247816 */ /* 0x000fc40000000024 */
[----:B------:R-:W-:Y:S02]  /*7030*/  VIMNMX R14, R14, 0xc0, PT ;  /* 0x000000c00e0e7848 */ /* 0x000fe40003fe0100 */
[----:B------:R-:W-:Y:S01]  /*7040*/  PRMT R31, R5, 0x7610, R31 ;  /* 0x00007610051f7816 */ /* 0x000fe2000000001f */
[----:B------:R-:W-:Y:S01]  /*7050*/  IMAD.MOV.U32 R5, RZ, RZ, R9 ;  /* 0x000000ffff057224 */ /* 0x000fe200078e0009 */
[----:B------:R-:W-:Y:S02]  /*7060*/  PRMT R32, R4, 0x7610, R32 ;  /* 0x0000761004207816 */ /* 0x000fe40000000020 */
[----:B------:R-:W-:Y:S02]  /*7070*/  PRMT R38, R6, 0x7610, R38 ;  /* 0x0000761006267816 */ /* 0x000fe40000000026 */
[----:B------:R-:W-:Y:S02]  /*7080*/  LOP3.LUT P2, RZ, R44, 0x4, RZ, 0xc0, !PT ;  /* 0x000000042cff7812 */ /* 0x000fe4000784c0ff */
[----:B------:R-:W-:Y:S01]  /*7090*/  ISETP.GE.AND P1, PT, R17, R14, PT ;  /* 0x0000000e1100720c */ /* 0x000fe20003f26270 */
[----:B0-----:R-:W-:-:S05]  /*70a0*/  VIADD R47, R7, 0xffffff80 ;  /* 0xffffff80072f7836 */ /* 0x001fca0000000000 */
[----:B------:R-:W-:-:S04]  /*70b0*/  SHF.R.S32.HI R7, RZ, 0x1f, R47 ;  /* 0x0000001fff077819 */ /* 0x000fc8000001142f */
[----:B------:R-:W-:-:S04]  /*70c0*/  LEA.HI R7, R7, R47, RZ, 0x5 ;  /* 0x0000002f07077211 */ /* 0x000fc800078f28ff */
[----:B------:R-:W-:-:S05]  /*70d0*/  SHF.R.S32.HI R7, RZ, 0x5, R7 ;  /* 0x00000005ff077819 */ /* 0x000fca0000011407 */
[----:B------:R-:W-:Y:S02]  /*70e0*/  IMAD R3, R7, 0x200, R0 ;  /* 0x0000020007037824 */ /* 0x000fe400078e0200 */
[----:B------:R-:W-:Y:S02]  /*70f0*/  IMAD.MOV.U32 R0, RZ, RZ, R13 ;  /* 0x000000ffff007224 */ /* 0x000fe400078e000d */
[----:B------:R-:W-:-:S03]  /*7100*/  IMAD R3, R3, 0x2, R2 ;  /* 0x0000000203037824 */ /* 0x000fc600078e0202 */
[----:B------:R-:W-:Y:S01]  /*7110*/  PRMT R41, R0, 0x7610, R41 ;  /* 0x0000761000297816 */ /* 0x000fe20000000029 */
[C---:B------:R-:W-:Y:S02]  /*7120*/  VIADD R4, R3.reuse, 0x8400 ;  /* 0x0000840003047836 */ /* 0x040fe40000000000 */
[----:B------:R-:W-:Y:S01]  /*7130*/  VIADD R0, R3, 0x8440 ;  /* 0x0000844003007836 */ /* 0x000fe20000000000 */
[----:B-1----:R-:W-:Y:S06]  /*7140*/  @!P0 BRA `(.L_x_1417) ;  /* 0x0000018c00ec8947 */ /* 0x002fec0003800000 */
.L_x_1691:
[----:B------:R-:W-:Y:S05]  /*7150*/  BSYNC B1 ;  /* 0x0000000000017941 */ /* 0x000fea0003800000 */
.L_x_1416:
[----:B------:R-:W-:Y:S01]  /*7160*/  BSSY B1, `(.L_x_1418) ;  /* 0x0000068000017945 */ /* 0x000fe20003800000 */
[----:B------:R-:W-:Y:S01]  /*7170*/  PRMT R33, R5, 0x7610, R33 ;  /* 0x0000761005217816 */ /* 0x000fe20000000021 */
[----:B------:R-:W-:Y:S02]  /*7180*/  @P2 VIADD R0, R4, 0xffffffc0 ;  /* 0xffffffc004002836 */ /* 0x000fe40000000000 */
[----:B------:R-:W-:Y:S05]  /*7190*/  @P1 BRA `(.L_x_1419) ;  /* 0x0000000400901947 */ /* 0x000fea0003800000 */
[----:B------:R-:W2:Y:S01]  /*71a0*/  LDL R6, [R1+0x14] ;  /* 0x0000140001067983 */ /* 0x000ea20000100800 */
[----:B------:R-:W1:Y:S01]  /*71b0*/  LDC R5, c[0x0][0x3f4] ;  /* 0x0000fd00ff057b82 */ /* 0x000e620000000800 */
[----:B------:R-:W-:Y:S01]  /*71c0*/  BSSY B2, `(.L_x_1420) ;  /* 0x0000032000027945 */ /* 0x000fe20003800000 */
[-C--:B-1----:R-:W-:Y:S02]  /*71d0*/  ISETP.GE.AND P0, PT, R152, R5.reuse, PT ;  /* 0x000000059800720c */ /* 0x082fe40003f06270 */
[----:B--2---:R-:W-:-:S11]  /*71e0*/  ISETP.GE.AND P1, PT, R6, R5, PT ;  /* 0x000000050600720c */ /* 0x004fd60003f26270 */
[----:B------:R-:W-:Y:S05]  /*71f0*/  @P0 BRA `(.L_x_1421) ;  /* 0x0000000000b80947 */ /* 0x000fea0003800000 */
[----:B------:R-:W1:Y:S01]  /*7200*/  LDS.128 R4, [R3+0x8400] ;  /* 0x0084000003047984 */ /* 0x000e620000000c00 */
[----:B------:R-:W-:Y:S02]  /*7210*/  SHF.R.U32.HI R48, RZ, 0x10, R35 ;  /* 0x00000010ff307819 */ /* 0x000fe40000011623 */
[----:B0-----:R-:W-:Y:S02]  /*7220*/  SHF.R.U32.HI R45, RZ, 0x10, R29 ;  /* 0x00000010ff2d7819 */ /* 0x001fe4000001161d */
[----:B------:R-:W-:Y:S02]  /*7230*/  PRMT R48, R39, 0x5432, R48 ;  /* 0x0000543227307816 */ /* 0x000fe40000000030 */
[----:B------:R-:W-:Y:S02]  /*7240*/  SHF.R.U64 R47, R34, 0x10, R35 ;  /* 0x00000010222f7819 */ /* 0x000fe40000001223 */
[----:B------:R-:W-:Y:S01]  /*7250*/  PRMT R45, R49, 0x5410, R45 ;  /* 0x00005410312d7816 */ /* 0x000fe2000000002d */
[----:B------:R-:W-:Y:S01]  /*7260*/  IMAD.U32 R49, R48, 0x10000, RZ ;  /* 0x0001000030317824 */ /* 0x000fe200078e00ff */
[----:B------:R-:W-:-:S02]  /*7270*/  SHF.R.U64 R44, R28, 0x10, R29 ;  /* 0x000000101c2c7819 */ /* 0x000fc4000000121d */
[----:B------:R-:W-:Y:S01]  /*7280*/  PRMT R47, R46, 0x5410, R47 ;  /* 0x000054102e2f7816 */ /* 0x000fe2000000002f */
[C---:B------:R-:W-:Y:S01]  /*7290*/  IMAD.U32 R46, R45.reuse, 0x10000, RZ ;  /* 0x000100002d2e7824 */ /* 0x040fe200078e00ff */
[----:B------:R-:W-:Y:S02]  /*72a0*/  LOP3.LUT R48, R48, 0xffff0000, RZ, 0xc0, !PT ;  /* 0xffff000030307812 */ /* 0x000fe400078ec0ff */
[----:B------:R-:W-:Y:S02]  /*72b0*/  LOP3.LUT R45, R45, 0xffff0000, RZ, 0xc0, !PT ;  /* 0xffff00002d2d7812 */ /* 0x000fe400078ec0ff */
[----:B------:R-:W-:Y:S02]  /*72c0*/  PRMT R44, R40, 0x5432, R44 ;  /* 0x00005432282c7816 */ /* 0x000fe4000000002c */
[C---:B-1----:R-:W-:Y:S01]  /*72d0*/  LOP3.LUT R29, R6.reuse, 0xffff0000, RZ, 0xc0, !PT ;  /* 0xffff0000061d7812 */ /* 0x042fe200078ec0ff */
[----:B------:R-:W-:Y:S01]  /*72e0*/  IMAD.U32 R28, R6, 0x10000, RZ ;  /* 0x00010000061c7824 */ /* 0x000fe200078e00ff */
[C---:B------:R-:W-:Y:S01]  /*72f0*/  LOP3.LUT R35, R7.reuse, 0xffff0000, RZ, 0xc0, !PT ;  /* 0xffff000007237812 */ /* 0x040fe200078ec0ff */
[----:B------:R-:W-:-:S02]  /*7300*/  IMAD.U32 R34, R7, 0x10000, RZ ;  /* 0x0001000007227824 */ /* 0x000fc400078e00ff */
[CC--:B------:R-:W-:Y:S01]  /*7310*/  FMUL.FTZ R51, R29.reuse, R49.reuse ;  /* 0x000000311d337220 */ /* 0x0c0fe20000410000 */
[----:B------:R-:W-:Y:S01]  /*7320*/  FMUL.FTZ R50, R29, R46 ;  /* 0x0000002e1d327220 */ /* 0x000fe20000410000 */
[----:B------:R-:W-:Y:S01]  /*7330*/  FMUL.FTZ R29, R35, R48 ;  /* 0x00000030231d7220 */ /* 0x000fe20000410000 */
[----:B------:R-:W-:Y:S02]  /*7340*/  IMAD.U32 R6, R4, 0x10000, RZ ;  /* 0x0001000004067824 */ /* 0x000fe400078e00ff */
[C---:B------:R-:W-:Y:S01]  /*7350*/  FFMA.FTZ R51, R28.reuse, R46, -R51 ;  /* 0x0000002e1c337223 */ /* 0x040fe20000010833 */
[----:B------:R-:W-:Y:S01]  /*7360*/  FFMA.FTZ R50, R28, R49, R50 ;  /* 0x000000311c327223 */ /* 0x000fe20000010032 */
[-C--:B------:R-:W-:Y:S01]  /*7370*/  FFMA.FTZ R49, R34, R45.reuse, -R29 ;  /* 0x0000002d22317223 */ /* 0x080fe2000001081d */
[C---:B------:R-:W-:Y:S01]  /*7380*/  IMAD.U32 R7, R5.reuse, 0x10000, RZ ;  /* 0x0001000005077824 */ /* 0x040fe200078e00ff */
[----:B------:R-:W-:Y:S01]  /*7390*/  LOP3.LUT R4, R4, 0xffff0000, RZ, 0xc0, !PT ;  /* 0xffff000004047812 */ /* 0x000fe200078ec0ff */
[C---:B------:R-:W-:Y:S01]  /*73a0*/  IMAD.U32 R29, R44.reuse, 0x10000, RZ ;  /* 0x000100002c1d7824 */ /* 0x040fe200078e00ff */
[----:B------:R-:W-:Y:S01]  /*73b0*/  LOP3.LUT R5, R5, 0xffff0000, RZ, 0xc0, !PT ;  /* 0xffff000005057812 */ /* 0x000fe200078ec0ff */
[----:B------:R-:W-:Y:S01]  /*73c0*/  FMUL.FTZ R53, R35, R45 ;  /* 0x0000002d23357220 */ /* 0x000fe20000410000 */
[C---:B------:R-:W-:Y:S01]  /*73d0*/  LOP3.LUT R28, R47.reuse, 0xffff0000, RZ, 0xc0, !PT ;  /* 0xffff00002f1c7812 */ /* 0x040fe200078ec0ff */
[----:B------:R-:W-:Y:S01]  /*73e0*/  IMAD.U32 R35, R47, 0x10000, RZ ;  /* 0x000100002f237824 */ /* 0x000fe200078e00ff */
[----:B------:R-:W-:Y:S01]  /*73f0*/  LOP3.LUT R44, R44, 0xffff0000, RZ, 0xc0, !PT ;  /* 0xffff00002c2c7812 */ /* 0x000fe200078ec0ff */
[----:B------:R-:W-:Y:S01]  /*7400*/  FFMA.FTZ R48, R34, R48, R53 ;  /* 0x0000003022307223 */ /* 0x000fe20000010035 */
[C---:B------:R-:W-:Y:S01]  /*7410*/  FMUL.FTZ R34, R4.reuse, R29 ;  /* 0x0000001d04227220 */ /* 0x040fe20000410000 */
[-C--:B------:R-:W-:Y:S01]  /*7420*/  FMUL.FTZ R45, R4, R35.reuse ;  /* 0x00000023042d7220 */ /* 0x080fe20000410000 */
[C---:B------:R-:W-:Y:S01]  /*7430*/  FMUL.FTZ R46, R5.reuse, R28 ;  /* 0x0000001c052e7220 */ /* 0x040fe20000410000 */
[-C--:B------:R-:W-:Y:S01]  /*7440*/  FMUL.FTZ R47, R5, R44.reuse ;  /* 0x0000002c052f7220 */ /* 0x080fe20000410000 */
[C---:B------:R-:W-:Y:S01]  /*7450*/  FFMA.FTZ R35, R6.reuse, R35, R34 ;  /* 0x0000002306237223 */ /* 0x040fe20000010022 */
[----:B------:R-:W-:Y:S01]  /*7460*/  FFMA.FTZ R4, R6, R29, -R45 ;  /* 0x0000001d06047223 */ /* 0x000fe2000001082d */
[C---:B------:R-:W-:Y:S01]  /*7470*/  FFMA.FTZ R5, R7.reuse, R44, -R46 ;  /* 0x0000002c07057223 */ /* 0x040fe2000001082e */
[----:B------:R-:W-:Y:S01]  /*7480*/  FFMA.FTZ R28, R7, R28, R47 ;  /* 0x0000001c071c7223 */ /* 0x000fe2000001002f */
[----:B------:R-:W-:-:S02]  /*7490*/  F2FP.BF16.F32.PACK_AB R6, R50, R51 ;  /* 0x000000333206723e */ /* 0x000fc400000010ff */
[----:B------:R-:W-:Y:S02]  /*74a0*/  F2FP.BF16.F32.PACK_AB R7, R48, R49 ;  /* 0x000000313007723e */ /* 0x000fe400000010ff */
[----:B------:R-:W-:Y:S02]  /*74b0*/  F2FP.BF16.F32.PACK_AB R4, R35, R4 ;  /* 0x000000042304723e */ /* 0x000fe400000010ff */
[----:B------:R-:W-:-:S05]  /*74c0*/  F2FP.BF16.F32.PACK_AB R5, R28, R5 ;  /* 0x000000051c05723e */ /* 0x000fca00000010ff */
[----:B------:R1:W-:Y:S02]  /*74d0*/  STS.128 [R3+0x8400], R4 ;  /* 0x0084000403007388 */ /* 0x0003e40000000c00 */
.L_x_1421:
[----:B------:R-:W-:Y:S05]  /*74e0*/  BSYNC B2 ;  /* 0x0000000000027941 */ /* 0x000fea0003800000 */
.L_x_1420:
[----:B------:R-:W-:Y:S05]  /*74f0*/  @P1 BRA `(.L_x_1419) ;  /* 0x0000000000b81947 */ /* 0x000fea0003800000 */
[----:B-1----:R-:W1:Y:S01]  /*7500*/  LDS.128 R4, [R0] ;  /* 0x0000000000047984 */ /* 0x002e620000000c00 */
[----:B------:R-:W-:Y:S02]  /*7510*/  SHF.R.U64 R24, R24, 0x10, R25 ;  /* 0x0000001018187819 */ /* 0x000fe40000001219 */
[----:B------:R-:W-:Y:S02]  /*7520*/  SHF.R.U64 R20, R20, 0x10, R21 ;  /* 0x0000001014147819 */ /* 0x000fe40000001215 */
[----:B------:R-:W-:Y:S02]  /*7530*/  SHF.R.U32.HI R25, RZ, 0x10, R25 ;  /* 0x00000010ff197819 */ /* 0x000fe40000011619 */
[----:B------:R-:W-:Y:S02]  /*7540*/  SHF.R.U32.HI R21, RZ, 0x10, R21 ;  /* 0x00000010ff157819 */ /* 0x000fe40000011615 */
[----:B------:R-:W-:Y:S02]  /*7550*/  PRMT R42, R42, 0x5410, R25 ;  /* 0x000054102a2a7816 */ /* 0x000fe40000000019 */
[----:B------:R-:W-:-:S02]  /*7560*/  PRMT R40, R40, 0x5410, R21 ;  /* 0x0000541028287816 */ /* 0x000fc40000000015 */
[----:B------:R-:W-:Y:S01]  /*7570*/  PRMT R39, R39, 0x5410, R20 ;  /* 0x0000541027277816 */ /* 0x000fe20000000014 */
[C---:B------:R-:W-:Y:S01]  /*7580*/  IMAD.U32 R28, R42.reuse, 0x10000, RZ ;  /* 0x000100002a1c7824 */ /* 0x040fe200078e00ff */
[----:B------:R-:W-:Y:S01]  /*7590*/  LOP3.LUT R42, R42, 0xffff0000, RZ, 0xc0, !PT ;  /* 0xffff00002a2a7812 */ /* 0x000fe200078ec0ff */
[C---:B------:R-:W-:Y:S01]  /*75a0*/  IMAD.U32 R29, R40.reuse, 0x10000, RZ ;  /* 0x00010000281d7824 */ /* 0x040fe200078e00ff */
[----:B------:R-:W-:Y:S02]  /*75b0*/  LOP3.LUT R40, R40, 0xffff0000, RZ, 0xc0, !PT ;  /* 0xffff000028287812 */ /* 0x000fe400078ec0ff */
[----:B------:R-:W-:Y:S02]  /*75c0*/  PRMT R43, R43, 0x5410, R24 ;  /* 0x000054102b2b7816 */ /* 0x000fe40000000018 */
[C---:B-1----:R-:W-:Y:S01]  /*75d0*/  LOP3.LUT R21, R6.reuse, 0xffff0000, RZ, 0xc0, !PT ;  /* 0xffff000006157812 */ /* 0x042fe200078ec0ff */
[----:B------:R-:W-:Y:S01]  /*75e0*/  IMAD.U32 R20, R6, 0x10000, RZ ;  /* 0x0001000006147824 */ /* 0x000fe200078e00ff */
[C---:B------:R-:W-:Y:S01]  /*75f0*/  LOP3.LUT R25, R7.reuse, 0xffff0000, RZ, 0xc0, !PT ;  /* 0xffff000007197812 */ /* 0x040fe200078ec0ff */
[----:B------:R-:W-:-:S02]  /*7600*/  IMAD.U32 R24, R7, 0x10000, RZ ;  /* 0x0001000007187824 */ /* 0x000fc400078e00ff */
[C---:B------:R-:W-:Y:S01]  /*7610*/  FMUL.FTZ R34, R21.reuse, R28 ;  /* 0x0000001c15227220 */ /* 0x040fe20000410000 */
[-C--:B------:R-:W-:Y:S01]  /*7620*/  FMUL.FTZ R35, R21, R29.reuse ;  /* 0x0000001d15237220 */ /* 0x080fe20000410000 */
[----:B------:R-:W-:Y:S01]  /*7630*/  FMUL.FTZ R21, R25, R40 ;  /* 0x0000002819157220 */ /* 0x000fe20000410000 */
[----:B------:R-:W-:Y:S02]  /*7640*/  IMAD.U32 R6, R4, 0x10000, RZ ;  /* 0x0001000004067824 */ /* 0x000fe400078e00ff */
[C---:B0-----:R-:W-:Y:S01]  /*7650*/  FFMA.FTZ R45, R20.reuse, R29, R34 ;  /* 0x0000001d142d7223 */ /* 0x041fe20000010022 */
[----:B------:R-:W-:Y:S02]  /*7660*/  IMAD.U32 R7, R5, 0x10000, RZ ;  /* 0x0001000005077824 */ /* 0x000fe400078e00ff */
[----:B------:R-:W-:Y:S01]  /*7670*/  FFMA.FTZ R44, R20, R28, -R35 ;  /* 0x0000001c142c7223 */ /* 0x000fe20000010823 */
[-C--:B------:R-:W-:Y:S01]  /*7680*/  FMUL.FTZ R29, R25, R42.reuse ;  /* 0x0000002a191d7220 */ /* 0x080fe20000410000 */
[----:B------:R-:W-:Y:S01]  /*7690*/  LOP3.LUT R4, R4, 0xffff0000, RZ, 0xc0, !PT ;  /* 0xffff000004047812 */ /* 0x000fe200078ec0ff */
[C---:B------:R-:W-:Y:S01]  /*76a0*/  FFMA.FTZ R42, R24.reuse, R42, -R21 ;  /* 0x0000002a182a7223 */ /* 0x040fe20000010815 */
[----:B------:R-:W-:Y:S01]  /*76b0*/  LOP3.LUT R5, R5, 0xffff0000, RZ, 0xc0, !PT ;  /* 0xffff000005057812 */ /* 0x000fe200078ec0ff */
[C---:B------:R-:W-:Y:S01]  /*76c0*/  IMAD.U32 R25, R39.reuse, 0x10000, RZ ;  /* 0x0001000027197824 */ /* 0x040fe200078e00ff */
[----:B------:R-:W-:Y:S01]  /*76d0*/  LOP3.LUT R28, R39, 0xffff0000, RZ, 0xc0, !PT ;  /* 0xffff0000271c7812 */ /* 0x000fe200078ec0ff */
[C---:B------:R-:W-:Y:S01]  /*76e0*/  IMAD.U32 R21, R43.reuse, 0x10000, RZ ;  /* 0x000100002b157824 */ /* 0x040fe200078e00ff */
[----:B------:R-:W-:Y:S01]  /*76f0*/  LOP3.LUT R20, R43, 0xffff0000, RZ, 0xc0, !PT ;  /* 0xffff00002b147812 */ /* 0x000fe200078ec0ff */
[----:B------:R-:W-:Y:S01]  /*7700*/  FFMA.FTZ R39, R24, R40, R29 ;  /* 0x0000002818277223 */ /* 0x000fe2000001001d */
[C---:B------:R-:W-:Y:S01]  /*7710*/  FMUL.FTZ R29, R4.reuse, R25 ;  /* 0x00000019041d7220 */ /* 0x040fe20000410000 */
[-C--:B------:R-:W-:Y:S01]  /*7720*/  FMUL.FTZ R24, R4, R21.reuse ;  /* 0x0000001504187220 */ /* 0x080fe20000410000 */
        /* <DEDUP_REMOVED lines=11> */
.L_x_1419:
[----:B------:R-:W-:Y:S05]  /*77e0*/  BSYNC B1 ;  /* 0x0000000000017941 */ /* 0x000fea0003800000 */
.L_x_1418:
[----:B-12---:R-:W-:-:S05]  /*77f0*/  VIADD R4, R17, 0x60 ;  /* 0x0000006011047836 */ /* 0x006fca0000000000 */
[----:B------:R-:W-:-:S13]  /*7800*/  ISETP.GE.AND P0, PT, R4, R14, PT ;  /* 0x0000000e0400720c */ /* 0x000fda0003f06270 */
        /* <DEDUP_REMOVED lines=8> */
[----:B------:R-:W-:Y:S02]  /*7890*/  SHF.R.U64 R21, R12, 0x10, R13 ;  /* 0x000000100c157819 */ /* 0x000fe4000000120d */
[--C-:B------:R-:W-:Y:S02]  /*78a0*/  SHF.R.U64 R12, R26, 0x10, R27.reuse ;  /* 0x000000101a0c7819 */ /* 0x100fe4000000121b */
[----:B------:R-:W-:Y:S02]  /*78b0*/  SHF.R.U32.HI R27, RZ, 0x10, R27 ;  /* 0x00000010ff1b7819 */ /* 0x000fe4000001161b */
[----:B------:R-:W-:Y:S02]  /*78c0*/  SHF.R.U32.HI R14, RZ, 0x10, R13 ;  /* 0x00000010ff0e7819 */ /* 0x000fe4000001160d */
[----:B------:R-:W-:Y:S02]  /*78d0*/  PRMT R36, R36, 0x5410, R27 ;  /* 0x0000541024247816 */ /* 0x000fe4000000001b */
[----:B------:R-:W-:-:S02]  /*78e0*/  PRMT R41, R41, 0x5410, R14 ;  /* 0x0000541029297816 */ /* 0x000fc4000000000e */
[----:B------:R-:W-:Y:S01]  /*78f0*/  PRMT R38, R38, 0x5410, R21 ;  /* 0x0000541026267816 */ /* 0x000fe20000000015 */
[C---:B------:R-:W-:Y:S01]  /*7900*/  IMAD.U32 R24, R36.reuse, 0x10000, RZ ;  /* 0x0001000024187824 */ /* 0x040fe200078e00ff */
[----:B------:R-:W-:Y:S01]  /*7910*/  PRMT R37, R37, 0x5410, R12 ;  /* 0x0000541025257816 */ /* 0x000fe2000000000c */
[C---:B------:R-:W-:Y:S01]  /*7920*/  IMAD.U32 R21, R41.reuse, 0x10000, RZ ;  /* 0x0001000029157824 */ /* 0x040fe200078e00ff */
[----:B------:R-:W-:Y:S02]  /*7930*/  LOP3.LUT R25, R36, 0xffff0000, RZ, 0xc0, !PT ;  /* 0xffff000024197812 */ /* 0x000fe400078ec0ff */
[----:B------:R-:W-:Y:S02]  /*7940*/  LOP3.LUT R41, R41, 0xffff0000, RZ, 0xc0, !PT ;  /* 0xffff000029297812 */ /* 0x000fe400078ec0ff */
[C---:B-1----:R-:W-:Y:S01]  /*7950*/  LOP3.LUT R13, R6.reuse, 0xffff0000, RZ, 0xc0, !PT ;  /* 0xffff0000060d7812 */ /* 0x042fe200078ec0ff */
[----:B------:R-:W-:Y:S01]  /*7960*/  IMAD.U32 R12, R6, 0x10000, RZ ;  /* 0x00010000060c7824 */ /* 0x000fe200078e00ff */
[C---:B------:R-:W-:Y:S01]  /*7970*/  LOP3.LUT R20, R7.reuse, 0xffff0000, RZ, 0xc0, !PT ;  /* 0xffff000007147812 */ /* 0x040fe200078ec0ff */
[----:B------:R-:W-:-:S02]  /*7980*/  IMAD.U32 R14, R7, 0x10000, RZ ;  /* 0x00010000070e7824 */ /* 0x000fc400078e00ff */
[CC--:B------:R-:W-:Y:S01]  /*7990*/  FMUL.FTZ R27, R13.reuse, R24.reuse ;  /* 0x000000180d1b7220 */ /* 0x0c0fe20000410000 */
[-C--:B------:R-:W-:Y:S01]  /*79a0*/  FMUL.FTZ R13, R13, R21.reuse ;  /* 0x000000150d0d7220 */ /* 0x080fe20000410000 */
[C---:B------:R-:W-:Y:S01]  /*79b0*/  IMAD.U32 R6, R4.reuse, 0x10000, RZ ;  /* 0x0001000004067824 */ /* 0x040fe200078e00ff */
[----:B------:R-:W-:Y:S01]  /*79c0*/  LOP3.LUT R4, R4, 0xffff0000, RZ, 0xc0, !PT ;  /* 0xffff000004047812 */ /* 0x000fe200078ec0ff */
[C---:B------:R-:W-:Y:S02]  /*79d0*/  IMAD.U32 R7, R5.reuse, 0x10000, RZ ;  /* 0x0001000005077824 */ /* 0x040fe400078e00ff */
[C---:B------:R-:W-:Y:S01]  /*79e0*/  FFMA.FTZ R29, R12.reuse, R24, R13 ;  /* 0x000000180c1d7223 */ /* 0x040fe2000001000d */
[----:B------:R-:W-:Y:S01]  /*79f0*/  FFMA.FTZ R26, R12, R21, -R27 ;  /* 0x000000150c1a7223 */ /* 0x000fe2000001081b */
[----:B------:R-:W-:Y:S01]  /*7a00*/  IMAD.U32 R13, R38, 0x10000, RZ ;  /* 0x00010000260d7824 */ /* 0x000fe200078e00ff */
[----:B------:R-:W-:Y:S01]  /*7a10*/  LOP3.LUT R5, R5, 0xffff0000, RZ, 0xc0, !PT ;  /* 0xffff000005057812 */ /* 0x000fe200078ec0ff */
[C---:B------:R-:W-:Y:S01]  /*7a20*/  FMUL.FTZ R35, R20.reuse, R25 ;  /* 0x0000001914237220 */ /* 0x040fe20000410000 */
[-C--:B------:R-:W-:Y:S01]  /*7a30*/  FMUL.FTZ R27, R20, R41.reuse ;  /* 0x00000029141b7220 */ /* 0x080fe20000410000 */
[C---:B------:R-:W-:Y:S01]  /*7a40*/  LOP3.LUT R12, R37.reuse, 0xffff0000, RZ, 0xc0, !PT ;  /* 0xffff0000250c7812 */ /* 0x040fe200078ec0ff */
[----:B------:R-:W-:Y:S01]  /*7a50*/  IMAD.U32 R21, R37, 0x10000, RZ ;  /* 0x0001000025157824 */ /* 0x000fe200078e00ff */
[----:B------:R-:W-:Y:S01]  /*7a60*/  LOP3.LUT R38, R38, 0xffff0000, RZ, 0xc0, !PT ;  /* 0xffff000026267812 */ /* 0x000fe200078ec0ff */
[C---:B------:R-:W-:Y:S01]  /*7a70*/  FFMA.FTZ R35, R14.reuse, R41, -R35 ;  /* 0x000000290e237223 */ /* 0x040fe20000010823 */
        /* <DEDUP_REMOVED lines=14> */
.L_x_1424:
[----:B------:R-:W-:Y:S05]  /*7b60*/  BSYNC B1 ;  /* 0x0000000000017941 */ /* 0x000fea0003800000 */
.L_x_1423:
[----:B------:R-:W-:Y:S05]  /*7b70*/  @P1 BRA `(.L_x_1422) ;  /* 0x0000001800501947 */ /* 0x000fea0003800000 */
[----:B-1----:R-:W1:Y:S01]  /*7b80*/  LDS.128 R4, [R0+0x3000] ;  /* 0x0030000000047984 */ /* 0x002e620000000c00 */
        /* <DEDUP_REMOVED lines=13> */
[C---:B------:R-:W-:Y:S01]  /*7c60*/  IMAD.U32 R10, R7.reuse, 0x10000, RZ ;  /* 0x00010000070a7824 */ /* 0x040fe200078e00ff */
[----:B------:R-:W-:Y:S01]  /*7c70*/  LOP3.LUT R7, R7, 0xffff0000, RZ, 0xc0, !PT ;  /* 0xffff000007077812 */ /* 0x000fe200078ec0ff */
[----:B------:R-:W-:-:S02]  /*7c80*/  IMAD.U32 R8, R6, 0x10000, RZ ;  /* 0x0001000006087824 */ /* 0x000fc400078e00ff */
[CC--:B------:R-:W-:Y:S01]  /*7c90*/  FMUL.FTZ R13, R9.reuse, R12.reuse ;  /* 0x0000000c090d7220 */ /* 0x0c0fe20000410000 */
[----:B------:R-:W-:Y:S01]  /*7ca0*/  FMUL.FTZ R9, R9, R11 ;  /* 0x0000000b09097220 */ /* 0x000fe20000410000 */
[C---:B------:R-:W-:Y:S01]  /*7cb0*/  FMUL.FTZ R21, R7.reuse, R31 ;  /* 0x0000001f07157220 */ /* 0x040fe20000410000 */
[----:B------:R-:W-:Y:S02]  /*7cc0*/  IMAD.U32 R3, R4, 0x10000, RZ ;  /* 0x0001000004037824 */ /* 0x000fe400078e00ff */
[C---:B------:R-:W-:Y:S01]  /*7cd0*/  FFMA.FTZ R13, R8.reuse, R11, -R13 ;  /* 0x0000000b080d7223 */ /* 0x040fe2000001080d */
[----:B------:R-:W-:Y:S01]  /*7ce0*/  FFMA.FTZ R14, R8, R12, R9 ;  /* 0x0000000c080e7223 */ /* 0x000fe20000010009 */
[-C--:B------:R-:W-:Y:S01]  /*7cf0*/  FMUL.FTZ R9, R7, R33.reuse ;  /* 0x0000002107097220 */ /* 0x080fe20000410000 */
[----:B------:R-:W-:Y:S01]  /*7d00*/  IMAD.U32 R6, R5, 0x10000, RZ ;  /* 0x0001000005067824 */ /* 0x000fe200078e00ff */
[----:B------:R-:W-:Y:S01]  /*7d10*/  LOP3.LUT R4, R4, 0xffff0000, RZ, 0xc0, !PT ;  /* 0xffff000004047812 */ /* 0x000fe200078ec0ff */
[----:B------:R-:W-:Y:S01]  /*7d20*/  IMAD.U32 R8, R15, 0x10000, RZ ;  /* 0x000100000f087824 */ /* 0x000fe200078e00ff */
[----:B------:R-:W-:Y:S01]  /*7d30*/  LOP3.LUT R5, R5, 0xffff0000, RZ, 0xc0, !PT ;  /* 0xffff000005057812 */ /* 0x000fe200078ec0ff */
[----:B------:R-:W-:Y:S01]  /*7d40*/  IMAD.U32 R7, R32, 0x10000, RZ ;  /* 0x0001000020077824 */ /* 0x000fe200078e00ff */
[----:B------:R-:W-:Y:S01]  /*7d50*/  LOP3.LUT R15, R15, 0xffff0000, RZ, 0xc0, !PT ;  /* 0xffff00000f0f7812 */ /* 0x000fe200078ec0ff */
[----:B------:R-:W-:Y:S01]  /*7d60*/  FFMA.FTZ R21, R10, R33, -R21 ;  /* 0x000000210a157223 */ /* 0x000fe20000010815 */
[----:B------:R-:W-:Y:S01]  /*7d70*/  LOP3.LUT R32, R32, 0xffff0000, RZ, 0xc0, !PT ;  /* 0xffff000020207812 */ /* 0x000fe200078ec0ff */
        /* <DEDUP_REMOVED lines=13> */
[----:B------:R2:W-:Y:S01]  /*7e50*/  STS.128 [R0+0x3000], R4 ;  /* 0x0030000400007388 */ /* 0x0005e20000000c00 */
[----:B------:R-:W-:Y:S05]  /*7e60*/  BRA `(.L_x_1422) ;  /* 0x0000001400947947 */ /* 0x000fea0003800000 */
.L_x_1409:
[----:B------:R-:W1:Y:S01]  /*7e70*/  S2R R0, SR_TID.X ;  /* 0x0000000000007919 */ /* 0x000e620000002100 */
[----:B------:R-:W2:Y:S01]  /*7e80*/  LDC R32, c[0x0][0x448] ;  /* 0x00011200ff207b82 */ /* 0x000ea20000000800 */
[----:B------:R-:W-:Y:S01]  /*7e90*/  ULDC.64 UR4, c[0x0][0x3f8] ;  /* 0x0000fe0000047ab9 */ /* 0x000fe20000000a00 */
[----:B------:R-:W-:Y:S01]  /*7ea0*/  ULDC.64 UR6, c[0x0][0x408] ;  /* 0x0001020000067ab9 */ /* 0x000fe20000000a00 */
[----:B------:R-:W-:Y:S01]  /*7eb0*/  IMAD.MOV.U32 R27, RZ, RZ, R29 ;  /* 0x000000ffff1b7224 */ /* 0x000fe200078e001d */
[----:B------:R-:W-:Y:S01]  /*7ec0*/  SHF.R.S32.HI R43, RZ, 0x1f, R18 ;  /* 0x0000001fff2b7819 */ /* 0x000fe20000011412 */
[----:B------:R-:W-:Y:S01]  /*7ed0*/  IMAD.MOV.U32 R4, RZ, RZ, R24 ;  /* 0x000000ffff047224 */ /* 0x000fe200078e0018 */
[----:B--2---:R-:W-:Y:S01]  /*7ee0*/  ISETP.NE.AND P0, PT, R32, 0x1, PT ;  /* 0x000000012000780c */ /* 0x004fe20003f05270 */
[----:B-1----:R-:W-:-:S05]  /*7ef0*/  VIADD R0, R0, 0xffffff80 ;  /* 0xffffff8000007836 */ /* 0x002fca0000000000 */
[----:B------:R-:W-:-:S07]  /*7f00*/  SHF.R.S32.HI R3, RZ, 0x1f, R0 ;  /* 0x0000001fff037819 */ /* 0x000fce0000011400 */
[----:B------:R-:W1:Y:S01]  /*7f10*/  @P0 LDC R5, c[0x0][0x450] ;  /* 0x00011400ff050b82 */ /* 0x000e620000000800 */
[----:B------:R-:W-:-:S04]  /*7f20*/  LEA.HI R3, R3, R0, RZ, 0x2 ;  /* 0x0000000003037211 */ /* 0x000fc800078f10ff */
[----:B------:R-:W-:-:S05]  /*7f30*/  LOP3.LUT R3, R3, 0xfffffffc, RZ, 0xc0, !PT ;  /* 0xfffffffc03037812 */ /* 0x000fca00078ec0ff */
[----:B------:R-:W-:Y:S02]  /*7f40*/  IMAD.IADD R3, R0, 0x1, -R3 ;  /* 0x0000000100037824 */ /* 0x000fe400078e0a03 */
[----:B------:R-:W2:Y:S02]  /*7f50*/  @P0 LDC R0, c[0x0][0x44c] ;  /* 0x00011300ff000b82 */ /* 0x000ea40000000800 */
[----:B------:R-:W-:-:S04]  /*7f60*/  IMAD R3, R3, 0x60, R41 ;  /* 0x0000006003037824 */ /* 0x000fc800078e0229 */
[----:B--2---:R-:W-:-:S05]  /*7f70*/  @P0 IMAD.HI.U32 R0, R3, R0, RZ ;  /* 0x0000000003000227 */ /* 0x004fca00078e00ff */
[----:B-1----:R-:W-:Y:S01]  /*7f80*/  @P0 SHF.R.U32.HI R3, RZ, R5, R0 ;  /* 0x00000005ff030219 */ /* 0x002fe20000011600 */
[----:B------:R-:W-:-:S03]  /*7f90*/  IMAD.MOV.U32 R5, RZ, RZ, R31 ;  /* 0x000000ffff057224 */ /* 0x000fc600078e001f */
[----:B------:R-:W-:Y:S01]  /*7fa0*/  SHF.R.S32.HI R0, RZ, 0x1f, R3 ;  /* 0x0000001fff007819 */ /* 0x000fe20000011403 */
[----:B------:R-:W-:-:S04]  /*7fb0*/  IMAD.WIDE.U32 R26, R3, UR4, R26 ;  /* 0x00000004031a7c25 */ /* 0x000fc8000f8e001a */
[C---:B------:R-:W-:Y:S02]  /*7fc0*/  IMAD R6, R0.reuse, UR4, RZ ;  /* 0x0000000400067c24 */ /* 0x040fe4000f8e02ff */
[----:B------:R-:W-:Y:S02]  /*7fd0*/  IMAD R0, R0, UR6, RZ ;  /* 0x0000000600007c24 */ /* 0x000fe4000f8e02ff */
[C---:B------:R-:W-:Y:S01]  /*7fe0*/  IMAD R7, R3.reuse, UR5, R6 ;  /* 0x0000000503077c24 */ /* 0x040fe2000f8e0206 */
[----:B------:R-:W-:Y:S01]  /*7ff0*/  ULDC.64 UR4, c[0x0][0x3e8] ;  /* 0x0000fa0000047ab9 */ /* 0x000fe20000000a00 */
[C---:B------:R-:W-:Y:S01]  /*8000*/  IMAD.WIDE.U32 R4, R3.reuse, UR6, R4 ;  /* 0x0000000603047c25 */ /* 0x040fe2000f8e0004 */
[----:B------:R-:W-:Y:S01]  /*8010*/  LEA R25, P0, R26, UR4, 0x1 ;  /* 0x000000041a197c11 */ /* 0x000fe2000f8008ff */
[----:B------:R-:W-:Y:S02]  /*8020*/  UMOV UR4, 0xffffffff ;  /* 0xffffffff00047882 */ /* 0x000fe40000000000 */
[----:B------:R-:W-:Y:S01]  /*8030*/  IMAD R3, R3, UR7, R0 ;  /* 0x0000000703037c24 */ /* 0x000fe2000f8e0200 */
[----:B------:R-:W-:Y:S01]  /*8040*/  ULDC.64 UR6, c[0x0][0x400] ;  /* 0x0001000000067ab9 */ /* 0x000fe20000000a00 */
[----:B------:R-:W-:Y:S01]  /*8050*/  IMAD.IADD R7, R27, 0x1, R7 ;  /* 0x000000011b077824 */ /* 0x000fe200078e0207 */
[----:B------:R-:W-:Y:S01]  /*8060*/  LEA R27, P1, R4, UR6, 0x1 ;  /* 0x00000006041b7c11 */ /* 0x000fe2000f8208ff */
[----:B------:R-:W-:-:S03]  /*8070*/  IMAD.IADD R3, R5, 0x1, R3 ;  /* 0x0000000105037824 */ /* 0x000fc600078e0203 */
[----:B------:R-:W-:Y:S02]  /*8080*/  LEA.HI.X R26, R26, UR5, R7, 0x1, P0 ;  /* 0x000000051a1a7c11 */ /* 0x000fe400080f0c07 */
[----:B------:R-:W-:Y:S01]  /*8090*/  LEA.HI.X R24, R4, UR7, R3, 0x1, P1 ;  /* 0x0000000704187c11 */ /* 0x000fe200088f0c03 */
[----:B------:R-:W-:Y:S06]  /*80a0*/  BRA.DIV UR4, `(.L_x_1425) ;  /* 0x0000018204287947 */ /* 0x000fec000b800000 */
[----:B------:R-:W2:Y:S01]  /*80b0*/  LDL R6, [R1+0x4] ;  /* 0x0000040001067983 */ /* 0x000ea20000100800 */
[----:B------:R-:W1:Y:S03]  /*80c0*/  LDC R35, c[0x0][0x3f4] ;  /* 0x0000fd00ff237b82 */ /* 0x000e660000000800 */
[----:B------:R-:W3:Y:S04]  /*80d0*/  SHFL.IDX PT, R3, R25, RZ, 0x1c1f ;  /* 0x001c1fff19037589 */ /* 0x000ee800000e0000 */
[----:B------:R-:W4:Y:S04]  /*80e0*/  SHFL.IDX PT, R0, R26, RZ, 0x1c1f ;  /* 0x001c1fff1a007589 */ /* 0x000f2800000e0000 */
[----:B0-----:R-:W0:Y:S04]  /*80f0*/  SHFL.IDX PT, R14, R27, RZ, 0x1c1f ;  /* 0x001c1fff1b0e7589 */ /* 0x001e2800000e0000 */
[----:B------:R-:W5:Y:S01]  /*8100*/  SHFL.IDX PT, R4, R24, RZ, 0x1c1f ;  /* 0x001c1fff18047589 */ /* 0x000f6200000e0000 */
[----:B-1----:R-:W-:Y:S01]  /*8110*/  ISETP.GE.AND P0, PT, R18, R35, PT ;  /* 0x000000231200720c */ /* 0x002fe20003f06270 */
[----:B--2---:R-:W-:-:S05]  /*8120*/  IMAD R32, R6, R32, RZ ;  /* 0x0000002006207224 */ /* 0x004fca00078e02ff */
[----:B------:R-:W-:-:S13]  /*8130*/  ISETP.GE.OR P1, PT, R41, R32, P0 ;  /* 0x000000202900720c */ /* 0x000fda0000726670 */
[C---:B------:R-:W-:Y:S01]  /*8140*/  @!P1 IMAD.SHL.U32 R5, R18.reuse, 0x2, RZ ;  /* 0x0000000212059824 */ /* 0x040fe200078e00ff */
[----:B------:R-:W-:-:S04]  /*8150*/  @!P1 SHF.L.U64.HI R21, R18, 0x1, R43 ;  /* 0x0000000112159819 */ /* 0x000fc8000001022b */
[----:B---3--:R-:W-:-:S05]  /*8160*/  @!P1 IADD3 R6, P2, R3, R5, RZ ;  /* 0x0000000503069210 */ /* 0x008fca0007f5e0ff */
[----:B----4-:R-:W-:-:S05]  /*8170*/  @!P1 IMAD.X R7, R0, 0x1, R21, P2 ;  /* 0x0000000100079824 */ /* 0x010fca00010e0615 */
[----:B------:R-:W2:Y:S01]  /*8180*/  @!P1 LD.E.128 R8, desc[UR38][R6.64] ;  /* 0x0000002606089980 */ /* 0x000ea2000c101d00 */
[----:B0-----:R-:W-:-:S05]  /*8190*/  @!P1 IADD3 R14, P2, R14, R5, RZ ;  /* 0x000000050e0e9210 */ /* 0x001fca0007f5e0ff */
[----:B-----5:R-:W-:-:S04]  /*81a0*/  @!P1 IMAD.X R3, R4, 0x1, R21, P2 ;  /* 0x0000000104039824 */ /* 0x020fc800010e0615 */
[----:B------:R-:W-:-:S05]  /*81b0*/  @!P1 IMAD.MOV.U32 R15, RZ, RZ, R3 ;  /* 0x000000ffff0f9224 */ /* 0x000fca00078e0003 */
[----:B------:R0:W3:Y:S01]  /*81c0*/  @!P1 LD.E.128 R4, desc[UR38][R14.64] ;  /* 0x000000260e049980 */ /* 0x0000e2000c101d00 */
[----:B------:R-:W-:Y:S02]  /*81d0*/  CS2R R36, SRZ ;  /* 0x0000000000247805 */ /* 0x000fe4000001ff00 */
[----:B------:R-:W-:Y:S02]  /*81e0*/  CS2R R38, SRZ ;  /* 0x0000000000267805 */ /* 0x000fe4000001ff00 */
[----:B------:R-:W-:Y:S01]  /*81f0*/  CS2R R20, SRZ ;  /* 0x0000000000147805 */ /* 0x000fe2000001ff00 */
[----:B------:R-:W1:Y:S01]  /*8200*/  SHFL.IDX PT, R24, R24, 0x1, 0x1c1f ;  /* 0x003c1f0018187f89 */ /* 0x000e6200000e0000 */
[----:B------:R-:W-:-:S03]  /*8210*/  CS2R R28, SRZ ;  /* 0x00000000001c7805 */ /* 0x000fc6000001ff00 */
[----:B0-----:R0:W4:Y:S01]  /*8220*/  SHFL.IDX PT, R14, R27, 0x1, 0x1c1f ;  /* 0x003c1f001b0e7f89 */ /* 0x00112200000e0000 */
[----:B--2---:R-:W-:Y:S02]  /*8230*/  @!P1 IMAD.MOV.U32 R36, RZ, RZ, R8 ;  /* 0x000000ffff249224 */ /* 0x004fe400078e0008 */
[----:B------:R-:W-:Y:S02]  /*8240*/  @!P1 IMAD.MOV.U32 R37, RZ, RZ, R9 ;  /* 0x000000ffff259224 */ /* 0x000fe400078e0009 */
[----:B------:R-:W-:Y:S02]  /*8250*/  IMAD.MOV.U32 R0, RZ, RZ, R36 ;  /* 0x000000ffff007224 */ /* 0x000fe400078e0024 */
[----:B------:R-:W-:Y:S02]  /*8260*/  IMAD.MOV.U32 R3, RZ, RZ, R37 ;  /* 0x000000ffff037224 */ /* 0x000fe400078e0025 */
[----:B------:R-:W-:Y:S01]  /*8270*/  @!P1 IMAD.MOV.U32 R38, RZ, RZ, R10 ;  /* 0x000000ffff269224 */ /* 0x000fe200078e000a */
[----:B------:R-:W-:Y:S01]  /*8280*/  PRMT R48, R0, 0x7610, R48 ;  /* 0x0000761000307816 */ /* 0x000fe20000000030 */
[----:B------:R-:W-:Y:S01]  /*8290*/  @!P1 IMAD.MOV.U32 R39, RZ, RZ, R11 ;  /* 0x000000ffff279224 */ /* 0x000fe200078e000b */
[----:B------:R-:W-:Y:S01]  /*82a0*/  PRMT R34, R34, 0x5410, R3 ;  /* 0x0000541022227816 */ /* 0x000fe20000000003 */
[----:B------:R0:W2:Y:S01]  /*82b0*/  SHFL.IDX PT, R0, R26, 0x1, 0x1c1f ;  /* 0x003c1f001a007f89 */ /* 0x0000a200000e0000 */
[----:B------:R-:W-:-:S02]  /*82c0*/  IMAD.MOV.U32 R8, RZ, RZ, R38 ;  /* 0x000000ffff087224 */ /* 0x000fc400078e0026 */
[----:B---3--:R-:W-:Y:S01]  /*82d0*/  @!P1 IMAD.MOV.U32 R20, RZ, RZ, R4 ;  /* 0x000000ffff149224 */ /* 0x008fe200078e0004 */
[----:B------:R0:W3:Y:S01]  /*82e0*/  SHFL.IDX PT, R3, R25, 0x1, 0x1c1f ;  /* 0x003c1f0019037f89 */ /* 0x0000e200000e0000 */
[----:B------:R-:W-:Y:S01]  /*82f0*/  @!P1 IMAD.MOV.U32 R21, RZ, RZ, R5 ;  /* 0x000000ffff159224 */ /* 0x000fe200078e0005 */
[----:B------:R-:W-:Y:S01]  /*8300*/  PRMT R31, R8, 0x7610, R31 ;  /* 0x00007610081f7816 */ /* 0x000fe2000000001f */
[----:B------:R-:W-:Y:S02]  /*8310*/  @!P1 IMAD.MOV.U32 R28, RZ, RZ, R6 ;  /* 0x000000ffff1c9224 */ /* 0x000fe400078e0006 */
[----:B------:R-:W-:Y:S02]  /*8320*/  @!P1 IMAD.MOV.U32 R29, RZ, RZ, R7 ;  /* 0x000000ffff1d9224 */ /* 0x000fe400078e0007 */
[----:B------:R-:W-:Y:S02]  /*8330*/  IMAD.MOV.U32 R4, RZ, RZ, R20 ;  /* 0x000000ffff047224 */ /* 0x000fe400078e0014 */
[----:B------:R-:W-:-:S02]  /*8340*/  IMAD.MOV.U32 R5, RZ, RZ, R21 ;  /* 0x000000ffff057224 */ /* 0x000fc400078e0015 */
[----:B------:R-:W-:Y:S01]  /*8350*/  IMAD.MOV.U32 R9, RZ, RZ, R39 ;  /* 0x000000ffff097224 */ /* 0x000fe200078e0027 */
[----:B------:R-:W-:Y:S01]  /*8360*/  PRMT R50, R4, 0x7610, R50 ;  /* 0x0000761004327816 */ /* 0x000fe20000000032 */
[----:B------:R-:W-:Y:S01]  /*8370*/  IMAD.MOV.U32 R6, RZ, RZ, R28 ;  /* 0x000000ffff067224 */ /* 0x000fe200078e001c */
[----:B------:R-:W-:Y:S01]  /*8380*/  PRMT R54, R5, 0x7610, R54 ;  /* 0x0000761005367816 */ /* 0x000fe20000000036 */
[----:B------:R-:W-:Y:S01]  /*8390*/  IMAD.MOV.U32 R7, RZ, RZ, R29 ;  /* 0x000000ffff077224 */ /* 0x000fe200078e001d */
[----:B------:R-:W-:Y:S02]  /*83a0*/  PRMT R34, R9, 0x7610, R34 ;  /* 0x0000761009227816 */ /* 0x000fe40000000022 */
[----:B------:R-:W-:Y:S02]  /*83b0*/  CS2R R4, SRZ ;  /* 0x0000000000047805 */ /* 0x000fe4000001ff00 */
[----:B------:R-:W-:Y:S02]  /*83c0*/  PRMT R31, R31, 0x5410, R6 ;  /* 0x000054101f1f7816 */ /* 0x000fe40000000006 */
[----:B012-4-:R-:W-:-:S07]  /*83d0*/  PRMT R55, R7, 0x7610, R55 ;  /* 0x0000761007377816 */ /* 0x017fce0000000037 */
.L_x_1701:
[----:B------:R-:W2:Y:S01]  /*83e0*/  LDL R7, [R1+0x58] ;  /* 0x0000580001077983 */ /* 0x000ea20000100800 */
[----:B------:R-:W-:Y:S01]  /*83f0*/  VIADD R41, R41, 0x60 ;  /* 0x0000006029297836 */ /* 0x000fe20000000000 */
[----:B------:R-:W-:Y:S01]  /*8400*/  BSSY B1, `(.L_x_1426) ;  /* 0x0000016000017945 */ /* 0x000fe20003800000 */
[----:B------:R-:W-:Y:S02]  /*8410*/  CS2R R8, SRZ ;  /* 0x0000000000087805 */ /* 0x000fe4000001ff00 */
[----:B------:R-:W-:Y:S02]  /*8420*/  CS2R R10, SRZ ;  /* 0x00000000000a7805 */ /* 0x000fe4000001ff00 */
[----:B------:R-:W-:Y:S02]  /*8430*/  ISETP.GE.AND P1, PT, R41, R32, PT ;  /* 0x000000202900720c */ /* 0x000fe40003f26270 */
[----:B--2---:R-:W-:-:S04]  /*8440*/  LEA.HI R6, R7, R7, RZ, 0x1 ;  /* 0x0000000707067211 */ /* 0x004fc800078f08ff */
[----:B------:R-:W-:-:S05]  /*8450*/  LOP3.LUT R6, R6, 0xfffffffe, RZ, 0xc0, !PT ;  /* 0xfffffffe06067812 */ /* 0x000fca00078ec0ff */
[----:B------:R-:W-:Y:S01]  /*8460*/  IMAD.IADD R13, R7, 0x1, -R6 ;  /* 0x00000001070d7824 */ /* 0x000fe200078e0a06 */
[----:B------:R-:W-:-:S04]  /*8470*/  CS2R R6, SRZ ;  /* 0x0000000000067805 */ /* 0x000fc8000001ff00 */
[----:B------:R-:W-:Y:S01]  /*8480*/  SHF.L.U32 R13, R13, 0x1f, RZ ;  /* 0x0000001f0d0d7819 */ /* 0x000fe200000006ff */
[----:B------:R-:W-:Y:S06]  /*8490*/  @P1 BRA `(.L_x_1427) ;  /* 0x0000000000301947 */ /* 0x000fec0003800000 */
[----:B------:R-:W-:Y:S02]  /*84a0*/  CS2R R6, SRZ ;  /* 0x0000000000067805 */ /* 0x000fe4000001ff00 */
[----:B------:R-:W-:Y:S02]  /*84b0*/  CS2R R8, SRZ ;  /* 0x0000000000087805 */ /* 0x000fe4000001ff00 */
[----:B------:R-:W-:Y:S01]  /*84c0*/  CS2R R10, SRZ ;  /* 0x00000000000a7805 */ /* 0x000fe2000001ff00 */
[----:B------:R-:W-:Y:S06]  /*84d0*/  @P0 BRA `(.L_x_1427) ;  /* 0x0000000000200947 */ /* 0x000fec0003800000 */
[C---:B------:R-:W-:Y:S01]  /*84e0*/  IMAD.SHL.U32 R4, R18.reuse, 0x2, RZ ;  /* 0x0000000212047824 */ /* 0x040fe200078e00ff */
[----:B------:R-:W-:-:S04]  /*84f0*/  SHF.L.U64.HI R5, R18, 0x1, R43 ;  /* 0x0000000112057819 */ /* 0x000fc8000001022b */
[-C--:B---3--:R-:W-:Y:S02]  /*8500*/  IADD3 R8, P1, R3, R4.reuse, RZ ;  /* 0x0000000403087210 */ /* 0x088fe40007f3e0ff */
[----:B------:R-:W-:-:S03]  /*8510*/  IADD3 R4, P2, R14, R4, RZ ;  /* 0x000000040e047210 */ /* 0x000fc60007f5e0ff */
[--C-:B------:R-:W-:Y:S02]  /*8520*/  IMAD.X R9, R0, 0x1, R5.reuse, P1 ;  /* 0x0000000100097824 */ /* 0x100fe400008e0605 */
[----:B------:R-:W-:-:S04]  /*8530*/  IMAD.X R5, R24, 0x1, R5, P2 ;  /* 0x0000000118057824 */ /* 0x000fc800010e0605 */
[----:B------:R-:W5:Y:S04]  /*8540*/  LD.E.128 R8, desc[UR38][R8.64] ;  /* 0x0000002608087980 */ /* 0x000f68000c101d00 */
[----:B------:R-:W5:Y:S02]  /*8550*/  LD.E.128 R4, desc[UR38][R4.64] ;  /* 0x0000002604047980 */ /* 0x000f64000c101d00 */
.L_x_1427:
[----:B------:R-:W-:Y:S05]  /*8560*/  BSYNC B1 ;  /* 0x0000000000017941 */ /* 0x000fea0003800000 */
.L_x_1426:
[----:B------:R-:W0:Y:S01]  /*8570*/  SYNCS.PHASECHK.TRANS64.TRYWAIT P1, [R2+URZ+0x16800], R13 ;  /* 0x0168000d020075a7 */ /* 0x000e22000802017f */
[----:B------:R-:W-:Y:S01]  /*8580*/  IMAD R32, R33, -0xc0, R32 ;  /* 0xffffff4021207824 */ /* 0x000fe200078e0220 */
[----:B------:R-:W-:Y:S01]  /*8590*/  BSSY B1, `(.L_x_1428) ;  /* 0x0000014000017945 */ /* 0x000fe20003800000 */
[----:B-----5:R-:W-:Y:S02]  /*85a0*/  IMAD.MOV.U32 R0, RZ, RZ, R4 ;  /* 0x000000ffff007224 */ /* 0x020fe400078e0004 */
[----:B---3--:R-:W-:Y:S01]  /*85b0*/  IMAD.MOV.U32 R3, RZ, RZ, R5 ;  /* 0x000000ffff037224 */ /* 0x008fe200078e0005 */
[----:B------:R-:W-:Y:S01]  /*85c0*/  VIMNMX R32, R32, 0xc0, PT ;  /* 0x000000c020207848 */ /* 0x000fe20003fe0100 */
[C---:B------:R-:W-:Y:S01]  /*85d0*/  VIADD R12, R17.reuse, 0x60 ;  /* 0x00000060110c7836 */ /* 0x040fe20000000000 */
[----:B------:R-:W-:Y:S01]  /*85e0*/  PRMT R43, R0, 0x7610, R43 ;  /* 0x00007610002b7816 */ /* 0x000fe2000000002b */
[----:B------:R-:W-:Y:S01]  /*85f0*/  IMAD.MOV.U32 R0, RZ, RZ, R6 ;  /* 0x000000ffff007224 */ /* 0x000fe200078e0006 */
[-C--:B------:R-:W-:Y:S01]  /*8600*/  ISETP.GE.OR P2, PT, R17, R32.reuse, P0 ;  /* 0x000000201100720c */ /* 0x080fe20000746670 */
[----:B------:R-:W-:Y:S01]  /*8610*/  IMAD.MOV.U32 R14, RZ, RZ, R9 ;  /* 0x000000ffff0e7224 */ /* 0x000fe200078e0009 */
[----:B------:R-:W-:Y:S01]  /*8620*/  PRMT R42, R3, 0x7610, R42 ;  /* 0x00007610032a7816 */ /* 0x000fe2000000002a */
[----:B------:R-:W-:Y:S01]  /*8630*/  IMAD.MOV.U32 R3, RZ, RZ, R7 ;  /* 0x000000ffff037224 */ /* 0x000fe200078e0007 */
[----:B------:R-:W-:Y:S01]  /*8640*/  ISETP.GE.OR P0, PT, R12, R32, P0 ;  /* 0x000000200c00720c */ /* 0x000fe20000706670 */
[----:B------:R-:W-:Y:S01]  /*8650*/  IMAD.MOV.U32 R12, RZ, RZ, R8 ;  /* 0x000000ffff0c7224 */ /* 0x000fe200078e0008 */
[----:B------:R-:W-:Y:S01]  /*8660*/  PRMT R41, R0, 0x7610, R41 ;  /* 0x0000761000297816 */ /* 0x000fe20000000029 */
[----:B------:R-:W-:Y:S01]  /*8670*/  IMAD.MOV.U32 R0, RZ, RZ, R10 ;  /* 0x000000ffff007224 */ /* 0x000fe200078e000a */
[----:B------:R-:W-:Y:S01]  /*8680*/  PRMT R40, R3, 0x7610, R40 ;  /* 0x0000761003287816 */ /* 0x000fe20000000028 */
[----:B------:R-:W-:Y:S01]  /*8690*/  IMAD.MOV.U32 R3, RZ, RZ, R11 ;  /* 0x000000ffff037224 */ /* 0x000fe200078e000b */
[----:B------:R-:W-:-:S02]  /*86a0*/  PRMT R45, R12, 0x7610, R45 ;  /* 0x000076100c2d7816 */ /* 0x000fc4000000002d */
[----:B------:R-:W-:Y:S01]  /*86b0*/  PRMT R44, R14, 0x7610, R44 ;  /* 0x000076100e2c7816 */ /* 0x000fe2000000002c */
[----:B0-----:R-:W-:Y:S06]  /*86c0*/  @!P1 BRA `(.L_x_1429) ;  /* 0x0000018000149947 */ /* 0x001fec0003800000 */
.L_x_1702:
[----:B------:R-:W-:Y:S05]  /*86d0*/  BSYNC B1 ;  /* 0x0000000000017941 */ /* 0x000fea0003800000 */
.L_x_1428:
[----:B------:R-:W-:Y:S04]  /*86e0*/  BSSY B1, `(.L_x_1430) ;  /* 0x0000070000017945 */ /* 0x000fe80003800000 */
[----:B------:R-:W-:Y:S05]  /*86f0*/  @P2 BRA `(.L_x_1431) ;  /* 0x0000000400b82947 */ /* 0x000fea0003800000 */
[----:B------:R-:W2:Y:S01]  /*8700*/  LDL R12, [R1+0x48] ;  /* 0x00004800010c7983 */ /* 0x000ea20000100800 */
[----:B0-----:R-:W-:Y:S01]  /*8710*/  IMAD.IADD R13, R18, 0x1, R35 ;  /* 0x00000001120d7824 */ /* 0x001fe200078e0223 */
[----:B------:R-:W-:Y:S01]  /*8720*/  SHF.R.U64 R49, R20, 0x10, R21 ;  /* 0x0000001014317819 */ /* 0x000fe20000001215 */
[----:B------:R-:W0:Y:S01]  /*8730*/  S2R R14, SR_TID.X ;  /* 0x00000000000e7919 */ /* 0x000e220000002100 */
[----:B------:R-:W-:Y:S02]  /*8740*/  SHF.R.U64 R47, R36, 0x10, R37 ;  /* 0x00000010242f7819 */ /* 0x000fe40000001225 */
[----:B------:R-:W-:Y:S02]  /*8750*/  SHF.R.U64 R36, R38, 0x10, R39 ;  /* 0x0000001026247819 */ /* 0x000fe40000001227 */
[----:B------:R-:W-:Y:S02]  /*8760*/  SHF.R.U64 R52, R28, 0x10, R29 ;  /* 0x000000101c347819 */ /* 0x000fe4000000121d */
[----:B------:R-:W-:-:S02]  /*8770*/  PRMT R49, R50, 0x5410, R49 ;  /* 0x0000541032317816 */ /* 0x000fc40000000031 */
[----:B------:R-:W-:Y:S02]  /*8780*/  SHF.R.U32.HI R39, RZ, 0x10, R39 ;  /* 0x00000010ff277819 */ /* 0x000fe40000011627 */
[----:B------:R-:W-:Y:S01]  /*8790*/  PRMT R38, R48, 0x5410, R47 ;  /* 0x0000541030267816 */ /* 0x000fe2000000002f */
[----:B------:R-:W-:Y:S01]  /*87a0*/  IMAD.U32 R50, R49, 0x10000, RZ ;  /* 0x0001000031327824 */ /* 0x000fe200078e00ff */
[----:B------:R-:W-:Y:S02]  /*87b0*/  SHF.R.U32.HI R53, RZ, 0x10, R29 ;  /* 0x00000010ff357819 */ /* 0x000fe4000001161d */
[C---:B------:R-:W-:Y:S02]  /*87c0*/  PRMT R47, R31.reuse, 0x5410, R36 ;  /* 0x000054101f2f7816 */ /* 0x040fe40000000024 */
[----:B------:R-:W-:Y:S02]  /*87d0*/  PRMT R52, R31, 0x5432, R52 ;  /* 0x000054321f347816 */ /* 0x000fe40000000034 */
[----:B------:R-:W-:Y:S01]  /*87e0*/  PRMT R48, R34, 0x5410, R39 ;  /* 0x0000541022307816 */ /* 0x000fe20000000027 */
[----:B------:R-:W-:Y:S01]  /*87f0*/  IMAD.U32 R39, R38, 0x10000, RZ ;  /* 0x0001000026277824 */ /* 0x000fe200078e00ff */
[----:B------:R-:W-:-:S02]  /*8800*/  SHF.R.U32.HI R46, RZ, 0x10, R37 ;  /* 0x00000010ff2e7819 */ /* 0x000fc40000011625 */
[----:B------:R-:W-:Y:S02]  /*8810*/  SHF.R.U32.HI R51, RZ, 0x10, R21 ;  /* 0x00000010ff337819 */ /* 0x000fe40000011615 */
[----:B------:R-:W-:Y:S02]  /*8820*/  PRMT R53, R55, 0x5410, R53 ;  /* 0x0000541037357816 */ /* 0x000fe40000000035 */
[----:B------:R-:W-:Y:S02]  /*8830*/  LOP3.LUT R49, R49, 0xffff0000, RZ, 0xc0, !PT ;  /* 0xffff000031317812 */ /* 0x000fe400078ec0ff */
[----:B------:R-:W-:Y:S02]  /*8840*/  PRMT R46, R34, 0x5432, R46 ;  /* 0x00005432222e7816 */ /* 0x000fe4000000002e */
[----:B------:R-:W-:Y:S01]  /*8850*/  PRMT R51, R54, 0x5410, R51 ;  /* 0x0000541036337816 */ /* 0x000fe20000000033 */
[----:B0-----:R-:W-:-:S05]  /*8860*/  VIADD R25, R14, 0xffffff80 ;  /* 0xffffff800e197836 */ /* 0x001fca0000000000 */
[----:B------:R-:W-:-:S04]  /*8870*/  SHF.R.S32.HI R24, RZ, 0x1f, R25 ;  /* 0x0000001fff187819 */ /* 0x000fc80000011419 */
[----:B------:R-:W-:-:S04]  /*8880*/  LEA.HI R24, R24, R25, RZ, 0x5 ;  /* 0x0000001918187211 */ /* 0x000fc800078f28ff */
        /* <DEDUP_REMOVED lines=12> */
[----:B------:R-:W0:Y:S04]  /*8950*/  LDS.128 R12, [R32+0x8400] ;  /* 0x00840000200c7984 */ /* 0x000e280000000c00 */
[----:B------:R-:W1:Y:S01]  /*8960*/  LDS.128 R24, [R33+0x8400] ;  /* 0x0084000021187984 */ /* 0x000e620000000c00 */
[C---:B0-----:R-:W-:Y:S01]  /*8970*/  IMAD.U32 R20, R12.reuse, 0x10000, RZ ;  /* 0x000100000c147824 */ /* 0x041fe200078e00ff */
[----:B------:R-:W-:Y:S01]  /*8980*/  LOP3.LUT R12, R12, 0xffff0000, RZ, 0xc0, !PT ;  /* 0xffff00000c0c7812 */ /* 0x000fe200078ec0ff */
[C---:B------:R-:W-:Y:S01]  /*8990*/  IMAD.U32 R21, R13.reuse, 0x10000, RZ ;  /* 0x000100000d157824 */ /* 0x040fe200078e00ff */
[----:B------:R-:W-:Y:S01]  /*89a0*/  LOP3.LUT R13, R13, 0xffff0000, RZ, 0xc0, !PT ;  /* 0xffff00000d0d7812 */ /* 0x000fe200078ec0ff */
[C---:B-1----:R-:W-:Y:S01]  /*89b0*/  IMAD.U32 R31, R24.reuse, 0x10000, RZ ;  /* 0x00010000181f7824 */ /* 0x042fe200078e00ff */
[----:B------:R-:W-:Y:S01]  /*89c0*/  LOP3.LUT R24, R24, 0xffff0000, RZ, 0xc0, !PT ;  /* 0xffff000018187812 */ /* 0x000fe200078ec0ff */
[C---:B------:R-:W-:Y:S01]  /*89d0*/  IMAD.U32 R34, R25.reuse, 0x10000, RZ ;  /* 0x0001000019227824 */ /* 0x040fe200078e00ff */
[----:B------:R-:W-:Y:S01]  /*89e0*/  LOP3.LUT R25, R25, 0xffff0000, RZ, 0xc0, !PT ;  /* 0xffff000019197812 */ /* 0x000fe200078ec0ff */
[C---:B------:R-:W-:Y:S01]  /*89f0*/  FMUL.FTZ R55, R31.reuse, R50 ;  /* 0x000000321f377220 */ /* 0x040fe20000410000 */
[----:B------:R-:W-:Y:S01]  /*8a00*/  FMUL.FTZ R57, R31, R39 ;  /* 0x000000271f397220 */ /* 0x000fe20000410000 */
[----:B------:R-:W-:Y:S01]  /*8a10*/  LOP3.LUT R31, R38, 0xffff0000, RZ, 0xc0, !PT ;  /* 0xffff0000261f7812 */ /* 0x000fe200078ec0ff */
[----:B------:R-:W-:-:S02]  /*8a20*/  IMAD.U32 R38, R51, 0x10000, RZ ;  /* 0x0001000033267824 */ /* 0x000fc400078e00ff */
[----:B------:R-:W-:Y:S01]  /*8a30*/  FFMA.FTZ R55, R20, R39, -R55 ;  /* 0x0000002714377223 */ /* 0x000fe20000010837 */
[----:B------:R-:W-:Y:S01]  /*8a40*/  FMUL.FTZ R39, R24, R49 ;  /* 0x0000003118277220 */ /* 0x000fe20000410000 */
[----:B------:R-:W-:Y:S01]  /*8a50*/  FFMA.FTZ R57, R20, R50, R57 ;  /* 0x0000003214397223 */ /* 0x000fe20000010039 */
[----:B------:R-:W-:Y:S02]  /*8a60*/  IMAD.U32 R20, R46, 0x10000, RZ ;  /* 0x000100002e147824 */ /* 0x000fe400078e00ff */
[-C--:B------:R-:W-:Y:S01]  /*8a70*/  FMUL.FTZ R59, R24, R31.reuse ;  /* 0x0000001f183b7220 */ /* 0x080fe20000410000 */
[----:B------:R-:W-:Y:S01]  /*8a80*/  FFMA.FTZ R50, R12, R31, -R39 ;  /* 0x0000001f0c327223 */ /* 0x000fe20000010827 */
[C---:B------:R-:W-:Y:S01]  /*8a90*/  FMUL.FTZ R54, R34.reuse, R38 ;  /* 0x0000002622367220 */ /* 0x040fe20000410000 */
[----:B------:R-:W-:Y:S01]  /*8aa0*/  FMUL.FTZ R31, R34, R20 ;  /* 0x00000014221f7220 */ /* 0x000fe20000410000 */
[----:B------:R-:W-:Y:S01]  /*8ab0*/  LOP3.LUT R24, R51, 0xffff0000, RZ, 0xc0, !PT ;  /* 0xffff000033187812 */ /* 0x000fe200078ec0ff */
[----:B------:R-:W-:Y:S01]  /*8ac0*/  IMAD.U32 R36, R26, 0x10000, RZ ;  /* 0x000100001a247824 */ /* 0x000fe200078e00ff */
[----:B------:R-:W-:Y:S01]  /*8ad0*/  LOP3.LUT R46, R46, 0xffff0000, RZ, 0xc0, !PT ;  /* 0xffff00002e2e7812 */ /* 0x000fe200078ec0ff */
[C---:B------:R-:W-:Y:S01]  /*8ae0*/  FFMA.FTZ R38, R21.reuse, R38, R31 ;  /* 0x0000002615267223 */ /* 0x040fe2000001001f */
[----:B------:R-:W-:Y:S01]  /*8af0*/  FFMA.FTZ R34, R12, R49, R59 ;  /* 0x000000310c227223 */ /* 0x000fe2000001003b */
[----:B------:R-:W-:Y:S01]  /*8b00*/  FFMA.FTZ R54, R21, R20, -R54 ;  /* 0x0000001415367223 */ /* 0x000fe20000010836 */
[----:B------:R-:W-:-:S02]  /*8b10*/  IMAD.U32 R31, R52, 0x10000, RZ ;  /* 0x00010000341f7824 */ /* 0x000fc400078e00ff */
[----:B------:R-:W-:Y:S01]  /*8b20*/  FMUL.FTZ R12, R25, R24 ;  /* 0x00000018190c7220 */ /* 0x000fe20000410000 */
[----:B------:R-:W-:Y:S02]  /*8b30*/  IMAD.U32 R21, R47, 0x10000, RZ ;  /* 0x000100002f157824 */ /* 0x000fe400078e00ff */
[-C--:B------:R-:W-:Y:S01]  /*8b40*/  FMUL.FTZ R56, R25, R46.reuse ;  /* 0x0000002e19387220 */ /* 0x080fe20000410000 */
[----:B------:R-:W-:Y:S02]  /*8b50*/  IMAD.U32 R37, R27, 0x10000, RZ ;  /* 0x000100001b257824 */ /* 0x000fe400078e00ff */
[----:B------:R-:W-:Y:S01]  /*8b60*/  FMUL.FTZ R49, R36, R31 ;  /* 0x0000001f24317220 */ /* 0x000fe20000410000 */
[----:B------:R-:W-:Y:S02]  /*8b70*/  IMAD.U32 R20, R53, 0x10000, RZ ;  /* 0x0001000035147824 */ /* 0x000fe400078e00ff */
[----:B------:R-:W-:Y:S01]  /*8b80*/  FFMA.FTZ R25, R13, R46, -R12 ;  /* 0x0000002e0d197223 */ /* 0x000fe2000001080c */
[----:B------:R-:W-:-:S02]  /*8b90*/  IMAD.U32 R28, R14, 0x10000, RZ ;  /* 0x000100000e1c7824 */ /* 0x000fc400078e00ff */
[-C--:B------:R-:W-:Y:S01]  /*8ba0*/  FMUL.FTZ R36, R36, R21.reuse ;  /* 0x0000001524247220 */ /* 0x080fe20000410000 */
[----:B------:R-:W-:Y:S01]  /*8bb0*/  FFMA.FTZ R39, R13, R24, R56 ;  /* 0x000000180d277223 */ /* 0x000fe20000010038 */
[----:B------:R-:W-:Y:S02]  /*8bc0*/  IMAD.U32 R29, R15, 0x10000, RZ ;  /* 0x000100000f1d7824 */ /* 0x000fe400078e00ff */
[C---:B------:R-:W-:Y:S01]  /*8bd0*/  FMUL.FTZ R24, R37.reuse, R20 ;  /* 0x0000001425187220 */ /* 0x040fe20000410000 */
[----:B------:R-:W-:Y:S02]  /*8be0*/  IMAD.U32 R12, R48, 0x10000, RZ ;  /* 0x00010000300c7824 */ /* 0x000fe400078e00ff */
[C---:B------:R-:W-:Y:S01]  /*8bf0*/  FFMA.FTZ R49, R28.reuse, R21, -R49 ;  /* 0x000000151c317223 */ /* 0x040fe20000010831 */
[----:B------:R-:W-:Y:S01]  /*8c00*/  FFMA.FTZ R36, R28, R31, R36 ;  /* 0x0000001f1c247223 */ /* 0x000fe20000010024 */
[----:B------:R-:W-:Y:S01]  /*8c10*/  LOP3.LUT R26, R26, 0xffff0000, RZ, 0xc0, !PT ;  /* 0xffff00001a1a7812 */ /* 0x000fe200078ec0ff */
[-C--:B------:R-:W-:Y:S01]  /*8c20*/  FMUL.FTZ R46, R37, R12.reuse ;  /* 0x0000000c252e7220 */ /* 0x080fe20000410000 */
[----:B------:R-:W-:Y:S01]  /*8c30*/  FFMA.FTZ R28, R29, R12, -R24 ;  /* 0x0000000c1d1c7223 */ /* 0x000fe20000010818 */
[----:B------:R-:W-:-:S02]  /*8c40*/  LOP3.LUT R27, R27, 0xffff0000, RZ, 0xc0, !PT ;  /* 0xffff00001b1b7812 */ /* 0x000fc400078ec0ff */
[----:B------:R-:W-:Y:S01]  /*8c50*/  LOP3.LUT R13, R52, 0xffff0000, RZ, 0xc0, !PT ;  /* 0xffff0000340d7812 */ /* 0x000fe200078ec0ff */
[----:B------:R-:W-:Y:S01]  /*8c60*/  FFMA.FTZ R46, R29, R20, R46 ;  /* 0x000000141d2e7223 */ /* 0x000fe2000001002e */
[----:B------:R-:W-:Y:S02]  /*8c70*/  LOP3.LUT R12, R53, 0xffff0000, RZ, 0xc0, !PT ;  /* 0xffff0000350c7812 */ /* 0x000fe400078ec0ff */
[----:B------:R-:W-:Y:S01]  /*8c80*/  LOP3.LUT R47, R47, 0xffff0000, RZ, 0xc0, !PT ;  /* 0xffff00002f2f7812 */ /* 0x000fe200078ec0ff */
[----:B------:R-:W-:Y:S01]  /*8c90*/  FMUL.FTZ R21, R26, R13 ;  /* 0x0000000d1a157220 */ /* 0x000fe20000410000 */
[----:B------:R-:W-:Y:S01]  /*8ca0*/  LOP3.LUT R48, R48, 0xffff0000, RZ, 0xc0, !PT ;  /* 0xffff000030307812 */ /* 0x000fe200078ec0ff */
[----:B------:R-:W-:Y:S01]  /*8cb0*/  FMUL.FTZ R24, R27, R12 ;  /* 0x0000000c1b187220 */ /* 0x000fe20000410000 */
[----:B------:R-:W-:Y:S01]  /*8cc0*/  LOP3.LUT R14, R14, 0xffff0000, RZ, 0xc0, !PT ;  /* 0xffff00000e0e7812 */ /* 0x000fe200078ec0ff */
[----:B------:R-:W-:Y:S01]  /*8cd0*/  FMUL.FTZ R26, R26, R47 ;  /* 0x0000002f1a1a7220 */ /* 0x000fe20000410000 */
[----:B------:R-:W-:Y:S01]  /*8ce0*/  LOP3.LUT R15, R15, 0xffff0000, RZ, 0xc0, !PT ;  /* 0xffff00000f0f7812 */ /* 0x000fe200078ec0ff */
[----:B------:R-:W-:-:S02]  /*8cf0*/  FMUL.FTZ R29, R27, R48 ;  /* 0x000000301b1d7220 */ /* 0x000fc40000410000 */
[C---:B------:R-:W-:Y:S01]  /*8d00*/  FFMA.FTZ R20, R14.reuse, R47, -R21 ;  /* 0x0000002f0e147223 */ /* 0x040fe20000010815 */
[----:B------:R-:W-:Y:S01]  /*8d10*/  FFMA.FTZ R21, R14, R13, R26 ;  /* 0x0000000d0e157223 */ /* 0x000fe2000001001a */
[C---:B------:R-:W-:Y:S01]  /*8d20*/  FFMA.FTZ R27, R15.reuse, R48, -R24 ;  /* 0x000000300f1b7223 */ /* 0x040fe20000010818 */
[----:B------:R-:W-:Y:S01]  /*8d30*/  FFMA.FTZ R29, R15, R12, R29 ;  /* 0x0000000c0f1d7223 */ /* 0x000fe2000001001d */
[----:B------:R-:W-:Y:S02]  /*8d40*/  F2FP.BF16.F32.PACK_AB R12, R50, R55 ;  /* 0x00000037320c723e */ /* 0x000fe400000010ff */
[----:B------:R-:W-:Y:S02]  /*8d50*/  F2FP.BF16.F32.PACK_AB R13, R25, R54 ;  /* 0x00000036190d723e */ /* 0x000fe400000010ff */
[----:B------:R-:W-:Y:S02]  /*8d60*/  F2FP.BF16.F32.PACK_AB R14, R20, R49 ;  /* 0x00000031140e723e */ /* 0x000fe400000010ff */
[----:B------:R-:W-:-:S02]  /*8d70*/  F2FP.BF16.F32.PACK_AB R15, R27, R28 ;  /* 0x0000001c1b0f723e */ /* 0x000fc400000010ff */
[----:B------:R-:W-:Y:S02]  /*8d80*/  F2FP.BF16.F32.PACK_AB R24, R34, R57 ;  /* 0x000000392218723e */ /* 0x000fe400000010ff */
[----:B------:R-:W-:Y:S01]  /*8d90*/  F2FP.BF16.F32.PACK_AB R25, R39, R38 ;  /* 0x000000262719723e */ /* 0x000fe200000010ff */
[----:B------:R1:W-:Y:S01]  /*8da0*/  STS.128 [R32+0x8400], R12 ;  /* 0x0084000c20007388 */ /* 0x0003e20000000c00 */
[----:B------:R-:W-:Y:S02]  /*8db0*/  F2FP.BF16.F32.PACK_AB R26, R21, R36 ;  /* 0x00000024151a723e */ /* 0x000fe400000010ff */
[----:B------:R-:W-:-:S05]  /*8dc0*/  F2FP.BF16.F32.PACK_AB R27, R29, R46 ;  /* 0x0000002e1d1b723e */ /* 0x000fca00000010ff */
[----:B------:R1:W-:Y:S02]  /*8dd0*/  STS.128 [R33+0x8400], R24 ;  /* 0x0084001821007388 */ /* 0x0003e40000000c00 */
.L_x_1431:
[----:B------:R-:W-:Y:S05]  /*8de0*/  BSYNC B1 ;  /* 0x0000000000017941 */ /* 0x000fea0003800000 */
.L_x_1430:
[----:B------:R-:W-:Y:S02]  /*8df0*/  PRMT R20, R0, 0x7610, R20 ;  /* 0x0000761000147816 */ /* 0x000fe40000000014 */
[----:B------:R-:W-:Y:S01]  /*8e00*/  PRMT R21, R3, 0x7610, R21 ;  /* 0x0000761003157816 */ /* 0x000fe20000000015 */
[----:B------:R-:W-:Y:S06]  /*8e10*/  @P0 BRA `(.L_x_1422) ;  /* 0x0000000400a80947 */ /* 0x000fec0003800000 */
[----:B-1----:R-:W2:Y:S01]  /*8e20*/  LDL R12, [R1+0x4c] ;  /* 0x00004c00010c7983 */ /* 0x002ea20000100800 */
[C---:B0-----:R-:W-:Y:S02]  /*8e30*/  VIADD R13, R17.reuse, 0x60 ;  /* 0x00000060110d7836 */ /* 0x041fe40000000000 */
[----:B------:R-:W-:Y:S01]  /*8e40*/  VIADD R14, R17, 0x60 ;  /* 0x00000060110e7836 */ /* 0x000fe20000000000 */
[----:B------:R-:W3:Y:S01]  /*8e50*/  LDL R36, [R1+0x5c] ;  /* 0x00005c0001247983 */ /* 0x000ee20000100800 */
[----:B------:R-:W-:Y:S02]  /*8e60*/  IMAD.SHL.U32 R13, R13, 0x40, RZ ;  /* 0x000000400d0d7824 */ /* 0x000fe400078e00ff */
[----:B------:R-:W-:Y:S02]  /*8e70*/  IMAD.SHL.U32 R14, R14, 0x40, RZ ;  /* 0x000000400e0e7824 */ /* 0x000fe400078e00ff */
[----:B------:R-:W-:Y:S01]  /*8e80*/  IMAD.IADD R0, R18, 0x1, R35 ;  /* 0x0000000112007824 */ /* 0x000fe200078e0223 */
[----:B------:R-:W-:-:S02]  /*8e90*/  LOP3.LUT R13, R13, 0x1c0, RZ, 0xc0, !PT ;  /* 0x000001c00d0d7812 */ /* 0x000fc400078ec0ff */
[----:B------:R-:W-:Y:S02]  /*8ea0*/  LOP3.LUT R14, R14, 0x1c0, RZ, 0xc0, !PT ;  /* 0x000001c00e0e7812 */ /* 0x000fe400078ec0ff */
[----:B------:R-:W-:Y:S02]  /*8eb0*/  SHF.R.U32.HI R13, RZ, 0x3, R13 ;  /* 0x00000003ff0d7819 */ /* 0x000fe4000001160d */
[----:B------:R-:W-:-:S04]  /*8ec0*/  LOP3.LUT R0, R14, 0x38, R0, 0xf8, !PT ;  /* 0x000000380e007812 */ /* 0x000fc800078ef800 */
[----:B------:R-:W-:Y:S02]  /*8ed0*/  LOP3.LUT R0, R0, R13, RZ, 0x3c, !PT ;  /* 0x0000000d00007212 */ /* 0x000fe400078e3cff */
[----:B------:R-:W-:Y:S02]  /*8ee0*/  SHF.R.U64 R4, R4, 0x10, R5 ;  /* 0x0000001004047819 */ /* 0x000fe40000001205 */
[--C-:B------:R-:W-:Y:S02]  /*8ef0*/  SHF.R.U64 R8, R8, 0x10, R9.reuse ;  /* 0x0000001008087819 */ /* 0x100fe40000001209 */
[----:B------:R-:W-:Y:S02]  /*8f00*/  SHF.R.U32.HI R9, RZ, 0x10, R9 ;  /* 0x00000010ff097819 */ /* 0x000fe40000011609 */
[----:B------:R-:W-:Y:S02]  /*8f10*/  PRMT R43, R43, 0x5410, R4 ;  /* 0x000054102b2b7816 */ /* 0x000fe40000000004 */
[----:B------:R-:W-:-:S02]  /*8f20*/  SHF.R.U32.HI R31, RZ, 0x10, R11 ;  /* 0x00000010ff1f7819 */ /* 0x000fc4000001160b */
[----:B------:R-:W-:Y:S02]  /*8f30*/  PRMT R45, R45, 0x5410, R8 ;  /* 0x000054102d2d7816 */ /* 0x000fe40000000008 */
[----:B------:R-:W-:Y:S02]  /*8f40*/  SHF.R.U64 R29, R10, 0x10, R11 ;  /* 0x000000100a1d7819 */ /* 0x000fe4000000120b */
[----:B------:R-:W-:Y:S02]  /*8f50*/  PRMT R44, R44, 0x5410, R9 ;  /* 0x000054102c2c7816 */ /* 0x000fe40000000009 */
[----:B------:R-:W-:Y:S02]  /*8f60*/  SHF.R.U32.HI R5, RZ, 0x10, R5 ;  /* 0x00000010ff057819 */ /* 0x000fe40000011605 */
[----:B------:R-:W-:Y:S01]  /*8f70*/  PRMT R31, R21, 0x5410, R31 ;  /* 0x00005410151f7816 */ /* 0x000fe2000000001f */
[----:B------:R-:W-:Y:S01]  /*8f80*/  IMAD.U32 R21, R45, 0x10000, RZ ;  /* 0x000100002d157824 */ /* 0x000fe200078e00ff */
[----:B------:R-:W-:Y:S01]  /*8f90*/  PRMT R42, R42, 0x5410, R5 ;  /* 0x000054102a2a7816 */ /* 0x000fe20000000005 */
[----:B------:R-:W-:Y:S01]  /*8fa0*/  IMAD.U32 R28, R44, 0x10000, RZ ;  /* 0x000100002c1c7824 */ /* 0x000fe200078e00ff */
[----:B------:R-:W-:-:S03]  /*8fb0*/  PRMT R29, R20, 0x5410, R29 ;  /* 0x00005410141d7816 */ /* 0x000fc6000000001d */
[----:B------:R-:W-:Y:S01]  /*8fc0*/  IMAD.U32 R32, R42, 0x10000, RZ ;  /* 0x000100002a207824 */ /* 0x000fe200078e00ff */
[----:B------:R-:W-:Y:S01]  /*8fd0*/  LOP3.LUT R45, R45, 0xffff0000, RZ, 0xc0, !PT ;  /* 0xffff00002d2d7812 */ /* 0x000fe200078ec0ff */
[----:B--2---:R-:W-:-:S04]  /*8fe0*/  IMAD.IADD R3, R12, 0x1, R0 ;  /* 0x000000010c037824 */ /* 0x004fc800078e0200 */
[----:B------:R-:W-:Y:S01]  /*8ff0*/  IMAD R3, R3, 0x2, R2 ;  /* 0x0000000203037824 */ /* 0x000fe200078e0202 */
[----:B---3--:R-:W-:Y:S04]  /*9000*/  LDS.128 R12, [R36+0x8400] ;  /* 0x00840000240c7984 */ /* 0x008fe80000000c00 */
[----:B------:R-:W0:Y:S01]  /*9010*/  LDS.128 R24, [R3+0x8400] ;  /* 0x0084000003187984 */ /* 0x000e220000000c00 */
[--C-:B------:R-:W-:Y:S02]  /*9020*/  SHF.R.U64 R0, R6, 0x10, R7.reuse ;  /* 0x0000001006007819 */ /* 0x100fe40000001207 */
[----:B------:R-:W-:Y:S02]  /*9030*/  SHF.R.U32.HI R7, RZ, 0x10, R7 ;  /* 0x00000010ff077819 */ /* 0x000fe40000011607 */
[----:B------:R-:W-:-:S02]  /*9040*/  PRMT R41, R41, 0x5410, R0 ;  /* 0x0000541029297816 */ /* 0x000fc40000000000 */
[----:B------:R-:W-:Y:S01]  /*9050*/  PRMT R40, R40, 0x5410, R7 ;  /* 0x0000541028287816 */ /* 0x000fe20000000007 */
[C---:B0-----:R-:W-:Y:S01]  /*9060*/  IMAD.U32 R9, R24.reuse, 0x10000, RZ ;  /* 0x0001000018097824 */ /* 0x041fe200078e00ff */
[----:B------:R-:W-:Y:S01]  /*9070*/  LOP3.LUT R10, R24, 0xffff0000, RZ, 0xc0, !PT ;  /* 0xffff0000180a7812 */ /* 0x000fe200078ec0ff */
[C---:B------:R-:W-:Y:S01]  /*9080*/  IMAD.U32 R11, R25.reuse, 0x10000, RZ ;  /* 0x00010000190b7824 */ /* 0x040fe200078e00ff */
[----:B------:R-:W-:Y:S01]  /*9090*/  LOP3.LUT R24, R25, 0xffff0000, RZ, 0xc0, !PT ;  /* 0xffff000019187812 */ /* 0x000fe200078ec0ff */
[----:B------:R-:W-:Y:S02]  /*90a0*/  IMAD.U32 R25, R43, 0x10000, RZ ;  /* 0x000100002b197824 */ /* 0x000fe400078e00ff */
[----:B------:R-:W-:Y:S02]  /*90b0*/  IMAD.U32 R0, R12, 0x10000, RZ ;  /* 0x000100000c007824 */ /* 0x000fe400078e00ff */
[C---:B------:R-:W-:Y:S01]  /*90c0*/  FMUL.FTZ R33, R9.reuse, R25 ;  /* 0x0000001909217220 */ /* 0x040fe20000410000 */
[----:B------:R-:W-:Y:S01]  /*90d0*/  FMUL.FTZ R9, R9, R21 ;  /* 0x0000001509097220 */ /* 0x000fe20000410000 */
[----:B------:R-:W-:-:S02]  /*90e0*/  IMAD.U32 R20, R27, 0x10000, RZ ;  /* 0x000100001b147824 */ /* 0x000fc400078e00ff */
[----:B------:R-:W-:Y:S01]  /*90f0*/  FFMA.FTZ R33, R0, R21, -R33 ;  /* 0x0000001500217223 */ /* 0x000fe20000010821 */
[----:B------:R-:W-:Y:S02]  /*9100*/  IMAD.U32 R21, R40, 0x10000, RZ ;  /* 0x0001000028157824 */ /* 0x000fe400078e00ff */
[----:B------:R-:W-:Y:S01]  /*9110*/  FFMA.FTZ R25, R0, R25, R9 ;  /* 0x0000001900197223 */ /* 0x000fe20000010009 */
[----:B------:R-:W-:Y:S02]  /*9120*/  IMAD.U32 R9, R31, 0x10000, RZ ;  /* 0x000100001f097824 */ /* 0x000fe400078e00ff */
[C---:B------:R-:W-:Y:S01]  /*9130*/  FMUL.FTZ R34, R11.reuse, R32 ;  /* 0x000000200b227220 */ /* 0x040fe20000410000 */
[-C--:B------:R-:W-:Y:S01]  /*9140*/  FMUL.FTZ R0, R11, R28.reuse ;  /* 0x0000001c0b007220 */ /* 0x080fe20000410000 */
[----:B------:R-:W-:Y:S02]  /*9150*/  IMAD.U32 R5, R13, 0x10000, RZ ;  /* 0x000100000d057824 */ /* 0x000fe400078e00ff */
[----:B------:R-:W-:Y:S01]  /*9160*/  FMUL.FTZ R11, R20, R21 ;  /* 0x00000015140b7220 */ /* 0x000fe20000410000 */
[----:B------:R-:W-:Y:S01]  /*9170*/  LOP3.LUT R4, R12, 0xffff0000, RZ, 0xc0, !PT ;  /* 0xffff00000c047812 */ /* 0x000fe200078ec0ff */
[----:B------:R-:W-:Y:S01]  /*9180*/  IMAD.U32 R8, R15, 0x10000, RZ ;  /* 0x000100000f087824 */ /* 0x000fe200078e00ff */
[C---:B------:R-:W-:Y:S01]  /*9190*/  LOP3.LUT R7, R14.reuse, 0xffff0000, RZ, 0xc0, !PT ;  /* 0xffff00000e077812 */ /* 0x040fe200078ec0ff */
[----:B------:R-:W-:Y:S01]  /*91a0*/  IMAD.U32 R6, R14, 0x10000, RZ ;  /* 0x000100000e067824 */ /* 0x000fe200078e00ff */
[----:B------:R-:W-:Y:S01]  /*91b0*/  LOP3.LUT R43, R43, 0xffff0000, RZ, 0xc0, !PT ;  /* 0xffff00002b2b7812 */ /* 0x000fe200078ec0ff */
[----:B------:R-:W-:Y:S01]  /*91c0*/  FMUL.FTZ R20, R20, R9 ;  /* 0x0000000914147220 */ /* 0x000fe20000410000 */
[----:B------:R-:W-:Y:S01]  /*91d0*/  LOP3.LUT R12, R13, 0xffff0000, RZ, 0xc0, !PT ;  /* 0xffff00000d0c7812 */ /* 0x000fe200078ec0ff */
[C---:B------:R-:W-:Y:S01]  /*91e0*/  IMAD.U32 R13, R26.reuse, 0x10000, RZ ;  /* 0x000100001a0d7824 */ /* 0x040fe200078e00ff */
[----:B------:R-:W-:Y:S01]  /*91f0*/  LOP3.LUT R14, R15, 0xffff0000, RZ, 0xc0, !PT ;  /* 0xffff00000f0e7812 */ /* 0x000fe200078ec0ff */
[----:B------:R-:W-:Y:S01]  /*9200*/  FFMA.FTZ R34, R5, R28, -R34 ;  /* 0x0000001c05227223 */ /* 0x000fe20000010822 */
[----:B------:R-:W-:Y:S01]  /*9210*/  LOP3.LUT R15, R26, 0xffff0000, RZ, 0xc0, !PT ;  /* 0xffff00001a0f7812 */ /* 0x000fe200078ec0ff */
[C---:B------:R-:W-:Y:S01]  /*9220*/  FFMA.FTZ R28, R8.reuse, R21, R20 ;  /* 0x00000015081c7223 */ /* 0x040fe20000010014 */
[----:B------:R-:W-:Y:S01]  /*9230*/  LOP3.LUT R26, R27, 0xffff0000, RZ, 0xc0, !PT ;  /* 0xffff00001b1a7812 */ /* 0x000fe200078ec0ff */
[----:B------:R-:W-:Y:S01]  /*9240*/  FFMA.FTZ R27, R8, R9, -R11 ;  /* 0x00000009081b7223 */ /* 0x000fe2000001080b */
[----:B------:R-:W-:Y:S01]  /*9250*/  FMUL.FTZ R11, R10, R43 ;  /* 0x0000002b0a0b7220 */ /* 0x000fe20000410000 */
[----:B------:R-:W-:Y:S01]  /*9260*/  LOP3.LUT R9, R42, 0xffff0000, RZ, 0xc0, !PT ;  /* 0xffff00002a097812 */ /* 0x000fe200078ec0ff */
[----:B------:R-:W-:Y:S01]  /*9270*/  FMUL.FTZ R21, R10, R45 ;  /* 0x0000002d0a157220 */ /* 0x000fe20000410000 */
[----:B------:R-:W-:-:S02]  /*9280*/  IMAD.U32 R8, R41, 0x10000, RZ ;  /* 0x0001000029087824 */ /* 0x000fc400078e00ff */
[----:B------:R-:W-:Y:S01]  /*9290*/  FFMA.FTZ R32, R5, R32, R0 ;  /* 0x0000002005207223 */ /* 0x000fe20000010000 */
[----:B------:R-:W-:Y:S01]  /*92a0*/  LOP3.LUT R5, R44, 0xffff0000, RZ, 0xc0, !PT ;  /* 0xffff00002c057812 */ /* 0x000fe200078ec0ff */
[C---:B------:R-:W-:Y:S01]  /*92b0*/  FFMA.FTZ R10, R4.reuse, R45, -R11 ;  /* 0x0000002d040a7223 */ /* 0x040fe2000001080b */
[----:B------:R-:W-:Y:S01]  /*92c0*/  FFMA.FTZ R20, R4, R43, R21 ;  /* 0x0000002b04147223 */ /* 0x000fe20000010015 */
[----:B------:R-:W-:Y:S02]  /*92d0*/  IMAD.U32 R0, R29, 0x10000, RZ ;  /* 0x000100001d007824 */ /* 0x000fe400078e00ff */
[C---:B------:R-:W-:Y:S01]  /*92e0*/  FMUL.FTZ R11, R24.reuse, R9 ;  /* 0x00000009180b7220 */ /* 0x040fe20000410000 */
[C---:B------:R-:W-:Y:S01]  /*92f0*/  FMUL.FTZ R21, R13.reuse, R8 ;  /* 0x000000080d157220 */ /* 0x040fe20000410000 */
[-C--:B------:R-:W-:Y:S01]  /*9300*/  FMUL.FTZ R24, R24, R5.reuse ;  /* 0x0000000518187220 */ /* 0x080fe20000410000 */
[-C--:B------:R-:W-:Y:S01]  /*9310*/  FMUL.FTZ R13, R13, R0.reuse ;  /* 0x000000000d0d7220 */ /* 0x080fe20000410000 */
[----:B------:R-:W-:Y:S01]  /*9320*/  FFMA.FTZ R11, R12, R5, -R11 ;  /* 0x000000050c0b7223 */ /* 0x000fe2000001080b */
[----:B------:R-:W-:Y:S01]  /*9330*/  FFMA.FTZ R21, R6, R0, -R21 ;  /* 0x0000000006157223 */ /* 0x000fe20000010815 */
[----:B------:R-:W-:-:S02]  /*9340*/  LOP3.LUT R4, R41, 0xffff0000, RZ, 0xc0, !PT ;  /* 0xffff000029047812 */ /* 0x000fc400078ec0ff */
[----:B------:R-:W-:Y:S02]  /*9350*/  LOP3.LUT R0, R29, 0xffff0000, RZ, 0xc0, !PT ;  /* 0xffff00001d007812 */ /* 0x000fe400078ec0ff */
[----:B------:R-:W-:Y:S02]  /*9360*/  LOP3.LUT R5, R40, 0xffff0000, RZ, 0xc0, !PT ;  /* 0xffff000028057812 */ /* 0x000fe400078ec0ff */
[----:B------:R-:W-:Y:S01]  /*9370*/  LOP3.LUT R31, R31, 0xffff0000, RZ, 0xc0, !PT ;  /* 0xffff00001f1f7812 */ /* 0x000fe200078ec0ff */
[----:B------:R-:W-:Y:S01]  /*9380*/  FFMA.FTZ R13, R6, R8, R13 ;  /* 0x00000008060d7223 */ /* 0x000fe2000001000d */
[C---:B------:R-:W-:Y:S01]  /*9390*/  FMUL.FTZ R6, R15.reuse, R4 ;  /* 0x000000040f067220 */ /* 0x040fe20000410000 */
[-C--:B------:R-:W-:Y:S01]  /*93a0*/  FMUL.FTZ R15, R15, R0.reuse ;  /* 0x000000000f0f7220 */ /* 0x080fe20000410000 */
[C---:B------:R-:W-:Y:S01]  /*93b0*/  FMUL.FTZ R29, R26.reuse, R5 ;  /* 0x000000051a1d7220 */ /* 0x040fe20000410000 */
[----:B------:R-:W-:Y:S01]  /*93c0*/  FMUL.FTZ R26, R26, R31 ;  /* 0x0000001f1a1a7220 */ /* 0x000fe20000410000 */
[----:B------:R-:W-:Y:S01]  /*93d0*/  FFMA.FTZ R9, R12, R9, R24 ;  /* 0x000000090c097223 */ /* 0x000fe20000010018 */
        /* <DEDUP_REMOVED lines=14> */
.L_x_1422:
[----:B------:R-:W-:Y:S05]  /*94c0*/  BSYNC B0 ;  /* 0x0000000000007941 */ /* 0x000fea0003800000 */
.L_x_1408:
        /* <DEDUP_REMOVED lines=8> */
.L_x_1405:
[----:B--2---:R-:W-:-:S05]  /*9550*/  IMAD.U32 R0, RZ, RZ, UR37 ;  /* 0x00000025ff007e24 */ /* 0x004fca000f8e00ff */
[----:B------:R-:W-:-:S13]  /*9560*/  ISETP.NE.AND P0, PT, R0, 0x3, PT ;  /* 0x000000030000780c */ /* 0x000fda0003f05270 */
[----:B------:R-:W-:Y:S05]  /*9570*/  @!P0 BRA `(.L_x_1432) ;  /* 0x0000000000048947 */ /* 0x000fea0003800000 */
[----:B------:R-:W-:Y:S01]  /*9580*/  BPT.TRAP 0x1 ;  /* 0x000000040000795c */ /* 0x000fe20000300000 */
.L_x_1432:
[----:B-1----:R-:W-:Y:S01]  /*9590*/  IMAD R15, R16, 0x8, R2 ;  /* 0x00000008100f7824 */ /* 0x002fe200078e0202 */
[----:B------:R-:W-:-:S04]  /*95a0*/  SHF.L.U32 R0, R23, 0x1f, RZ ;  /* 0x0000001f17007819 */ /* 0x000fc800000006ff */
[----:B------:R1:W2:Y:S01]  /*95b0*/  SYNCS.PHASECHK.TRANS64.TRYWAIT P2, [R15+URZ+0x16830], R0 ;  /* 0x016830000f0075a7 */ /* 0x0002a2000804017f */
[----:B------:R-:W-:Y:S05]  /*95c0*/  @!P0 BRA `(.L_x_1433) ;  /* 0x0000000000048947 */ /* 0x000fea0003800000 */
[----:B------:R-:W-:Y:S01]  /*95d0*/  BPT.TRAP 0x1 ;  /* 0x000000040000795c */ /* 0x000fe20000300000 */
.L_x_1433:
[----:B---3--:R-:W3:Y:S02]  /*95e0*/  S2R R3, SR_TID.X ;  /* 0x0000000000037919 */ /* 0x008ee40000002100 */
[----:B---3--:R-:W-:-:S04]  /*95f0*/  LOP3.LUT R3, R3, 0x7f, RZ, 0xc0, !PT ;  /* 0x0000007f03037812 */ /* 0x008fc800078ec0ff */
[----:B------:R-:W-:Y:S01]  /*9600*/  ISETP.NE.AND P1, PT, R3, RZ, PT ;  /* 0x000000ff0300720c */ /* 0x000fe20003f25270 */
[----:B--2---:R-:W-:-:S12]  /*9610*/  @P2 BRA `(.L_x_1434) ;  /* 0x0000000000082947 */ /* 0x004fd80003800000 */
[----:B------:R-:W2:Y:S02]  /*9620*/  SYNCS.PHASECHK.TRANS64.TRYWAIT P2, [R15+URZ+0x16830], R0 ;  /* 0x016830000f0075a7 */ /* 0x000ea4000804017f */
[----:B--2---:R-:W-:Y:S05]  /*9630*/  @!P2 BRA `(.L_x_1435) ;  /* 0x00000170004ca947 */ /* 0x004fea0003800000 */
.L_x_1434:
[----:B------:R-:W-:Y:S05]  /*9640*/  WARPSYNC.ALL ;  /* 0x0000000000007948 */ /* 0x000fea0003800000 */
[----:B-12---:R-:W-:Y:S01]  /*9650*/  VIADD R0, R2, 0xe400 ;  /* 0x0000e40002007836 */ /* 0x006fe20000000000 */
[----:B------:R-:W-:Y:S01]  /*9660*/  LOP3.LUT R6, R30, 0x10000, RZ, 0xfc, !PT ;  /* 0x000100001e067812 */ /* 0x000fe200078efcff */
[----:B------:R-:W-:Y:S01]  /*9670*/  IMAD.MOV.U32 R7, RZ, RZ, 0x40000040 ;  /* 0x40000040ff077424 */ /* 0x000fe200078e00ff */
[----:B------:R-:W-:Y:S02]  /*9680*/  ULDC UR30, c[0x0][0x9dc] ;  /* 0x00027700001e7ab9 */ /* 0x000fe40000000800 */
[----:B------:R-:W-:-:S04]  /*9690*/  SHF.R.U32.HI R0, RZ, 0x4, R0 ;  /* 0x00000004ff007819 */ /* 0x000fc80000011600 */
[----:B------:R-:W-:-:S04]  /*96a0*/  LOP3.LUT R0, R0, 0x3fff, RZ, 0xc0, !PT ;  /* 0x00003fff00007812 */ /* 0x000fc800078ec0ff */
[----:B------:R-:W-:Y:S01]  /*96b0*/  LOP3.LUT R3, R0, 0x10000, RZ, 0xfc, !PT ;  /* 0x0001000000037812 */ /* 0x000fe200078efcff */
[----:B------:R-:W-:-:S04]  /*96c0*/  IMAD.MOV.U32 R5, RZ, RZ, 0x40000040 ;  /* 0x40000040ff057424 */ /* 0x000fc800078e00ff */
[----:B------:R-:W-:Y:S01]  /*96d0*/  IMAD R4, R16, 0x400, R3 ;  /* 0x0000040010047824 */ /* 0x000fe200078e0203 */
[C---:B------:R-:W-:Y:S01]  /*96e0*/  R2UR UR4, R6.reuse ;  /* 0x00000000060472ca */ /* 0x040fe200000e0000 */
[----:B0----5:R-:W-:Y:S01]  /*96f0*/  WARPGROUP.ARRIVE ;  /* 0x00000000000079c5 */ /* 0x021fe20000000000 */
[----:B------:R-:W-:Y:S01]  /*9700*/  R2UR UR5, R7 ;  /* 0x00000000070572ca */ /* 0x000fe200000e0000 */
[----:B------:R-:W-:Y:S01]  /*9710*/  VIADD R156, R6, 0x2 ;  /* 0x00000002069c7836 */ /* 0x000fe20000000000 */
[C---:B------:R-:W-:Y:S01]  /*9720*/  R2UR UR6, R4.reuse ;  /* 0x00000000040672ca */ /* 0x040fe200000e0000 */
[----:B------:R-:W-:Y:S01]  /*9730*/  IMAD.MOV.U32 R157, RZ, RZ, 0x40000040 ;  /* 0x40000040ff9d7424 */ /* 0x000fe200078e00ff */
[----:B------:R-:W-:Y:S01]  /*9740*/  R2UR UR7, R5 ;  /* 0x00000000050772ca */ /* 0x000fe200000e0000 */
[----:B------:R-:W-:Y:S01]  /*9750*/  IMAD.MOV.U32 R9, RZ, RZ, 0x40000040 ;  /* 0x40000040ff097424 */ /* 0x000fe200078e00ff */
[----:B------:R0:W-:Y:S01]  /*9760*/  STL [R1+0x1c], R3 ;  /* 0x00001c0301007387 */ /* 0x0001e20000100800 */
[----:B------:R-:W-:-:S02]  /*9770*/  VIADD R8, R4, 0x2 ;  /* 0x0000000204087836 */ /* 0x000fc40000000000 */
[----:B------:R-:W-:Y:S01]  /*9780*/  VIADD R154, R6, 0x4 ;  /* 0x00000004069a7836 */ /* 0x000fe20000000000 */
[----:B------:R-:W2:Y:S01]  /*9790*/  LDL R112, [R1+0x3c] ;  /* 0x00003c0001707983 */ /* 0x000ea20000100800 */
[----:B------:R-:W-:-:S03]  /*97a0*/  IMAD.MOV.U32 R155, RZ, RZ, 0x40000040 ;  /* 0x40000040ff9b7424 */ /* 0x000fc600078e00ff */
[----:B------:R-:W2:Y:S03]  /*97b0*/  LDL R108, [R1+0x18] ;  /* 0x00001800016c7983 */ /* 0x000ea60000100800 */
[----:B------:R-:W-:Y:S01]  /*97c0*/  HGMMA.64x128x16.F32.BF16 R24, gdesc[UR4], RZ, !UPT, gsb0 ;  /* 0x01e00000041879f0 */ /* 0x000fe2000c0018ff */
[----:B------:R-:W-:Y:S01]  /*97d0*/  R2UR UR4, R156 ;  /* 0x000000009c0472ca */ /* 0x000fe200000e0000 */
[----:B------:R-:W3:Y:S01]  /*97e0*/  LDL R109, [R1+0xc] ;  /* 0x00000c00016d7983 */ /* 0x000ee20000100800 */
[----:B------:R-:W-:Y:S02]  /*97f0*/  R2UR UR5, R157 ;  /* 0x000000009d0572ca */ /* 0x000fe400000e0000 */
[----:B------:R-:W-:Y:S01]  /*9800*/  R2UR UR6, R8 ;  /* 0x00000000080672ca */ /* 0x000fe200000e0000 */
[----:B------:R-:W4:Y:S01]  /*9810*/  LDL R111, [R1+0x8] ;  /* 0x00000800016f7983 */ /* 0x000f220000100800 */
[----:B------:R-:W-:Y:S01]  /*9820*/  R2UR UR7, R9 ;  /* 0x00000000090772ca */ /* 0x000fe200000e0000 */
[----:B------:R-:W-:-:S02]  /*9830*/  VIADD R8, R4, 0x4 ;  /* 0x0000000404087836 */ /* 0x000fc40000000000 */
[----:B------:R-:W-:Y:S01]  /*9840*/  IMAD.MOV.U32 R9, RZ, RZ, 0x40000040 ;  /* 0x40000040ff097424 */ /* 0x000fe200078e00ff */
[----:B------:R-:W4:Y:S01]  /*9850*/  LDL R110, [R1+0x4] ;  /* 0x00000400016e7983 */ /* 0x000f220000100800 */
[----:B------:R-:W-:Y:S02]  /*9860*/  WARPGROUP.DEPBAR.LE gsb0, 0x0 ;  /* 0x00008000000079c5 */ /* 0x000fe40000010000 */
[----:B------:R-:W-:-:S06]  /*9870*/  WARPGROUP.ARRIVE ;  /* 0x00000000000079c5 */ /* 0x000fcc0000000000 */
[----:B------:R-:W-:Y:S01]  /*9880*/  HGMMA.64x128x16.F32.BF16 R24, gdesc[UR4], R24, gsb0 ;  /* 0x01e00000041879f0 */ /* 0x000fe20008001818 */
[----:B------:R-:W-:Y:S02]  /*9890*/  R2UR UR4, R154 ;  /* 0x000000009a0472ca */ /* 0x000fe400000e0000 */
[----:B------:R-:W-:Y:S02]  /*98a0*/  R2UR UR5, R155 ;  /* 0x000000009b0572ca */ /* 0x000fe400000e0000 */
[----:B------:R-:W-:Y:S02]  /*98b0*/  R2UR UR6, R8 ;  /* 0x00000000080672ca */ /* 0x000fe400000e0000 */
[----:B------:R-:W-:Y:S01]  /*98c0*/  R2UR UR7, R9 ;  /* 0x00000000090772ca */ /* 0x000fe200000e0000 */
[----:B------:R-:W-:Y:S02]  /*98d0*/  VIADD R8, R6, 0x6 ;  /* 0x0000000606087836 */ /* 0x000fe40000000000 */
[----:B------:R-:W-:-:S02]  /*98e0*/  VIADD R4, R4, 0x6 ;  /* 0x0000000604047836 */ /* 0x000fc40000000000 */
[----:B------:R-:W-:Y:S02]  /*98f0*/  IMAD.MOV.U32 R9, RZ, RZ, 0x40000040 ;  /* 0x40000040ff097424 */ /* 0x000fe400078e00ff */
[----:B------:R-:W-:Y:S01]  /*9900*/  IMAD.MOV.U32 R5, RZ, RZ, 0x40000040 ;  /* 0x40000040ff057424 */ /* 0x000fe200078e00ff */
[----:B------:R-:W-:Y:S02]  /*9910*/  WARPGROUP.DEPBAR.LE gsb0, 0x0 ;  /* 0x00008000000079c5 */ /* 0x000fe40000010000 */
[----:B------:R-:W-:-:S06]  /*9920*/  WARPGROUP.ARRIVE ;  /* 0x00000000000079c5 */ /* 0x000fcc0000000000 */
[----:B------:R-:W-:Y:S01]  /*9930*/  HGMMA.64x128x16.F32.BF16 R24, gdesc[UR4], R24, gsb0 ;  /* 0x01e00000041879f0 */ /* 0x000fe20008001818 */
[----:B------:R-:W-:Y:S02]  /*9940*/  R2UR UR4, R8 ;  /* 0x00000000080472ca */ /* 0x000fe400000e0000 */
[----:B------:R-:W-:Y:S02]  /*9950*/  R2UR UR5, R9 ;  /* 0x00000000090572ca */ /* 0x000fe400000e0000 */
[----:B------:R-:W-:Y:S02]  /*9960*/  R2UR UR6, R4 ;  /* 0x00000000040672ca */ /* 0x000fe400000e0000 */
[----:B------:R-:W-:Y:S01]  /*9970*/  R2UR UR7, R5 ;  /* 0x00000000050772ca */ /* 0x000fe200000e0000 */
[----:B------:R-:W-:Y:S02]  /*9980*/  WARPGROUP.DEPBAR.LE gsb0, 0x0 ;  /* 0x00008000000079c5 */ /* 0x000fe40000010000 */
[----:B------:R-:W-:-:S10]  /*9990*/  WARPGROUP.ARRIVE ;  /* 0x00000000000079c5 */ /* 0x000fd40000000000 */
[----:B------:R-:W-:Y:S01]  /*99a0*/  HGMMA.64x128x16.F32.BF16 R24, gdesc[UR4], R24, gsb0 ;  /* 0x01e00000041879f0 */ /* 0x000fe20008001818 */
[----:B------:R-:W-:Y:S01]  /*99b0*/  ULDC UR4, c[0x0][0x9d8] ;  /* 0x0002760000047ab9 */ /* 0x000fe20000000800 */
[----:B------:R-:W-:Y:S01]  /*99c0*/  @!P1 VIADD R15, R15, 0x16840 ;  /* 0x000168400f0f9836 */ /* 0x000fe20000000000 */
[----:B------:R-:W-:Y:S02]  /*99d0*/  ULDC.64 UR6, c[0x0][0x9e0] ;  /* 0x0002780000067ab9 */ /* 0x000fe40000000a00 */
[----:B------:R-:W-:Y:S02]  /*99e0*/  UISETP.GE.AND UP0, UPT, UR7, 0x1, UPT ;  /* 0x000000010700788c */ /* 0x000fe4000bf06270 */
[----:B------:R-:W-:-:S04]  /*99f0*/  @!P1 PRMT R15, RZ, 0x654, R15 ;  /* 0x00000654ff0f9816 */ /* 0x000fc8000000000f */
[----:B------:R-:W-:Y:S01]  /*9a00*/  PLOP3.LUT P3, PT, PT, PT, UP0, 0x40, 0x0 ;  /* 0x000000000000781c */ /* 0x000fe20003f6e808 */
[----:B------:R-:W-:Y:S01]  /*9a10*/  ULOP3.LUT UR30, URZ, UR30, URZ, 0x33, !UPT ;  /* 0x0000001e3f1e7292 */ /* 0x000fe2000f8e333f */
[----:B------:R-:W-:Y:S02]  /*9a20*/  WARPGROUP.DEPBAR.LE gsb0, 0x0 ;  /* 0x00008000000079c5 */ /* 0x000fe40000010000 */
[----:B------:R-:W-:Y:S01]  /*9a30*/  FMUL.FTZ R96, R41, UR4 ;  /* 0x0000000429607c20 */ /* 0x000fe20008410000 */
[----:B------:R1:W-:Y:S01]  /*9a40*/  @!P1 SYNCS.ARRIVE.TRANS64.RED.A1T0 RZ, [R15+URZ], RZ ;  /* 0x000000ff0fff99a7 */ /* 0x0003e2000810043f */
[----:B------:R-:W0:Y:S01]  /*9a50*/  LDC R41, c[0x0][0x448] ;  /* 0x00011200ff297b82 */ /* 0x000e220000000800 */
[----:B------:R-:W-:Y:S01]  /*9a60*/  FMUL.FTZ R21, R25, UR4 ;  /* 0x0000000419157c20 */ /* 0x000fe20008410000 */
[----:B------:R-:W-:Y:S01]  /*9a70*/  FMUL.FTZ R25, R46, UR4 ;  /* 0x000000042e197c20 */ /* 0x000fe20008410000 */
[----:B------:R-:W-:Y:S01]  /*9a80*/  FMUL.FTZ R101, R48, UR4 ;  /* 0x0000000430657c20 */ /* 0x000fe20008410000 */
[----:B0-----:R-:W-:-:S13]  /*9a90*/  ISETP.NE.AND P2, PT, R41, 0x1, PT ;  /* 0x000000012900780c */ /* 0x001fda0003f45270 */
[----:B------:R-:W0:Y:S08]  /*9aa0*/  @P2 LDC R46, c[0x0][0x44c] ;  /* 0x00011300ff2e2b82 */ /* 0x000e300000000800 */
[----:B------:R-:W1:Y:S01]  /*9ab0*/  @P2 LDC R48, c[0x0][0x450] ;  /* 0x00011400ff302b82 */ /* 0x000e620000000800 */
[----:B------:R-:W-:Y:S01]  /*9ac0*/  FMUL.FTZ R12, R35, UR4 ;  /* 0x00000004230c7c20 */ /* 0x000fe20008410000 */
[----:B------:R-:W-:Y:S01]  /*9ad0*/  FMUL.FTZ R35, R66, UR4 ;  /* 0x0000000442237c20 */ /* 0x000fe20008410000 */
[----:B------:R-:W-:Y:S01]  /*9ae0*/  FMUL.FTZ R66, R68, UR4 ;  /* 0x0000000444427c20 */ /* 0x000fe20008410000 */
[----:B------:R-:W-:Y:S01]  /*9af0*/  FMUL.FTZ R68, R73, UR4 ;  /* 0x0000000449447c20 */ /* 0x000fe20008410000 */
[----:B------:R-:W-:Y:S01]  /*9b00*/  FMUL.FTZ R73, R77, UR4 ;  /* 0x000000044d497c20 */ /* 0x000fe20008410000 */
[----:B--2---:R-:W-:-:S02]  /*9b10*/  IMAD.IADD R77, R112, 0x1, R108 ;  /* 0x00000001704d7824 */ /* 0x004fc400078e026c */
[----:B------:R-:W-:Y:S01]  /*9b20*/  FMUL.FTZ R98, R45, UR4 ;  /* 0x000000042d627c20 */ /* 0x000fe20008410000 */
[----:B------:R-:W-:Y:S01]  /*9b30*/  FMUL.FTZ R3, R26, UR4 ;  /* 0x000000041a037c20 */ /* 0x000fe20008410000 */
[----:B0-----:R-:W-:-:S04]  /*9b40*/  @P2 IMAD.HI.U32 R45, R77, R46, RZ ;  /* 0x0000002e4d2d2227 */ /* 0x001fc800078e00ff */
[----:B------:R-:W-:Y:S01]  /*9b50*/  FMUL.FTZ R26, R47, UR4 ;  /* 0x000000042f1a7c20 */ /* 0x000fe20008410000 */
[----:B------:R-:W-:Y:S01]  /*9b60*/  FMUL.FTZ R41, R78, UR4 ;  /* 0x000000044e297c20 */ /* 0x000fe20008410000 */
[----:B-1----:R-:W-:Y:S01]  /*9b70*/  @P2 SHF.R.U32.HI R77, RZ, R48, R45 ;  /* 0x00000030ff4d2219 */ /* 0x002fe2000001162d */
[----:B------:R-:W-:Y:S02]  /*9b80*/  IMAD.MOV.U32 R45, RZ, RZ, -0x80 ;  /* 0xffffff80ff2d7424 */ /* 0x000fe400078e00ff */
[----:B------:R-:W-:Y:S02]  /*9b90*/  FMUL.FTZ R95, R36, UR4 ;  /* 0x00000004245f7c20 */ /* 0x000fe40008410000 */
[----:B------:R-:W0:Y:S01]  /*9ba0*/  SHFL.IDX PT, R47, R77, RZ, 0x1c1f ;  /* 0x001c1fff4d2f7589 */ /* 0x000e2200000e0000 */
[----:B------:R-:W-:Y:S02]  /*9bb0*/  IMAD R78, R92, R45, 0x80 ;  /* 0x000000805c4e7424 */ /* 0x000fe400078e022d */
        /* <DEDUP_REMOVED lines=51> */
[----:B---3--:R-:W-:Y:S01]  /*9ef0*/  IMAD R46, R109, -0x2, R46 ;  /* 0xfffffffe6d2e7824 */ /* 0x008fe200078e022e */
[----:B------:R-:W1:Y:S01]  /*9f00*/  MUFU.TANH R0, R0 ;  /* 0x0000000000007308 */ /* 0x000e620000002400 */
[----:B----4-:R-:W-:-:S03]  /*9f10*/  IMAD.IADD R80, R111, 0x1, R78 ;  /* 0x000000016f507824 */ /* 0x010fc600078e024e */
[----:B------:R-:W-:-:S04]  /*9f20*/  IADD3 R46, -R110, R46, R111 ;  /* 0x0000002e6e2e7210 */ /* 0x000fc80007ffe16f */
[----:B------:R-:W2:Y:S01]  /*9f30*/  MUFU.TANH R21, R21 ;  /* 0x0000001500157308 */ /* 0x000ea20000002400 */
[----:B------:R-:W-:-:S07]  /*9f40*/  IMAD R80, R109, -0x2, R80 ;  /* 0xfffffffe6d507824 */ /* 0x000fce00078e0250 */
[----:B------:R-:W3:Y:S01]  /*9f50*/  MUFU.TANH R3, R3 ;  /* 0x0000000300037308 */ /* 0x000ee20000002400 */
[----:B------:R-:W-:-:S07]  /*9f60*/  VIADD R81, R46, UR6 ;  /* 0x000000062e517c36 */ /* 0x000fce0008000000 */
        /* <DEDUP_REMOVED lines=59> */
[----:B------:R0:W1:Y:S08]  /*a320*/  MUFU.TANH R15, R86 ;  /* 0x00000056000f7308 */ /* 0x0000700000002400 */
[----:B------:R-:W1:Y:S01]  /*a330*/  MUFU.TANH R45, R45 ;  /* 0x0000002d002d7308 */ /* 0x000e620000002400 */
[----:B------:R-:W-:Y:S01]  /*a340*/  VIADD R82, R46, UR30 ;  /* 0x0000001e2e527c36 */ /* 0x000fe20008000000 */
[----:B------:R-:W-:-:S02]  /*a350*/  LEA R79, R92, 0xffffff80, 0x7 ;  /* 0xffffff805c4f7811 */ /* 0x000fc400078e38ff */
[----:B0-----:R-:W-:Y:S01]  /*a360*/  VIADDMNMX R83, R47, R81, R80, PT ;  /* 0x000000512f537246 */ /* 0x001fe20003800150 */
[----:B------:R-:W-:Y:S01]  /*a370*/  IMAD.IADD R85, R82, 0x1, R47 ;  /* 0x0000000152557824 */ /* 0x000fe200078e022f */
[----:B--234-:R-:W-:Y:S06]  /*a380*/  @P3 BRA `(.L_x_1436) ;  /* 0x0000000000583947 */ /* 0x01cfec0003800000 */
[----:B------:R-:W-:Y:S01]  /*a390*/  IADD3 R46, -R110, R111, R47 ;  /* 0x0000006f6e2e7210 */ /* 0x000fe20007ffe12f */
[----:B------:R-:W-:Y:S03]  /*a3a0*/  BSSY B0, `(.L_x_1437) ;  /* 0x0000010000007945 */ /* 0x000fe60003800000 */
        /* <DEDUP_REMOVED lines=10> */
.L_x_1438:
[----:B------:R-:W-:-:S06]  /*a450*/  UISETP.NE.AND UP1, UPT, UR7, 0x1, UPT ;  /* 0x000000010700788c */ /* 0x000fcc000bf25270 */
[----:B------:R-:W-:-:S05]  /*a460*/  PLOP3.LUT P3, PT, PT, PT, UP1, 0x80, 0x0 ;  /* 0x000000000000781c */ /* 0x000fca0003f6f018 */
[----:B------:R-:W-:-:S08]  /*a470*/  @UP1 ULDC.64 UR4, c[0x0][0x9e8] ;  /* 0x00027a0000041ab9 */ /* 0x000fd00000000a00 */
[----:B------:R-:W-:-:S05]  /*a480*/  @P3 IMAD.HI.U32 R47, R46, UR4, RZ ;  /* 0x000000042e2f3c27 */ /* 0x000fca000f8e00ff */
[----:B------:R-:W-:-:S07]  /*a490*/  @P3 SHF.R.U32.HI R46, RZ, UR5, R47 ;  /* 0x00000005ff2e3c19 */ /* 0x000fce000801162f */
.L_x_1439:
[----:B------:R-:W-:Y:S05]  /*a4a0*/  BSYNC B0 ;  /* 0x0000000000007941 */ /* 0x000fea0003800000 */
.L_x_1437:
[----:B------:R-:W-:-:S04]  /*a4b0*/  IMAD R46, R46, UR7, -R79 ;  /* 0x000000072e2e7c24 */ /* 0x000fc8000f8e0a4f */
[----:B------:R-:W-:-:S05]  /*a4c0*/  IMAD R46, R109, -0x2, R46 ;  /* 0xfffffffe6d2e7824 */ /* 0x000fca00078e022e */
[----:B------:R-:W-:Y:S02]  /*a4d0*/  VIMNMX R85, R85, R46, !PT ;  /* 0x0000002e55557248 */ /* 0x000fe40007fe0100 */
[----:B------:R-:W-:-:S07]  /*a4e0*/  VIADDMNMX R83, R46, UR7, R83, PT ;  /* 0x000000072e537c46 */ /* 0x000fce000b800153 */
.L_x_1436:
[----:B------:R-:W2:Y:S01]  /*a4f0*/  LDL.LU R86, [R1] ;  /* 0x0000000001567983 */ /* 0x000ea20000300800 */
[C---:B------:R-:W-:Y:S02]  /*a500*/  ISETP.GE.AND P3, PT, R78.reuse, 0x2, PT ;  /* 0x000000024e00780c */ /* 0x040fe40003f66270 */
[----:B------:R-:W-:Y:S01]  /*a510*/  ISETP.GE.AND P5, PT, R78, 0x9, PT ;  /* 0x000000094e00780c */ /* 0x000fe20003fa6270 */
[----:B------:R-:W0:Y:S01]  /*a520*/  SHFL.IDX PT, R77, R77, 0x1, 0x1c1f ;  /* 0x003c1f004d4d7f89 */ /* 0x000e2200000e0000 */
[----:B------:R-:W-:-:S04]  /*a530*/  ISETP.GT.AND P4, PT, R85, 0x1, !P3 ;  /* 0x000000015500780c */ /* 0x000fc80005f84270 */
[----:B------:R-:W-:-:S04]  /*a540*/  ISETP.LT.OR P4, PT, R83, 0x2, P4 ;  /* 0x000000025300780c */ /* 0x000fc80002781670 */
[----:B------:R-:W-:Y:S02]  /*a550*/  FSEL R21, R21, -INF , !P4 ;  /* 0xff80000015157808 */ /* 0x000fe40006000000 */
[----:B------:R-:W-:-:S04]  /*a560*/  ISETP.GT.AND P4, PT, R85, 0x8, !P5 ;  /* 0x000000085500780c */ /* 0x000fc80006f84270 */
[----:B------:R-:W-:-:S04]  /*a570*/  ISETP.LT.OR P4, PT, R83, 0x9, P4 ;  /* 0x000000095300780c */ /* 0x000fc80002781670 */
[----:B------:R-:W-:Y:S02]  /*a580*/  FSEL R46, R89, -INF , !P4 ;  /* 0xff800000592e7808 */ /* 0x000fe40006000000 */
[----:B--2---:R-:W-:-:S04]  /*a590*/  LOP3.LUT R86, R86, 0xfffffffd, RZ, 0xc0, !PT ;  /* 0xfffffffd56567812 */ /* 0x004fc800078ec0ff */
[----:B------:R-:W-:Y:S02]  /*a5a0*/  @P5 LOP3.LUT R86, R86, 0x2, RZ, 0xfc, !PT ;  /* 0x0000000256565812 */ /* 0x000fe400078efcff */
[----:B------:R-:W-:Y:S02]  /*a5b0*/  ISETP.GE.AND P5, PT, R78, 0xa, PT ;  /* 0x0000000a4e00780c */ /* 0x000fe40003fa6270 */
[----:B------:R-:W-:Y:S02]  /*a5c0*/  LOP3.LUT R86, R86, 0xfffffffb, RZ, 0xc0, !PT ;  /* 0xfffffffb56567812 */ /* 0x000fe400078ec0ff */
[----:B------:R-:W-:-:S04]  /*a5d0*/  ISETP.GT.AND P4, PT, R85, 0x9, !P5 ;  /* 0x000000095500780c */ /* 0x000fc80006f84270 */
[----:B------:R-:W-:-:S04]  /*a5e0*/  ISETP.LT.OR P4, PT, R83, 0xa, P4 ;  /* 0x0000000a5300780c */ /* 0x000fc80002781670 */
[----:B------:R-:W-:Y:S02]  /*a5f0*/  FSEL R47, R88, -INF , !P4 ;  /* 0xff800000582f7808 */ /* 0x000fe40006000000 */
        /* <DEDUP_REMOVED lines=160> */
[----:B------:R-:W-:Y:S02]  /*b000*/  ISETP.GE.AND P6, PT, R78, 0x1, PT ;  /* 0x000000014e00780c */ /* 0x000fe40003fc6270 */
[----:B0-----:R-:W-:-:S11]  /*b010*/  VIADDMNMX R75, R77, R81, R80, PT ;  /* 0x000000514d4b7246 */ /* 0x001fd60003800150 */
[----:B------:R-:W-:Y:S02]  /*b020*/  @P6 LOP3.LUT R86, R86, 0x1, RZ, 0xfc, !PT ;  /* 0x0000000156566812 */ /* 0x000fe400078efcff */
[----:B------:R-:W-:Y:S02]  /*b030*/  ISETP.GT.AND P6, PT, R85, RZ, !P6 ;  /* 0x000000ff5500720c */ /* 0x000fe400077c4270 */
[----:B------:R-:W-:Y:S02]  /*b040*/  LOP3.LUT R86, R86, 0xefffffff, RZ, 0xc0, !PT ;  /* 0xefffffff56567812 */ /* 0x000fe400078ec0ff */
[----:B------:R-:W-:-:S04]  /*b050*/  ISETP.LT.OR P6, PT, R83, 0x1, P6 ;  /* 0x000000015300780c */ /* 0x000fc800037c1670 */
[----:B-1----:R-:W-:Y:S02]  /*b060*/  FSEL R84, R0, -INF , !P6 ;  /* 0xff80000000547808 */ /* 0x002fe40007000000 */
[----:B------:R-:W-:-:S13]  /*b070*/  ISETP.GE.AND P6, PT, R78, 0x7a, PT ;  /* 0x0000007a4e00780c */ /* 0x000fda0003fc6270 */
[----:B------:R-:W-:Y:S02]  /*b080*/  @P6 LOP3.LUT R86, R86, 0x10000000, RZ, 0xfc, !PT ;  /* 0x1000000056566812 */ /* 0x000fe400078efcff */
[----:B------:R-:W-:-:S03]  /*b090*/  ISETP.GT.AND P6, PT, R85, 0x79, !P6 ;  /* 0x000000795500780c */ /* 0x000fc600077c4270 */
[----:B------:R0:W-:Y:S01]  /*b0a0*/  STL [R1], R86 ;  /* 0x0000005601007387 */ /* 0x0001e20000100800 */
[----:B------:R-:W-:-:S04]  /*b0b0*/  ISETP.LT.OR P6, PT, R83, 0x7a, P6 ;  /* 0x0000007a5300780c */ /* 0x000fc800037c1670 */
[----:B------:R-:W-:Y:S01]  /*b0c0*/  FSEL R0, R76, -INF , !P6 ;  /* 0xff8000004c007808 */ /* 0x000fe20007000000 */
[----:B------:R-:W-:Y:S01]  /*b0d0*/  IMAD.IADD R76, R82, 0x1, R77 ;  /* 0x00000001524c7824 */ /* 0x000fe200078e024d */
[----:B------:R-:W-:-:S13]  /*b0e0*/  PLOP3.LUT P6, PT, PT, PT, UP0, 0x40, 0x0 ;  /* 0x000000000000781c */ /* 0x000fda0003fce808 */
[----:B0-----:R-:W-:Y:S05]  /*b0f0*/  @P6 BRA `(.L_x_1440) ;  /* 0x0000000000606947 */ /* 0x001fea0003800000 */
        /* <DEDUP_REMOVED lines=13> */
.L_x_1442:
[----:B------:R-:W-:-:S06]  /*b1d0*/  UISETP.NE.AND UP1, UPT, UR7, 0x1, UPT ;  /* 0x000000010700788c */ /* 0x000fcc000bf25270 */
[----:B------:R-:W-:-:S05]  /*b1e0*/  PLOP3.LUT P6, PT, PT, PT, UP1, 0x80, 0x0 ;  /* 0x000000000000781c */ /* 0x000fca0003fcf018 */
[----:B------:R-:W-:-:S08]  /*b1f0*/  @UP1 ULDC.64 UR4, c[0x0][0x9e8] ;  /* 0x00027a0000041ab9 */ /* 0x000fd00000000a00 */
[----:B------:R-:W-:Y:S01]  /*b200*/  @P6 IMAD.HI.U32 R77, R78, UR4, RZ ;  /* 0x000000044e4d6c27 */ /* 0x000fe2000f8e00ff */
[----:B------:R-:W-:-:S13]  /*b210*/  PLOP3.LUT P6, PT, PT, PT, UP1, 0x80, 0x0 ;  /* 0x000000000000781c */ /* 0x000fda0003fcf018 */
[----:B------:R-:W-:-:S07]  /*b220*/  @P6 SHF.R.U32.HI R78, RZ, UR5, R77 ;  /* 0x00000005ff4e6c19 */ /* 0x000fce000801164d */
.L_x_1443:
[----:B------:R-:W-:Y:S05]  /*b230*/  BSYNC B0 ;  /* 0x0000000000007941 */ /* 0x000fea0003800000 */
.L_x_1441:
[----:B------:R-:W-:-:S04]  /*b240*/  IMAD R78, R78, UR7, -R79 ;  /* 0x000000074e4e7c24 */ /* 0x000fc8000f8e0a4f */
[----:B------:R-:W-:-:S05]  /*b250*/  IMAD R78, R109, -0x2, R78 ;  /* 0xfffffffe6d4e7824 */ /* 0x000fca00078e024e */
[----:B------:R-:W-:Y:S02]  /*b260*/  VIMNMX R76, R76, R78, !PT ;  /* 0x0000004e4c4c7248 */ /* 0x000fe40007fe0100 */
[----:B------:R-:W-:-:S07]  /*b270*/  VIADDMNMX R75, R78, UR7, R75, PT ;  /* 0x000000074e4b7c46 */ /* 0x000fce000b80014b */
.L_x_1440:
[----:B------:R-:W-:Y:S01]  /*b280*/  ISETP.GT.AND P3, PT, R76, 0x1, !P3 ;  /* 0x000000014c00780c */ /* 0x000fe20005f64270 */
[----:B------:R-:W-:Y:S01]  /*b290*/  ULDC UR41, c[0x0][0x988] ;  /* 0x0002620000297ab9 */ /* 0x000fe20000000800 */
[----:B------:R-:W-:Y:S02]  /*b2a0*/  LOP3.LUT P6, RZ, R86, 0x2000000, RZ, 0xc0, !PT ;  /* 0x0200000056ff7812 */ /* 0x000fe400078cc0ff */
[----:B------:R-:W-:Y:S02]  /*b2b0*/  ISETP.LT.OR P3, PT, R75, 0x2, P3 ;  /* 0x000000024b00780c */ /* 0x000fe40001f61670 */
[----:B------:R-:W-:Y:S02]  /*b2c0*/  ISETP.GT.AND P4, PT, R76, 0x71, !P4 ;  /* 0x000000714c00780c */ /* 0x000fe40006784270 */
[----:B------:R-:W-:Y:S02]  /*b2d0*/  FSEL R4, R4, -INF , !P3 ;  /* 0xff80000004047808 */ /* 0x000fe40005800000 */
[----:B------:R-:W-:-:S02]  /*b2e0*/  LOP3.LUT P3, RZ, R86, 0x2, RZ, 0xc0, !PT ;  /* 0x0000000256ff7812 */ /* 0x000fc4000786c0ff */
[C---:B------:R-:W-:Y:S02]  /*b2f0*/  ISETP.GT.AND P5, PT, R76.reuse, 0x78, !P5 ;  /* 0x000000784c00780c */ /* 0x040fe40006fa4270 */
[----:B------:R-:W-:Y:S02]  /*b300*/  ISETP.GT.AND P3, PT, R76, 0x8, !P3 ;  /* 0x000000084c00780c */ /* 0x000fe40005f64270 */
[C---:B------:R-:W-:Y:S02]  /*b310*/  ISETP.LT.OR P4, PT, R75.reuse, 0x72, P4 ;  /* 0x000000724b00780c */ /* 0x040fe40002781670 */
[C---:B------:R-:W-:Y:S02]  /*b320*/  ISETP.LT.OR P3, PT, R75.reuse, 0x9, P3 ;  /* 0x000000094b00780c */ /* 0x040fe40001f61670 */
[----:B------:R-:W-:Y:S02]  /*b330*/  ISETP.LT.OR P5, PT, R75, 0x79, P5 ;  /* 0x000000794b00780c */ /* 0x000fe40002fa1670 */
[----:B------:R-:W-:-:S02]  /*b340*/  FSEL R77, R5, -INF , !P3 ;  /* 0xff800000054d7808 */ /* 0x000fc40005800000 */
[----:B------:R-:W-:Y:S02]  /*b350*/  LOP3.LUT P3, RZ, R86, 0x4, RZ, 0xc0, !PT ;  /* 0x0000000456ff7812 */ /* 0x000fe4000786c0ff */
[----:B------:R-:W-:Y:S02]  /*b360*/  FMNMX.FTZ R5, R84, R21, !PT ;  /* 0x0000001554057209 */ /* 0x000fe40007810000 */
        /* <DEDUP_REMOVED lines=28> */
[----:B------:R-:W-:Y:S02]  /*b530*/  LOP3.LUT P6, RZ, R86, 0x4000, RZ, 0xc0, !PT ;  /* 0x0000400056ff7812 */ /* 0x000fe400078cc0ff */
        /* <DEDUP_REMOVED lines=54> */
[----:B------:R-:W-:-:S03]  /*b8a0*/  ISETP.LT.OR P3, PT, R75, 0x41, P3 ;  /* 0x000000414b00780c */ /* 0x000fc60001f61670 */
[----:B------:R-:W0:Y:S01]  /*b8b0*/  SHFL.BFLY PT, R12, R5, 0x2, 0x1f ;  /* 0x0c401f00050c7f89 */ /* 0x000e2200000e0000 */
[----:B------:R-:W-:Y:S02]  /*b8c0*/  FSEL R31, R31, -INF , !P3 ;  /* 0xff8000001f1f7808 */ /* 0x000fe40005800000 */
[----:B------:R-:W-:Y:S02]  /*b8d0*/  ISETP.GT.AND P3, PT, R76, 0x41, !P6 ;  /* 0x000000414c00780c */ /* 0x000fe40007764270 */
[----:B------:R-:W-:Y:S02]  /*b8e0*/  LOP3.LUT P6, RZ, R86, 0x8, RZ, 0xc0, !PT ;  /* 0x0000000856ff7812 */ /* 0x000fe400078cc0ff */
[----:B------:R-:W-:-:S04]  /*b8f0*/  ISETP.LT.OR P3, PT, R75, 0x42, P3 ;  /* 0x000000424b00780c */ /* 0x000fc80001f61670 */
[----:B------:R-:W-:Y:S02]  /*b900*/  FSEL R32, R32, -INF , !P3 ;  /* 0xff80000020207808 */ /* 0x000fe40005800000 */
[----:B------:R-:W-:-:S04]  /*b910*/  LOP3.LUT P3, RZ, R86, 0x2000, RZ, 0xc0, !PT ;  /* 0x0000200056ff7812 */ /* 0x000fc8000786c0ff */
[----:B------:R-:W-:-:S04]  /*b920*/  ISETP.GT.AND P3, PT, R76, 0x48, !P3 ;  /* 0x000000484c00780c */ /* 0x000fc80005f64270 */
[----:B------:R-:W-:Y:S02]  /*b930*/  ISETP.LT.OR P3, PT, R75, 0x49, P3 ;  /* 0x000000494b00780c */ /* 0x000fe40001f61670 */
[----:B0-----:R-:W-:Y:S02]  /*b940*/  FMNMX.FTZ R80, R5, R12, !PT ;  /* 0x0000000c05507209 */ /* 0x001fe40007810000 */
[----:B------:R-:W-:Y:S02]  /*b950*/  FSEL R33, R33, -INF , !P3 ;  /* 0xff80000021217808 */ /* 0x000fe40005800000 */
[----:B------:R-:W-:Y:S01]  /*b960*/  LOP3.LUT P3, RZ, R86, 0x1000, RZ, 0xc0, !PT ;  /* 0x0000100056ff7812 */ /* 0x000fe2000786c0ff */
[----:B------:R-:W0:Y:S03]  /*b970*/  SHFL.BFLY PT, R79, R80, 0x1, 0x1f ;  /* 0x0c201f00504f7f89 */ /* 0x000e2600000e0000 */
[----:B------:R-:W-:-:S04]  /*b980*/  ISETP.GT.AND P3, PT, R76, 0x49, !P3 ;  /* 0x000000494c00780c */ /* 0x000fc80005f64270 */
        /* <DEDUP_REMOVED lines=8> */
[----:B------:R-:W-:-:S03]  /*ba10*/  FMUL.FTZ R81, R12, UR41 ;  /* 0x000000290c517c20 */ /* 0x000fc60008410000 */
        /* <DEDUP_REMOVED lines=38> */
[----:B------:R-:W-:Y:S01]  /*bc80*/  FSEL R50, R15, -INF , !P5 ;  /* 0xff8000000f327808 */ /* 0x000fe20006800000 */
[--C-:B------:R-:W-:Y:S01]  /*bc90*/  FFMA.FTZ R140, R52, UR41, -R81.reuse ;  /* 0x00000029348c7c23 */ /* 0x100fe20008010851 */
[----:B------:R-:W-:Y:S01]  /*bca0*/  FSEL R79, R3, -INF , !P3 ;  /* 0xff800000034f7808 */ /* 0x000fe20005800000 */
[--C-:B------:R-:W-:Y:S01]  /*bcb0*/  FFMA.FTZ R144, R48, UR41, -R81.reuse ;  /* 0x0000002930907c23 */ /* 0x100fe20008010851 */
[----:B------:R-:W-:Y:S01]  /*bcc0*/  ISETP.GT.AND P3, PT, R76, 0x79, !P6 ;  /* 0x000000794c00780c */ /* 0x000fe20007764270 */
        /* <DEDUP_REMOVED lines=8> */
[--C-:B------:R-:W-:Y:S01]  /*bd50*/  FFMA.FTZ R21, R47, UR41, -R81.reuse ;  /* 0x000000292f157c23 */ /* 0x100fe20008010851 */
[----:B------:R-:W-:Y:S01]  /*bd60*/  FMNMX.FTZ R46, R10, R5, !PT ;  /* 0x000000050a2e7209 */ /* 0x000fe20007810000 */
[--C-:B------:R-:W-:Y:S01]  /*bd70*/  FFMA.FTZ R47, R49, UR41, -R81.reuse ;  /* 0x00000029312f7c23 */ /* 0x100fe20008010851 */
[--C-:B------:R-:W-:Y:S01]  /*bd80*/  FFMA.FTZ R49, R51, UR41, -R81.reuse ;  /* 0x0000002933317c23 */ /* 0x100fe20008010851 */
[--C-:B------:R-:W-:Y:S01]  /*bd90*/  FFMA.FTZ R51, R53, UR41, -R81.reuse ;  /* 0x0000002935337c23 */ /* 0x100fe20008010851 */
[----:B------:R-:W-:Y:S01]  /*bda0*/  FMNMX.FTZ R5, R11, R46, !PT ;  /* 0x0000002e0b057209 */ /* 0x000fe20007810000 */
[----:B------:R-:W0:Y:S01]  /*bdb0*/  MUFU.EX2 R3, R3 ;  /* 0x0000000300037308 */ /* 0x000e220000000800 */
[--C-:B------:R-:W-:Y:S01]  /*bdc0*/  FFMA.FTZ R53, R55, UR41, -R81.reuse ;  /* 0x0000002937357c23 */ /* 0x100fe20008010851 */
[--C-:B------:R-:W-:Y:S01]  /*bdd0*/  FFMA.FTZ R55, R57, UR41, -R81.reuse ;  /* 0x0000002939377c23 */ /* 0x100fe20008010851 */
[----:B------:R-:W-:Y:S01]  /*bde0*/  FMNMX.FTZ R46, R78, R5, !PT ;  /* 0x000000054e2e7209 */ /* 0x000fe20007810000 */
[--C-:B------:R-:W-:Y:S01]  /*bdf0*/  FFMA.FTZ R57, R59, UR41, -R81.reuse ;  /* 0x000000293b397c23 */ /* 0x100fe20008010851 */
[--C-:B------:R-:W-:Y:S01]  /*be00*/  FFMA.FTZ R59, R67, UR41, -R81.reuse ;  /* 0x00000029433b7c23 */ /* 0x100fe20008010851 */
[--C-:B------:R-:W-:Y:S01]  /*be10*/  FFMA.FTZ R67, R0, UR41, -R81.reuse ;  /* 0x0000002900437c23 */ /* 0x100fe20008010851 */
[----:B------:R-:W-:Y:S01]  /*be20*/  FMNMX.FTZ R5, R13, R46, !PT ;  /* 0x0000002e0d057209 */ /* 0x000fe20007810000 */
[----:B------:R-:W1:Y:S01]  /*be30*/  MUFU.EX2 R150, R150 ;  /* 0x0000009600967308 */ /* 0x000e620000000800 */
[--C-:B------:R-:W-:Y:S01]  /*be40*/  FFMA.FTZ R142, R54, UR41, -R81.reuse ;  /* 0x00000029368e7c23 */ /* 0x100fe20008010851 */
[--C-:B------:R-:W-:Y:S01]  /*be50*/  FFMA.FTZ R136, R56, UR41, -R81.reuse ;  /* 0x0000002938887c23 */ /* 0x100fe20008010851 */
[----:B------:R-:W-:Y:S01]  /*be60*/  FMNMX.FTZ R5, R14, R5, !PT ;  /* 0x000000050e057209 */ /* 0x000fe20007810000 */
[----:B------:R-:W2:Y:S01]  /*be70*/  @P2 LDC R54, c[0x0][0x450] ;  /* 0x00011400ff362b82 */ /* 0x000ea20000000800 */
[--C-:B------:R-:W-:Y:S01]  /*be80*/  FFMA.FTZ R138, R58, UR41, -R81.reuse ;  /* 0x000000293a8a7c23 */ /* 0x100fe20008010851 */
[--C-:B------:R-:W-:Y:S01]  /*be90*/  FFMA.FTZ R132, R60, UR41, -R81.reuse ;  /* 0x000000293c847c23 */ /* 0x100fe20008010851 */
[----:B------:R-:W-:Y:S01]  /*bea0*/  FMNMX.FTZ R5, R20, R5, !PT ;  /* 0x0000000514057209 */ /* 0x000fe20007810000 */
[----:B------:R-:W3:Y:S01]  /*beb0*/  MUFU.EX2 R21, R21 ;  /* 0x0000001500157308 */ /* 0x000ee20000000800 */
[--C-:B------:R-:W-:Y:S01]  /*bec0*/  FFMA.FTZ R61, R61, UR41, -R81.reuse ;  /* 0x000000293d3d7c23 */ /* 0x100fe20008010851 */
[----:B------:R-:W-:Y:S01]  /*bed0*/  FFMA.FTZ R134, R62, UR41, -R81 ;  /* 0x000000293e867c23 */ /* 0x000fe20008010851 */
[----:B------:R-:W-:Y:S01]  /*bee0*/  FMNMX.FTZ R46, R24, R5, !PT ;  /* 0x00000005182e7209 */ /* 0x000fe20007810000 */
[----:B------:R-:W-:-:S02]  /*bef0*/  IMAD.MOV.U32 R56, RZ, RZ, R108 ;  /* 0x000000ffff387224 */ /* 0x000fc400078e006c */
[--C-:B------:R-:W-:Y:S01]  /*bf00*/  FFMA.FTZ R128, R64, UR41, -R81.reuse ;  /* 0x0000002940807c23 */ /* 0x100fe20008010851 */
[--C-:B------:R-:W-:Y:S01]  /*bf10*/  FFMA.FTZ R45, R65, UR41, -R81.reuse ;  /* 0x00000029412d7c23 */ /* 0x100fe20008010851 */
[----:B------:R-:W-:Y:S01]  /*bf20*/  FMNMX.FTZ R5, R25, R46, !PT ;  /* 0x0000002e19057209 */ /* 0x000fe20007810000 */
[----:B------:R-:W4:Y:S01]  /*bf30*/  MUFU.EX2 R144, R144 ;  /* 0x0000009000907308 */ /* 0x000f220000000800 */
[--C-:B------:R-:W-:Y:S01]  /*bf40*/  FFMA.FTZ R130, R66, UR41, -R81.reuse ;  /* 0x0000002942827c23 */ /* 0x100fe20008010851 */
[--C-:B------:R-:W-:Y:S01]  /*bf50*/  FFMA.FTZ R126, R71, UR41, -R81.reuse ;  /* 0x00000029477e7c23 */ /* 0x100fe20008010851 */
        /* <DEDUP_REMOVED lines=8> */
[----:B------:R-:W2:Y:S03]  /*bfe0*/  MUFU.EX2 R146, R146 ;  /* 0x0000009200927308 */ /* 0x000ea60000000800 */
[----:B------:R-:W-:-:S04]  /*bff0*/  FMNMX.FTZ R46, R30, R5, !PT ;  /* 0x000000051e2e7209 */ /* 0x000fc80007810000 */
[----:B------:R-:W-:Y:S01]  /*c000*/  FMNMX.FTZ R5, R31, R46, !PT ;  /* 0x0000002e1f057209 */ /* 0x000fe20007810000 */
[----:B------:R-:W2:Y:S03]  /*c010*/  MUFU.EX2 R49, R49 ;  /* 0x0000003100317308 */ /* 0x000ea60000000800 */
        /* <DEDUP_REMOVED lines=14> */
[----:B------:R-:W-:Y:S01]  /*c100*/  MUFU.EX2 R136, R136 ;  /* 0x0000008800887308 */ /* 0x000fe20000000800 */
[----:B------:R-:W-:Y:S01]  /*c110*/  FSEL R46, R43, -INF , !P4 ;  /* 0xff8000002b2e7808 */ /* 0x000fe20006000000 */
[--C-:B------:R-:W-:Y:S01]  /*c120*/  FFMA.FTZ R43, R63, UR41, -R81.reuse ;  /* 0x000000293f2b7c23 */ /* 0x100fe20008010851 */
[----:B------:R-:W-:Y:S01]  /*c130*/  FMNMX.FTZ R5, R42, R5, !PT ;  /* 0x000000052a057209 */ /* 0x000fe20007810000 */
[----:B------:R-:W-:-:S03]  /*c140*/  FFMA.FTZ R63, R73, UR41, -R81 ;  /* 0x00000029493f7c23 */ /* 0x000fc60008010851 */
[----:B------:R-:W-:Y:S01]  /*c150*/  FMNMX.FTZ R5, R44, R5, !PT ;  /* 0x000000052c057209 */ /* 0x000fe20007810000 */
[----:B------:R-:W-:Y:S03]  /*c160*/  MUFU.EX2 R55, R55 ;  /* 0x0000003700377308 */ /* 0x000fe60000000800 */
[----:B------:R-:W-:-:S04]  /*c170*/  FMNMX.FTZ R5, R46, R5, !PT ;  /* 0x000000052e057209 */ /* 0x000fc80007810000 */
[----:B------:R-:W-:Y:S01]  /*c180*/  FMNMX.FTZ R5, R50, R5, !PT ;  /* 0x0000000532057209 */ /* 0x000fe20007810000 */
[----:B------:R-:W-:Y:S03]  /*c190*/  MUFU.EX2 R138, R138 ;  /* 0x0000008a008a7308 */ /* 0x000fe60000000800 */
[----:B------:R-:W-:-:S05]  /*c1a0*/  FMNMX.FTZ R5, R52, R5, !PT ;  /* 0x0000000534057209 */ /* 0x000fca0007810000 */
[----:B------:R-:W0:Y:S01]  /*c1b0*/  SHFL.BFLY PT, R48, R5, 0x2, 0x1f ;  /* 0x0c401f0005307f89 */ /* 0x000e2200000e0000 */
[----:B------:R-:W-:Y:S08]  /*c1c0*/  MUFU.EX2 R57, R57 ;  /* 0x0000003900397308 */ /* 0x000ff00000000800 */
[----:B------:R-:W-:Y:S08]  /*c1d0*/  MUFU.EX2 R132, R132 ;  /* 0x0000008400847308 */ /* 0x000ff00000000800 */
[----:B------:R1:W-:Y:S01]  /*c1e0*/  MUFU.EX2 R15, R61 ;  /* 0x0000003d000f7308 */ /* 0x0003e20000000800 */
[----:B0-----:R-:W-:-:S07]  /*c1f0*/  FMNMX.FTZ R48, R5, R48, !PT ;  /* 0x0000003005307209 */ /* 0x001fce0007810000 */
[----:B------:R-:W-:Y:S01]  /*c200*/  MUFU.EX2 R134, R134 ;  /* 0x0000008600867308 */ /* 0x000fe20000000800 */
[----:B-1----:R-:W-:Y:S01]  /*c210*/  FFMA.FTZ R61, R74, UR41, -R81 ;  /* 0x000000294a3d7c23 */ /* 0x002fe20008010851 */
[----:B------:R-:W0:Y:S06]  /*c220*/  SHFL.BFLY PT, R5, R48, 0x1, 0x1f ;  /* 0x0c201f0030057f89 */ /* 0x000e2c00000e0000 */
[----:B------:R-:W-:Y:S08]  /*c230*/  MUFU.EX2 R43, R43 ;  /* 0x0000002b002b7308 */ /* 0x000ff00000000800 */
[----:B------:R-:W-:Y:S08]  /*c240*/  MUFU.EX2 R128, R128 ;  /* 0x0000008000807308 */ /* 0x000ff00000000800 */
[----:B------:R-:W-:Y:S01]  /*c250*/  MUFU.EX2 R45, R45 ;  /* 0x0000002d002d7308 */ /* 0x000fe20000000800 */
[----:B0-----:R-:W-:-:S04]  /*c260*/  FMNMX.FTZ R5, R48, R5, !PT ;  /* 0x0000000530057209 */ /* 0x001fc80007810000 */
[C---:B------:R-:W-:Y:S01]  /*c270*/  FSETP.NEU.FTZ.AND P3, PT, R5.reuse, -INF , PT ;  /* 0xff8000000500780b */ /* 0x040fe20003f7d000 */
[----:B------:R-:W-:Y:S02]  /*c280*/  FMUL.FTZ R69, R5, UR41 ;  /* 0x0000002905457c20 */ /* 0x000fe40008410000 */
[----:B------:R-:W-:Y:S03]  /*c290*/  MUFU.EX2 R130, R130 ;  /* 0x0000008200827308 */ /* 0x000fe60000000800 */
[----:B------:R-:W-:Y:S02]  /*c2a0*/  FSEL R69, R69, RZ, P3 ;  /* 0x000000ff45457208 */ /* 0x000fe40001800000 */
[----:B------:R-:W-:-:S03]  /*c2b0*/  PLOP3.LUT P3, PT, PT, PT, UP0, 0x40, 0x0 ;  /* 0x000000000000781c */ /* 0x000fc60003f6e808 */
[----:B------:R-:W-:Y:S01]  /*c2c0*/  MUFU.EX2 R59, R59 ;  /* 0x0000003b003b7308 */ /* 0x000fe20000000800 */
[--C-:B------:R-:W-:Y:S01]  /*c2d0*/  FFMA.FTZ R149, R79, UR41, -R69.reuse ;  /* 0x000000294f957c23 */ /* 0x100fe20008010845 */
[--C-:B------:R-:W-:Y:S01]  /*c2e0*/  FFMA.FTZ R0, R4, UR41, -R69.reuse ;  /* 0x0000002904007c23 */ /* 0x100fe20008010845 */
[--C-:B------:R-:W-:Y:S01]  /*c2f0*/  FFMA.FTZ R151, R77, UR41, -R69.reuse ;  /* 0x000000294d977c23 */ /* 0x100fe20008010845 */
[----:B------:R-:W-:Y:S01]  /*c300*/  FFMA.FTZ R145, R11, UR41, -R69 ;  /* 0x000000290b917c23 */ /* 0x000fe20008010845 */
[----:B------:R-:W-:Y:S01]  /*c310*/  FADD.FTZ R11, R148, R3 ;  /* 0x00000003940b7221 */ /* 0x000fe20000010000 */
[--C-:B------:R-:W-:Y:S01]  /*c320*/  FFMA.FTZ R10, R10, UR41, -R69.reuse ;  /* 0x000000290a0a7c23 */ /* 0x100fe20008010845 */
[----:B------:R-:W-:Y:S01]  /*c330*/  FFMA.FTZ R48, R78, UR41, -R69 ;  /* 0x000000294e307c23 */ /* 0x000fe20008010845 */
[----:B------:R-:W-:Y:S01]  /*c340*/  MUFU.EX2 R149, R149 ;  /* 0x0000009500957308 */ /* 0x000fe20000000800 */
[----:B------:R-:W-:Y:S01]  /*c350*/  FADD.FTZ R4, R150, R11 ;  /* 0x0000000b96047221 */ /* 0x000fe20000010000 */
        /* <DEDUP_REMOVED lines=15> */
[----:B--2---:R-:W-:Y:S01]  /*c450*/  FADD.FTZ R32, R146, R11 ;  /* 0x0000000b92207221 */ /* 0x004fe20000010000 */
[----:B------:R-:W2:Y:S01]  /*c460*/  @P2 LDC R25, c[0x0][0x44c] ;  /* 0x00011300ff192b82 */ /* 0x000ea20000000800 */
[--C-:B------:R-:W-:Y:S01]  /*c470*/  FFMA.FTZ R139, R29, UR41, -R69.reuse ;  /* 0x000000291d8b7c23 */ /* 0x100fe20008010845 */
[--C-:B------:R-:W-:Y:S01]  /*c480*/  FFMA.FTZ R133, R31, UR41, -R69.reuse ;  /* 0x000000291f857c23 */ /* 0x100fe20008010845 */
[----:B------:R-:W-:Y:S01]  /*c490*/  FADD.FTZ R13, R49, R32 ;  /* 0x00000020310d7221 */ /* 0x000fe20000010000 */
[--C-:B------:R-:W-:Y:S01]  /*c4a0*/  FFMA.FTZ R32, R34, UR41, -R69.reuse ;  /* 0x0000002922207c23 */ /* 0x100fe20008010845 */
[----:B------:R-:W-:Y:S01]  /*c4b0*/  FFMA.FTZ R135, R33, UR41, -R69 ;  /* 0x0000002921877c23 */ /* 0x000fe20008010845 */
[----:B------:R-:W3:Y:S01]  /*c4c0*/  MUFU.EX2 R10, R10 ;  /* 0x0000000a000a7308 */ /* 0x000ee20000000800 */
[----:B0-----:R-:W-:Y:S01]  /*c4d0*/  FADD.FTZ R4, R149, R0 ;  /* 0x0000000095047221 */ /* 0x001fe20000010000 */
[----:B------:R-:W-:Y:S01]  /*c4e0*/  FADD.FTZ R34, R140, R13 ;  /* 0x0000000d8c227221 */ /* 0x000fe20000010000 */
[--C-:B------:R-:W-:Y:S01]  /*c4f0*/  FFMA.FTZ R129, R35, UR41, -R69.reuse ;  /* 0x0000002923817c23 */ /* 0x100fe20008010845 */
[----:B------:R-:W-:Y:S01]  /*c500*/  F2FP.BF16.F32.PACK_AB R148, R3, R148 ;  /* 0x000000940394723e */ /* 0x000fe200000010ff */
[--C-:B------:R-:W-:Y:S01]  /*c510*/  FFMA.FTZ R131, R37, UR41, -R69.reuse ;  /* 0x0000002925837c23 */ /* 0x100fe20008010845 */
[----:B------:R-:W-:Y:S01]  /*c520*/  FADD.FTZ R13, R51, R34 ;  /* 0x00000022330d7221 */ /* 0x000fe20000010000 */
[----:B------:R-:W-:Y:S01]  /*c530*/  FFMA.FTZ R125, R39, UR41, -R69 ;  /* 0x00000029277d7c23 */ /* 0x000fe20008010845 */
[----:B------:R-:W0:Y:S01]  /*c540*/  MUFU.EX2 R145, R145 ;  /* 0x0000009100917308 */ /* 0x000e220000000800 */
[----:B-1----:R-:W-:Y:S01]  /*c550*/  FADD.FTZ R11, R151, R4 ;  /* 0x00000004970b7221 */ /* 0x002fe20000010000 */
[----:B------:R-:W-:Y:S01]  /*c560*/  FADD.FTZ R34, R142, R13 ;  /* 0x0000000d8e227221 */ /* 0x000fe20000010000 */
[--C-:B------:R-:W-:Y:S01]  /*c570*/  FFMA.FTZ R127, R41, UR41, -R69.reuse ;  /* 0x00000029297f7c23 */ /* 0x100fe20008010845 */
[--C-:B------:R-:W-:Y:S01]  /*c580*/  FFMA.FTZ R42, R42, UR41, -R69.reuse ;  /* 0x000000292a2a7c23 */ /* 0x100fe20008010845 */
[--C-:B------:R-:W-:Y:S01]  /*c590*/  FFMA.FTZ R44, R44, UR41, -R69.reuse ;  /* 0x000000292c2c7c23 */ /* 0x100fe20008010845 */
[----:B------:R-:W-:Y:S01]  /*c5a0*/  FADD.FTZ R13, R53, R34 ;  /* 0x00000022350d7221 */ /* 0x000fe20000010000 */
[----:B------:R-:W-:Y:S01]  /*c5b0*/  FFMA.FTZ R34, R36, UR41, -R69 ;  /* 0x0000002924227c23 */ /* 0x000fe20008010845 */
[----:B------:R-:W1:Y:S01]  /*c5c0*/  MUFU.EX2 R48, R48 ;  /* 0x0000003000307308 */ /* 0x000e620000000800 */
[----:B---3--:R-:W-:Y:S01]  /*c5d0*/  FADD.FTZ R4, R10, R11 ;  /* 0x0000000b0a047221 */ /* 0x008fe20000010000 */
[----:B------:R-:W-:Y:S01]  /*c5e0*/  FADD.FTZ R36, R136, R13 ;  /* 0x0000000d88247221 */ /* 0x000fe20000010000 */
[----:B--2---:R-:W-:-:S04]  /*c5f0*/  @P2 IMAD.HI.U32 R25, R108, R25, RZ ;  /* 0x000000196c192227 */ /* 0x004fc800078e00ff */
[--C-:B------:R-:W-:Y:S01]  /*c600*/  FFMA.FTZ R46, R46, UR41, -R69.reuse ;  /* 0x000000292e2e7c23 */ /* 0x100fe20008010845 */
[--C-:B------:R-:W-:Y:S01]  /*c610*/  FFMA.FTZ R50, R50, UR41, -R69.reuse ;  /* 0x0000002932327c23 */ /* 0x100fe20008010845 */
[----:B------:R-:W-:Y:S01]  /*c620*/  FADD.FTZ R13, R55, R36 ;  /* 0x00000024370d7221 */ /* 0x000fe20000010000 */
[----:B------:R-:W-:Y:S01]  /*c630*/  FFMA.FTZ R36, R38, UR41, -R69 ;  /* 0x0000002926247c23 */ /* 0x000fe20008010845 */
[----:B------:R-:W2:Y:S01]  /*c640*/  MUFU.EX2 R147, R147 ;  /* 0x0000009300937308 */ /* 0x000ea20000000800 */
[----:B0-----:R-:W-:Y:S01]  /*c650*/  FADD.FTZ R11, R145, R4 ;  /* 0x00000004910b7221 */ /* 0x001fe20000010000 */
[----:B------:R-:W-:Y:S01]  /*c660*/  @P2 SHF.R.U32.HI R56, RZ, R54, R25 ;  /* 0x00000036ff382219 */ /* 0x000fe20000011619 */
[----:B------:R-:W-:Y:S01]  /*c670*/  FADD.FTZ R54, R138, R13 ;  /* 0x0000000d8a367221 */ /* 0x000fe20000010000 */
[--C-:B------:R-:W-:Y:S01]  /*c680*/  FFMA.FTZ R38, R40, UR41, -R69.reuse ;  /* 0x0000002928267c23 */ /* 0x100fe20008010845 */
[----:B------:R-:W-:Y:S01]  /*c690*/  FFMA.FTZ R52, R52, UR41, -R69 ;  /* 0x0000002934347c23 */ /* 0x000fe20008010845 */
[----:B------:R-:W-:Y:S01]  /*c6a0*/  F2FP.BF16.F32.PACK_AB R149, R0, R149 ;  /* 0x000000950095723e */ /* 0x000fe200000010ff */
[----:B------:R-:W-:Y:S01]  /*c6b0*/  FADD.FTZ R13, R57, R54 ;  /* 0x00000036390d7221 */ /* 0x000fe20000010000 */
[----:B------:R-:W0:Y:S01]  /*c6c0*/  MUFU.EX2 R14, R14 ;  /* 0x0000000e000e7308 */ /* 0x000e220000000800 */
[----:B-1----:R-:W-:Y:S01]  /*c6d0*/  FADD.FTZ R4, R48, R11 ;  /* 0x0000000b30047221 */ /* 0x002fe20000010000 */
[----:B------:R-:W-:-:S02]  /*c6e0*/  IMAD.IADD R93, R93, 0x1, R56 ;  /* 0x000000015d5d7824 */ /* 0x000fc400078e0238 */
[----:B------:R-:W-:Y:S01]  /*c6f0*/  FADD.FTZ R40, R132, R13 ;  /* 0x0000000d84287221 */ /* 0x000fe20000010000 */
[----:B------:R-:W-:Y:S02]  /*c700*/  F2FP.BF16.F32.PACK_AB R151, R10, R151 ;  /* 0x000000970a97723e */ /* 0x000fe400000010ff */
[----:B------:R-:W-:Y:S01]  /*c710*/  F2FP.BF16.F32.PACK_AB R150, R21, R150 ;  /* 0x000000961596723e */ /* 0x000fe200000010ff */
[----:B------:R-:W-:Y:S01]  /*c720*/  FADD.FTZ R13, R15, R40 ;  /* 0x000000280f0d7221 */ /* 0x000fe20000010000 */
[----:B------:R-:W1:Y:S01]  /*c730*/  MUFU.EX2 R141, R141 ;  /* 0x0000008d008d7308 */ /* 0x000e620000000800 */
[----:B--2---:R-:W-:Y:S01]  /*c740*/  FADD.FTZ R11, R147, R4 ;  /* 0x00000004930b7221 */ /* 0x004fe20000010000 */
[----:B------:R-:W-:Y:S01]  /*c750*/  F2FP.BF16.F32.PACK_AB R144, R47, R144 ;  /* 0x000000902f90723e */ /* 0x000fe200000010ff */
[----:B------:R-:W-:Y:S01]  /*c760*/  FADD.FTZ R40, R134, R13 ;  /* 0x0000000d86287221 */ /* 0x000fe20000010000 */
[----:B------:R-:W-:Y:S01]  /*c770*/  F2FP.BF16.F32.PACK_AB R146, R49, R146 ;  /* 0x000000923192723e */ /* 0x000fe200000010ff */
[----:B------:R-:W-:Y:S01]  /*c780*/  VIADD R10, R93, UR6 ;  /* 0x000000065d0a7c36 */ /* 0x000fe20008000000 */
[----:B------:R-:W-:Y:S01]  /*c790*/  F2FP.BF16.F32.PACK_AB R140, R51, R140 ;  /* 0x0000008c338c723e */ /* 0x000fe200000010ff */
[----:B------:R-:W-:Y:S01]  /*c7a0*/  FADD.FTZ R13, R43, R40 ;  /* 0x000000282b0d7221 */ /* 0x000fe20000010000 */
[----:B------:R-:W2:Y:S01]  /*c7b0*/  MUFU.EX2 R20, R20 ;  /* 0x0000001400147308 */ /* 0x000ea20000000800 */
[----:B0-----:R-:W-:Y:S01]  /*c7c0*/  FADD.FTZ R4, R14, R11 ;  /* 0x0000000b0e047221 */ /* 0x001fe20000010000 */
[----:B------:R-:W-:Y:S01]  /*c7d0*/  F2FP.BF16.F32.PACK_AB R142, R53, R142 ;  /* 0x0000008e358e723e */ /* 0x000fe200000010ff */
[----:B------:R-:W-:Y:S01]  /*c7e0*/  FADD.FTZ R40, R128, R13 ;  /* 0x0000000d80287221 */ /* 0x000fe20000010000 */
[----:B------:R-:W-:-:S02]  /*c7f0*/  F2FP.BF16.F32.PACK_AB R136, R55, R136 ;  /* 0x000000883788723e */ /* 0x000fc400000010ff */
[----:B------:R-:W-:Y:S02]  /*c800*/  F2FP.BF16.F32.PACK_AB R138, R57, R138 ;  /* 0x0000008a398a723e */ /* 0x000fe400000010ff */
        /* <DEDUP_REMOVED lines=9> */
[----:B------:R-:W-:Y:S02]  /*c8a0*/  F2FP.BF16.F32.PACK_AB R141, R20, R141 ;  /* 0x0000008d148d723e */ /* 0x000fe400000010ff */
        /* <DEDUP_REMOVED lines=14> */
[----:B------:R-:W-:Y:S01]  /*c990*/  FADD.FTZ R11, R45, R40 ;  /* 0x000000282d0b7221 */ /* 0x000fe20000010000 */
[----:B------:R-:W-:-:S03]  /*c9a0*/  F2FP.BF16.F32.PACK_AB R139, R28, R139 ;  /* 0x0000008b1c8b723e */ /* 0x000fc600000010ff */
[----:B------:R-:W-:Y:S01]  /*c9b0*/  FADD.FTZ R40, R130, R11 ;  /* 0x0000000b82287221 */ /* 0x000fe20000010000 */
[----:B------:R-:W-:Y:S01]  /*c9c0*/  F2FP.BF16.F32.PACK_AB R130, R59, R130 ;  /* 0x000000823b82723e */ /* 0x000fe200000010ff */
[----:B------:R-:W2:Y:S01]  /*c9d0*/  MUFU.EX2 R135, R135 ;  /* 0x0000008700877308 */ /* 0x000ea20000000800 */
[----:B0-----:R-:W-:Y:S01]  /*c9e0*/  FADD.FTZ R3, R133, R4 ;  /* 0x0000000485037221 */ /* 0x001fe20000010000 */
[----:B------:R-:W-:-:S06]  /*c9f0*/  FADD.FTZ R11, R59, R40 ;  /* 0x000000283b0b7221 */ /* 0x000fcc0000010000 */
        /* <DEDUP_REMOVED lines=51> */
[----:B0-----:R-:W-:Y:S01]  /*cd30*/  FADD.FTZ R4, R122, R11 ;  /* 0x0000000b7a047221 */ /* 0x001fe20000010000 */
[C---:B-1----:R-:W-:Y:S01]  /*cd40*/  FADD.FTZ R3, R123.reuse, R0 ;  /* 0x000000007b037221 */ /* 0x042fe20000010000 */
[----:B------:R-:W-:Y:S01]  /*cd50*/  F2FP.BF16.F32.PACK_AB R123, R123, R50 ;  /* 0x000000327b7b723e */ /* 0x000fe200000010ff */
[----:B------:R-:W-:Y:S02]  /*cd60*/  VIADD R0, R92, 0xfffffffe ;  /* 0xfffffffe5c007836 */ /* 0x000fe40000000000 */
[C---:B--2---:R-:W-:Y:S01]  /*cd70*/  FADD.FTZ R4, R67.reuse, R4 ;  /* 0x0000000443047221 */ /* 0x044fe20000010000 */
[----:B------:R-:W-:Y:S01]  /*cd80*/  F2FP.BF16.F32.PACK_AB R122, R67, R122 ;  /* 0x0000007a437a723e */ /* 0x000fe200000010ff */
[----:B------:R-:W-:Y:S06]  /*cd90*/  @P3 BRA `(.L_x_1444) ;  /* 0x0000000000543947 */ /* 0x000fec0003800000 */
[C---:B------:R-:W-:Y:S01]  /*cda0*/  ISETP.GT.AND P3, PT, R93.reuse, RZ, PT ;  /* 0x000000ff5d00720c */ /* 0x040fe20003f64270 */
[----:B------:R-:W-:Y:S01]  /*cdb0*/  BSSY B0, `(.L_x_1445) ;  /* 0x0000010000007945 */ /* 0x000fe20003800000 */
[----:B------:R-:W-:-:S11]  /*cdc0*/  VIADD R11, R93, 0xffffffff ;  /* 0xffffffff5d0b7836 */ /* 0x000fd60000000000 */
[----:B------:R-:W-:Y:S05]  /*cdd0*/  @P3 BRA `(.L_x_1446) ;  /* 0x0000000000203947 */ /* 0x000fea0003800000 */
[----:B------:R-:W-:Y:S01]  /*cde0*/  UISETP.NE.AND UP1, UPT, UR7, 0x1, UPT ;  /* 0x000000010700788c */ /* 0x000fe2000bf25270 */
[----:B------:R-:W-:-:S05]  /*cdf0*/  IMAD.MOV R11, RZ, RZ, -R93 ;  /* 0x000000ffff0b7224 */ /* 0x000fca00078e0a5d */
[----:B------:R-:W-:-:S05]  /*ce00*/  PLOP3.LUT P3, PT, PT, PT, UP1, 0x80, 0x0 ;  /* 0x000000000000781c */ /* 0x000fca0003f6f018 */
[----:B------:R-:W-:-:S08]  /*ce10*/  @UP1 ULDC.64 UR4, c[0x0][0x9e8] ;  /* 0x00027a0000041ab9 */ /* 0x000fd00000000a00 */
[----:B------:R-:W-:-:S05]  /*ce20*/  @P3 IMAD.HI.U32 R13, R11, UR4, RZ ;  /* 0x000000040b0d3c27 */ /* 0x000fca000f8e00ff */
[----:B------:R-:W-:-:S04]  /*ce30*/  @P3 SHF.R.U32.HI R11, RZ, UR5, R13 ;  /* 0x00000005ff0b3c19 */ /* 0x000fc8000801160d */
[----:B------:R-:W-:Y:S01]  /*ce40*/  LOP3.LUT R11, RZ, R11, RZ, 0x33, !PT ;  /* 0x0000000bff0b7212 */ /* 0x000fe200078e33ff */
[----:B------:R-:W-:Y:S06]  /*ce50*/  BRA `(.L_x_1447) ;  /* 0x0000000000147947 */ /* 0x000fec0003800000 */
.L_x_1446:
[----:B------:R-:W-:-:S06]  /*ce60*/  UISETP.NE.AND UP1, UPT, UR7, 0x1, UPT ;  /* 0x000000010700788c */ /* 0x000fcc000bf25270 */
[----:B------:R-:W-:-:S05]  /*ce70*/  PLOP3.LUT P3, PT, PT, PT, UP1, 0x80, 0x0 ;  /* 0x000000000000781c */ /* 0x000fca0003f6f018 */
[----:B------:R-:W-:-:S08]  /*ce80*/  @UP1 ULDC.64 UR4, c[0x0][0x9e8] ;  /* 0x00027a0000041ab9 */ /* 0x000fd00000000a00 */
[----:B------:R-:W-:-:S05]  /*ce90*/  @P3 IMAD.HI.U32 R13, R11, UR4, RZ ;  /* 0x000000040b0d3c27 */ /* 0x000fca000f8e00ff */
[----:B------:R-:W-:-:S07]  /*cea0*/  @P3 SHF.R.U32.HI R11, RZ, UR5, R13 ;  /* 0x00000005ff0b3c19 */ /* 0x000fce000801160d */
.L_x_1447:
[----:B------:R-:W-:Y:S05]  /*ceb0*/  BSYNC B0 ;  /* 0x0000000000007941 */ /* 0x000fea0003800000 */
.L_x_1445:
[----:B------:R-:W-:-:S04]  /*cec0*/  IMAD.U32 R14, RZ, RZ, UR7 ;  /* 0x00000007ff0e7e24 */ /* 0x000fc8000f8e00ff */
[----:B------:R-:W-:-:S05]  /*ced0*/  IMAD R11, R11, UR7, R14 ;  /* 0x000000070b0b7c24 */ /* 0x000fca000f8e020e */
[----:B------:R-:W-:-:S07]  /*cee0*/  VIMNMX R10, R10, R11, PT ;  /* 0x0000000b0a0a7248 */ /* 0x000fce0003fe0100 */
.L_x_1444:
[----:B------:R-:W2:Y:S01]  /*cef0*/  LDL R13, [R1+0x44] ;  /* 0x00004400010d7983 */ /* 0x000ea20000100800 */
[----:B------:R-:W-:Y:S01]  /*cf00*/  SHF.R.S32.HI R11, RZ, 0x1f, R10 ;  /* 0x0000001fff0b7819 */ /* 0x000fe2000001140a */
[----:B------:R-:W-:Y:S01]  /*cf10*/  ULDC UR24, c[0x0][0x9e4] ;  /* 0x0002790000187ab9 */ /* 0x000fe20000000800 */
[----:B------:R-:W-:Y:S01]  /*cf20*/  ULDC UR4, c[0x0][0x9e4] ;  /* 0x0002790000047ab9 */ /* 0x000fe20000000800 */
[----:B------:R-:W-:Y:S01]  /*cf30*/  ULDC UR26, c[0x0][0x9d8] ;  /* 0x00027600001a7ab9 */ /* 0x000fe20000000800 */
[----:B------:R-:W-:Y:S01]  /*cf40*/  LEA.HI R11, R11, R10, RZ, 0x7 ;  /* 0x0000000a0b0b7211 */ /* 0x000fe200078f38ff */
[----:B------:R-:W-:Y:S01]  /*cf50*/  ULDC UR29, c[0x0][0x9d8] ;  /* 0x00027600001d7ab9 */ /* 0x000fe20000000800 */
[----:B------:R-:W-:Y:S01]  /*cf60*/  ULDC UR27, c[0x0][0x9d8] ;  /* 0x00027600001b7ab9 */ /* 0x000fe20000000800 */
[----:B------:R-:W-:Y:S01]  /*cf70*/  ULDC UR5, c[0x0][0x988] ;  /* 0x0002620000057ab9 */ /* 0x000fe20000000800 */
[----:B------:R-:W-:Y:S01]  /*cf80*/  SHF.R.S32.HI R11, RZ, 0x7, R11 ;  /* 0x00000007ff0b7819 */ /* 0x000fe2000001140b */
[----:B------:R-:W-:Y:S01]  /*cf90*/  ULDC UR7, c[0x0][0x988] ;  /* 0x0002620000077ab9 */ /* 0x000fe20000000800 */
[----:B------:R-:W-:Y:S01]  /*cfa0*/  ULDC UR6, c[0x0][0x988] ;  /* 0x0002620000067ab9 */ /* 0x000fe20000000800 */
[----:B------:R-:W-:Y:S01]  /*cfb0*/  ULDC UR28, c[0x0][0x9e0] ;  /* 0x00027800001c7ab9 */ /* 0x000fe20000000800 */
[----:B------:R-:W-:Y:S01]  /*cfc0*/  ULDC UR25, c[0x0][0x9e0] ;  /* 0x0002780000197ab9 */ /* 0x000fe20000000800 */
        /* <DEDUP_REMOVED lines=16> */
[----:B--2---:R-:W-:-:S04]  /*d0d0*/  VIMNMX R21, R13, R11, !PT ;  /* 0x0000000b0d157248 */ /* 0x004fc80007fe0100 */
[----:B------:R-:W-:-:S13]  /*d0e0*/  ISETP.GE.AND P3, PT, R0, R21, PT ;  /* 0x000000150000720c */ /* 0x000fda0003f66270 */
[----:B------:R-:W-:Y:S05]  /*d0f0*/  @!P3 BRA `(.L_x_1448) ;  /* 0x0000003400f4b947 */ /* 0x000fea0003800000 */
[----:B------:R-:W-:-:S07]  /*d100*/  IMAD.MOV.U32 R119, RZ, RZ, RZ ;  /* 0x000000ffff777224 */ /* 0x000fce00078e00ff */
.L_x_1466:
[----:B------:R-:W2:Y:S01]  /*d110*/  LDL R10, [R1+0x20] ;  /* 0x00002000010a7983 */ /* 0x000ea20000100800 */
[----:B------:R-:W-:Y:S01]  /*d120*/  VIADD R13, R16, 0x1 ;  /* 0x00000001100d7836 */ /* 0x000fe20000000000 */
[----:B------:R-:W-:Y:S05]  /*d130*/  YIELD ;  /* 0x0000000000007946 */ /* 0x000fea0003800000 */
[----:B------:R-:W-:-:S04]  /*d140*/  ISETP.NE.AND P4, PT, R13, 0x2, PT ;  /* 0x000000020d00780c */ /* 0x000fc80003f85270 */
[----:B------:R-:W-:Y:S02]  /*d150*/  SEL R20, RZ, 0x1, P4 ;  /* 0x00000001ff147807 */ /* 0x000fe40002000000 */
[----:B------:R-:W-:Y:S02]  /*d160*/  SEL R13, R13, RZ, P4 ;  /* 0x000000ff0d0d7207 */ /* 0x000fe40002000000 */
[----:B------:R-:W-:Y:S02]  /*d170*/  LOP3.LUT R20, R23, R20, RZ, 0x3c, !PT ;  /* 0x0000001417147212 */ /* 0x000fe400078e3cff */
[----:B--2---:R-:W-:-:S13]  /*d180*/  ISETP.NE.AND P3, PT, R10, RZ, PT ;  /* 0x000000ff0a00720c */ /* 0x004fda0003f65270 */
[----:B------:R-:W-:Y:S05]  /*d190*/  @P3 BRA `(.L_x_1449) ;  /* 0x0000000000303947 */ /* 0x000fea0003800000 */
[----:B------:R-:W-:Y:S05]  /*d1a0*/  @!P0 BRA `(.L_x_1450) ;  /* 0x0000000000048947 */ /* 0x000fea0003800000 */
[----:B------:R-:W-:Y:S01]  /*d1b0*/  BPT.TRAP 0x1 ;  /* 0x000000040000795c */ /* 0x000fe20000300000 */
.L_x_1450:
[----:B------:R-:W-:Y:S01]  /*d1c0*/  IMAD R11, R13, 0x8, R2 ;  /* 0x000000080d0b7824 */ /* 0x000fe200078e0202 */
[----:B------:R-:W-:-:S04]  /*d1d0*/  SHF.L.U32 R10, R20, 0x1f, RZ ;  /* 0x0000001f140a7819 */ /* 0x000fc800000006ff */
[----:B------:R0:W1:Y:S01]  /*d1e0*/  SYNCS.PHASECHK.TRANS64.TRYWAIT P4, [R11+URZ+0x16830], R10 ;  /* 0x0168300a0b0075a7 */ /* 0x000062000808017f */
[----:B------:R-:W-:Y:S05]  /*d1f0*/  @!P0 BRA `(.L_x_1451) ;  /* 0x0000000000048947 */ /* 0x000fea0003800000 */
[----:B------:R-:W-:Y:S01]  /*d200*/  BPT.TRAP 0x1 ;  /* 0x000000040000795c */ /* 0x000fe20000300000 */
.L_x_1451:
[----:B------:R-:W-:Y:S04]  /*d210*/  BSSY B0, `(.L_x_1449) ;  /* 0x0000004000007945 */ /* 0x000fe80003800000 */
[----:B-1----:R-:W-:Y:S05]  /*d220*/  @P4 BRA `(.L_x_1452) ;  /* 0x0000000000084947 */ /* 0x002fea0003800000 */
[----:B------:R-:W1:Y:S02]  /*d230*/  SYNCS.PHASECHK.TRANS64.TRYWAIT P4, [R11+URZ+0x16830], R10 ;  /* 0x0168300a0b0075a7 */ /* 0x000e64000808017f */
[----:B-1----:R-:W-:Y:S05]  /*d240*/  @!P4 BRA `(.L_x_1453) ;  /* 0x00000134005cc947 */ /* 0x002fea0003800000 */
.L_x_1452:
[----:B------:R-:W-:Y:S05]  /*d250*/  BSYNC B0 ;  /* 0x0000000000007941 */ /* 0x000fea0003800000 */
.L_x_1449:
[----:B01----:R-:W2:Y:S01]  /*d260*/  LDL R11, [R1+0x1c] ;  /* 0x00001c00010b7983 */ /* 0x003ea20000100800 */
[----:B------:R-:W0:Y:S01]  /*d270*/  S2R R10, SR_TID.X ;  /* 0x00000000000a7919 */ /* 0x000e220000002100 */
[----:B------:R-:W-:Y:S05]  /*d280*/  WARPSYNC.ALL ;  /* 0x0000000000007948 */ /* 0x000fea0003800000 */
[----:B------:R-:W-:Y:S01]  /*d290*/  IMAD.MOV.U32 R25, RZ, RZ, 0x40000040 ;  /* 0x40000040ff197424 */ /* 0x000fe200078e00ff */
[----:B0-----:R-:W-:Y:S02]  /*d2a0*/  SHF.R.U32.HI R10, RZ, 0x7, R10 ;  /* 0x00000007ff0a7819 */ /* 0x001fe4000001160a */
[----:B------:R-:W-:-:S02]  /*d2b0*/  R2UR UR8, R6 ;  /* 0x00000000060872ca */ /* 0x000fc400000e0000 */
[----:B------:R-:W-:Y:S02]  /*d2c0*/  R2UR UR9, R7 ;  /* 0x00000000070972ca */ /* 0x000fe400000e0000 */
[C---:B------:R-:W-:Y:S02]  /*d2d0*/  R2UR UR11, R25.reuse ;  /* 0x00000000190b72ca */ /* 0x040fe400000e0000 */
[----:B------:R-:W-:Y:S01]  /*d2e0*/  R2UR UR23, R25 ;  /* 0x00000000191772ca */ /* 0x000fe200000e0000 */
[----:B------:R-:W-:Y:S01]  /*d2f0*/  IMAD.MOV.U32 R15, RZ, RZ, 0x40000040 ;  /* 0x40000040ff0f7424 */ /* 0x000fe200078e00ff */
[----:B------:R-:W-:Y:S02]  /*d300*/  R2UR UR12, R156 ;  /* 0x000000009c0c72ca */ /* 0x000fe400000e0000 */
[----:B------:R-:W-:Y:S02]  /*d310*/  R2UR UR13, R157 ;  /* 0x000000009d0d72ca */ /* 0x000fe400000e0000 */
[----:B------:R-:W-:Y:S01]  /*d320*/  R2UR UR15, R15 ;  /* 0x000000000f0f72ca */ /* 0x000fe200000e0000 */
[----:B--2---:R-:W-:-:S02]  /*d330*/  IMAD R24, R13, 0x400, R11 ;  /* 0x000004000d187824 */ /* 0x004fc400078e020b */
[----:B------:R-:W-:-:S05]  /*d340*/  VIADD R11, R10, 0x8 ;  /* 0x000000080a0b7836 */ /* 0x000fca0000000000 */
[----:B------:R0:W-:Y:S01]  /*d350*/  BAR.SYNC.DEFER_BLOCKING R11, 0x100 ;  /* 0x0004000b0000751d */ /* 0x0001e20000010000 */
[C---:B------:R-:W-:Y:S01]  /*d360*/  R2UR UR10, R24.reuse ;  /* 0x00000000180a72ca */ /* 0x040fe200000e0000 */
[C---:B------:R-:W-:Y:S02]  /*d370*/  VIADD R14, R24.reuse, 0x2 ;  /* 0x00000002180e7836 */ /* 0x040fe40000000000 */
[C---:B------:R-:W-:Y:S02]  /*d380*/  VIADD R10, R24.reuse, 0x4 ;  /* 0x00000004180a7836 */ /* 0x040fe40000000000 */
[----:B------:R-:W-:-:S05]  /*d390*/  VIADD R24, R24, 0x6 ;  /* 0x0000000618187836 */ /* 0x000fca0000000000 */
[----:B------:R-:W-:Y:S02]  /*d3a0*/  R2UR UR22, R24 ;  /* 0x00000000181672ca */ /* 0x000fe400000e0000 */
[----:B------:R-:W-:-:S06]  /*d3b0*/  WARPGROUP.ARRIVE ;  /* 0x00000000000079c5 */ /* 0x000fcc0000000000 */
[----:B------:R-:W-:Y:S01]  /*d3c0*/  HGMMA.64x128x16.F32.BF16 R24, gdesc[UR8], RZ, !UPT, gsb0 ;  /* 0x01e00000081879f0 */ /* 0x000fe2000c0018ff */
[----:B------:R-:W-:Y:S01]  /*d3d0*/  R2UR UR14, R14 ;  /* 0x000000000e0e72ca */ /* 0x000fe200000e0000 */
[----:B0-----:R-:W-:Y:S01]  /*d3e0*/  IMAD.MOV.U32 R11, RZ, RZ, 0x40000040 ;  /* 0x40000040ff0b7424 */ /* 0x001fe200078e00ff */
[----:B------:R-:W-:Y:S02]  /*d3f0*/  R2UR UR18, R10 ;  /* 0x000000000a1272ca */ /* 0x000fe400000e0000 */
[----:B------:R-:W-:Y:S02]  /*d400*/  R2UR UR16, R154 ;  /* 0x000000009a1072ca */ /* 0x000fe400000e0000 */
[----:B------:R-:W-:Y:S02]  /*d410*/  R2UR UR19, R11 ;  /* 0x000000000b1372ca */ /* 0x000fe400000e0000 */
[----:B------:R-:W-:Y:S01]  /*d420*/  R2UR UR17, R155 ;  /* 0x000000009b1172ca */ /* 0x000fe200000e0000 */
[----:B------:R-:W-:-:S02]  /*d430*/  WARPGROUP.DEPBAR.LE gsb0, 0x0 ;  /* 0x00008000000079c5 */ /* 0x000fc40000010000 */
[----:B------:R-:W-:-:S06]  /*d440*/  WARPGROUP.ARRIVE ;  /* 0x00000000000079c5 */ /* 0x000fcc0000000000 */
[----:B------:R-:W-:Y:S01]  /*d450*/  HGMMA.64x128x16.F32.BF16 R24, gdesc[UR12], R24, gsb0 ;  /* 0x01e000000c1879f0 */ /* 0x000fe20008001818 */
[----:B------:R-:W-:Y:S02]  /*d460*/  R2UR UR20, R8 ;  /* 0x00000000081472ca */ /* 0x000fe400000e0000 */
[----:B------:R-:W-:Y:S01]  /*d470*/  R2UR UR21, R9 ;  /* 0x00000000091572ca */ /* 0x000fe200000e0000 */
[----:B------:R-:W-:Y:S02]  /*d480*/  WARPGROUP.DEPBAR.LE gsb0, 0x0 ;  /* 0x00008000000079c5 */ /* 0x000fe40000010000 */
[----:B------:R-:W-:-:S06]  /*d490*/  WARPGROUP.ARRIVE ;  /* 0x00000000000079c5 */ /* 0x000fcc0000000000 */
[----:B------:R-:W-:Y:S03]  /*d4a0*/  HGMMA.64x128x16.F32.BF16 R24, gdesc[UR16], R24, gsb0 ;  /* 0x01e00000101879f0 */ /* 0x000fe60008001818 */
[----:B------:R-:W-:Y:S02]  /*d4b0*/  WARPGROUP.DEPBAR.LE gsb0, 0x0 ;  /* 0x00008000000079c5 */ /* 0x000fe40000010000 */
[----:B------:R-:W-:-:S07]  /*d4c0*/  WARPGROUP.ARRIVE ;  /* 0x00000000000079c5 */ /* 0x000fce0000000000 */
[----:B------:R-:W-:Y:S03]  /*d4d0*/  HGMMA.64x128x16.F32.BF16 R24, gdesc[UR20], R24, gsb0 ;  /* 0x01e00000141879f0 */ /* 0x000fe60008001818 */
[----:B------:R-:W-:Y:S02]  /*d4e0*/  WARPGROUP.DEPBAR.LE gsb0, 0x0 ;  /* 0x00008000000079c5 */ /* 0x000fe40000010000 */
[----:B------:R-:W-:Y:S05]  /*d4f0*/  @P3 BRA `(.L_x_1454) ;  /* 0x0000000000283947 */ /* 0x000fea0003800000 */
[----:B------:R-:W-:Y:S05]  /*d500*/  @!P0 BRA `(.L_x_1455) ;  /* 0x0000000000048947 */ /* 0x000fea0003800000 */
[----:B------:R-:W-:Y:S01]  /*d510*/  BPT.TRAP 0x1 ;  /* 0x000000040000795c */ /* 0x000fe20000300000 */
.L_x_1455:
[----:B------:R-:W-:Y:S01]  /*d520*/  SHF.L.U32 R10, R23, 0x1f, RZ ;  /* 0x0000001f170a7819 */ /* 0x000fe200000006ff */
[----:B------:R-:W-:-:S04]  /*d530*/  IMAD R11, R16, 0x8, R2 ;  /* 0x00000008100b7824 */ /* 0x000fc800078e0202 */
[----:B------:R0:W1:Y:S01]  /*d540*/  SYNCS.PHASECHK.TRANS64.TRYWAIT P3, [R11+URZ+0x16850], R10 ;  /* 0x0168500a0b0075a7 */ /* 0x000062000806017f */
[----:B------:R-:W-:Y:S05]  /*d550*/  @!P0 BRA `(.L_x_1456) ;  /* 0x0000000000048947 */ /* 0x000fea0003800000 */
[----:B------:R-:W-:Y:S01]  /*d560*/  BPT.TRAP 0x1 ;  /* 0x000000040000795c */ /* 0x000fe20000300000 */
.L_x_1456:
[----:B-1----:R-:W-:Y:S05]  /*d570*/  @P3 BRA `(.L_x_1454) ;  /* 0x0000000000083947 */ /* 0x002fea0003800000 */
[----:B------:R-:W1:Y:S02]  /*d580*/  SYNCS.PHASECHK.TRANS64.TRYWAIT P3, [R11+URZ+0x16850], R10 ;  /* 0x0168500a0b0075a7 */ /* 0x000e64000806017f */
[----:B-1----:R-:W-:Y:S05]  /*d590*/  @!P3 BRA `(.L_x_1457) ;  /* 0x00000130009cb947 */ /* 0x002fea0003800000 */
.L_x_1454:
[----:B01----:R-:W-:Y:S01]  /*d5a0*/  VIADD R10, R2, 0x400 ;  /* 0x00000400020a7836 */ /* 0x003fe20000000000 */
[----:B------:R-:W-:Y:S05]  /*d5b0*/  WARPSYNC.ALL ;  /* 0x0000000000007948 */ /* 0x000fea0003800000 */
[----:B------:R-:W-:Y:S01]  /*d5c0*/  SHF.R.U32.HI R10, RZ, 0x4, R10 ;  /* 0x00000004ff0a7819 */ /* 0x000fe2000001160a */
[----:B------:R-:W-:Y:S01]  /*d5d0*/  IMAD.MOV.U32 R11, RZ, RZ, 0x40000040 ;  /* 0x40000040ff0b7424 */ /* 0x000fe200078e00ff */
[----:B------:R-:W-:Y:S02]  /*d5e0*/  WARPGROUP.ARRIVE ;  /* 0x00000000000079c5 */ /* 0x000fe40000000000 */
[----:B------:R-:W-:-:S02]  /*d5f0*/  LOP3.LUT R10, R10, 0x3fff, RZ, 0xc0, !PT ;  /* 0x00003fff0a0a7812 */ /* 0x000fc400078ec0ff */
[----:B------:R-:W-:-:S03]  /*d600*/  R2UR UR11, R11 ;  /* 0x000000000b0b72ca */ /* 0x000fc600000e0000 */
[----:B------:R-:W-:-:S05]  /*d610*/  IMAD R10, R16, 0x400, R10 ;  /* 0x00000400100a7824 */ /* 0x000fca00078e020a */
[----:B------:R-:W-:-:S13]  /*d620*/  R2UR UR10, R10 ;  /* 0x000000000a0a72ca */ /* 0x000fda00000e0000 */
[----:B------:R-:W-:Y:S01]  /*d630*/  HGMMA.64x64x16.F32.BF16 R88, R148, gdesc[UR8].tnspB, R88, gsb0 ;  /* 0x40e0000894587df0 */ /* 0x000fe20008001858 */
[----:B------:R-:W-:Y:S02]  /*d640*/  VIADD R14, R10, 0x80 ;  /* 0x000000800a0e7836 */ /* 0x000fe40000000000 */
[----:B------:R-:W-:-:S03]  /*d650*/  IMAD.MOV.U32 R15, RZ, RZ, 0x40000040 ;  /* 0x40000040ff0f7424 */ /* 0x000fc600078e00ff */
[----:B------:R-:W-:Y:S02]  /*d660*/  R2UR UR10, R14 ;  /* 0x000000000e0a72ca */ /* 0x000fe400000e0000 */
[----:B------:R-:W-:Y:S01]  /*d670*/  R2UR UR11, R15 ;  /* 0x000000000f0b72ca */ /* 0x000fe200000e0000 */
[----:B------:R-:W-:Y:S02]  /*d680*/  VIADD R14, R10, 0x100 ;  /* 0x000001000a0e7836 */ /* 0x000fe40000000000 */
[----:B------:R-:W-:Y:S01]  /*d690*/  IMAD.MOV.U32 R15, RZ, RZ, 0x40000040 ;  /* 0x40000040ff0f7424 */ /* 0x000fe200078e00ff */
[----:B------:R-:W-:Y:S02]  /*d6a0*/  WARPGROUP.DEPBAR.LE gsb0, 0x0 ;  /* 0x00008000000079c5 */ /* 0x000fe40000010000 */
[----:B------:R-:W-:Y:S01]  /*d6b0*/  WARPGROUP.ARRIVE ;  /* 0x00000000000079c5 */ /* 0x000fe20000000000 */
[----:B------:R-:W2:Y:S04]  /*d6c0*/  LDL R148, [R1+0x3c] ;  /* 0x00003c0001947983 */ /* 0x000ea80000100800 */
[----:B------:R-:W3:Y:S02]  /*d6d0*/  LDL R151, [R1+0xc] ;  /* 0x00000c0001977983 */ /* 0x000ee40000100800 */
[----:B------:R-:W-:Y:S01]  /*d6e0*/  HGMMA.64x64x16.F32.BF16 R88, R144, gdesc[UR8].tnspB, R88, gsb0 ;  /* 0x40e0000890587df0 */ /* 0x000fe20008001858 */
[----:B------:R-:W-:-:S02]  /*d6f0*/  R2UR UR10, R14 ;  /* 0x000000000e0a72ca */ /* 0x000fc400000e0000 */
[----:B------:R-:W-:Y:S01]  /*d700*/  R2UR UR11, R15 ;  /* 0x000000000f0b72ca */ /* 0x000fe200000e0000 */
[----:B------:R-:W-:Y:S01]  /*d710*/  VIADD R14, R10, 0x180 ;  /* 0x000001800a0e7836 */ /* 0x000fe20000000000 */
[----:B------:R-:W4:Y:S01]  /*d720*/  LDL R149, [R1+0x8] ;  /* 0x0000080001957983 */ /* 0x000f220000100800 */
[----:B------:R-:W-:-:S03]  /*d730*/  IMAD.MOV.U32 R15, RZ, RZ, 0x40000040 ;  /* 0x40000040ff0f7424 */ /* 0x000fc600078e00ff */
[----:B------:R-:W4:Y:S01]  /*d740*/  LDL R150, [R1+0x4] ;  /* 0x0000040001967983 */ /* 0x000f220000100800 */
[----:B------:R-:W-:Y:S02]  /*d750*/  WARPGROUP.DEPBAR.LE gsb0, 0x0 ;  /* 0x00008000000079c5 */ /* 0x000fe40000010000 */
[----:B------:R-:W-:Y:S01]  /*d760*/  WARPGROUP.ARRIVE ;  /* 0x00000000000079c5 */ /* 0x000fe20000000000 */
[----:B------:R-:W2:Y:S05]  /*d770*/  LDL R147, [R1+0x18] ;  /* 0x0000180001937983 */ /* 0x000eaa0000100800 */
[----:B------:R-:W-:Y:S01]  /*d780*/  HGMMA.64x64x16.F32.BF16 R88, R140, gdesc[UR8].tnspB, R88, gsb0 ;  /* 0x40e000088c587df0 */ /* 0x000fe20008001858 */
[----:B------:R-:W-:-:S02]  /*d790*/  R2UR UR10, R14 ;  /* 0x000000000e0a72ca */ /* 0x000fc400000e0000 */
[----:B------:R-:W-:Y:S01]  /*d7a0*/  R2UR UR11, R15 ;  /* 0x000000000f0b72ca */ /* 0x000fe200000e0000 */
[----:B------:R-:W-:Y:S02]  /*d7b0*/  VIADD R14, R10, 0x200 ;  /* 0x000002000a0e7836 */ /* 0x000fe40000000000 */
[----:B------:R-:W-:Y:S01]  /*d7c0*/  IMAD.MOV.U32 R15, RZ, RZ, 0x40000040 ;  /* 0x40000040ff0f7424 */ /* 0x000fe200078e00ff */
[----:B------:R-:W-:Y:S02]  /*d7d0*/  WARPGROUP.DEPBAR.LE gsb0, 0x0 ;  /* 0x00008000000079c5 */ /* 0x000fe40000010000 */
[----:B------:R-:W-:-:S07]  /*d7e0*/  WARPGROUP.ARRIVE ;  /* 0x00000000000079c5 */ /* 0x000fce0000000000 */
[----:B------:R-:W-:Y:S01]  /*d7f0*/  HGMMA.64x64x16.F32.BF16 R88, R136, gdesc[UR8].tnspB, R88, gsb0 ;  /* 0x40e0000888587df0 */ /* 0x000fe20008001858 */
[----:B------:R-:W-:Y:S02]  /*d800*/  R2UR UR10, R14 ;  /* 0x000000000e0a72ca */ /* 0x000fe400000e0000 */
        /* <DEDUP_REMOVED lines=22> */
[----:B------:R-:W0:Y:S08]  /*d970*/  @P2 LDC R14, c[0x0][0x450] ;  /* 0x00011400ff0e2b82 */ /* 0x000e300000000800 */
[----:B------:R-:W1:Y:S01]  /*d980*/  @P2 LDC R15, c[0x0][0x44c] ;  /* 0x00011300ff0f2b82 */ /* 0x000e620000000800 */
[----:B------:R-:W-:-:S02]  /*d990*/  WARPGROUP.DEPBAR.LE gsb0, 0x0 ;  /* 0x00008000000079c5 */ /* 0x000fc40000010000 */
[----:B------:R-:W-:-:S06]  /*d9a0*/  WARPGROUP.ARRIVE ;  /* 0x00000000000079c5 */ /* 0x000fcc0000000000 */
[----:B------:R-:W-:Y:S01]  /*d9b0*/  HGMMA.64x64x16.F32.BF16 R88, R120, gdesc[UR8].tnspB, R88, gsb0 ;  /* 0x40e0000878587df0 */ /* 0x000fe20008001858 */
        /* <DEDUP_REMOVED lines=45> */
[----:B------:R-:W-:-:S02]  /*dc90*/  WARPGROUP.DEPBAR.LE gsb0, 0x0 ;  /* 0x00008000000079c5 */ /* 0x000fc40000010000 */
[----:B--2---:R-:W-:Y:S02]  /*dca0*/  IMAD.IADD R120, R148, 0x1, R147 ;  /* 0x0000000194787824 */ /* 0x004fe400078e0293 */
[----:B------:R-:W2:Y:S02]  /*dcb0*/  S2R R147, SR_TID.X ;  /* 0x0000000000937919 */ /* 0x000ea40000002100 */
[----:B-1----:R-:W-:-:S04]  /*dcc0*/  @P2 IMAD.HI.U32 R15, R120, R15, RZ ;  /* 0x0000000f780f2227 */ /* 0x002fc800078e00ff */
[----:B------:R-:W-:Y:S01]  /*dcd0*/  FMUL.FTZ R64, R66, UR29 ;  /* 0x0000001d42407c20 */ /* 0x000fe20008410000 */
[----:B------:R-:W-:Y:S01]  /*dce0*/  FMUL.FTZ R69, R71, UR29 ;  /* 0x0000001d47457c20 */ /* 0x000fe20008410000 */
[----:B0-----:R-:W-:Y:S01]  /*dcf0*/  @P2 SHF.R.U32.HI R120, RZ, R14, R15 ;  /* 0x0000000eff782219 */ /* 0x001fe2000001160f */
[----:B------:R0:W1:Y:S01]  /*dd00*/  MUFU.TANH R10, R78 ;  /* 0x0000004e000a7308 */ /* 0x0000620000002400 */
[----:B------:R-:W-:Y:S01]  /*dd10*/  FMUL.FTZ R66, R68, UR29 ;  /* 0x0000001d44427c20 */ /* 0x000fe20008410000 */
[----:B------:R-:W-:Y:S01]  /*dd20*/  FMUL.FTZ R71, R73, UR29 ;  /* 0x0000001d49477c20 */ /* 0x000fe20008410000 */
[----:B------:R-:W-:Y:S01]  /*dd30*/  FMUL.FTZ R68, R70, UR29 ;  /* 0x0000001d46447c20 */ /* 0x000fe20008410000 */
[----:B------:R-:W-:Y:S01]  /*dd40*/  FMUL.FTZ R73, R75, UR29 ;  /* 0x0000001d4b497c20 */ /* 0x000fe20008410000 */
[----:B------:R-:W5:Y:S01]  /*dd50*/  SHFL.IDX PT, R123, R120, RZ, 0x1c1f ;  /* 0x001c1fff787b7589 */ /* 0x000f6200000e0000 */
[----:B------:R-:W-:Y:S01]  /*dd60*/  FMUL.FTZ R70, R72, UR29 ;  /* 0x0000001d48467c20 */ /* 0x000fe20008410000 */
[----:B------:R-:W-:Y:S01]  /*dd70*/  FMUL.FTZ R75, R77, UR29 ;  /* 0x0000001d4d4b7c20 */ /* 0x000fe20008410000 */
[----:B0-----:R-:W-:Y:S01]  /*dd80*/  FMUL.FTZ R78, R82, UR29 ;  /* 0x0000001d524e7c20 */ /* 0x001fe20008410000 */
        /* <DEDUP_REMOVED lines=8> */
[----:B--2---:R-:W-:Y:S02]  /*de10*/  SHF.R.U32.HI R148, RZ, 0x7, R147 ;  /* 0x00000007ff947819 */ /* 0x004fe40000011693 */
[----:B------:R-:W-:-:S03]  /*de20*/  ISETP.GE.U32.AND P3, PT, R147, 0x180, PT ;  /* 0x000001809300780c */ /* 0x000fc60003f66070 */
[----:B------:R-:W-:Y:S01]  /*de30*/  VIADD R14, R148, 0x9 ;  /* 0x00000009940e7836 */ /* 0x000fe20000000000 */
[----:B------:R-:W-:Y:S01]  /*de40*/  IADD3 R86, -R82, 0x1, RZ ;  /* 0x0000000152567810 */ /* 0x000fe20007ffe1ff */
[----:B------:R-:W-:Y:S01]  /*de50*/  FMUL.FTZ R84, R84, UR29 ;  /* 0x0000001d54547c20 */ /* 0x000fe20008410000 */
[----:B------:R-:W-:Y:S01]  /*de60*/  FMUL.FTZ R85, R85, UR29 ;  /* 0x0000001d55557c20 */ /* 0x000fe20008410000 */
[----:B------:R-:W-:Y:S01]  /*de70*/  FMUL.FTZ R83, R87, UR29 ;  /* 0x0000001d57537c20 */ /* 0x000fe20008410000 */
[----:B------:R-:W-:Y:S01]  /*de80*/  @!P1 IMAD R15, R13, 0x8, R2 ;  /* 0x000000080d0f9824 */ /* 0x000fe200078e0202 */
[----:B------:R-:W-:Y:S01]  /*de90*/  SEL R14, R14, 0x9, !P3 ;  /* 0x000000090e0e7807 */ /* 0x000fe20005800000 */
[----:B---3--:R-:W-:Y:S01]  /*dea0*/  IMAD R86, R151, -0x2, R86 ;  /* 0xfffffffe97567824 */ /* 0x008fe200078e0256 */
[----:B------:R-:W-:Y:S01]  /*deb0*/  PLOP3.LUT P3, PT, PT, PT, UP0, 0x40, 0x0 ;  /* 0x000000000000781c */ /* 0x000fe20003f6e808 */
[----:B------:R-:W0:Y:S01]  /*dec0*/  MUFU.TANH R11, R11 ;  /* 0x0000000b000b7308 */ /* 0x000e220000002400 */
[----:B------:R-:W-:-:S02]  /*ded0*/  @!P1 VIADD R15, R15, 0x16840 ;  /* 0x000168400f0f9836 */ /* 0x000fc40000000000 */
[----:B----4-:R-:W-:-:S05]  /*dee0*/  IADD3 R86, -R150, R86, R149 ;  /* 0x0000005696567210 */ /* 0x010fca0007ffe195 */
[----:B------:R-:W2:Y:S01]  /*def0*/  MUFU.TANH R23, R23 ;  /* 0x0000001700177308 */ /* 0x000ea20000002400 */
[----:B------:R-:W-:Y:S01]  /*df00*/  @!P1 PRMT R15, RZ, 0x654, R15 ;  /* 0x00000654ff0f9816 */ /* 0x000fe2000000000f */
[----:B------:R3:W-:Y:S06]  /*df10*/  BAR.ARV R14, 0x100 ;  /* 0x0004000e0000751d */ /* 0x0007ec0000002000 */
        /* <DEDUP_REMOVED lines=61> */
[C---:B------:R-:W-:Y:S01]  /*e2f0*/  VIADD R122, R86.reuse, UR28 ;  /* 0x0000001c567a7c36 */ /* 0x040fe20008000000 */
[----:B------:R3:W-:Y:S01]  /*e300*/  @!P1 SYNCS.ARRIVE.TRANS64.RED.A1T0 RZ, [R15+URZ], RZ ;  /* 0x000000ff0fff99a7 */ /* 0x0007e2000810043f */
[----:B------:R-:W-:-:S02]  /*e310*/  VIADD R121, R86, UR30 ;  /* 0x0000001e56797c36 */ /* 0x000fc40008000000 */
[--C-:B-----5:R-:W-:Y:S02]  /*e320*/  IMAD.IADD R87, R122, 0x1, R123.reuse ;  /* 0x000000017a577824 */ /* 0x120fe400078e027b */
[----:B------:R-:W-:Y:S01]  /*e330*/  IMAD.IADD R86, R121, 0x1, R123 ;  /* 0x0000000179567824 */ /* 0x000fe200078e027b */
[----:B-12-4-:R-:W-:Y:S06]  /*e340*/  @P3 BRA `(.L_x_1458) ;  /* 0x0000000000583947 */ /* 0x016fec0003800000 */
[----:B------:R-:W-:Y:S01]  /*e350*/  IADD3 R123, -R150, R149, R123 ;  /* 0x00000095967b7210 */ /* 0x000fe20007ffe17b */
[----:B------:R-:W-:Y:S03]  /*e360*/  BSSY B0, `(.L_x_1459) ;  /* 0x0000010000007945 */ /* 0x000fe60003800000 */
[----:B------:R-:W-:-:S13]  /*e370*/  ISETP.GT.AND P3, PT, R123, -0x1, PT ;  /* 0xffffffff7b00780c */ /* 0x000fda0003f64270 */
[----:B------:R-:W-:Y:S05]  /*e380*/  @P3 BRA `(.L_x_1460) ;  /* 0x0000000000203947 */ /* 0x000fea0003800000 */
[----:B------:R-:W-:Y:S01]  /*e390*/  IMAD.U32 R124, RZ, RZ, UR24 ;  /* 0x00000018ff7c7e24 */ /* 0x000fe2000f8e00ff */
[----:B------:R-:W-:-:S04]  /*e3a0*/  LOP3.LUT R123, RZ, R123, RZ, 0x33, !PT ;  /* 0x0000007bff7b7212 */ /* 0x000fc800078e33ff */
[----:B------:R-:W-:-:S13]  /*e3b0*/  ISETP.NE.AND P3, PT, R124, 0x1, PT ;  /* 0x000000017c00780c */ /* 0x000fda0003f65270 */
[----:B---3--:R-:W1:Y:S02]  /*e3c0*/  @P3 LDC.64 R14, c[0x0][0x9e8] ;  /* 0x00027a00ff0e3b82 */ /* 0x008e640000000a00 */
[----:B-1----:R-:W-:-:S05]  /*e3d0*/  @P3 IMAD.HI.U32 R14, R123, R14, RZ ;  /* 0x0000000e7b0e3227 */ /* 0x002fca00078e00ff */
[----:B------:R-:W-:-:S04]  /*e3e0*/  @P3 SHF.R.U32.HI R123, RZ, R15, R14 ;  /* 0x0000000fff7b3219 */ /* 0x000fc8000001160e */
[----:B------:R-:W-:Y:S01]  /*e3f0*/  LOP3.LUT R123, RZ, R123, RZ, 0x33, !PT ;  /* 0x0000007bff7b7212 */ /* 0x000fe200078e33ff */
[----:B------:R-:W-:Y:S06]  /*e400*/  BRA `(.L_x_1461) ;  /* 0x0000000000147947 */ /* 0x000fec0003800000 */
.L_x_1460:
[----:B------:R-:W-:-:S05]  /*e410*/  IMAD.U32 R124, RZ, RZ, UR24 ;  /* 0x00000018ff7c7e24 */ /* 0x000fca000f8e00ff */
[----:B------:R-:W-:-:S13]  /*e420*/  ISETP.NE.AND P3, PT, R124, 0x1, PT ;  /* 0x000000017c00780c */ /* 0x000fda0003f65270 */
[----:B---3--:R-:W1:Y:S02]  /*e430*/  @P3 LDC.64 R14, c[0x0][0x9e8] ;  /* 0x00027a00ff0e3b82 */ /* 0x008e640000000a00 */
[----:B-1----:R-:W-:-:S05]  /*e440*/  @P3 IMAD.HI.U32 R14, R123, R14, RZ ;  /* 0x0000000e7b0e3227 */ /* 0x002fca00078e00ff */
[----:B------:R-:W-:-:S07]  /*e450*/  @P3 SHF.R.U32.HI R123, RZ, R15, R14 ;  /* 0x0000000fff7b3219 */ /* 0x000fce000001160e */
.L_x_1461:
[----:B------:R-:W-:Y:S05]  /*e460*/  BSYNC B0 ;  /* 0x0000000000007941 */ /* 0x000fea0003800000 */
.L_x_1459:
[----:B------:R-:W-:-:S04]  /*e470*/  IMAD R123, R123, R124, -R82 ;  /* 0x0000007c7b7b7224 */ /* 0x000fc800078e0a52 */
[----:B------:R-:W-:-:S05]  /*e480*/  IMAD R123, R151, -0x2, R123 ;  /* 0xfffffffe977b7824 */ /* 0x000fca00078e027b */
[----:B------:R-:W-:Y:S02]  /*e490*/  VIADDMNMX R87, R123, R124, R87, PT ;  /* 0x0000007c7b577246 */ /* 0x000fe40003800157 */
[----:B------:R-:W-:-:S07]  /*e4a0*/  VIMNMX R86, R86, R123, !PT ;  /* 0x0000007b56567248 */ /* 0x000fce0007fe0100 */
.L_x_1458:
[----:B------:R-:W-:Y:S01]  /*e4b0*/  ISETP.GT.AND P3, PT, R0, -0x1, PT ;  /* 0xffffffff0000780c */ /* 0x000fe20003f64270 */
[----:B------:R-:W1:Y:S03]  /*e4c0*/  SHFL.IDX PT, R120, R120, 0x1, 0x1c1f ;  /* 0x003c1f0078787f89 */ /* 0x000e6600000e0000 */
[C---:B------:R-:W-:Y:S02]  /*e4d0*/  ISETP.GT.AND P4, PT, R86.reuse, RZ, P3 ;  /* 0x000000ff5600720c */ /* 0x040fe40001f84270 */
[----:B------:R-:W-:Y:S02]  /*e4e0*/  ISETP.GT.AND P5, PT, R86, 0x1, P3 ;  /* 0x000000015600780c */ /* 0x000fe40001fa4270 */
[C---:B------:R-:W-:Y:S02]  /*e4f0*/  ISETP.LT.OR P4, PT, R87.reuse, 0x1, P4 ;  /* 0x000000015700780c */ /* 0x040fe40002781670 */
[----:B------:R-:W-:-:S02]  /*e500*/  ISETP.LT.OR P5, PT, R87, 0x2, P5 ;  /* 0x000000025700780c */ /* 0x000fc40002fa1670 */
[----:B0-----:R-:W-:Y:S02]  /*e510*/  FSEL R11, R11, -INF , !P4 ;  /* 0xff8000000b0b7808 */ /* 0x001fe40006000000 */
[C---:B------:R-:W-:Y:S02]  /*e520*/  ISETP.GT.AND P4, PT, R86.reuse, 0x8, P3 ;  /* 0x000000085600780c */ /* 0x040fe40001f84270 */
[----:B------:R-:W-:Y:S02]  /*e530*/  FSEL R23, R23, -INF , !P5 ;  /* 0xff80000017177808 */ /* 0x000fe40006800000 */
[----:B------:R-:W-:Y:S02]  /*e540*/  ISETP.LT.OR P4, PT, R87, 0x9, P4 ;  /* 0x000000095700780c */ /* 0x000fe40002781670 */
[----:B------:R-:W-:Y:S02]  /*e550*/  ISETP.GT.AND P5, PT, R86, 0x9, P3 ;  /* 0x000000095600780c */ /* 0x000fe40001fa4270 */
[----:B------:R-:W-:-:S02]  /*e560*/  FSEL R26, R26, -INF , !P4 ;  /* 0xff8000001a1a7808 */ /* 0x000fc40006000000 */
[----:B------:R-:W-:Y:S01]  /*e570*/  ISETP.GT.AND P4, PT, R86, 0x10, P3 ;  /* 0x000000105600780c */ /* 0x000fe20001f84270 */
[--C-:B-1----:R-:W-:Y:S01]  /*e580*/  IMAD.IADD R122, R122, 0x1, R120.reuse ;  /* 0x000000017a7a7824 */ /* 0x102fe200078e0278 */
[----:B------:R-:W-:Y:S01]  /*e590*/  ISETP.LT.OR P5, PT, R87, 0xa, P5 ;  /* 0x0000000a5700780c */ /* 0x000fe20002fa1670 */
[----:B------:R-:W-:Y:S01]  /*e5a0*/  IMAD.IADD R121, R121, 0x1, R120 ;  /* 0x0000000179797824 */ /* 0x000fe200078e0278 */
        /* <DEDUP_REMOVED lines=8> */
[----:B------:R-:W-:Y:S02]  /*e630*/  ISETP.GT.AND P4, PT, R86, 0x20, P3 ;  /* 0x000000205600780c */ /* 0x000fe40001f84270 */
[----:B------:R-:W-:-:S02]  /*e640*/  FSEL R31, R31, -INF , !P5 ;  /* 0xff8000001f1f7808 */ /* 0x000fc40006800000 */
[C---:B------:R-:W-:Y:S02]  /*e650*/  ISETP.LT.OR P4, PT, R87.reuse, 0x21, P4 ;  /* 0x000000215700780c */ /* 0x040fe40002781670 */
        /* <DEDUP_REMOVED lines=60> */
[C---:B------:R-:W-:Y:S02]  /*ea20*/  ISETP.GT.AND P5, PT, R86.reuse, 0x69, P3 ;  /* 0x000000695600780c */ /* 0x040fe40001fa4270 */
[----:B------:R-:W-:Y:S02]  /*ea30*/  FSEL R77, R77, -INF , !P4 ;  /* 0xff8000004d4d7808 */ /* 0x000fe40006000000 */
[----:B------:R-:W-:Y:S02]  /*ea40*/  ISETP.GT.AND P4, PT, R86, 0x78, P3 ;  /* 0x000000785600780c */ /* 0x000fe40001f84270 */
[C---:B------:R-:W-:Y:S02]  /*ea50*/  ISETP.LT.OR P5, PT, R87.reuse, 0x6a, P5 ;  /* 0x0000006a5700780c */ /* 0x040fe40002fa1670 */
[----:B------:R-:W-:-:S02]  /*ea60*/  ISETP.LT.OR P4, PT, R87, 0x79, P4 ;  /* 0x000000795700780c */ /* 0x000fc40002781670 */
[----:B------:R-:W-:Y:S02]  /*ea70*/  FSEL R75, R75, -INF , !P5 ;  /* 0xff8000004b4b7808 */ /* 0x000fe40006800000 */
[----:B------:R-:W-:Y:S02]  /*ea80*/  ISETP.GT.AND P5, PT, R86, 0x71, P3 ;  /* 0x000000715600780c */ /* 0x000fe40001fa4270 */
[----:B------:R-:W-:Y:S02]  /*ea90*/  FSEL R84, R84, -INF , !P4 ;  /* 0xff80000054547808 */ /* 0x000fe40006000000 */
[----:B------:R-:W-:Y:S02]  /*eaa0*/  PLOP3.LUT P4, PT, PT, PT, UP0, 0x40, 0x0 ;  /* 0x000000000000781c */ /* 0x000fe40003f8e808 */
[----:B------:R-:W-:-:S04]  /*eab0*/  ISETP.LT.OR P5, PT, R87, 0x72, P5 ;  /* 0x000000725700780c */ /* 0x000fc80002fa1670 */
[----:B------:R-:W-:Y:S02]  /*eac0*/  FSEL R80, R80, -INF , !P5 ;  /* 0xff80000050507808 */ /* 0x000fe40006800000 */
[----:B------:R-:W-:-:S04]  /*ead0*/  ISETP.GT.AND P5, PT, R86, 0x79, P3 ;  /* 0x000000795600780c */ /* 0x000fc80001fa4270 */
[----:B------:R-:W-:-:S04]  /*eae0*/  ISETP.LT.OR P5, PT, R87, 0x7a, P5 ;  /* 0x0000007a5700780c */ /* 0x000fc80002fa1670 */
[----:B------:R-:W-:Y:S01]  /*eaf0*/  FSEL R85, R85, -INF , !P5 ;  /* 0xff80000055557808 */ /* 0x000fe20006800000 */
[----:B------:R-:W-:Y:S08]  /*eb00*/  @P4 BRA `(.L_x_1462) ;  /* 0x0000000000584947 */ /* 0x000ff00003800000 */
[----:B------:R-:W-:Y:S01]  /*eb10*/  IADD3 R120, -R150, R149, R120 ;  /* 0x0000009596787210 */ /* 0x000fe20007ffe178 */
[----:B------:R-:W-:Y:S03]  /*eb20*/  BSSY B0, `(.L_x_1463) ;  /* 0x0000010000007945 */ /* 0x000fe60003800000 */
[----:B------:R-:W-:-:S13]  /*eb30*/  ISETP.GT.AND P4, PT, R120, -0x1, PT ;  /* 0xffffffff7800780c */ /* 0x000fda0003f84270 */
[----:B------:R-:W-:Y:S05]  /*eb40*/  @P4 BRA `(.L_x_1464) ;  /* 0x0000000000204947 */ /* 0x000fea0003800000 */
[----:B------:R-:W-:Y:S01]  /*eb50*/  IMAD.U32 R86, RZ, RZ, UR24 ;  /* 0x00000018ff567e24 */ /* 0x000fe2000f8e00ff */
[----:B------:R-:W-:-:S04]  /*eb60*/  LOP3.LUT R87, RZ, R120, RZ, 0x33, !PT ;  /* 0x00000078ff577212 */ /* 0x000fc800078e33ff */
[----:B------:R-:W-:-:S13]  /*eb70*/  ISETP.NE.AND P4, PT, R86, 0x1, PT ;  /* 0x000000015600780c */ /* 0x000fda0003f85270 */
[----:B---3--:R-:W0:Y:S02]  /*eb80*/  @P4 LDC.64 R14, c[0x0][0x9e8] ;  /* 0x00027a00ff0e4b82 */ /* 0x008e240000000a00 */
[----:B0-----:R-:W-:-:S05]  /*eb90*/  @P4 IMAD.HI.U32 R14, R87, R14, RZ ;  /* 0x0000000e570e4227 */ /* 0x001fca00078e00ff */
[----:B------:R-:W-:-:S04]  /*eba0*/  @P4 SHF.R.U32.HI R87, RZ, R15, R14 ;  /* 0x0000000fff574219 */ /* 0x000fc8000001160e */
[----:B------:R-:W-:Y:S01]  /*ebb0*/  LOP3.LUT R120, RZ, R87, RZ, 0x33, !PT ;  /* 0x00000057ff787212 */ /* 0x000fe200078e33ff */
[----:B------:R-:W-:Y:S06]  /*ebc0*/  BRA `(.L_x_1465) ;  /* 0x0000000000147947 */ /* 0x000fec0003800000 */
.L_x_1464:
[----:B------:R-:W-:-:S05]  /*ebd0*/  IMAD.U32 R86, RZ, RZ, UR24 ;  /* 0x00000018ff567e24 */ /* 0x000fca000f8e00ff */
[----:B------:R-:W-:-:S13]  /*ebe0*/  ISETP.NE.AND P4, PT, R86, 0x1, PT ;  /* 0x000000015600780c */ /* 0x000fda0003f85270 */
[----:B---3--:R-:W0:Y:S02]  /*ebf0*/  @P4 LDC.64 R14, c[0x0][0x9e8] ;  /* 0x00027a00ff0e4b82 */ /* 0x008e240000000a00 */
[----:B0-----:R-:W-:-:S05]  /*ec00*/  @P4 IMAD.HI.U32 R14, R120, R14, RZ ;  /* 0x0000000e780e4227 */ /* 0x001fca00078e00ff */
[----:B------:R-:W-:-:S07]  /*ec10*/  @P4 SHF.R.U32.HI R120, RZ, R15, R14 ;  /* 0x0000000fff784219 */ /* 0x000fce000001160e */
.L_x_1465:
[----:B------:R-:W-:Y:S05]  /*ec20*/  BSYNC B0 ;  /* 0x0000000000007941 */ /* 0x000fea0003800000 */
.L_x_1463:
[----:B------:R-:W-:-:S04]  /*ec30*/  IMAD R82, R120, R86, -R82 ;  /* 0x0000005678527224 */ /* 0x000fc800078e0a52 */
[----:B------:R-:W-:-:S05]  /*ec40*/  IMAD R15, R151, -0x2, R82 ;  /* 0xfffffffe970f7824 */ /* 0x000fca00078e0252 */
[----:B------:R-:W-:Y:S02]  /*ec50*/  VIADDMNMX R122, R15, R86, R122, PT ;  /* 0x000000560f7a7246 */ /* 0x000fe4000380017a */
[----:B------:R-:W-:-:S07]  /*ec60*/  VIMNMX R121, R121, R15, !PT ;  /* 0x0000000f79797248 */ /* 0x000fce0007fe0100 */
.L_x_1462:
[----:B---3--:R-:W-:Y:S01]  /*ec70*/  FMNMX.FTZ R14, R11, R12, !PT ;  /* 0x0000000c0b0e7209 */ /* 0x008fe20007810000 */
[----:B------:R-:W-:Y:S01]  /*ec80*/  UMOV UR41, UR7 ;  /* 0x0000000700297c82 */ /* 0x000fe20008000000 */
[----:B------:R-:W-:Y:S02]  /*ec90*/  ISETP.GT.AND P5, PT, R121, 0x8, P3 ;  /* 0x000000087900780c */ /* 0x000fe40001fa4270 */
[----:B------:R-:W-:Y:S02]  /*eca0*/  FMNMX.FTZ R15, R23, R14, !PT ;  /* 0x0000000e170f7209 */ /* 0x000fe40007810000 */
[----:B------:R-:W-:Y:S02]  /*ecb0*/  ISETP.LT.OR P5, PT, R122, 0x9, P5 ;  /* 0x000000097a00780c */ /* 0x000fe40002fa1670 */
[----:B------:R-:W-:Y:S02]  /*ecc0*/  FMNMX.FTZ R14, R26, R15, !PT ;  /* 0x0000000f1a0e7209 */ /* 0x000fe40007810000 */
[----:B------:R-:W-:-:S02]  /*ecd0*/  FSEL R28, R28, -INF , !P5 ;  /* 0xff8000001c1c7808 */ /* 0x000fc40006800000 */
        /* <DEDUP_REMOVED lines=40> */
[----:B------:R-:W-:Y:S02]  /*ef60*/  ISETP.LT.OR P5, PT, R122, 0x29, P5 ;  /* 0x000000297a00780c */ /* 0x000fe40002fa1670 */
[----:B------:R-:W-:-:S02]  /*ef70*/  FMNMX.FTZ R15, R67, R14, !PT ;  /* 0x0000000e430f7209 */ /* 0x000fc40007810000 */
[----:B------:R-:W-:Y:S02]  /*ef80*/  ISETP.LT.OR P4, PT, R122, 0x1a, P4 ;  /* 0x0000001a7a00780c */ /* 0x000fe40002781670 */
[----:B------:R-:W-:Y:S02]  /*ef90*/  FSEL R44, R44, -INF , !P5 ;  /* 0xff8000002c2c7808 */ /* 0x000fe40006800000 */
[----:B------:R-:W-:Y:S02]  /*efa0*/  FMNMX.FTZ R14, R70, R15, !PT ;  /* 0x0000000f460e7209 */ /* 0x000fe40007810000 */
[----:B------:R-:W-:Y:S02]  /*efb0*/  ISETP.GT.AND P5, PT, R121, 0x30, P3 ;  /* 0x000000307900780c */ /* 0x000fe40001fa4270 */
[----:B------:R-:W-:Y:S02]  /*efc0*/  FSEL R37, R37, -INF , !P4 ;  /* 0xff80000025257808 */ /* 0x000fe40006000000 */
[----:B------:R-:W-:-:S02]  /*efd0*/  ISETP.GT.AND P4, PT, R121, 0x21, P3 ;  /* 0x000000217900780c */ /* 0x000fc40001f84270 */
[----:B------:R-:W-:Y:S02]  /*efe0*/  FMNMX.FTZ R15, R71, R14, !PT ;  /* 0x0000000e470f7209 */ /* 0x000fe40007810000 */
[C---:B------:R-:W-:Y:S02]  /*eff0*/  ISETP.LT.OR P5, PT, R122.reuse, 0x31, P5 ;  /* 0x000000317a00780c */ /* 0x040fe40002fa1670 */
[----:B------:R-:W-:Y:S02]  /*f000*/  ISETP.LT.OR P4, PT, R122, 0x22, P4 ;  /* 0x000000227a00780c */ /* 0x000fe40002781670 */
[----:B------:R-:W-:Y:S02]  /*f010*/  FMNMX.FTZ R14, R74, R15, !PT ;  /* 0x0000000f4a0e7209 */ /* 0x000fe40007810000 */
[----:B------:R-:W-:Y:S02]  /*f020*/  FSEL R48, R48, -INF , !P5 ;  /* 0xff80000030307808 */ /* 0x000fe40006800000 */
[----:B------:R-:W-:-:S02]  /*f030*/  ISETP.GT.AND P5, PT, R121, 0x38, P3 ;  /* 0x000000387900780c */ /* 0x000fc40001fa4270 */
[----:B------:R-:W-:Y:S02]  /*f040*/  FSEL R41, R41, -INF , !P4 ;  /* 0xff80000029297808 */ /* 0x000fe40006000000 */
[----:B------:R-:W-:Y:S02]  /*f050*/  ISETP.GT.AND P4, PT, R121, 0x29, P3 ;  /* 0x000000297900780c */ /* 0x000fe40001f84270 */
[----:B------:R-:W-:Y:S02]  /*f060*/  FMNMX.FTZ R14, R75, R14, !PT ;  /* 0x0000000e4b0e7209 */ /* 0x000fe40007810000 */
[C---:B------:R-:W-:Y:S02]  /*f070*/  ISETP.LT.OR P5, PT, R122.reuse, 0x39, P5 ;  /* 0x000000397a00780c */ /* 0x040fe40002fa1670 */
[----:B------:R-:W-:Y:S02]  /*f080*/  ISETP.LT.OR P4, PT, R122, 0x2a, P4 ;  /* 0x0000002a7a00780c */ /* 0x000fe40002781670 */
[----:B------:R-:W-:-:S02]  /*f090*/  FMNMX.FTZ R15, R77, R14, !PT ;  /* 0x0000000e4d0f7209 */ /* 0x000fc40007810000 */
[----:B------:R-:W-:Y:S02]  /*f0a0*/  FSEL R52, R52, -INF , !P5 ;  /* 0xff80000034347808 */ /* 0x000fe40006800000 */
[----:B------:R-:W-:Y:S02]  /*f0b0*/  ISETP.GT.AND P5, PT, R121, 0x40, P3 ;  /* 0x000000407900780c */ /* 0x000fe40001fa4270 */
[----:B------:R-:W-:Y:S02]  /*f0c0*/  FSEL R45, R45, -INF , !P4 ;  /* 0xff8000002d2d7808 */ /* 0x000fe40006000000 */
[----:B------:R-:W-:Y:S02]  /*f0d0*/  FMNMX.FTZ R15, R80, R15, !PT ;  /* 0x0000000f500f7209 */ /* 0x000fe40007810000 */
[----:B------:R-:W-:Y:S02]  /*f0e0*/  ISETP.GT.AND P4, PT, R121, 0x31, P3 ;  /* 0x000000317900780c */ /* 0x000fe40001f84270 */
[----:B------:R-:W-:-:S02]  /*f0f0*/  ISETP.LT.OR P5, PT, R122, 0x41, P5 ;  /* 0x000000417a00780c */ /* 0x000fc40002fa1670 */
[----:B------:R-:W-:Y:S02]  /*f100*/  FMNMX.FTZ R14, R84, R15, !PT ;  /* 0x0000000f540e7209 */ /* 0x000fe40007810000 */
[----:B------:R-:W-:Y:S02]  /*f110*/  ISETP.LT.OR P4, PT, R122, 0x32, P4 ;  /* 0x000000327a00780c */ /* 0x000fe40002781670 */
[----:B------:R-:W-:Y:S02]  /*f120*/  FSEL R56, R56, -INF , !P5 ;  /* 0xff80000038387808 */ /* 0x000fe40006800000 */
[----:B------:R-:W-:Y:S02]  /*f130*/  ISETP.GT.AND P5, PT, R121, 0x48, P3 ;  /* 0x000000487900780c */ /* 0x000fe40001fa4270 */
[----:B------:R-:W-:Y:S02]  /*f140*/  FMNMX.FTZ R15, R85, R14, !PT ;  /* 0x0000000e550f7209 */ /* 0x000fe40007810000 */
[----:B------:R-:W-:-:S02]  /*f150*/  FSEL R49, R49, -INF , !P4 ;  /* 0xff80000031317808 */ /* 0x000fc40006000000 */
[C---:B------:R-:W-:Y:S01]  /*f160*/  ISETP.GT.AND P4, PT, R121.reuse, 0x39, P3 ;  /* 0x000000397900780c */ /* 0x040fe20001f84270 */
[----:B------:R-:W0:Y:S01]  /*f170*/  SHFL.BFLY PT, R14, R15, 0x2, 0x1f ;  /* 0x0c401f000f0e7f89 */ /* 0x000e2200000e0000 */
[C---:B------:R-:W-:Y:S02]  /*f180*/  ISETP.LT.OR P5, PT, R122.reuse, 0x49, P5 ;  /* 0x000000497a00780c */ /* 0x040fe40002fa1670 */
[----:B------:R-:W-:Y:S02]  /*f190*/  ISETP.LT.OR P4, PT, R122, 0x3a, P4 ;  /* 0x0000003a7a00780c */ /* 0x000fe40002781670 */
[----:B------:R-:W-:Y:S02]  /*f1a0*/  FSEL R60, R60, -INF , !P5 ;  /* 0xff8000003c3c7808 */ /* 0x000fe40006800000 */
[----:B------:R-:W-:Y:S02]  /*f1b0*/  ISETP.GT.AND P5, PT, R121, 0x50, P3 ;  /* 0x000000507900780c */ /* 0x000fe40001fa4270 */
[----:B------:R-:W-:-:S02]  /*f1c0*/  FSEL R53, R53, -INF , !P4 ;  /* 0xff80000035357808 */ /* 0x000fc40006000000 */
[C---:B------:R-:W-:Y:S02]  /*f1d0*/  ISETP.GT.AND P4, PT, R121.reuse, 0x41, P3 ;  /* 0x000000417900780c */ /* 0x040fe40001f84270 */
        /* <DEDUP_REMOVED lines=11> */
[----:B------:R-:W-:Y:S02]  /*f290*/  ISETP.GT.AND P4, PT, R121, 0x51, P3 ;  /* 0x000000517900780c */ /* 0x000fe40001f84270 */
[----:B0-----:R-:W-:Y:S02]  /*f2a0*/  FMNMX.FTZ R82, R15, R14, !PT ;  /* 0x0000000e0f527209 */ /* 0x001fe40007810000 */
[C---:B------:R-:W-:Y:S02]  /*f2b0*/  ISETP.LT.OR P5, PT, R122.reuse, 0x61, P5 ;  /* 0x000000617a00780c */ /* 0x040fe40002fa1670 */
[----:B------:R-:W-:Y:S01]  /*f2c0*/  ISETP.LT.OR P4, PT, R122, 0x52, P4 ;  /* 0x000000527a00780c */ /* 0x000fe20002781670 */
[----:B------:R-:W0:Y:S01]  /*f2d0*/  SHFL.BFLY PT, R87, R82, 0x1, 0x1f ;  /* 0x0c201f0052577f89 */ /* 0x000e2200000e0000 */
[----:B------:R-:W-:Y:S02]  /*f2e0*/  FSEL R72, R72, -INF , !P5 ;  /* 0xff80000048487808 */ /* 0x000fe40006800000 */
[----:B------:R-:W-:-:S02]  /*f2f0*/  ISETP.GT.AND P5, PT, R121, 0x68, P3 ;  /* 0x000000687900780c */ /* 0x000fc40001fa4270 */
[----:B------:R-:W-:Y:S02]  /*f300*/  FSEL R65, R65, -INF , !P4 ;  /* 0xff80000041417808 */ /* 0x000fe40006000000 */
[C---:B------:R-:W-:Y:S02]  /*f310*/  ISETP.GT.AND P4, PT, R121.reuse, 0x59, P3 ;  /* 0x000000597900780c */ /* 0x040fe40001f84270 */
[C---:B------:R-:W-:Y:S02]  /*f320*/  ISETP.LT.OR P5, PT, R122.reuse, 0x69, P5 ;  /* 0x000000697a00780c */ /* 0x040fe40002fa1670 */
[----:B------:R-:W-:Y:S02]  /*f330*/  ISETP.LT.OR P4, PT, R122, 0x5a, P4 ;  /* 0x0000005a7a00780c */ /* 0x000fe40002781670 */
        /* <DEDUP_REMOVED lines=9> */
[----:B------:R-:W-:Y:S02]  /*f3d0*/  ISETP.GT.AND P4, PT, R121, 0x69, P3 ;  /* 0x000000697900780c */ /* 0x000fe40001f84270 */
[----:B------:R-:W-:Y:S02]  /*f3e0*/  ISETP.LT.OR P5, PT, R122, 0x72, P5 ;  /* 0x000000727a00780c */ /* 0x000fe40002fa1670 */
[----:B0-----:R-:W-:Y:S02]  /*f3f0*/  FMNMX.FTZ R14, R82, R87, !PT ;  /* 0x00000057520e7209 */ /* 0x001fe40007810000 */
[----:B------:R-:W-:Y:S02]  /*f400*/  ISETP.LT.OR P4, PT, R122, 0x6a, P4 ;  /* 0x0000006a7a00780c */ /* 0x000fe40002781670 */
[----:B------:R-:W-:Y:S01]  /*f410*/  FSEL R79, R79, -INF , !P5 ;  /* 0xff8000004f4f7808 */ /* 0x000fe20006800000 */
[----:B------:R-:W-:Y:S01]  /*f420*/  FMUL.FTZ R82, R14, UR41 ;  /* 0x000000290e527c20 */ /* 0x000fe20008410000 */
[----:B------:R-:W-:-:S02]  /*f430*/  ISETP.GT.AND P5, PT, R121, RZ, P3 ;  /* 0x000000ff7900720c */ /* 0x000fc40001fa4270 */
[----:B------:R-:W-:Y:S02]  /*f440*/  FSEL R76, R76, -INF , !P4 ;  /* 0xff8000004c4c7808 */ /* 0x000fe40006000000 */
[----:B------:R-:W-:Y:S02]  /*f450*/  FSETP.NEU.FTZ.AND P4, PT, R14, -INF , PT ;  /* 0xff8000000e00780b */ /* 0x000fe40003f9d000 */
[----:B------:R-:W-:Y:S02]  /*f460*/  ISETP.LT.OR P5, PT, R122, 0x1, P5 ;  /* 0x000000017a00780c */ /* 0x000fe40002fa1670 */
[----:B------:R-:W-:Y:S02]  /*f470*/  FSEL R82, R82, RZ, P4 ;  /* 0x000000ff52527208 */ /* 0x000fe40002000000 */
[----:B------:R-:W-:Y:S02]  /*f480*/  FSEL R24, R24, -INF , !P5 ;  /* 0xff80000018187808 */ /* 0x000fe40006800000 */
[----:B------:R-:W-:Y:S01]  /*f490*/  ISETP.GT.AND P5, PT, R121, 0x78, P3 ;  /* 0x000000787900780c */ /* 0x000fe20001fa4270 */
[--C-:B------:R-:W-:Y:S01]  /*f4a0*/  FFMA.FTZ R150, R26, UR41, -R82.reuse ;  /* 0x000000291a967c23 */ /* 0x100fe20008010852 */
[----:B------:R-:W-:Y:S01]  /*f4b0*/  FMNMX.FTZ R26, R24, R5, !PT ;  /* 0x00000005181a7209 */ /* 0x000fe20007810000 */
[--C-:B------:R-:W-:Y:S01]  /*f4c0*/  FFMA.FTZ R144, R30, UR41, -R82.reuse ;  /* 0x000000291e907c23 */ /* 0x100fe20008010852 */
[--C-:B------:R-:W-:Y:S01]  /*f4d0*/  FFMA.FTZ R146, R34, UR41, -R82.reuse ;  /* 0x0000002922927c23 */ /* 0x100fe20008010852 */
[--C-:B------:R-:W-:Y:S01]  /*f4e0*/  FFMA.FTZ R140, R38, UR41, -R82.reuse ;  /* 0x00000029268c7c23 */ /* 0x100fe20008010852 */
[----:B------:R-:W-:Y:S01]  /*f4f0*/  FMNMX.FTZ R15, R25, R26, !PT ;  /* 0x0000001a190f7209 */ /* 0x000fe20007810000 */
[--C-:B------:R-:W-:Y:S01]  /*f500*/  FFMA.FTZ R142, R42, UR41, -R82.reuse ;  /* 0x000000292a8e7c23 */ /* 0x100fe20008010852 */
[----:B------:R-:W-:Y:S01]  /*f510*/  ISETP.GT.AND P3, PT, R121, 0x79, P3 ;  /* 0x000000797900780c */ /* 0x000fe20001f64270 */
[--C-:B------:R-:W-:Y:S01]  /*f520*/  FFMA.FTZ R136, R46, UR41, -R82.reuse ;  /* 0x000000292e887c23 */ /* 0x100fe20008010852 */
[----:B------:R-:W-:Y:S01]  /*f530*/  FMNMX.FTZ R30, R28, R15, !PT ;  /* 0x0000000f1c1e7209 */ /* 0x000fe20007810000 */
[--C-:B------:R-:W-:Y:S01]  /*f540*/  FFMA.FTZ R132, R54, UR41, -R82.reuse ;  /* 0x0000002936847c23 */ /* 0x100fe20008010852 */
[C---:B------:R-:W-:Y:S01]  /*f550*/  ISETP.LT.OR P5, PT, R122.reuse, 0x79, P5 ;  /* 0x000000797a00780c */ /* 0x040fe20002fa1670 */
        /* <DEDUP_REMOVED lines=10> */
[----:B------:R-:W-:Y:S01]  /*f600*/  MUFU.EX2 R148, R148 ;  /* 0x0000009400947308 */ /* 0x000fe20000000800 */
[----:B------:R-:W-:Y:S01]  /*f610*/  FSEL R83, R83, -INF , !P3 ;  /* 0xff80000053537808 */ /* 0x000fe20005800000 */
[--C-:B------:R-:W-:Y:S01]  /*f620*/  FFMA.FTZ R26, R31, UR41, -R82.reuse ;  /* 0x000000291f1a7c23 */ /* 0x100fe20008010852 */
[----:B------:R-:W-:Y:S01]  /*f630*/  FMNMX.FTZ R30, R36, R15, !PT ;  /* 0x0000000f241e7209 */ /* 0x000fe20007810000 */
[--C-:B------:R-:W-:Y:S01]  /*f640*/  FFMA.FTZ R31, R43, UR41, -R82.reuse ;  /* 0x000000292b1f7c23 */ /* 0x100fe20008010852 */
[----:B------:R-:W-:Y:S01]  /*f650*/  FSEL R51, R14, RZ, P4 ;  /* 0x000000ff0e337208 */ /* 0x000fe20002000000 */
[--C-:B------:R-:W-:Y:S01]  /*f660*/  FFMA.FTZ R138, R50, UR41, -R82.reuse ;  /* 0x00000029328a7c23 */ /* 0x100fe20008010852 */
[----:B------:R-:W-:Y:S01]  /*f670*/  FMNMX.FTZ R15, R37, R30, !PT ;  /* 0x0000001e250f7209 */ /* 0x000fe20007810000 */
[----:B------:R-:W-:Y:S01]  /*f680*/  MUFU.EX2 R11, R11 ;  /* 0x0000000b000b7308 */ /* 0x000fe20000000800 */
[----:B------:R-:W-:Y:S01]  /*f690*/  FFMA.FTZ R134, R58, UR41, -R82 ;  /* 0x000000293a867c23 */ /* 0x000fe20008010852 */
[----:B------:R-:W-:Y:S01]  /*f6a0*/  FADD.FTZ R12, -R51, R12 ;  /* 0x0000000c330c7221 */ /* 0x000fe20000010100 */
[----:B------:R-:W-:Y:S01]  /*f6b0*/  FMNMX.FTZ R30, R40, R15, !PT ;  /* 0x0000000f281e7209 */ /* 0x000fe20007810000 */
[--C-:B------:R-:W-:Y:S01]  /*f6c0*/  FFMA.FTZ R128, R62, UR41, -R82.reuse ;  /* 0x000000293e807c23 */ /* 0x100fe20008010852 */
[--C-:B------:R-:W-:Y:S01]  /*f6d0*/  FFMA.FTZ R130, R66, UR41, -R82.reuse ;  /* 0x0000002942827c23 */ /* 0x100fe20008010852 */
[----:B------:R-:W-:Y:S01]  /*f6e0*/  FMUL.FTZ R12, R12, UR41 ;  /* 0x000000290c0c7c20 */ /* 0x000fe20008410000 */
[----:B------:R-:W-:Y:S01]  /*f6f0*/  FMNMX.FTZ R15, R41, R30, !PT ;  /* 0x0000001e290f7209 */ /* 0x000fe20007810000 */
[----:B------:R-:W-:Y:S01]  /*f700*/  MUFU.EX2 R150, R150 ;  /* 0x0000009600967308 */ /* 0x000fe20000000800 */
[--C-:B------:R-:W-:Y:S01]  /*f710*/  FFMA.FTZ R30, R39, UR41, -R82.reuse ;  /* 0x00000029271e7c23 */ /* 0x100fe20008010852 */
        /* <DEDUP_REMOVED lines=10> */
[----:B------:R-:W-:-:S03]  /*f7c0*/  FFMA.FTZ R122, R84, UR41, -R82 ;  /* 0x00000029547a7c23 */ /* 0x000fc60008010852 */
[----:B------:R-:W-:Y:S01]  /*f7d0*/  FMNMX.FTZ R15, R49, R34, !PT ;  /* 0x00000022310f7209 */ /* 0x000fe20007810000 */
[----:B------:R-:W1:Y:S03]  /*f7e0*/  MUFU.EX2 R23, R23 ;  /* 0x0000001700177308 */ /* 0x000e660000000800 */
[----:B------:R-:W-:-:S04]  /*f7f0*/  FMNMX.FTZ R34, R52, R15, !PT ;  /* 0x0000000f34227209 */ /* 0x000fc80007810000 */
[----:B------:R-:W-:Y:S01]  /*f800*/  FMNMX.FTZ R15, R53, R34, !PT ;  /* 0x00000022350f7209 */ /* 0x000fe20007810000 */
[----:B------:R-:W2:Y:S01]  /*f810*/  MUFU.EX2 R144, R144 ;  /* 0x0000009000907308 */ /* 0x000ea20000000800 */
[----:B0-----:R-:W-:Y:S01]  /*f820*/  FFMA.FTZ R4, R12, R4, R148 ;  /* 0x000000040c047223 */ /* 0x001fe20000010094 */
[----:B------:R-:W-:Y:S01]  /*f830*/  F2FP.BF16.F32.PACK_AB R148, R11, R148 ;  /* 0x000000940b94723e */ /* 0x000fe200000010ff */
[-C--:B------:R-:W-:Y:S01]  /*f840*/  FMUL.FTZ R88, R88, R12.reuse ;  /* 0x0000000c58587220 */ /* 0x080fe20000410000 */
[----:B------:R-:W-:Y:S01]  /*f850*/  FMNMX.FTZ R34, R56, R15, !PT ;  /* 0x0000000f38227209 */ /* 0x000fe20007810000 */
[-C--:B------:R-:W-:Y:S01]  /*f860*/  FMUL.FTZ R89, R89, R12.reuse ;  /* 0x0000000c59597220 */ /* 0x080fe20000410000 */
[-C--:B------:R-:W-:Y:S01]  /*f870*/  FMUL.FTZ R92, R92, R12.reuse ;  /* 0x0000000c5c5c7220 */ /* 0x080fe20000410000 */
[----:B------:R-:W-:Y:S01]  /*f880*/  FMUL.FTZ R93, R93, R12 ;  /* 0x0000000c5d5d7220 */ /* 0x000fe20000410000 */
[----:B------:R-:W-:Y:S01]  /*f890*/  FMNMX.FTZ R15, R57, R34, !PT ;  /* 0x00000022390f7209 */ /* 0x000fe20007810000 */
[----:B------:R-:W0:Y:S01]  /*f8a0*/  MUFU.EX2 R26, R26 ;  /* 0x0000001a001a7308 */ /* 0x000e220000000800 */
[--C-:B------:R-:W-:Y:S01]  /*f8b0*/  FFMA.FTZ R34, R47, UR41, -R82.reuse ;  /* 0x000000292f227c23 */ /* 0x100fe20008010852 */
[----:B------:R-:W-:Y:S01]  /*f8c0*/  FFMA.FTZ R47, R75, UR41, -R82 ;  /* 0x000000294b2f7c23 */ /* 0x000fe20008010852 */
[----:B------:R-:W-:Y:S01]  /*f8d0*/  FMNMX.FTZ R38, R60, R15, !PT ;  /* 0x0000000f3c267209 */ /* 0x000fe20007810000 */
[-C--:B------:R-:W-:Y:S01]  /*f8e0*/  FMUL.FTZ R96, R96, R12.reuse ;  /* 0x0000000c60607220 */ /* 0x080fe20000410000 */
[-C--:B------:R-:W-:Y:S01]  /*f8f0*/  FMUL.FTZ R97, R97, R12.reuse ;  /* 0x0000000c61617220 */ /* 0x080fe20000410000 */
[----:B------:R-:W-:Y:S01]  /*f900*/  FMUL.FTZ R100, R100, R12 ;  /* 0x0000000c64647220 */ /* 0x000fe20000410000 */
[----:B------:R-:W-:Y:S01]  /*f910*/  FMNMX.FTZ R15, R61, R38, !PT ;  /* 0x000000263d0f7209 */ /* 0x000fe20007810000 */
[----:B------:R-:W3:Y:S01]  /*f920*/  MUFU.EX2 R146, R146 ;  /* 0x0000009200927308 */ /* 0x000ee20000000800 */
[-C--:B------:R-:W-:Y:S01]  /*f930*/  FMUL.FTZ R101, R101, R12.reuse ;  /* 0x0000000c65657220 */ /* 0x080fe20000410000 */
[-C--:B------:R-:W-:Y:S01]  /*f940*/  FMUL.FTZ R104, R104, R12.reuse ;  /* 0x0000000c68687220 */ /* 0x080fe20000410000 */
[----:B------:R-:W-:Y:S01]  /*f950*/  FMNMX.FTZ R38, R64, R15, !PT ;  /* 0x0000000f40267209 */ /* 0x000fe20007810000 */
[-C--:B------:R-:W-:Y:S01]  /*f960*/  FMUL.FTZ R105, R105, R12.reuse ;  /* 0x0000000c69697220 */ /* 0x080fe20000410000 */
[-C--:B------:R-:W-:Y:S01]  /*f970*/  FMUL.FTZ R108, R108, R12.reuse ;  /* 0x0000000c6c6c7220 */ /* 0x080fe20000410000 */
[----:B------:R-:W-:Y:S01]  /*f980*/  FMUL.FTZ R109, R109, R12 ;  /* 0x0000000c6d6d7220 */ /* 0x000fe20000410000 */
[----:B------:R-:W-:Y:S01]  /*f990*/  FMNMX.FTZ R15, R65, R38, !PT ;  /* 0x00000026410f7209 */ /* 0x000fe20007810000 */
[----:B------:R-:W4:Y:S01]  /*f9a0*/  MUFU.EX2 R27, R27 ;  /* 0x0000001b001b7308 */ /* 0x000f220000000800 */
[-C--:B------:R-:W-:Y:S01]  /*f9b0*/  FMUL.FTZ R112, R112, R12.reuse ;  /* 0x0000000c70707220 */ /* 0x080fe20000410000 */
[-C--:B------:R-:W-:Y:S01]  /*f9c0*/  FMUL.FTZ R113, R113, R12.reuse ;  /* 0x0000000c71717220 */ /* 0x080fe20000410000 */
[----:B------:R-:W-:Y:S01]  /*f9d0*/  FMNMX.FTZ R38, R68, R15, !PT ;  /* 0x0000000f44267209 */ /* 0x000fe20007810000 */
[-C--:B------:R-:W-:Y:S01]  /*f9e0*/  FMUL.FTZ R116, R116, R12.reuse ;  /* 0x0000000c74747220 */ /* 0x080fe20000410000 */
[----:B------:R-:W-:-:S02]  /*f9f0*/  FMUL.FTZ R117, R117, R12 ;  /* 0x0000000c75757220 */ /* 0x000fc40000410000 */
[----:B------:R-:W-:Y:S01]  /*fa00*/  FMNMX.FTZ R15, R69, R38, !PT ;  /* 0x00000026450f7209 */ /* 0x000fe20007810000 */
[----:B------:R-:W5:Y:S03]  /*fa10*/  MUFU.EX2 R140, R140 ;  /* 0x0000008c008c7308 */ /* 0x000f660000000800 */
[----:B------:R-:W-:-:S04]  /*fa20*/  FMNMX.FTZ R38, R72, R15, !PT ;  /* 0x0000000f48267209 */ /* 0x000fc80007810000 */
[----:B------:R-:W-:Y:S01]  /*fa30*/  FMNMX.FTZ R15, R73, R38, !PT ;  /* 0x00000026490f7209 */ /* 0x000fe20007810000 */
[----:B------:R-:W5:Y:S01]  /*fa40*/  MUFU.EX2 R30, R30 ;  /* 0x0000001e001e7308 */ /* 0x000f620000000800 */
[----:B------:R-:W-:Y:S02]  /*fa50*/  FFMA.FTZ R38, R55, UR41, -R82 ;  /* 0x0000002937267c23 */ /* 0x000fe40008010852 */
[----:B------:R-:W-:-:S04]  /*fa60*/  FMNMX.FTZ R15, R10, R15, !PT ;  /* 0x0000000f0a0f7209 */ /* 0x000fc80007810000 */
[----:B------:R-:W-:Y:S01]  /*fa70*/  FMNMX.FTZ R15, R76, R15, !PT ;  /* 0x0000000f4c0f7209 */ /* 0x000fe20007810000 */
[----:B------:R-:W5:Y:S03]  /*fa80*/  MUFU.EX2 R142, R142 ;  /* 0x0000008e008e7308 */ /* 0x000f660000000800 */
[----:B------:R-:W-:-:S04]  /*fa90*/  FMNMX.FTZ R42, R78, R15, !PT ;  /* 0x0000000f4e2a7209 */ /* 0x000fc80007810000 */
[----:B------:R-:W-:Y:S01]  /*faa0*/  FMNMX.FTZ R42, R79, R42, !PT ;  /* 0x0000002a4f2a7209 */ /* 0x000fe20007810000 */
[----:B------:R-:W5:Y:S03]  /*fab0*/  MUFU.EX2 R31, R31 ;  /* 0x0000001f001f7308 */ /* 0x000f660000000800 */
[----:B------:R-:W-:-:S04]  /*fac0*/  FMNMX.FTZ R42, R81, R42, !PT ;  /* 0x0000002a512a7209 */ /* 0x000fc80007810000 */
[----:B------:R-:W-:Y:S01]  /*fad0*/  FMNMX.FTZ R15, R83, R42, !PT ;  /* 0x0000002a530f7209 */ /* 0x000fe20007810000 */
[----:B------:R-:W-:Y:S01]  /*fae0*/  MUFU.EX2 R136, R136 ;  /* 0x0000008800887308 */ /* 0x000fe20000000800 */
[----:B------:R-:W-:-:S03]  /*faf0*/  FFMA.FTZ R42, R63, UR41, -R82 ;  /* 0x000000293f2a7c23 */ /* 0x000fc60008010852 */
[----:B------:R-:W1:Y:S04]  /*fb00*/  SHFL.BFLY PT, R46, R15, 0x2, 0x1f ;  /* 0x0c401f000f2e7f89 */ /* 0x000e6800000e0000 */
[----:B------:R-:W-:Y:S08]  /*fb10*/  MUFU.EX2 R34, R34 ;  /* 0x0000002200227308 */ /* 0x000ff00000000800 */
[----:B------:R-:W-:Y:S08]  /*fb20*/  MUFU.EX2 R138, R138 ;  /* 0x0000008a008a7308 */ /* 0x000ff00000000800 */
[----:B------:R-:W-:Y:S01]  /*fb30*/  MUFU.EX2 R35, R35 ;  /* 0x0000002300237308 */ /* 0x000fe20000000800 */
[----:B-1----:R-:W-:Y:S01]  /*fb40*/  FMNMX.FTZ R15, R15, R46, !PT ;  /* 0x0000002e0f0f7209 */ /* 0x002fe20007810000 */
[--C-:B------:R-:W-:Y:S01]  /*fb50*/  FFMA.FTZ R46, R71, UR41, -R82.reuse ;  /* 0x00000029472e7c23 */ /* 0x100fe20008010852 */
[----:B------:R-:W-:-:S05]  /*fb60*/  FFMA.FTZ R82, R85, UR41, -R82 ;  /* 0x0000002955527c23 */ /* 0x000fca0008010852 */
[----:B------:R-:W-:Y:S01]  /*fb70*/  MUFU.EX2 R132, R132 ;  /* 0x0000008400847308 */ /* 0x000fe20000000800 */
[----:B------:R-:W1:Y:S07]  /*fb80*/  SHFL.BFLY PT, R54, R15, 0x1, 0x1f ;  /* 0x0c201f000f367f89 */ /* 0x000e6e00000e0000 */
[----:B------:R-:W-:Y:S08]  /*fb90*/  MUFU.EX2 R38, R38 ;  /* 0x0000002600267308 */ /* 0x000ff00000000800 */
[----:B------:R-:W-:Y:S08]  /*fba0*/  MUFU.EX2 R134, R134 ;  /* 0x0000008600867308 */ /* 0x000ff00000000800 */
[----:B------:R-:W-:Y:S01]  /*fbb0*/  MUFU.EX2 R39, R39 ;  /* 0x0000002700277308 */ /* 0x000fe20000000800 */
[----:B-1----:R-:W-:-:S04]  /*fbc0*/  FMNMX.FTZ R15, R15, R54, !PT ;  /* 0x000000360f0f7209 */ /* 0x002fc80007810000 */
[C---:B------:R-:W-:Y:S01]  /*fbd0*/  FSETP.NEU.FTZ.AND P3, PT, R15.reuse, -INF , PT ;  /* 0xff8000000f00780b */ /* 0x040fe20003f7d000 */
[----:B------:R-:W-:Y:S02]  /*fbe0*/  FMUL.FTZ R54, R15, UR41 ;  /* 0x000000290f367c20 */ /* 0x000fe40008410000 */
[----:B------:R-:W-:Y:S03]  /*fbf0*/  MUFU.EX2 R128, R128 ;  /* 0x0000008000807308 */ /* 0x000fe60000000800 */
[----:B------:R-:W-:-:S05]  /*fc00*/  FSEL R54, R54, RZ, P3 ;  /* 0x000000ff36367208 */ /* 0x000fca0001800000 */
[--C-:B------:R-:W-:Y:S01]  /*fc10*/  FFMA.FTZ R149, R24, UR41, -R54.reuse ;  /* 0x0000002918957c23 */ /* 0x100fe20008010836 */
[--C-:B------:R-:W-:Y:S01]  /*fc20*/  FFMA.FTZ R24, R25, UR41, -R54.reuse ;  /* 0x0000002919187c23 */ /* 0x100fe20008010836 */
[--C-:B------:R-:W-:Y:S01]  /*fc30*/  FFMA.FTZ R25, R29, UR41, -R54.reuse ;  /* 0x000000291d197c23 */ /* 0x100fe20008010836 */
[----:B------:R-:W-:Y:S01]  /*fc40*/  FFMA.FTZ R29, R37, UR41, -R54 ;  /* 0x00000029251d7c23 */ /* 0x000fe20008010836 */
[----:B------:R-:W-:Y:S01]  /*fc50*/  FADD.FTZ R37, R11, R4 ;  /* 0x000000040b257221 */ /* 0x000fe20000010000 */
[--C-:B------:R-:W-:Y:S01]  /*fc60*/  FFMA.FTZ R147, R36, UR41, -R54.reuse ;  /* 0x0000002924937c23 */ /* 0x100fe20008010836 */
[----:B------:R-:W-:Y:S01]  /*fc70*/  MUFU.EX2 R149, R149 ;  /* 0x0000009500957308 */ /* 0x000fe20000000800 */
[--C-:B------:R-:W-:Y:S01]  /*fc80*/  FFMA.FTZ R151, R28, UR41, -R54.reuse ;  /* 0x000000291c977c23 */ /* 0x100fe20008010836 */
[----:B------:R-:W-:Y:S01]  /*fc90*/  FADD.FTZ R4, R150, R37 ;  /* 0x0000002596047221 */ /* 0x000fe20000010000 */
[--C-:B------:R-:W-:Y:S01]  /*fca0*/  FFMA.FTZ R145, R32, UR41, -R54.reuse ;  /* 0x0000002920917c23 */ /* 0x100fe20008010836 */
[----:B------:R-:W-:Y:S01]  /*fcb0*/  FFMA.FTZ R28, R33, UR41, -R54 ;  /* 0x00000029211c7c23 */ /* 0x000fe20008010836 */
[----:B------:R-:W-:-:S02]  /*fcc0*/  @!P1 IMAD R32, R16, 0x8, R2 ;  /* 0x0000000810209824 */ /* 0x000fc400078e0202 */
[----:B------:R-:W-:Y:S01]  /*fcd0*/  FADD.FTZ R11, R23, R4 ;  /* 0x00000004170b7221 */ /* 0x000fe20000010000 */
[----:B------:R-:W-:Y:S01]  /*fce0*/  FSEL R4, R15, RZ, P3 ;  /* 0x000000ff0f047208 */ /* 0x000fe20001800000 */
[----:B------:R-:W-:Y:S01]  /*fcf0*/  MUFU.EX2 R24, R24 ;  /* 0x0000001800187308 */ /* 0x000fe20000000800 */
[--C-:B------:R-:W-:Y:S01]  /*fd00*/  FFMA.FTZ R141, R40, UR41, -R54.reuse ;  /* 0x00000029288d7c23 */ /* 0x100fe20008010836 */
[----:B--2---:R-:W-:Y:S01]  /*fd10*/  FADD.FTZ R37, R144, R11 ;  /* 0x0000000b90257221 */ /* 0x004fe20000010000 */
[----:B0-----:R-:W-:Y:S01]  /*fd20*/  F2FP.BF16.F32.PACK_AB R144, R26, R144 ;  /* 0x000000901a90723e */ /* 0x001fe200000010ff */
[----:B------:R-:W-:Y:S01]  /*fd30*/  FADD.FTZ R4, -R4, R5 ;  /* 0x0000000504047221 */ /* 0x000fe20000010100 */
[----:B------:R-:W-:Y:S02]  /*fd40*/  @!P1 VIADD R32, R32, 0x16860 ;  /* 0x0001686020209836 */ /* 0x000fe40000000000 */
[----:B------:R-:W-:Y:S01]  /*fd50*/  FADD.FTZ R37, R26, R37 ;  /* 0x000000251a257221 */ /* 0x000fe20000010000 */
[----:B------:R-:W-:Y:S01]  /*fd60*/  FFMA.FTZ R16, R41, UR41, -R54 ;  /* 0x0000002929107c23 */ /* 0x000fe20008010836 */
[----:B------:R-:W-:Y:S01]  /*fd70*/  FMUL.FTZ R4, R4, UR41 ;  /* 0x0000002904047c20 */ /* 0x000fe20008410000 */
[----:B------:R-:W-:Y:S01]  /*fd80*/  MUFU.EX2 R151, R151 ;  /* 0x0000009700977308 */ /* 0x000fe20000000800 */
[----:B---3--:R-:W-:Y:S01]  /*fd90*/  FADD.FTZ R36, R146, R37 ;  /* 0x0000002592247221 */ /* 0x008fe20000010000 */
[----:B------:R-:W-:Y:S01]  /*fda0*/  @!P1 PRMT R32, RZ, 0x654, R32 ;  /* 0x00000654ff209816 */ /* 0x000fe20000000020 */
[--C-:B------:R-:W-:Y:S01]  /*fdb0*/  FFMA.FTZ R143, R44, UR41, -R54.reuse ;  /* 0x000000292c8f7c23 */ /* 0x100fe20008010836 */
[----:B------:R-:W-:Y:S01]  /*fdc0*/  FFMA.FTZ R137, R48, UR41, -R54 ;  /* 0x0000002930897c23 */ /* 0x000fe20008010836 */
[----:B----4-:R-:W-:Y:S01]  /*fdd0*/  FADD.FTZ R37, R27, R36 ;  /* 0x000000241b257221 */ /* 0x010fe20000010000 */
[----:B------:R0:W-:Y:S01]  /*fde0*/  @!P1 SYNCS.ARRIVE.TRANS64.RED.A1T0 RZ, [R32+URZ], RZ ;  /* 0x000000ff20ff99a7 */ /* 0x0001e2000810043f */
[--C-:B------:R-:W-:Y:S01]  /*fdf0*/  FFMA.FTZ R49, R49, UR41, -R54.reuse ;  /* 0x0000002931317c23 */ /* 0x100fe20008010836 */
[----:B------:R-:W1:Y:S01]  /*fe00*/  MUFU.EX2 R5, R4 ;  /* 0x0000000400057308 */ /* 0x000e620000000800 */
[----:B-----5:R-:W-:Y:S01]  /*fe10*/  FADD.FTZ R37, R140, R37 ;  /* 0x000000258c257221 */ /* 0x020fe20000010000 */
[--C-:B------:R-:W-:Y:S01]  /*fe20*/  FFMA.FTZ R139, R52, UR41, -R54.reuse ;  /* 0x00000029348b7c23 */ /* 0x100fe20008010836 */
[--C-:B------:R-:W-:Y:S01]  /*fe30*/  FFMA.FTZ R33, R10, UR41, -R54.reuse ;  /* 0x000000290a217c23 */ /* 0x100fe20008010836 */
[--C-:B------:R-:W-:Y:S01]  /*fe40*/  FFMA.FTZ R53, R53, UR41, -R54.reuse ;  /* 0x0000002935357c23 */ /* 0x100fe20008010836 */
[----:B------:R-:W-:Y:S01]  /*fe50*/  FADD.FTZ R37, R30, R37 ;  /* 0x000000251e257221 */ /* 0x000fe20000010000 */
[--C-:B0-----:R-:W-:Y:S01]  /*fe60*/  FFMA.FTZ R32, R45, UR41, -R54.reuse ;  /* 0x000000292d207c23 */ /* 0x101fe20008010836 */
[----:B------:R-:W-:Y:S01]  /*fe70*/  F2FP.BF16.F32.PACK_AB R146, R27, R146 ;  /* 0x000000921b92723e */ /* 0x000fe200000010ff */
[----:B------:R-:W0:Y:S01]  /*fe80*/  MUFU.EX2 R25, R25 ;  /* 0x0000001900197308 */ /* 0x000e220000000800 */
[----:B------:R-:W-:Y:S01]  /*fe90*/  FADD.FTZ R26, R142, R37 ;  /* 0x000000258e1a7221 */ /* 0x000fe20000010000 */
[--C-:B------:R-:W-:Y:S01]  /*fea0*/  FFMA.FTZ R133, R56, UR41, -R54.reuse ;  /* 0x0000002938857c23 */ /* 0x100fe20008010836 */
[--C-:B------:R-:W-:Y:S01]  /*feb0*/  FFMA.FTZ R57, R57, UR41, -R54.reuse ;  /* 0x0000002939397c23 */ /* 0x100fe20008010836 */
[----:B------:R-:W-:Y:S01]  /*fec0*/  FFMA.FTZ R135, R60, UR41, -R54 ;  /* 0x000000293c877c23 */ /* 0x000fe20008010836 */
[----:B------:R-:W-:Y:S01]  /*fed0*/  FADD.FTZ R37, R31, R26 ;  /* 0x0000001a1f257221 */ /* 0x000fe20000010000 */
[----:B------:R-:W-:Y:S01]  /*fee0*/  F2FP.BF16.F32.PACK_AB R150, R23, R150 ;  /* 0x000000961796723e */ /* 0x000fe200000010ff */
[--C-:B------:R-:W-:Y:S01]  /*fef0*/  FFMA.FTZ R61, R61, UR41, -R54.reuse ;  /* 0x000000293d3d7c23 */ /* 0x100fe20008010836 */
[----:B------:R-:W2:Y:S01]  /*ff00*/  MUFU.EX2 R145, R145 ;  /* 0x0000009100917308 */ /* 0x000ea20000000800 */
[----:B-1----:R-:W-:Y:S01]  /*ff10*/  FFMA.FTZ R3, R5, R3, R149 ;  /* 0x0000000305037223 */ /* 0x002fe20000010095 */
[----:B------:R-:W-:Y:S01]  /*ff20*/  FADD.FTZ R37, R136, R37 ;  /* 0x0000002588257221 */ /* 0x000fe20000010000 */
[--C-:B------:R-:W-:Y:S01]  /*ff30*/  FFMA.FTZ R129, R64, UR41, -R54.reuse ;  /* 0x0000002940817c23 */ /* 0x100fe20008010836 */
[----:B------:R-:W-:Y:S01]  /*ff40*/  F2FP.BF16.F32.PACK_AB R140, R30, R140 ;  /* 0x0000008c1e8c723e */ /* 0x000fe200000010ff */
        /* <DEDUP_REMOVED lines=8> */
[----:B0-----:R-:W-:Y:S01]  /*ffd0*/  FADD.FTZ R4, R25, R4 ;  /* 0x0000000419047221 */ /* 0x001fe20000010000 */
[----:B------:R-:W-:Y:S01]  /*ffe0*/  FADD.FTZ R37, R35, R36 ;  /* 0x0000002423257221 */ /* 0x000fe20000010000 */
[----:B------:R-:W-:Y:S01]  /*fff0*/  F2FP.BF16.F32.PACK_AB R142, R31, R142 ;  /* 0x0000008e1f8e723e */ /* 0x000fe200000010ff */
[----:B------:R-:W0:Y:S01]  /*10000*/  MUFU.EX2 R147, R147 ;  /* 0x0000009300937308 */ /* 0x000e220000000800 */
[----:B--2---:R-:W-:Y:S01]  /*10010*/  FADD.FTZ R3, R145, R4 ;  /* 0x0000000491037221 */ /* 0x004fe20000010000 */
[----:B------:R-:W-:Y:S01]  /*10020*/  FADD.FTZ R37, R132, R37 ;  /* 0x0000002584257221 */ /* 0x000fe20000010000 */
[--C-:B------:R-:W-:Y:S01]  /*10030*/  FFMA.FTZ R72, R72, UR41, -R54.reuse ;  /* 0x0000002948487c23 */ /* 0x100fe20008010836 */
[--C-:B------:R-:W-:Y:S01]  /*10040*/  FFMA.FTZ R73, R73, UR41, -R54.reuse ;  /* 0x0000002949497c23 */ /* 0x100fe20008010836 */
[--C-:B------:R-:W-:Y:S01]  /*10050*/  FFMA.FTZ R76, R76, UR41, -R54.reuse ;  /* 0x000000294c4c7c23 */ /* 0x100fe20008010836 */
[----:B------:R-:W-:Y:S01]  /*10060*/  FADD.FTZ R37, R38, R37 ;  /* 0x0000002526257221 */ /* 0x000fe20000010000 */
[--C-:B------:R-:W-:Y:S01]  /*10070*/  FFMA.FTZ R78, R78, UR41, -R54.reuse ;  /* 0x000000294e4e7c23 */ /* 0x100fe20008010836 */
[----:B------:R-:W2:Y:S01]  /*10080*/  MUFU.EX2 R29, R29 ;  /* 0x0000001d001d7308 */ /* 0x000ea20000000800 */
[----:B-1----:R-:W-:Y:S01]  /*10090*/  FADD.FTZ R4, R28, R3 ;  /* 0x000000031c047221 */ /* 0x002fe20000010000 */
[----:B------:R-:W-:Y:S01]  /*100a0*/  FADD.FTZ R36, R134, R37 ;  /* 0x0000002586247221 */ /* 0x000fe20000010000 */
[--C-:B------:R-:W-:Y:S01]  /*100b0*/  FFMA.FTZ R79, R79, UR41, -R54.reuse ;  /* 0x000000294f4f7c23 */ /* 0x100fe20008010836 */
[--C-:B------:R-:W-:Y:S01]  /*100c0*/  FFMA.FTZ R81, R81, UR41, -R54.reuse ;  /* 0x0000002951517c23 */ /* 0x100fe20008010836 */
[----:B------:R-:W-:Y:S01]  /*100d0*/  FFMA.FTZ R54, R83, UR41, -R54 ;  /* 0x0000002953367c23 */ /* 0x000fe20008010836 */
[----:B------:R-:W-:Y:S01]  /*100e0*/  FADD.FTZ R41, R39, R36 ;  /* 0x0000002427297221 */ /* 0x000fe20000010000 */
[----:B------:R-:W-:Y:S01]  /*100f0*/  ISETP.GT.AND P3, PT, R0, R21, PT ;  /* 0x000000150000720c */ /* 0x000fe20003f64270 */
[----:B------:R-:W1:Y:S01]  /*10100*/  MUFU.EX2 R141, R141 ;  /* 0x0000008d008d7308 */ /* 0x000e620000000800 */
[----:B0-----:R-:W-:Y:S01]  /*10110*/  FADD.FTZ R4, R147, R4 ;  /* 0x0000000493047221 */ /* 0x001fe20000010000 */
[----:B------:R-:W-:Y:S01]  /*10120*/  FADD.FTZ R41, R128, R41 ;  /* 0x0000002980297221 */ /* 0x000fe20000010000 */
[-C--:B------:R-:W-:Y:S01]  /*10130*/  FMUL.FTZ R90, R90, R5.reuse ;  /* 0x000000055a5a7220 */ /* 0x080fe20000410000 */
[-C--:B------:R-:W-:Y:S01]  /*10140*/  FMUL.FTZ R91, R91, R5.reuse ;  /* 0x000000055b5b7220 */ /* 0x080fe20000410000 */
[-C--:B------:R-:W-:Y:S01]  /*10150*/  FMUL.FTZ R94, R94, R5.reuse ;  /* 0x000000055e5e7220 */ /* 0x080fe20000410000 */
[-C--:B------:R-:W-:Y:S01]  /*10160*/  FMUL.FTZ R95, R95, R5.reuse ;  /* 0x000000055f5f7220 */ /* 0x080fe20000410000 */
[-C--:B------:R-:W-:Y:S01]  /*10170*/  FMUL.FTZ R98, R98, R5.reuse ;  /* 0x0000000562627220 */ /* 0x080fe20000410000 */
[----:B------:R-:W0:Y:S01]  /*10180*/  MUFU.EX2 R16, R16 ;  /* 0x0000001000107308 */ /* 0x000e220000000800 */
[----:B--2---:R-:W-:Y:S01]  /*10190*/  FADD.FTZ R4, R29, R4 ;  /* 0x000000041d047221 */ /* 0x004fe20000010000 */
[-C--:B------:R-:W-:Y:S01]  /*101a0*/  FMUL.FTZ R99, R99, R5.reuse ;  /* 0x0000000563637220 */ /* 0x080fe20000410000 */
[-C--:B------:R-:W-:Y:S01]  /*101b0*/  FMUL.FTZ R102, R102, R5.reuse ;  /* 0x0000000566667220 */ /* 0x080fe20000410000 */
[-C--:B------:R-:W-:Y:S01]  /*101c0*/  FMUL.FTZ R103, R103, R5.reuse ;  /* 0x0000000567677220 */ /* 0x080fe20000410000 */
[-C--:B------:R-:W-:Y:S01]  /*101d0*/  FMUL.FTZ R106, R106, R5.reuse ;  /* 0x000000056a6a7220 */ /* 0x080fe20000410000 */
[-C--:B------:R-:W-:Y:S01]  /*101e0*/  FMUL.FTZ R107, R107, R5.reuse ;  /* 0x000000056b6b7220 */ /* 0x080fe20000410000 */
[-C--:B------:R-:W-:Y:S01]  /*101f0*/  FMUL.FTZ R110, R110, R5.reuse ;  /* 0x000000056e6e7220 */ /* 0x080fe20000410000 */
[----:B------:R-:W2:Y:S01]  /*10200*/  MUFU.EX2 R42, R42 ;  /* 0x0000002a002a7308 */ /* 0x000ea20000000800 */
[----:B-1----:R-:W-:Y:S01]  /*10210*/  FADD.FTZ R37, R141, R4 ;  /* 0x000000048d257221 */ /* 0x002fe20000010000 */
[-C--:B------:R-:W-:Y:S01]  /*10220*/  FMUL.FTZ R111, R111, R5.reuse ;  /* 0x000000056f6f7220 */ /* 0x080fe20000410000 */
[-C--:B------:R-:W-:Y:S01]  /*10230*/  FMUL.FTZ R114, R114, R5.reuse ;  /* 0x0000000572727220 */ /* 0x080fe20000410000 */
[-C--:B------:R-:W-:Y:S01]  /*10240*/  FMUL.FTZ R115, R115, R5.reuse ;  /* 0x0000000573737220 */ /* 0x080fe20000410000 */
[-C--:B------:R-:W-:Y:S01]  /*10250*/  FMUL.FTZ R118, R118, R5.reuse ;  /* 0x0000000576767220 */ /* 0x080fe20000410000 */
[----:B------:R-:W-:Y:S01]  /*10260*/  FMUL.FTZ R119, R119, R5 ;  /* 0x0000000577777220 */ /* 0x000fe20000410000 */
[----:B------:R-:W-:Y:S01]  /*10270*/  F2FP.BF16.F32.PACK_AB R136, R34, R136 ;  /* 0x000000882288723e */ /* 0x000fe200000010ff */
[----:B------:R-:W1:Y:S01]  /*10280*/  MUFU.EX2 R143, R143 ;  /* 0x0000008f008f7308 */ /* 0x000e620000000800 */
[C---:B0-----:R-:W-:Y:S01]  /*10290*/  FADD.FTZ R4, R16.reuse, R37 ;  /* 0x0000002510047221 */ /* 0x041fe20000010000 */
[----:B------:R-:W-:Y:S01]  /*102a0*/  F2FP.BF16.F32.PACK_AB R141, R16, R141 ;  /* 0x0000008d108d723e */ /* 0x000fe200000010ff */
[----:B------:R-:W-:Y:S01]  /*102b0*/  VIADD R0, R0, 0xffffffff ;  /* 0xffffffff00007836 */ /* 0x000fe20000000000 */
[----:B------:R-:W-:Y:S01]  /*102c0*/  F2FP.BF16.F32.PACK_AB R138, R35, R138 ;  /* 0x0000008a238a723e */ /* 0x000fe200000010ff */
[----:B------:R-:W-:Y:S01]  /*102d0*/  IMAD.MOV.U32 R16, RZ, RZ, R13 ;  /* 0x000000ffff107224 */ /* 0x000fe200078e000d */
[----:B------:R-:W-:Y:S01]  /*102e0*/  F2FP.BF16.F32.PACK_AB R132, R38, R132 ;  /* 0x000000842684723e */ /* 0x000fe200000010ff */
[----:B------:R-:W-:Y:S01]  /*102f0*/  IMAD.MOV.U32 R5, RZ, RZ, R15 ;  /* 0x000000ffff057224 */ /* 0x000fe200078e000f */
[----:B------:R-:W0:Y:S01]  /*10300*/  MUFU.EX2 R130, R130 ;  /* 0x0000008200827308 */ /* 0x000e220000000800 */
[----:B--2---:R-:W-:Y:S01]  /*10310*/  FADD.FTZ R41, R42, R41 ;  /* 0x000000292a297221 */ /* 0x004fe20000010000 */
[----:B------:R-:W-:-:S02]  /*10320*/  F2FP.BF16.F32.PACK_AB R134, R39, R134 ;  /* 0x000000862786723e */ /* 0x000fc400000010ff */
[----:B------:R-:W-:Y:S02]  /*10330*/  F2FP.BF16.F32.PACK_AB R128, R42, R128 ;  /* 0x000000802a80723e */ /* 0x000fe400000010ff */
[----:B------:R-:W-:Y:S02]  /*10340*/  F2FP.BF16.F32.PACK_AB R149, R24, R149 ;  /* 0x000000951895723e */ /* 0x000fe400000010ff */
[----:B------:R-:W2:Y:S01]  /*10350*/  MUFU.EX2 R32, R32 ;  /* 0x0000002000207308 */ /* 0x000ea20000000800 */
[----:B-1----:R-:W-:Y:S01]  /*10360*/  FADD.FTZ R27, R143, R4 ;  /* 0x000000048f1b7221 */ /* 0x002fe20000010000 */
[----:B------:R-:W-:Y:S02]  /*10370*/  F2FP.BF16.F32.PACK_AB R151, R25, R151 ;  /* 0x000000971997723e */ /* 0x000fe400000010ff */
[----:B------:R-:W-:Y:S02]  /*10380*/  F2FP.BF16.F32.PACK_AB R145, R28, R145 ;  /* 0x000000911c91723e */ /* 0x000fe400000010ff */
[----:B------:R-:W-:-:S02]  /*10390*/  F2FP.BF16.F32.PACK_AB R147, R29, R147 ;  /* 0x000000931d93723e */ /* 0x000fc400000010ff */
[----:B------:R-:W1:Y:S01]  /*103a0*/  MUFU.EX2 R43, R43 ;  /* 0x0000002b002b7308 */ /* 0x000e620000000800 */
[----:B0-----:R-:W-:-:S07]  /*103b0*/  FADD.FTZ R36, R130, R41 ;  /* 0x0000002982247221 */ /* 0x001fce0000010000 */
[----:B------:R-:W0:Y:S01]  /*103c0*/  MUFU.EX2 R137, R137 ;  /* 0x0000008900897308 */ /* 0x000e220000000800 */
[C---:B--2---:R-:W-:Y:S01]  /*103d0*/  FADD.FTZ R4, R32.reuse, R27 ;  /* 0x0000001b20047221 */ /* 0x044fe20000010000 */
[----:B------:R-:W-:-:S06]  /*103e0*/  F2FP.BF16.F32.PACK_AB R143, R32, R143 ;  /* 0x0000008f208f723e */ /* 0x000fcc00000010ff */
[----:B------:R-:W2:Y:S01]  /*103f0*/  MUFU.EX2 R124, R124 ;  /* 0x0000007c007c7308 */ /* 0x000ea20000000800 */
[C---:B-1----:R-:W-:Y:S01]  /*10400*/  FADD.FTZ R37, R43.reuse, R36 ;  /* 0x000000242b257221 */ /* 0x042fe20000010000 */
[----:B------:R-:W-:-:S06]  /*10410*/  F2FP.BF16.F32.PACK_AB R130, R43, R130 ;  /* 0x000000822b82723e */ /* 0x000fcc00000010ff */
        /* <DEDUP_REMOVED lines=19> */
[----:B------:R-:W-:-:S06]  /*10550*/  F2FP.BF16.F32.PACK_AB R126, R47, R126 ;  /* 0x0000007e2f7e723e */ /* 0x000fcc00000010ff */
[----:B------:R-:W2:Y:S01]  /*10560*/  MUFU.EX2 R23, R57 ;  /* 0x0000003900177308 */ /* 0x000ea20000000800 */
[----:B-1----:R-:W-:-:S07]  /*10570*/  FADD.FTZ R4, R133, R4 ;  /* 0x0000000485047221 */ /* 0x002fce0000010000 */
[----:B------:R-:W1:Y:S01]  /*10580*/  MUFU.EX2 R50, R50 ;  /* 0x0000003200327308 */ /* 0x000e620000000800 */
[----:B0-----:R-:W-:-:S07]  /*10590*/  FADD.FTZ R27, R120, R27 ;  /* 0x0000001b781b7221 */ /* 0x001fce0000010000 */
[----:B------:R-:W0:Y:S01]  /*105a0*/  MUFU.EX2 R135, R135 ;  /* 0x0000008700877308 */ /* 0x000e220000000800 */
[C---:B--2---:R-:W-:Y:S01]  /*105b0*/  FADD.FTZ R4, R23.reuse, R4 ;  /* 0x0000000417047221 */ /* 0x044fe20000010000 */
[----:B------:R-:W-:Y:S01]  /*105c0*/  F2FP.BF16.F32.PACK_AB R133, R23, R133 ;  /* 0x000000851785723e */ /* 0x000fe200000010ff */
[----:B------:R-:W-:-:S05]  /*105d0*/  IMAD.MOV.U32 R23, RZ, RZ, R20 ;  /* 0x000000ffff177224 */ /* 0x000fca00078e0014 */
[----:B------:R-:W2:Y:S01]  /*105e0*/  MUFU.EX2 R26, R61 ;  /* 0x0000003d001a7308 */ /* 0x000ea20000000800 */
[C---:B-1----:R-:W-:Y:S01]  /*105f0*/  FADD.FTZ R31, R50.reuse, R27 ;  /* 0x0000001b321f7221 */ /* 0x042fe20000010000 */
[----:B------:R-:W-:-:S06]  /*10600*/  F2FP.BF16.F32.PACK_AB R120, R50, R120 ;  /* 0x000000783278723e */ /* 0x000fcc00000010ff */
[----:B------:R-:W1:Y:S01]  /*10610*/  MUFU.EX2 R129, R129 ;  /* 0x0000008100817308 */ /* 0x000e620000000800 */
[----:B0-----:R-:W-:-:S07]  /*10620*/  FADD.FTZ R27, R135, R4 ;  /* 0x00000004871b7221 */ /* 0x001fce0000010000 */
[----:B------:R-:W0:Y:S01]  /*10630*/  MUFU.EX2 R3, R65 ;  /* 0x0000004100037308 */ /* 0x000e220000000800 */
[C---:B--2---:R-:W-:Y:S01]  /*10640*/  FADD.FTZ R30, R26.reuse, R27 ;  /* 0x0000001b1a1e7221 */ /* 0x044fe20000010000 */
[----:B------:R-:W-:-:S06]  /*10650*/  F2FP.BF16.F32.PACK_AB R135, R26, R135 ;  /* 0x000000871a87723e */ /* 0x000fcc00000010ff */
[----:B------:R-:W2:Y:S01]  /*10660*/  MUFU.EX2 R131, R131 ;  /* 0x0000008300837308 */ /* 0x000ea20000000800 */
[----:B-1----:R-:W-:-:S07]  /*10670*/  FADD.FTZ R30, R129, R30 ;  /* 0x0000001e811e7221 */ /* 0x002fce0000010000 */
[----:B------:R-:W1:Y:S01]  /*10680*/  MUFU.EX2 R69, R69 ;  /* 0x0000004500457308 */ /* 0x000e620000000800 */
[C---:B0-----:R-:W-:Y:S01]  /*10690*/  FADD.FTZ R30, R3.reuse, R30 ;  /* 0x0000001e031e7221 */ /* 0x041fe20000010000 */
[----:B------:R-:W-:-:S06]  /*106a0*/  F2FP.BF16.F32.PACK_AB R129, R3, R129 ;  /* 0x000000810381723e */ /* 0x000fcc00000010ff */
[----:B------:R-:W0:Y:S01]  /*106b0*/  MUFU.EX2 R72, R72 ;  /* 0x0000004800487308 */ /* 0x000e220000000800 */
[----:B--2---:R-:W-:-:S07]  /*106c0*/  FADD.FTZ R30, R131, R30 ;  /* 0x0000001e831e7221 */ /* 0x004fce0000010000 */
        /* <DEDUP_REMOVED lines=21> */
[----:B--2---:R-:W-:Y:S01]  /*10820*/  FADD.FTZ R4, R122, R31 ;  /* 0x0000001f7a047221 */ /* 0x004fe20000010000 */
[C---:B-1----:R-:W-:Y:S01]  /*10830*/  FADD.FTZ R3, R54.reuse, R12 ;  /* 0x0000000c36037221 */ /* 0x042fe20000010000 */
[----:B------:R-:W-:Y:S01]  /*10840*/  F2FP.BF16.F32.PACK_AB R123, R54, R81 ;  /* 0x00000051367b723e */ /* 0x000fe200000010ff */
[----:B------:R-:W-:Y:S02]  /*10850*/  IMAD.MOV.U32 R12, RZ, RZ, R14 ;  /* 0x000000ffff0c7224 */ /* 0x000fe400078e000e */
[C---:B0-----:R-:W-:Y:S01]  /*10860*/  FADD.FTZ R4, R51.reuse, R4 ;  /* 0x0000000433047221 */ /* 0x041fe20000010000 */
[----:B------:R-:W-:Y:S01]  /*10870*/  F2FP.BF16.F32.PACK_AB R122, R51, R122 ;  /* 0x0000007a337a723e */ /* 0x000fe200000010ff */
[----:B------:R-:W-:Y:S06]  /*10880*/  @P3 BRA `(.L_x_1466) ;  /* 0xffffffc800203947 */ /* 0x000fec000383ffff */
[----:B------:R-:W-:Y:S02]  /*10890*/  IMAD.MOV.U32 R5, RZ, RZ, R15 ;  /* 0x000000ffff057224 */ /* 0x000fe400078e000f */
[----:B------:R-:W-:Y:S02]  /*108a0*/  IMAD.MOV.U32 R12, RZ, RZ, R14 ;  /* 0x000000ffff0c7224 */ /* 0x000fe400078e000e */
[----:B------:R-:W-:Y:S02]  /*108b0*/  IMAD.MOV.U32 R16, RZ, RZ, R13 ;  /* 0x000000ffff107224 */ /* 0x000fe400078e000d */
[----:B------:R-:W-:-:S07]  /*108c0*/  IMAD.MOV.U32 R23, RZ, RZ, R20 ;  /* 0x000000ffff177224 */ /* 0x000fce00078e0014 */
.L_x_1448:
[----:B------:R-:W2:Y:S01]  /*108d0*/  LDL R21, [R1+0x18] ;  /* 0x0000180001157983 */ /* 0x000ea20000100800 */
[----:B------:R-:W0:Y:S01]  /*108e0*/  LDC R10, c[0x0][0x448] ;  /* 0x00011200ff0a7b82 */ /* 0x000e220000000800 */
[----:B------:R-:W-:Y:S02]  /*108f0*/  ULDC UR8, c[0x0][0x9dc] ;  /* 0x0002770000087ab9 */ /* 0x000fe40000000800 */
[----:B------:R-:W3:Y:S04]  /*10900*/  LDL R15, [R1+0x4] ;  /* 0x00000400010f7983 */ /* 0x000ee80000100800 */
[----:B------:R-:W3:Y:S01]  /*10910*/  LDL R13, [R1+0x8] ;  /* 0x00000800010d7983 */ /* 0x000ee20000100800 */
[----:B------:R-:W1:Y:S01]  /*10920*/  LDC R20, c[0x0][0x9e4] ;  /* 0x00027900ff147b82 */ /* 0x000e620000000800 */
[----:B0-----:R-:W-:-:S02]  /*10930*/  ISETP.NE.AND P4, PT, R10, 0x1, PT ;  /* 0x000000010a00780c */ /* 0x001fc40003f85270 */
[----:B-1----:R-:W-:-:S11]  /*10940*/  ISETP.GE.AND P5, PT, R20, 0x1, PT ;  /* 0x000000011400780c */ /* 0x002fd60003fa6270 */
[----:B------:R-:W0:Y:S08]  /*10950*/  @P4 LDC R11, c[0x0][0x44c] ;  /* 0x00011300ff0b4b82 */ /* 0x000e300000000800 */
[----:B------:R-:W1:Y:S01]  /*10960*/  @P4 LDC R14, c[0x0][0x450] ;  /* 0x00011400ff0e4b82 */ /* 0x000e620000000800 */
[----:B--2---:R-:W-:-:S04]  /*10970*/  VIADD R10, R21, 0xbf ;  /* 0x000000bf150a7836 */ /* 0x004fc80000000000 */
[----:B0-----:R-:W-:Y:S01]  /*10980*/  @P4 IMAD.HI.U32 R11, R10, R11, RZ ;  /* 0x0000000b0a0b4227 */ /* 0x001fe200078e00ff */
[----:B---3--:R-:W-:-:S04]  /*10990*/  IADD3 R13, R13, 0x1, -R15 ;  /* 0x000000010d0d7810 */ /* 0x008fc80007ffe80f */
[----:B-1----:R-:W-:-:S05]  /*109a0*/  @P4 SHF.R.U32.HI R10, RZ, R14, R11 ;  /* 0x0000000eff0a4219 */ /* 0x002fca000001160b */
[----:B------:R-:W-:-:S04]  /*109b0*/  IMAD.IADD R10, R10, 0x1, R13 ;  /* 0x000000010a0a7824 */ /* 0x000fc800078e020d */
[----:B------:R-:W-:Y:S01]  /*109c0*/  VIADD R14, R10, -UR8 ;  /* 0x800000080a0e7c36 */ /* 0x000fe20008000000 */
[----:B------:R-:W-:Y:S06]  /*109d0*/  @!P5 BRA `(.L_x_1467) ;  /* 0x000000000048d947 */ /* 0x000fec0003800000 */
[----:B------:R-:W-:Y:S01]  /*109e0*/  IMAD.MOV.U32 R13, RZ, RZ, R10 ;  /* 0x000000ffff0d7224 */ /* 0x000fe200078e000a */
[----:B------:R-:W-:Y:S04]  /*109f0*/  BSSY B0, `(.L_x_1468) ;  /* 0x000000e000007945 */ /* 0x000fe80003800000 */
        /* <DEDUP_REMOVED lines=9> */
.L_x_1469:
[----:B------:R-:W-:-:S13]  /*10a90*/  ISETP.NE.AND P2, PT, R20, 0x1, PT ;  /* 0x000000011400780c */ /* 0x000fda0003f45270 */
[----:B------:R-:W0:Y:S02]  /*10aa0*/  @P2 LDC.64 R10, c[0x0][0x9e8] ;  /* 0x00027a00ff0a2b82 */ /* 0x000e240000000a00 */
[----:B0-----:R-:W-:-:S05]  /*10ab0*/  @P2 IMAD.HI.U32 R10, R13, R10, RZ ;  /* 0x0000000a0d0a2227 */ /* 0x001fca00078e00ff */
[----:B------:R-:W-:-:S07]  /*10ac0*/  @P2 SHF.R.U32.HI R13, RZ, R11, R10 ;  /* 0x0000000bff0d2219 */ /* 0x000fce000001160a */
.L_x_1470:
[----:B------:R-:W-:Y:S05]  /*10ad0*/  BSYNC B0 ;  /* 0x0000000000007941 */ /* 0x000fea0003800000 */
.L_x_1468:
[----:B------:R-:W-:-:S05]  /*10ae0*/  IMAD R13, R13, R20, RZ ;  /* 0x000000140d0d7224 */ /* 0x000fca00078e02ff */
[----:B------:R-:W-:-:S07]  /*10af0*/  VIMNMX R14, R14, R13, !PT ;  /* 0x0000000d0e0e7248 */ /* 0x000fce0007fe0100 */
.L_x_1467:
[----:B------:R-:W2:Y:S01]  /*10b00*/  LDL R10, [R1+0x44] ;  /* 0x00004400010a7983 */ /* 0x000ea20000100800 */
[----:B------:R-:W-:-:S05]  /*10b10*/  VIADD R14, R14, 0x7f ;  /* 0x0000007f0e0e7836 */ /* 0x000fca0000000000 */
[----:B------:R-:W-:-:S04]  /*10b20*/  SHF.R.S32.HI R11, RZ, 0x1f, R14 ;  /* 0x0000001fff0b7819 */ /* 0x000fc8000001140e */
[----:B------:R-:W-:-:S04]  /*10b30*/  LEA.HI R11, R11, R14, RZ, 0x7 ;  /* 0x0000000e0b0b7211 */ /* 0x000fc800078f38ff */
[----:B------:R-:W-:-:S04]  /*10b40*/  SHF.R.S32.HI R11, RZ, 0x7, R11 ;  /* 0x00000007ff0b7819 */ /* 0x000fc8000001140b */
[----:B--2---:R-:W-:-:S04]  /*10b50*/  VIMNMX R10, R10, R11, !PT ;  /* 0x0000000b0a0a7248 */ /* 0x004fc80007fe0100 */
[----:B------:R-:W-:Y:S01]  /*10b60*/  ISETP.GE.AND P2, PT, R0, R10, PT ;  /* 0x0000000a0000720c */ /* 0x000fe20003f46270 */
[----:B------:R0:W-:-:S12]  /*10b70*/  STL [R1+0x40], R10 ;  /* 0x0000400a01007387 */ /* 0x0001d80000100800 */
[----:B0-----:R-:W-:Y:S05]  /*10b80*/  @!P2 BRA `(.L_x_1471) ;  /* 0x0000002400e4a947 */ /* 0x001fea0003800000 */
[----:B------:R-:W-:Y:S02]  /*10b90*/  IMAD.MOV.U32 R13, RZ, RZ, R5 ;  /* 0x000000ffff0d7224 */ /* 0x000fe400078e0005 */
[----:B------:R-:W-:Y:S02]  /*10ba0*/  IMAD.MOV.U32 R14, RZ, RZ, R12 ;  /* 0x000000ffff0e7224 */ /* 0x000fe400078e000c */
[----:B------:R-:W-:Y:S02]  /*10bb0*/  IMAD.MOV.U32 R10, RZ, RZ, R23 ;  /* 0x000000ffff0a7224 */ /* 0x000fe400078e0017 */
[----:B------:R-:W-:-:S07]  /*10bc0*/  IMAD.MOV.U32 R15, RZ, RZ, R16 ;  /* 0x000000ffff0f7224 */ /* 0x000fce00078e0010 */
.L_x_1481:
        /* <DEDUP_REMOVED lines=11> */
.L_x_1473:
[----:B------:R-:W-:Y:S01]  /*10c80*/  IMAD R5, R16, 0x8, R2 ;  /* 0x0000000810057824 */ /* 0x000fe200078e0202 */
[----:B------:R-:W-:-:S04]  /*10c90*/  SHF.L.U32 R12, R23, 0x1f, RZ ;  /* 0x0000001f170c7819 */ /* 0x000fc800000006ff */
[----:B------:R0:W1:Y:S01]  /*10ca0*/  SYNCS.PHASECHK.TRANS64.TRYWAIT P3, [R5+URZ+0x16830], R12 ;  /* 0x0168300c050075a7 */ /* 0x000062000806017f */
[----:B------:R-:W-:Y:S05]  /*10cb0*/  @!P0 BRA `(.L_x_1474) ;  /* 0x0000000000048947 */ /* 0x000fea0003800000 */
[----:B------:R-:W-:Y:S01]  /*10cc0*/  BPT.TRAP 0x1 ;  /* 0x000000040000795c */ /* 0x000fe20000300000 */
.L_x_1474:
[----:B------:R-:W-:Y:S04]  /*10cd0*/  BSSY B0, `(.L_x_1472) ;  /* 0x0000004000007945 */ /* 0x000fe80003800000 */
[----:B-1----:R-:W-:Y:S05]  /*10ce0*/  @P3 BRA `(.L_x_1475) ;  /* 0x0000000000083947 */ /* 0x002fea0003800000 */
[----:B------:R-:W1:Y:S02]  /*10cf0*/  SYNCS.PHASECHK.TRANS64.TRYWAIT P3, [R5+URZ+0x16830], R12 ;  /* 0x0168300c050075a7 */ /* 0x000e64000806017f */
[----:B-1----:R-:W-:Y:S05]  /*10d00*/  @!P3 BRA `(.L_x_1476) ;  /* 0x000000f800d4b947 */ /* 0x002fea0003800000 */
.L_x_1475:
[----:B------:R-:W-:Y:S05]  /*10d10*/  BSYNC B0 ;  /* 0x0000000000007941 */ /* 0x000fea0003800000 */
.L_x_1472:
[----:B------:R-:W2:Y:S01]  /*10d20*/  LDL R11, [R1+0x1c] ;  /* 0x00001c00010b7983 */ /* 0x000ea20000100800 */
[----:B01----:R-:W0:Y:S01]  /*10d30*/  S2R R5, SR_TID.X ;  /* 0x0000000000057919 */ /* 0x003e220000002100 */
[----:B------:R-:W-:Y:S05]  /*10d40*/  WARPSYNC.ALL ;  /* 0x0000000000007948 */ /* 0x000fea0003800000 */
[----:B------:R-:W-:Y:S01]  /*10d50*/  IMAD.MOV.U32 R27, RZ, RZ, 0x40000040 ;  /* 0x40000040ff1b7424 */ /* 0x000fe200078e00ff */
[----:B0-----:R-:W-:-:S05]  /*10d60*/  SHF.R.U32.HI R5, RZ, 0x7, R5 ;  /* 0x00000007ff057819 */ /* 0x001fca0000011605 */
[----:B------:R-:W-:Y:S01]  /*10d70*/  VIADD R5, R5, 0x8 ;  /* 0x0000000805057836 */ /* 0x000fe20000000000 */
[----:B------:R-:W-:Y:S01]  /*10d80*/  R2UR UR8, R6 ;  /* 0x00000000060872ca */ /* 0x000fe200000e0000 */
[----:B------:R-:W-:Y:S01]  /*10d90*/  IMAD.MOV.U32 R25, RZ, RZ, 0x40000040 ;  /* 0x40000040ff197424 */ /* 0x000fe200078e00ff */
[----:B------:R-:W-:Y:S02]  /*10da0*/  R2UR UR9, R7 ;  /* 0x00000000070972ca */ /* 0x000fe400000e0000 */
[----:B------:R-:W-:Y:S02]  /*10db0*/  R2UR UR11, R27 ;  /* 0x000000001b0b72ca */ /* 0x000fe400000e0000 */
[----:B------:R-:W-:Y:S02]  /*10dc0*/  R2UR UR15, R25 ;  /* 0x00000000190f72ca */ /* 0x000fe400000e0000 */
[----:B------:R-:W-:Y:S02]  /*10dd0*/  R2UR UR23, R27 ;  /* 0x000000001b1772ca */ /* 0x000fe400000e0000 */
[----:B------:R-:W-:-:S02]  /*10de0*/  R2UR UR12, R156 ;  /* 0x000000009c0c72ca */ /* 0x000fc400000e0000 */
[----:B------:R-:W-:Y:S01]  /*10df0*/  R2UR UR13, R157 ;  /* 0x000000009d0d72ca */ /* 0x000fe200000e0000 */
[----:B------:R0:W-:Y:S01]  /*10e00*/  BAR.SYNC.DEFER_BLOCKING R5, 0x100 ;  /* 0x000400050000751d */ /* 0x0001e20000010000 */
[----:B------:R-:W-:Y:S01]  /*10e10*/  IMAD.MOV.U32 R21, RZ, RZ, 0x40000040 ;  /* 0x40000040ff157424 */ /* 0x000fe200078e00ff */
[----:B------:R-:W-:Y:S02]  /*10e20*/  R2UR UR16, R154 ;  /* 0x000000009a1072ca */ /* 0x000fe400000e0000 */
[----:B------:R-:W-:Y:S02]  /*10e30*/  R2UR UR17, R155 ;  /* 0x000000009b1172ca */ /* 0x000fe400000e0000 */
[----:B------:R-:W-:Y:S01]  /*10e40*/  R2UR UR19, R21 ;  /* 0x00000000151372ca */ /* 0x000fe200000e0000 */
[----:B--2---:R-:W-:-:S04]  /*10e50*/  IMAD R26, R16, 0x400, R11 ;  /* 0x00000400101a7824 */ /* 0x004fc800078e020b */
[C---:B------:R-:W-:Y:S01]  /*10e60*/  VIADD R24, R26.reuse, 0x2 ;  /* 0x000000021a187836 */ /* 0x040fe20000000000 */
[C---:B------:R-:W-:Y:S01]  /*10e70*/  R2UR UR10, R26.reuse ;  /* 0x000000001a0a72ca */ /* 0x040fe200000e0000 */
[C---:B------:R-:W-:Y:S02]  /*10e80*/  VIADD R20, R26.reuse, 0x4 ;  /* 0x000000041a147836 */ /* 0x040fe40000000000 */
[----:B------:R-:W-:Y:S01]  /*10e90*/  VIADD R26, R26, 0x6 ;  /* 0x000000061a1a7836 */ /* 0x000fe20000000000 */
[----:B------:R-:W-:-:S04]  /*10ea0*/  R2UR UR14, R24 ;  /* 0x00000000180e72ca */ /* 0x000fc800000e0000 */
[----:B------:R-:W-:Y:S02]  /*10eb0*/  R2UR UR22, R26 ;  /* 0x000000001a1672ca */ /* 0x000fe400000e0000 */
[----:B------:R-:W-:-:S06]  /*10ec0*/  WARPGROUP.ARRIVE ;  /* 0x00000000000079c5 */ /* 0x000fcc0000000000 */
[----:B------:R-:W-:Y:S01]  /*10ed0*/  HGMMA.64x128x16.F32.BF16 R24, gdesc[UR8], RZ, !UPT, gsb0 ;  /* 0x01e00000081879f0 */ /* 0x000fe2000c0018ff */
[----:B------:R-:W-:Y:S02]  /*10ee0*/  R2UR UR18, R20 ;  /* 0x00000000141272ca */ /* 0x000fe400000e0000 */
[----:B------:R-:W-:Y:S02]  /*10ef0*/  WARPGROUP.DEPBAR.LE gsb0, 0x0 ;  /* 0x00008000000079c5 */ /* 0x000fe40000010000 */
[----:B------:R-:W-:-:S07]  /*10f00*/  WARPGROUP.ARRIVE ;  /* 0x00000000000079c5 */ /* 0x000fce0000000000 */
        /* <DEDUP_REMOVED lines=13> */
.L_x_1478:
[----:B------:R-:W-:Y:S01]  /*10fe0*/  SHF.L.U32 R5, R10, 0x1f, RZ ;  /* 0x0000001f0a057819 */ /* 0x000fe200000006ff */
[----:B------:R-:W-:-:S04]  /*10ff0*/  IMAD R10, R15, 0x8, R2 ;  /* 0x000000080f0a7824 */ /* 0x000fc800078e0202 */
[----:B------:R0:W1:Y:S01]  /*11000*/  SYNCS.PHASECHK.TRANS64.TRYWAIT P2, [R10+URZ+0x16850], R5 ;  /* 0x016850050a0075a7 */ /* 0x000062000804017f */
[----:B------:R-:W-:Y:S05]  /*11010*/  @!P0 BRA `(.L_x_1479) ;  /* 0x0000000000048947 */ /* 0x000fea0003800000 */
[----:B------:R-:W-:Y:S01]  /*11020*/  BPT.TRAP 0x1 ;  /* 0x000000040000795c */ /* 0x000fe20000300000 */
.L_x_1479:
[----:B-1----:R-:W-:Y:S05]  /*11030*/  @P2 BRA `(.L_x_1477) ;  /* 0x0000000000082947 */ /* 0x002fea0003800000 */
[----:B------:R-:W1:Y:S02]  /*11040*/  SYNCS.PHASECHK.TRANS64.TRYWAIT P2, [R10+URZ+0x16850], R5 ;  /* 0x016850050a0075a7 */ /* 0x000e64000804017f */
[----:B-1----:R-:W-:Y:S05]  /*11050*/  @!P2 BRA `(.L_x_1480) ;  /* 0x000000f80014a947 */ /* 0x002fea0003800000 */
.L_x_1477:
[----:B01----:R-:W-:Y:S01]  /*11060*/  VIADD R5, R2, 0x400 ;  /* 0x0000040002057836 */ /* 0x003fe20000000000 */
[----:B------:R-:W-:Y:S05]  /*11070*/  WARPSYNC.ALL ;  /* 0x0000000000007948 */ /* 0x000fea0003800000 */
[----:B------:R-:W-:-:S04]  /*11080*/  SHF.R.U32.HI R5, RZ, 0x4, R5 ;  /* 0x00000004ff057819 */ /* 0x000fc80000011605 */
[----:B------:R-:W-:-:S05]  /*11090*/  LOP3.LUT R10, R5, 0x3fff, RZ, 0xc0, !PT ;  /* 0x00003fff050a7812 */ /* 0x000fca00078ec0ff */
[----:B------:R-:W-:Y:S01]  /*110a0*/  IMAD R10, R15, 0x400, R10 ;  /* 0x000004000f0a7824 */ /* 0x000fe200078e020a */
[----:B------:R-:W-:Y:S01]  /*110b0*/  WARPGROUP.ARRIVE ;  /* 0x00000000000079c5 */ /* 0x000fe20000000000 */
[----:B------:R-:W-:Y:S02]  /*110c0*/  IMAD.MOV.U32 R11, RZ, RZ, 0x40000040 ;  /* 0x40000040ff0b7424 */ /* 0x000fe400078e00ff */
[----:B------:R-:W-:Y:S01]  /*110d0*/  FMUL.FTZ R5, R24, UR27 ;  /* 0x0000001b18057c20 */ /* 0x000fe20008410000 */
[C---:B------:R-:W-:Y:S01]  /*110e0*/  VIADD R20, R10.reuse, 0x80 ;  /* 0x000000800a147836 */ /* 0x040fe20000000000 */
[----:B------:R-:W-:Y:S01]  /*110f0*/  R2UR UR10, R10 ;  /* 0x000000000a0a72ca */ /* 0x000fe200000e0000 */
[----:B------:R-:W-:Y:S01]  /*11100*/  IMAD.MOV.U32 R21, RZ, RZ, 0x40000040 ;  /* 0x40000040ff157424 */ /* 0x000fe200078e00ff */
[----:B------:R-:W-:Y:S01]  /*11110*/  R2UR UR11, R11 ;  /* 0x000000000b0b72ca */ /* 0x000fe200000e0000 */
[----:B------:R-:W-:Y:S01]  /*11120*/  FMUL.FTZ R38, R38, UR27 ;  /* 0x0000001b26267c20 */ /* 0x000fe20008410000 */
[----:B------:R-:W-:Y:S01]  /*11130*/  FMUL.FTZ R11, R25, UR27 ;  /* 0x0000001b190b7c20 */ /* 0x000fe20008410000 */
[----:B------:R-:W-:Y:S01]  /*11140*/  MUFU.TANH R5, R5 ;  /* 0x0000000500057308 */ /* 0x000fe20000002400 */
[----:B------:R-:W-:Y:S01]  /*11150*/  FMUL.FTZ R24, R32, UR27 ;  /* 0x0000001b20187c20 */ /* 0x000fe20008410000 */
[----:B------:R-:W-:Y:S01]  /*11160*/  FMUL.FTZ R26, R26, UR27 ;  /* 0x0000001b1a1a7c20 */ /* 0x000fe20008410000 */
[----:B------:R-:W-:Y:S01]  /*11170*/  FMUL.FTZ R25, R33, UR27 ;  /* 0x0000001b21197c20 */ /* 0x000fe20008410000 */
[----:B------:R-:W-:Y:S01]  /*11180*/  FMUL.FTZ R27, R27, UR27 ;  /* 0x0000001b1b1b7c20 */ /* 0x000fe20008410000 */
[----:B------:R-:W-:Y:S01]  /*11190*/  FMUL.FTZ R30, R30, UR27 ;  /* 0x0000001b1e1e7c20 */ /* 0x000fe20008410000 */
[----:B------:R-:W-:Y:S01]  /*111a0*/  FMUL.FTZ R31, R31, UR27 ;  /* 0x0000001b1f1f7c20 */ /* 0x000fe20008410000 */
[----:B------:R-:W-:Y:S01]  /*111b0*/  FMUL.FTZ R32, R48, UR27 ;  /* 0x0000001b30207c20 */ /* 0x000fe20008410000 */
[----:B------:R0:W-:Y:S01]  /*111c0*/  MUFU.TANH R12, R38 ;  /* 0x00000026000c7308 */ /* 0x0001e20000002400 */
[----:B------:R-:W-:Y:S01]  /*111d0*/  FMUL.FTZ R34, R34, UR27 ;  /* 0x0000001b22227c20 */ /* 0x000fe20008410000 */
[----:B------:R-:W-:Y:S01]  /*111e0*/  HGMMA.64x64x16.F32.BF16 R88, R148, gdesc[UR8].tnspB, R88, gsb0 ;  /* 0x40e0000894587df0 */ /* 0x000fe20008001858 */
[----:B------:R-:W-:Y:S01]  /*111f0*/  R2UR UR10, R20 ;  /* 0x00000000140a72ca */ /* 0x000fe200000e0000 */
[----:B------:R-:W-:Y:S01]  /*11200*/  VIADD R20, R10, 0x100 ;  /* 0x000001000a147836 */ /* 0x000fe20000000000 */
[----:B------:R-:W-:Y:S01]  /*11210*/  R2UR UR11, R21 ;  /* 0x00000000150b72ca */ /* 0x000fe200000e0000 */
[----:B------:R-:W-:-:S02]  /*11220*/  IMAD.MOV.U32 R21, RZ, RZ, 0x40000040 ;  /* 0x40000040ff157424 */ /* 0x000fc400078e00ff */
[----:B------:R-:W-:Y:S01]  /*11230*/  FMUL.FTZ R33, R49, UR27 ;  /* 0x0000001b31217c20 */ /* 0x000fe20008410000 */
[----:B------:R-:W-:Y:S01]  /*11240*/  MUFU.TANH R11, R11 ;  /* 0x0000000b000b7308 */ /* 0x000fe20000002400 */
[----:B------:R-:W-:Y:S01]  /*11250*/  FMUL.FTZ R35, R35, UR27 ;  /* 0x0000001b23237c20 */ /* 0x000fe20008410000 */
[----:B------:R-:W-:Y:S01]  /*11260*/  FMUL.FTZ R39, R39, UR27 ;  /* 0x0000001b27277c20 */ /* 0x000fe20008410000 */
[----:B0-----:R-:W-:Y:S01]  /*11270*/  FMUL.FTZ R38, R56, UR27 ;  /* 0x0000001b38267c20 */ /* 0x001fe20008410000 */
[----:B------:R-:W-:Y:S01]  /*11280*/  FMUL.FTZ R48, R69, UR27 ;  /* 0x0000001b45307c20 */ /* 0x000fe20008410000 */
[----:B------:R-:W-:Y:S01]  /*11290*/  FMUL.FTZ R49, R72, UR27 ;  /* 0x0000001b48317c20 */ /* 0x000fe20008410000 */
[----:B------:R-:W-:Y:S01]  /*112a0*/  FMUL.FTZ R56, R84, UR27 ;  /* 0x0000001b54387c20 */ /* 0x000fe20008410000 */
[----:B------:R-:W-:Y:S01]  /*112b0*/  UMOV UR41, UR6 ;  /* 0x0000000600297c82 */ /* 0x000fe20008000000 */
[----:B------:R-:W-:Y:S01]  /*112c0*/  MUFU.TANH R24, R24 ;  /* 0x0000001800187308 */ /* 0x000fe20000002400 */
[----:B------:R-:W-:-:S07]  /*112d0*/  FMUL.FTZ R87, R87, UR27 ;  /* 0x0000001b57577c20 */ /* 0x000fce0008410000 */
[----:B------:R-:W-:Y:S08]  /*112e0*/  MUFU.TANH R25, R25 ;  /* 0x0000001900197308 */ /* 0x000ff00000002400 */
[----:B------:R-:W-:Y:S08]  /*112f0*/  MUFU.TANH R32, R32 ;  /* 0x0000002000207308 */ /* 0x000ff00000002400 */
[----:B------:R-:W-:Y:S08]  /*11300*/  MUFU.TANH R33, R33 ;  /* 0x0000002100217308 */ /* 0x000ff00000002400 */
[----:B------:R-:W-:Y:S08]  /*11310*/  MUFU.TANH R38, R38 ;  /* 0x0000002600267308 */ /* 0x000ff00000002400 */
[----:B------:R-:W-:Y:S08]  /*11320*/  MUFU.TANH R48, R48 ;  /* 0x0000003000307308 */ /* 0x000ff00000002400 */
[----:B------:R-:W-:Y:S08]  /*11330*/  MUFU.TANH R49, R49 ;  /* 0x0000003100317308 */ /* 0x000ff00000002400 */
[----:B------:R-:W-:Y:S01]  /*11340*/  MUFU.TANH R56, R56 ;  /* 0x0000003800387308 */ /* 0x000fe20000002400 */
[----:B------:R-:W-:-:S02]  /*11350*/  WARPGROUP.DEPBAR.LE gsb0, 0x0 ;  /* 0x00008000000079c5 */ /* 0x000fc40000010000 */
[----:B------:R-:W-:-:S05]  /*11360*/  WARPGROUP.ARRIVE ;  /* 0x00000000000079c5 */ /* 0x000fca0000000000 */
[----:B------:R0:W1:Y:S01]  /*11370*/  MUFU.TANH R150, R26 ;  /* 0x0000001a00967308 */ /* 0x0000620000002400 */
[----:B------:R-:W-:Y:S01]  /*11380*/  FMUL.FTZ R151, R42, UR27 ;  /* 0x0000001b2a977c20 */ /* 0x000fe20008410000 */
[----:B------:R-:W-:Y:S01]  /*11390*/  FMUL.FTZ R42, R60, UR27 ;  /* 0x0000001b3c2a7c20 */ /* 0x000fe20008410000 */
[----:B------:R-:W-:Y:S01]  /*113a0*/  FMUL.FTZ R149, R43, UR27 ;  /* 0x0000001b2b957c20 */ /* 0x000fe20008410000 */
[----:B------:R-:W-:Y:S01]  /*113b0*/  FMUL.FTZ R43, R61, UR27 ;  /* 0x0000001b3d2b7c20 */ /* 0x000fe20008410000 */
[----:B------:R-:W-:Y:S01]  /*113c0*/  HGMMA.64x64x16.F32.BF16 R88, R144, gdesc[UR8].tnspB, R88, gsb0 ;  /* 0x40e0000890587df0 */ /* 0x000fe20008001858 */
[----:B------:R-:W-:Y:S01]  /*113d0*/  R2UR UR10, R20 ;  /* 0x00000000140a72ca */ /* 0x000fe200000e0000 */
[----:B------:R-:W-:Y:S01]  /*113e0*/  VIADD R20, R10, 0x180 ;  /* 0x000001800a147836 */ /* 0x000fe20000000000 */
[----:B------:R-:W-:Y:S01]  /*113f0*/  R2UR UR11, R21 ;  /* 0x00000000150b72ca */ /* 0x000fe200000e0000 */
[----:B------:R-:W-:Y:S02]  /*11400*/  IMAD.MOV.U32 R21, RZ, RZ, 0x40000040 ;  /* 0x40000040ff157424 */ /* 0x000fe400078e00ff */
[----:B0-----:R-:W-:Y:S01]  /*11410*/  FMUL.FTZ R26, R36, UR27 ;  /* 0x0000001b241a7c20 */ /* 0x001fe20008410000 */
[----:B------:R0:W-:Y:S01]  /*11420*/  MUFU.TANH R148, R27 ;  /* 0x0000001b00947308 */ /* 0x0001e20000002400 */
[----:B------:R-:W-:Y:S01]  /*11430*/  FMUL.FTZ R36, R54, UR27 ;  /* 0x0000001b36247c20 */ /* 0x000fe20008410000 */
[----:B------:R-:W-:Y:S01]  /*11440*/  FMUL.FTZ R54, R81, UR27 ;  /* 0x0000001b51367c20 */ /* 0x000fe20008410000 */
[----:B------:R-:W-:Y:S01]  /*11450*/  FMUL.FTZ R61, R71, UR27 ;  /* 0x0000001b473d7c20 */ /* 0x000fe20008410000 */
[----:B------:R-:W-:Y:S01]  /*11460*/  FMUL.FTZ R60, R70, UR27 ;  /* 0x0000001b463c7c20 */ /* 0x000fe20008410000 */
[----:B-1----:R-:W-:-:S03]  /*11470*/  IMAD.MOV.U32 R81, RZ, RZ, R150 ;  /* 0x000000ffff517224 */ /* 0x002fc600078e0096 */
[----:B------:R-:W-:Y:S01]  /*11480*/  MUFU.TANH R26, R26 ;  /* 0x0000001a001a7308 */ /* 0x000fe20000002400 */
[----:B0-----:R-:W-:Y:S01]  /*11490*/  FMUL.FTZ R27, R37, UR27 ;  /* 0x0000001b251b7c20 */ /* 0x001fe20008410000 */
[----:B------:R-:W-:Y:S01]  /*114a0*/  FMUL.FTZ R37, R55, UR27 ;  /* 0x0000001b37257c20 */ /* 0x000fe20008410000 */
[----:B------:R-:W-:-:S05]  /*114b0*/  FMUL.FTZ R55, R85, UR27 ;  /* 0x0000001b55377c20 */ /* 0x000fca0008410000 */
        /* <DEDUP_REMOVED lines=9> */
[----:B------:R0:W-:Y:S01]  /*11550*/  MUFU.TANH R146, R30 ;  /* 0x0000001e00927308 */ /* 0x0001e20000002400 */
[----:B------:R-:W-:Y:S01]  /*11560*/  FMUL.FTZ R145, R47, UR27 ;  /* 0x0000001b2f917c20 */ /* 0x000fe20008410000 */
[----:B------:R-:W-:Y:S01]  /*11570*/  FMUL.FTZ R47, R68, UR27 ;  /* 0x0000001b442f7c20 */ /* 0x000fe20008410000 */
[----:B------:R-:W-:Y:S01]  /*11580*/  FMUL.FTZ R68, R86, UR27 ;  /* 0x0000001b56447c20 */ /* 0x000fe20008410000 */
[----:B------:R-:W-:Y:S01]  /*11590*/  HGMMA.64x64x16.F32.BF16 R88, R140, gdesc[UR8].tnspB, R88, gsb0 ;  /* 0x40e000088c587df0 */ /* 0x000fe20008001858 */
[----:B------:R-:W-:Y:S01]  /*115a0*/  R2UR UR10, R20 ;  /* 0x00000000140a72ca */ /* 0x000fe200000e0000 */
[----:B------:R-:W-:Y:S01]  /*115b0*/  FMUL.FTZ R20, R28, UR27 ;  /* 0x0000001b1c147c20 */ /* 0x000fe20008410000 */
[----:B------:R-:W-:Y:S01]  /*115c0*/  R2UR UR11, R21 ;  /* 0x00000000150b72ca */ /* 0x000fe200000e0000 */
[----:B------:R-:W-:Y:S01]  /*115d0*/  FMUL.FTZ R21, R29, UR27 ;  /* 0x0000001b1d157c20 */ /* 0x000fe20008410000 */
[----:B------:R-:W-:Y:S01]  /*115e0*/  FMUL.FTZ R28, R40, UR27 ;  /* 0x0000001b281c7c20 */ /* 0x000fe20008410000 */
[----:B------:R-:W-:Y:S01]  /*115f0*/  FMUL.FTZ R29, R41, UR27 ;  /* 0x0000001b291d7c20 */ /* 0x000fe20008410000 */
[----:B0-----:R-:W-:Y:S01]  /*11600*/  FMUL.FTZ R30, R44, UR27 ;  /* 0x0000001b2c1e7c20 */ /* 0x001fe20008410000 */
[----:B------:R-:W-:Y:S01]  /*11610*/  MUFU.TANH R20, R20 ;  /* 0x0000001400147308 */ /* 0x000fe20000002400 */
[----:B------:R-:W-:Y:S01]  /*11620*/  FMUL.FTZ R40, R57, UR27 ;  /* 0x0000001b39287c20 */ /* 0x000fe20008410000 */
[----:B------:R-:W-:Y:S01]  /*11630*/  FMUL.FTZ R41, R59, UR27 ;  /* 0x0000001b3b297c20 */ /* 0x000fe20008410000 */
[----:B------:R-:W-:Y:S01]  /*11640*/  FMUL.FTZ R57, R63, UR27 ;  /* 0x0000001b3f397c20 */ /* 0x000fe20008410000 */
[----:B------:R-:W-:Y:S01]  /*11650*/  FMUL.FTZ R59, R67, UR27 ;  /* 0x0000001b433b7c20 */ /* 0x000fe20008410000 */
[----:B------:R-:W-:Y:S01]  /*11660*/  FMUL.FTZ R63, R75, UR27 ;  /* 0x0000001b4b3f7c20 */ /* 0x000fe20008410000 */
[----:B------:R-:W-:-:S02]  /*11670*/  FMUL.FTZ R67, R83, UR27 ;  /* 0x0000001b53437c20 */ /* 0x000fc40008410000 */
[----:B------:R-:W-:Y:S08]  /*11680*/  MUFU.TANH R21, R21 ;  /* 0x0000001500157308 */ /* 0x000ff00000002400 */
[----:B------:R-:W-:Y:S08]  /*11690*/  MUFU.TANH R28, R28 ;  /* 0x0000001c001c7308 */ /* 0x000ff00000002400 */
[----:B------:R-:W-:Y:S08]  /*116a0*/  MUFU.TANH R29, R29 ;  /* 0x0000001d001d7308 */ /* 0x000ff00000002400 */
[----:B------:R0:W-:Y:S08]  /*116b0*/  MUFU.TANH R144, R31 ;  /* 0x0000001f00907308 */ /* 0x0001f00000002400 */
[----:B------:R-:W-:Y:S01]  /*116c0*/  MUFU.TANH R30, R30 ;  /* 0x0000001e001e7308 */ /* 0x000fe20000002400 */
[----:B0-----:R-:W-:Y:S01]  /*116d0*/  FMUL.FTZ R31, R45, UR27 ;  /* 0x0000001b2d1f7c20 */ /* 0x001fe20008410000 */
[----:B------:R-:W-:-:S06]  /*116e0*/  FMUL.FTZ R45, R64, UR27 ;  /* 0x0000001b402d7c20 */ /* 0x000fcc0008410000 */
[----:B------:R-:W-:Y:S08]  /*116f0*/  MUFU.TANH R31, R31 ;  /* 0x0000001f001f7308 */ /* 0x000ff00000002400 */
[----:B------:R0:W1:Y:S08]  /*11700*/  MUFU.TANH R147, R39 ;  /* 0x0000002700937308 */ /* 0x0000700000002400 */
[----:B------:R-:W-:Y:S01]  /*11710*/  MUFU.TANH R40, R40 ;  /* 0x0000002800287308 */ /* 0x000fe20000002400 */
[----:B0-----:R-:W-:Y:S01]  /*11720*/  FMUL.FTZ R39, R58, UR27 ;  /* 0x0000001b3a277c20 */ /* 0x001fe20008410000 */
[----:B------:R-:W-:Y:S01]  /*11730*/  FMUL.FTZ R58, R66, UR27 ;  /* 0x0000001b423a7c20 */ /* 0x000fe20008410000 */
[----:B------:R-:W-:Y:S01]  /*11740*/  FMUL.FTZ R66, R82, UR27 ;  /* 0x0000001b52427c20 */ /* 0x000fe20008410000 */
[----:B------:R-:W-:-:S02]  /*11750*/  WARPGROUP.DEPBAR.LE gsb0, 0x0 ;  /* 0x00008000000079c5 */ /* 0x000fc40000010000 */
[----:B------:R-:W-:Y:S02]  /*11760*/  WARPGROUP.ARRIVE ;  /* 0x00000000000079c5 */ /* 0x000fe40000000000 */
[----:B------:R0:W2:Y:S01]  /*11770*/  MUFU.TANH R142, R34 ;  /* 0x00000022008e7308 */ /* 0x0000a20000002400 */
[----:B-1----:R-:W-:Y:S02]  /*11780*/  IMAD.MOV.U32 R44, RZ, RZ, R147 ;  /* 0x000000ffff2c7224 */ /* 0x002fe400078e0093 */
[----:B------:R-:W-:Y:S01]  /*11790*/  FMUL.FTZ R147, R46, UR27 ;  /* 0x0000001b2e937c20 */ /* 0x000fe20008410000 */
[----:B------:R-:W-:Y:S01]  /*117a0*/  FMUL.FTZ R46, R65, UR27 ;  /* 0x0000001b412e7c20 */ /* 0x000fe20008410000 */
[----:B------:R-:W-:Y:S01]  /*117b0*/  FMUL.FTZ R143, R50, UR27 ;  /* 0x0000001b328f7c20 */ /* 0x000fe20008410000 */
[----:B------:R-:W-:Y:S01]  /*117c0*/  HGMMA.64x64x16.F32.BF16 R88, R136, gdesc[UR8].tnspB, R88, gsb0 ;  /* 0x40e0000888587df0 */ /* 0x000fe20008001858 */
[----:B------:R-:W-:Y:S01]  /*117d0*/  FMUL.FTZ R50, R73, UR27 ;  /* 0x0000001b49327c20 */ /* 0x000fe20008410000 */
[----:B------:R-:W-:Y:S01]  /*117e0*/  FMUL.FTZ R141, R51, UR27 ;  /* 0x0000001b338d7c20 */ /* 0x000fe20008410000 */
[----:B------:R1:W3:Y:S01]  /*117f0*/  MUFU.TANH R140, R35 ;  /* 0x00000023008c7308 */ /* 0x0002e20000002400 */
[----:B0-----:R-:W-:Y:S01]  /*11800*/  FMUL.FTZ R34, R52, UR27 ;  /* 0x0000001b34227c20 */ /* 0x001fe20008410000 */
[----:B------:R-:W-:Y:S01]  /*11810*/  FMUL.FTZ R51, R76, UR27 ;  /* 0x0000001b4c337c20 */ /* 0x000fe20008410000 */
[----:B------:R-:W-:Y:S01]  /*11820*/  FMUL.FTZ R52, R77, UR27 ;  /* 0x0000001b4d347c20 */ /* 0x000fe20008410000 */
[----:B------:R-:W-:-:S02]  /*11830*/  IMAD.MOV.U32 R77, RZ, RZ, R146 ;  /* 0x000000ffff4d7224 */ /* 0x000fc400078e0092 */
[----:B------:R-:W-:Y:S01]  /*11840*/  FMUL.FTZ R65, R79, UR27 ;  /* 0x0000001b4f417c20 */ /* 0x000fe20008410000 */
[----:B------:R-:W-:Y:S01]  /*11850*/  IMAD.MOV.U32 R76, RZ, RZ, R144 ;  /* 0x000000ffff4c7224 */ /* 0x000fe200078e0090 */
[----:B------:R-:W0:Y:S01]  /*11860*/  MUFU.TANH R34, R34 ;  /* 0x0000002200227308 */ /* 0x000e220000002400 */
[----:B-1----:R-:W-:Y:S01]  /*11870*/  FMUL.FTZ R35, R53, UR27 ;  /* 0x0000001b35237c20 */ /* 0x002fe20008410000 */
[----:B------:R-:W-:Y:S01]  /*11880*/  FMUL.FTZ R53, R80, UR27 ;  /* 0x0000001b50357c20 */ /* 0x000fe20008410000 */
[----:B------:R-:W-:Y:S02]  /*11890*/  IMAD.MOV.U32 R80, RZ, RZ, R148 ;  /* 0x000000ffff507224 */ /* 0x000fe400078e0094 */
[----:B--2---:R-:W-:-:S03]  /*118a0*/  IMAD.MOV.U32 R73, RZ, RZ, R142 ;  /* 0x000000ffff497224 */ /* 0x004fc600078e008e */
[----:B------:R-:W1:Y:S01]  /*118b0*/  MUFU.TANH R35, R35 ;  /* 0x0000002300237308 */ /* 0x000e620000002400 */
[----:B---3--:R-:W-:-:S07]  /*118c0*/  IMAD.MOV.U32 R72, RZ, RZ, R140 ;  /* 0x000000ffff487224 */ /* 0x008fce00078e008c */
[----:B------:R-:W2:Y:S08]  /*118d0*/  MUFU.TANH R45, R45 ;  /* 0x0000002d002d7308 */ /* 0x000eb00000002400 */
[----:B------:R-:W3:Y:S08]  /*118e0*/  MUFU.TANH R46, R46 ;  /* 0x0000002e002e7308 */ /* 0x000ef00000002400 */
[----:B------:R-:W4:Y:S08]  /*118f0*/  MUFU.TANH R47, R47 ;  /* 0x0000002f002f7308 */ /* 0x000f300000002400 */
[----:B------:R-:W5:Y:S08]  /*11900*/  MUFU.TANH R50, R50 ;  /* 0x0000003200327308 */ /* 0x000f700000002400 */
[----:B------:R-:W5:Y:S08]  /*11910*/  MUFU.TANH R51, R51 ;  /* 0x0000003300337308 */ /* 0x000f700000002400 */
[----:B------:R-:W5:Y:S08]  /*11920*/  MUFU.TANH R52, R52 ;  /* 0x0000003400347308 */ /* 0x000f700000002400 */
[----:B------:R-:W5:Y:S01]  /*11930*/  MUFU.TANH R53, R53 ;  /* 0x0000003500357308 */ /* 0x000f620000002400 */
[----:B------:R-:W-:-:S02]  /*11940*/  WARPGROUP.DEPBAR.LE gsb0, 0x0 ;  /* 0x00008000000079c5 */ /* 0x000fc40000010000 */
[----:B------:R-:W-:Y:S01]  /*11950*/  IMAD.MOV.U32 R137, RZ, RZ, R12 ;  /* 0x000000ffff897224 */ /* 0x000fe200078e000c */
[----:B------:R-:W-:Y:S01]  /*11960*/  FMNMX.FTZ R12, R5, R14, !PT ;  /* 0x0000000e050c7209 */ /* 0x000fe20007810000 */
[----:B------:R-:W-:-:S03]  /*11970*/  IMAD.MOV.U32 R139, RZ, RZ, R44 ;  /* 0x000000ffff8b7224 */ /* 0x000fc600078e002c */
[----:B------:R-:W5:Y:S01]  /*11980*/  MUFU.TANH R147, R147 ;  /* 0x0000009300937308 */ /* 0x000f620000002400 */
[----:B------:R-:W-:Y:S01]  /*11990*/  FMUL.FTZ R44, R62, UR27 ;  /* 0x0000001b3e2c7c20 */ /* 0x000fe20008410000 */
[----:B------:R-:W-:Y:S01]  /*119a0*/  FMNMX.FTZ R12, R11, R12, !PT ;  /* 0x0000000c0b0c7209 */ /* 0x000fe20007810000 */
[----:B------:R-:W-:Y:S01]  /*119b0*/  FMUL.FTZ R62, R74, UR27 ;  /* 0x0000001b4a3e7c20 */ /* 0x000fe20008410000 */
[----:B------:R-:W-:Y:S02]  /*119c0*/  WARPGROUP.ARRIVE ;  /* 0x00000000000079c5 */ /* 0x000fe40000000000 */
[----:B------:R-:W-:Y:S02]  /*119d0*/  FMNMX.FTZ R12, R20, R12, !PT ;  /* 0x0000000c140c7209 */ /* 0x000fe40007810000 */
[----:B------:R-:W5:Y:S02]  /*119e0*/  MUFU.TANH R145, R145 ;  /* 0x0000009100917308 */ /* 0x000f640000002400 */
[----:B------:R-:W-:-:S04]  /*119f0*/  FMNMX.FTZ R12, R21, R12, !PT ;  /* 0x0000000c150c7209 */ /* 0x000fc80007810000 */
        /* <DEDUP_REMOVED lines=15> */
[----:B0-----:R-:W-:Y:S02]  /*11af0*/  FMNMX.FTZ R12, R34, R12, !PT ;  /* 0x0000000c220c7209 */ /* 0x001fe40007810000 */
[----:B------:R-:W0:Y:S02]  /*11b00*/  MUFU.TANH R41, R41 ;  /* 0x0000002900297308 */ /* 0x000e240000002400 */
[----:B-1----:R-:W-:-:S04]  /*11b10*/  FMNMX.FTZ R12, R35, R12, !PT ;  /* 0x0000000c230c7209 */ /* 0x002fc80007810000 */
[----:B------:R-:W-:Y:S02]  /*11b20*/  FMNMX.FTZ R12, R38, R12, !PT ;  /* 0x0000000c260c7209 */ /* 0x000fe40007810000 */
[----:B------:R-:W1:Y:S02]  /*11b30*/  MUFU.TANH R44, R44 ;  /* 0x0000002c002c7308 */ /* 0x000e640000002400 */
[----:B------:R-:W-:-:S04]  /*11b40*/  FMNMX.FTZ R12, R40, R12, !PT ;  /* 0x0000000c280c7209 */ /* 0x000fc80007810000 */
[----:B------:R-:W-:Y:S02]  /*11b50*/  FMNMX.FTZ R12, R42, R12, !PT ;  /* 0x0000000c2a0c7209 */ /* 0x000fe40007810000 */
[----:B------:R-:W1:Y:S02]  /*11b60*/  MUFU.TANH R57, R57 ;  /* 0x0000003900397308 */ /* 0x000e640000002400 */
[----:B------:R-:W-:-:S04]  /*11b70*/  FMNMX.FTZ R12, R43, R12, !PT ;  /* 0x0000000c2b0c7209 */ /* 0x000fc80007810000 */
[----:B--2---:R-:W-:Y:S02]  /*11b80*/  FMNMX.FTZ R12, R45, R12, !PT ;  /* 0x0000000c2d0c7209 */ /* 0x004fe40007810000 */
[----:B------:R-:W2:Y:S02]  /*11b90*/  MUFU.TANH R58, R58 ;  /* 0x0000003a003a7308 */ /* 0x000ea40000002400 */
[----:B---3--:R-:W-:-:S04]  /*11ba0*/  FMNMX.FTZ R12, R46, R12, !PT ;  /* 0x0000000c2e0c7209 */ /* 0x008fc80007810000 */
[----:B----4-:R-:W-:Y:S02]  /*11bb0*/  FMNMX.FTZ R12, R47, R12, !PT ;  /* 0x0000000c2f0c7209 */ /* 0x010fe40007810000 */
[----:B------:R-:W3:Y:S02]  /*11bc0*/  MUFU.TANH R59, R59 ;  /* 0x0000003b003b7308 */ /* 0x000ee40000002400 */
[----:B------:R-:W-:-:S04]  /*11bd0*/  FMNMX.FTZ R12, R48, R12, !PT ;  /* 0x0000000c300c7209 */ /* 0x000fc80007810000 */
[----:B------:R-:W-:Y:S02]  /*11be0*/  FMNMX.FTZ R12, R49, R12, !PT ;  /* 0x0000000c310c7209 */ /* 0x000fe40007810000 */
[----:B------:R-:W4:Y:S02]  /*11bf0*/  MUFU.TANH R60, R60 ;  /* 0x0000003c003c7308 */ /* 0x000f240000002400 */
[----:B-----5:R-:W-:-:S04]  /*11c00*/  FMNMX.FTZ R12, R50, R12, !PT ;  /* 0x0000000c320c7209 */ /* 0x020fc80007810000 */
[----:B------:R-:W-:Y:S02]  /*11c10*/  FMNMX.FTZ R12, R51, R12, !PT ;  /* 0x0000000c330c7209 */ /* 0x000fe40007810000 */
[----:B------:R-:W-:Y:S02]  /*11c20*/  MUFU.TANH R61, R61 ;  /* 0x0000003d003d7308 */ /* 0x000fe40000002400 */
[----:B------:R-:W-:-:S04]  /*11c30*/  FMNMX.FTZ R12, R52, R12, !PT ;  /* 0x0000000c340c7209 */ /* 0x000fc80007810000 */
[----:B------:R-:W-:Y:S02]  /*11c40*/  FMNMX.FTZ R12, R53, R12, !PT ;  /* 0x0000000c350c7209 */ /* 0x000fe40007810000 */
[----:B------:R-:W-:Y:S02]  /*11c50*/  MUFU.TANH R62, R62 ;  /* 0x0000003e003e7308 */ /* 0x000fe40000002400 */
[----:B------:R-:W-:-:S04]  /*11c60*/  FMNMX.FTZ R12, R54, R12, !PT ;  /* 0x0000000c360c7209 */ /* 0x000fc80007810000 */
[----:B------:R-:W-:Y:S02]  /*11c70*/  FMNMX.FTZ R12, R56, R12, !PT ;  /* 0x0000000c380c7209 */ /* 0x000fe40007810000 */
[----:B------:R-:W-:Y:S02]  /*11c80*/  MUFU.TANH R63, R63 ;  /* 0x0000003f003f7308 */ /* 0x000fe40000002400 */
[----:B------:R-:W-:-:S05]  /*11c90*/  FMNMX.FTZ R12, R55, R12, !PT ;  /* 0x0000000c370c7209 */ /* 0x000fca0007810000 */
[----:B------:R-:W5:Y:S01]  /*11ca0*/  SHFL.BFLY PT, R64, R12, 0x2, 0x1f ;  /* 0x0c401f000c407f89 */ /* 0x000f6200000e0000 */
[----:B------:R-:W-:Y:S08]  /*11cb0*/  MUFU.TANH R65, R65 ;  /* 0x0000004100417308 */ /* 0x000ff00000002400 */
[----:B------:R-:W-:Y:S08]  /*11cc0*/  MUFU.TANH R66, R66 ;  /* 0x0000004200427308 */ /* 0x000ff00000002400 */
[----:B------:R-:W-:Y:S01]  /*11cd0*/  MUFU.TANH R67, R67 ;  /* 0x0000004300437308 */ /* 0x000fe20000002400 */
[----:B-----5:R-:W-:Y:S01]  /*11ce0*/  FMNMX.FTZ R12, R12, R64, !PT ;  /* 0x000000400c0c7209 */ /* 0x020fe20007810000 */
[----:B------:R-:W-:-:S06]  /*11cf0*/  FMUL.FTZ R64, R78, UR27 ;  /* 0x0000001b4e407c20 */ /* 0x000fcc0008410000 */
[----:B------:R-:W-:Y:S01]  /*11d00*/  MUFU.TANH R68, R68 ;  /* 0x0000004400447308 */ /* 0x000fe20000002400 */
[----:B------:R-:W5:Y:S07]  /*11d10*/  SHFL.BFLY PT, R69, R12, 0x1, 0x1f ;  /* 0x0c201f000c457f89 */ /* 0x000f6e00000e0000 */
[----:B------:R-:W-:Y:S01]  /*11d20*/  MUFU.TANH R64, R64 ;  /* 0x0000004000407308 */ /* 0x000fe20000002400 */
[----:B-----5:R-:W-:-:S07]  /*11d30*/  FMNMX.FTZ R12, R12, R69, !PT ;  /* 0x000000450c0c7209 */ /* 0x020fce0007810000 */
[----:B------:R-:W-:Y:S01]  /*11d40*/  MUFU.TANH R69, R87 ;  /* 0x0000005700457308 */ /* 0x000fe20000002400 */
[C---:B------:R-:W-:Y:S01]  /*11d50*/  FMUL.FTZ R71, R12.reuse, UR41 ;  /* 0x000000290c477c20 */ /* 0x040fe20008410000 */
[----:B------:R-:W-:-:S03]  /*11d60*/  FADD.FTZ R14, -R12, R14 ;  /* 0x0000000e0c0e7221 */ /* 0x000fc60000010100 */
[--C-:B------:R-:W-:Y:S01]  /*11d70*/  FFMA.FTZ R148, R5, UR41, -R71.reuse ;  /* 0x0000002905947c23 */ /* 0x100fe20008010847 */
[----:B------:R-:W-:Y:S01]  /*11d80*/  FMNMX.FTZ R5, R81, R13, !PT ;  /* 0x0000000d51057209 */ /* 0x000fe20007810000 */
[--C-:B------:R-:W-:Y:S01]  /*11d90*/  FFMA.FTZ R150, R20, UR41, -R71.reuse ;  /* 0x0000002914967c23 */ /* 0x100fe20008010847 */
[--C-:B------:R-:W-:Y:S01]  /*11da0*/  FFMA.FTZ R70, R21, UR41, -R71.reuse ;  /* 0x0000002915467c23 */ /* 0x100fe20008010847 */
[----:B------:R-:W-:Y:S01]  /*11db0*/  VIADD R20, R10, 0x200 ;  /* 0x000002000a147836 */ /* 0x000fe20000000000 */
[----:B------:R-:W-:Y:S01]  /*11dc0*/  FMNMX.FTZ R5, R80, R5, !PT ;  /* 0x0000000550057209 */ /* 0x000fe20007810000 */
[----:B------:R-:W-:Y:S02]  /*11dd0*/  IMAD.MOV.U32 R21, RZ, RZ, 0x40000040 ;  /* 0x40000040ff157424 */ /* 0x000fe400078e00ff */
[--C-:B------:R-:W-:Y:S01]  /*11de0*/  FFMA.FTZ R144, R24, UR41, -R71.reuse ;  /* 0x0000002918907c23 */ /* 0x100fe20008010847 */
[--C-:B------:R-:W-:Y:S01]  /*11df0*/  FFMA.FTZ R24, R25, UR41, -R71.reuse ;  /* 0x0000002919187c23 */ /* 0x100fe20008010847 */
[----:B------:R-:W-:Y:S01]  /*11e00*/  FMNMX.FTZ R5, R77, R5, !PT ;  /* 0x000000054d057209 */ /* 0x000fe20007810000 */
[--C-:B------:R-:W-:Y:S01]  /*11e10*/  FFMA.FTZ R25, R31, UR41, -R71.reuse ;  /* 0x000000291f197c23 */ /* 0x100fe20008010847 */
[----:B------:R-:W-:Y:S01]  /*11e20*/  R2UR UR10, R20 ;  /* 0x00000000140a72ca */ /* 0x000fe200000e0000 */
[--C-:B------:R-:W-:Y:S01]  /*11e30*/  FFMA.FTZ R31, R40, UR41, -R71.reuse ;  /* 0x00000029281f7c23 */ /* 0x100fe20008010847 */
[----:B------:R-:W-:Y:S01]  /*11e40*/  FMNMX.FTZ R5, R76, R5, !PT ;  /* 0x000000054c057209 */ /* 0x000fe20007810000 */
[----:B------:R-:W-:Y:S01]  /*11e50*/  VIADD R20, R10, 0x280 ;  /* 0x000002800a147836 */ /* 0x000fe20000000000 */
[----:B------:R-:W-:Y:S01]  /*11e60*/  R2UR UR11, R21 ;  /* 0x00000000150b72ca */ /* 0x000fe200000e0000 */
[----:B------:R-:W-:Y:S01]  /*11e70*/  IMAD.MOV.U32 R21, RZ, RZ, 0x40000040 ;  /* 0x40000040ff157424 */ /* 0x000fe200078e00ff */
[----:B------:R-:W-:Y:S01]  /*11e80*/  FMNMX.FTZ R5, R73, R5, !PT ;  /* 0x0000000549057209 */ /* 0x000fe20007810000 */
[--C-:B------:R-:W-:Y:S01]  /*11e90*/  FFMA.FTZ R146, R26, UR41, -R71.reuse ;  /* 0x000000291a927c23 */ /* 0x100fe20008010847 */
[--C-:B------:R-:W-:Y:S01]  /*11ea0*/  FFMA.FTZ R26, R27, UR41, -R71.reuse ;  /* 0x000000291b1a7c23 */ /* 0x100fe20008010847 */
[--C-:B------:R-:W-:Y:S01]  /*11eb0*/  FFMA.FTZ R27, R29, UR41, -R71.reuse ;  /* 0x000000291d1b7c23 */ /* 0x100fe20008010847 */
[----:B------:R-:W-:Y:S01]  /*11ec0*/  FMNMX.FTZ R5, R72, R5, !PT ;  /* 0x0000000548057209 */ /* 0x000fe20007810000 */
[--C-:B------:R-:W-:Y:S01]  /*11ed0*/  FFMA.FTZ R29, R35, UR41, -R71.reuse ;  /* 0x00000029231d7c23 */ /* 0x100fe20008010847 */
[--C-:B------:R-:W-:Y:S01]  /*11ee0*/  FFMA.FTZ R35, R48, UR41, -R71.reuse ;  /* 0x0000002930237c23 */ /* 0x100fe20008010847 */
[----:B------:R-:W-:Y:S01]  /*11ef0*/  FMUL.FTZ R14, R14, UR41 ;  /* 0x000000290e0e7c20 */ /* 0x000fe20008410000 */
[----:B------:R-:W-:Y:S01]  /*11f00*/  FMNMX.FTZ R5, R137, R5, !PT ;  /* 0x0000000589057209 */ /* 0x000fe20007810000 */
[--C-:B------:R-:W-:Y:S01]  /*11f10*/  FFMA.FTZ R11, R11, UR41, -R71.reuse ;  /* 0x000000290b0b7c23 */ /* 0x100fe20008010847 */
[--C-:B------:R-:W-:Y:S01]  /*11f20*/  FFMA.FTZ R136, R32, UR41, -R71.reuse ;  /* 0x0000002920887c23 */ /* 0x100fe20008010847 */
[----:B------:R-:W-:Y:S01]  /*11f30*/  HGMMA.64x64x16.F32.BF16 R88, R132, gdesc[UR8].tnspB, R88, gsb0 ;  /* 0x40e0000884587df0 */ /* 0x000fe20008001858 */
[----:B------:R-:W-:Y:S01]  /*11f40*/  FMNMX.FTZ R5, R139, R5, !PT ;  /* 0x000000058b057209 */ /* 0x000fe20007810000 */
[----:B------:R-:W-:Y:S01]  /*11f50*/  MUFU.EX2 R14, R14 ;  /* 0x0000000e000e7308 */ /* 0x000fe20000000800 */
[----:B------:R-:W-:Y:S01]  /*11f60*/  R2UR UR10, R20 ;  /* 0x00000000140a72ca */ /* 0x000fe200000e0000 */
[--C-:B------:R-:W-:Y:S01]  /*11f70*/  FFMA.FTZ R32, R43, UR41, -R71.reuse ;  /* 0x000000292b207c23 */ /* 0x100fe20008010847 */
[----:B------:R-:W-:Y:S01]  /*11f80*/  FMNMX.FTZ R5, R151, R5, !PT ;  /* 0x0000000597057209 */ /* 0x000fe20007810000 */
[--C-:B------:R-:W-:Y:S01]  /*11f90*/  FFMA.FTZ R43, R52, UR41, -R71.reuse ;  /* 0x00000029342b7c23 */ /* 0x100fe20008010847 */
[----:B------:R-:W-:Y:S01]  /*11fa0*/  R2UR UR11, R21 ;  /* 0x00000000150b72ca */ /* 0x000fe200000e0000 */
[----:B------:R-:W-:Y:S01]  /*11fb0*/  IMAD.MOV.U32 R21, RZ, RZ, 0x40000040 ;  /* 0x40000040ff157424 */ /* 0x000fe200078e00ff */
[----:B------:R-:W-:Y:S01]  /*11fc0*/  FMNMX.FTZ R5, R149, R5, !PT ;  /* 0x0000000595057209 */ /* 0x000fe20007810000 */
[----:B------:R-:W5:Y:S01]  /*11fd0*/  MUFU.EX2 R148, R148 ;  /* 0x0000009400947308 */ /* 0x000f620000000800 */
[--C-:B------:R-:W-:Y:S01]  /*11fe0*/  FFMA.FTZ R140, R28, UR41, -R71.reuse ;  /* 0x000000291c8c7c23 */ /* 0x100fe20008010847 */
[--C-:B------:R-:W-:Y:S01]  /*11ff0*/  FFMA.FTZ R28, R33, UR41, -R71.reuse ;  /* 0x00000029211c7c23 */ /* 0x100fe20008010847 */
[----:B------:R-:W-:Y:S01]  /*12000*/  FMNMX.FTZ R5, R147, R5, !PT ;  /* 0x0000000593057209 */ /* 0x000fe20007810000 */
[--C-:B------:R-:W-:Y:S01]  /*12010*/  FFMA.FTZ R33, R46, UR41, -R71.reuse ;  /* 0x000000292e217c23 */ /* 0x100fe20008010847 */
[--C-:B------:R-:W-:Y:S01]  /*12020*/  FFMA.FTZ R46, R54, UR41, -R71.reuse ;  /* 0x00000029362e7c23 */ /* 0x100fe20008010847 */
[--C-:B------:R-:W-:Y:S01]  /*12030*/  FFMA.FTZ R142, R30, UR41, -R71.reuse ;  /* 0x000000291e8e7c23 */ /* 0x100fe20008010847 */
[----:B------:R-:W-:Y:S01]  /*12040*/  FMNMX.FTZ R5, R145, R5, !PT ;  /* 0x0000000591057209 */ /* 0x000fe20007810000 */
[----:B------:R-:W-:Y:S01]  /*12050*/  MUFU.EX2 R11, R11 ;  /* 0x0000000b000b7308 */ /* 0x000fe20000000800 */
[--C-:B------:R-:W-:Y:S01]  /*12060*/  FFMA.FTZ R30, R45, UR41, -R71.reuse ;  /* 0x000000292d1e7c23 */ /* 0x100fe20008010847 */
[--C-:B------:R-:W-:Y:S01]  /*12070*/  FFMA.FTZ R45, R53, UR41, -R71.reuse ;  /* 0x00000029352d7c23 */ /* 0x100fe20008010847 */
[----:B------:R-:W-:Y:S01]  /*12080*/  FMNMX.FTZ R5, R143, R5, !PT ;  /* 0x000000058f057209 */ /* 0x000fe20007810000 */
[--C-:B------:R-:W-:Y:S01]  /*12090*/  FFMA.FTZ R55, R55, UR41, -R71.reuse ;  /* 0x0000002937377c23 */ /* 0x100fe20008010847 */
[--C-:B------:R-:W-:Y:S01]  /*120a0*/  FFMA.FTZ R138, R34, UR41, -R71.reuse ;  /* 0x00000029228a7c23 */ /* 0x100fe20008010847 */
[----:B------:R-:W-:Y:S01]  /*120b0*/  FFMA.FTZ R34, R47, UR41, -R71 ;  /* 0x000000292f227c23 */ /* 0x000fe20008010847 */
[----:B------:R-:W-:Y:S01]  /*120c0*/  FMNMX.FTZ R5, R141, R5, !PT ;  /* 0x000000058d057209 */ /* 0x000fe20007810000 */
[----:B------:R-:W-:Y:S08]  /*120d0*/  MUFU.EX2 R150, R150 ;  /* 0x0000009600967308 */ /* 0x000ff00000000800 */
[----:B------:R-:W-:Y:S01]  /*120e0*/  MUFU.EX2 R70, R70 ;  /* 0x0000004600467308 */ /* 0x000fe20000000800 */
[----:B------:R-:W-:-:S07]  /*120f0*/  FMNMX.FTZ R5, R36, R5, !PT ;  /* 0x0000000524057209 */ /* 0x000fce0007810000 */
[----:B------:R-:W-:Y:S01]  /*12100*/  MUFU.EX2 R144, R144 ;  /* 0x0000009000907308 */ /* 0x000fe20000000800 */
[----:B------:R-:W-:-:S07]  /*12110*/  FMNMX.FTZ R5, R37, R5, !PT ;  /* 0x0000000525057209 */ /* 0x000fce0007810000 */
[----:B------:R-:W-:Y:S01]  /*12120*/  MUFU.EX2 R24, R24 ;  /* 0x0000001800187308 */ /* 0x000fe20000000800 */
[----:B------:R-:W-:-:S07]  /*12130*/  FMNMX.FTZ R5, R39, R5, !PT ;  /* 0x0000000527057209 */ /* 0x000fce0007810000 */
[----:B------:R-:W-:Y:S01]  /*12140*/  MUFU.EX2 R146, R146 ;  /* 0x0000009200927308 */ /* 0x000fe20000000800 */
[----:B0-----:R-:W-:-:S07]  /*12150*/  FMNMX.FTZ R5, R41, R5, !PT ;  /* 0x0000000529057209 */ /* 0x001fce0007810000 */
[----:B------:R-:W-:Y:S01]  /*12160*/  MUFU.EX2 R26, R26 ;  /* 0x0000001a001a7308 */ /* 0x000fe20000000800 */
[----:B-1----:R-:W-:-:S07]  /*12170*/  FMNMX.FTZ R5, R44, R5, !PT ;  /* 0x000000052c057209 */ /* 0x002fce0007810000 */
[----:B------:R-:W-:Y:S01]  /*12180*/  MUFU.EX2 R27, R27 ;  /* 0x0000001b001b7308 */ /* 0x000fe20000000800 */
[----:B------:R-:W-:Y:S01]  /*12190*/  FMNMX.FTZ R5, R57, R5, !PT ;  /* 0x0000000539057209 */ /* 0x000fe20007810000 */
[----:B------:R-:W-:-:S03]  /*121a0*/  WARPGROUP.DEPBAR.LE gsb0, 0x0 ;  /* 0x00008000000079c5 */ /* 0x000fc60000010000 */
[----:B--2---:R-:W-:Y:S01]  /*121b0*/  FMNMX.FTZ R5, R58, R5, !PT ;  /* 0x000000053a057209 */ /* 0x004fe20007810000 */
[----:B------:R-:W-:Y:S01]  /*121c0*/  WARPGROUP.ARRIVE ;  /* 0x00000000000079c5 */ /* 0x000fe20000000000 */
[--C-:B------:R-:W-:Y:S01]  /*121d0*/  FFMA.FTZ R134, R42, UR41, -R71.reuse ;  /* 0x000000292a867c23 */ /* 0x100fe20008010847 */
[--C-:B------:R-:W-:Y:S01]  /*121e0*/  FFMA.FTZ R42, R51, UR41, -R71.reuse ;  /* 0x00000029332a7c23 */ /* 0x100fe20008010847 */
[----:B---3--:R-:W-:Y:S01]  /*121f0*/  FMNMX.FTZ R5, R59, R5, !PT ;  /* 0x000000053b057209 */ /* 0x008fe20007810000 */
[--C-:B------:R-:W-:Y:S01]  /*12200*/  FFMA.FTZ R132, R38, UR41, -R71.reuse ;  /* 0x0000002926847c23 */ /* 0x100fe20008010847 */
[--C-:B------:R-:W-:Y:S01]  /*12210*/  FFMA.FTZ R38, R49, UR41, -R71.reuse ;  /* 0x0000002931267c23 */ /* 0x100fe20008010847 */
[----:B------:R-:W-:Y:S01]  /*12220*/  HGMMA.64x64x16.F32.BF16 R88, R128, gdesc[UR8].tnspB, R88, gsb0 ;  /* 0x40e0000880587df0 */ /* 0x000fe20008001858 */
[----:B----4-:R-:W-:Y:S01]  /*12230*/  FMNMX.FTZ R5, R60, R5, !PT ;  /* 0x000000053c057209 */ /* 0x010fe20007810000 */
[----:B-----5:R-:W-:Y:S01]  /*12240*/  FFMA.FTZ R4, R14, R4, R148 ;  /* 0x000000040e047223 */ /* 0x020fe20000010094 */
[----:B------:R-:W-:Y:S01]  /*12250*/  R2UR UR11, R21 ;  /* 0x00000000150b72ca */ /* 0x000fe200000e0000 */
[----:B------:R-:W-:Y:S01]  /*12260*/  IMAD.MOV.U32 R21, RZ, RZ, 0x40000040 ;  /* 0x40000040ff157424 */ /* 0x000fe200078e00ff */
[----:B------:R-:W-:Y:S01]  /*12270*/  FMNMX.FTZ R5, R61, R5, !PT ;  /* 0x000000053d057209 */ /* 0x000fe20007810000 */
[----:B------:R-:W-:Y:S01]  /*12280*/  FFMA.FTZ R47, R56, UR41, -R71 ;  /* 0x00000029382f7c23 */ /* 0x000fe20008010847 */
[----:B------:R-:W-:Y:S02]  /*12290*/  MUFU.EX2 R140, R140 ;  /* 0x0000008c008c7308 */ /* 0x000fe40000000800 */
[----:B------:R-:W-:-:S04]  /*122a0*/  FMNMX.FTZ R5, R62, R5, !PT ;  /* 0x000000053e057209 */ /* 0x000fc80007810000 */
[----:B------:R-:W-:Y:S02]  /*122b0*/  FMNMX.FTZ R5, R63, R5, !PT ;  /* 0x000000053f057209 */ /* 0x000fe40007810000 */
        /* <DEDUP_REMOVED lines=9> */
[----:B------:R-:W-:Y:S03]  /*12350*/  MUFU.EX2 R28, R28 ;  /* 0x0000001c001c7308 */ /* 0x000fe60000000800 */
[----:B------:R-:W0:Y:S05]  /*12360*/  SHFL.BFLY PT, R40, R5, 0x2, 0x1f ;  /* 0x0c401f0005287f89 */ /* 0x000e2a00000e0000 */
[----:B------:R-:W-:Y:S08]  /*12370*/  MUFU.EX2 R138, R138 ;  /* 0x0000008a008a7308 */ /* 0x000ff00000000800 */
[----:B------:R-:W-:Y:S08]  /*12380*/  MUFU.EX2 R29, R29 ;  /* 0x0000001d001d7308 */ /* 0x000ff00000000800 */
[----:B------:R-:W-:Y:S01]  /*12390*/  MUFU.EX2 R132, R132 ;  /* 0x0000008400847308 */ /* 0x000fe20000000800 */
[----:B0-----:R-:W-:Y:S01]  /*123a0*/  FMNMX.FTZ R5, R5, R40, !PT ;  /* 0x0000002805057209 */ /* 0x001fe20007810000 */
[----:B------:R-:W-:-:S04]  /*123b0*/  FFMA.FTZ R40, R50, UR41, -R71 ;  /* 0x0000002932287c23 */ /* 0x000fc80008010847 */
[----:B------:R-:W0:Y:S02]  /*123c0*/  SHFL.BFLY PT, R20, R5, 0x1, 0x1f ;  /* 0x0c201f0005147f89 */ /* 0x000e2400000e0000 */
[----:B------:R-:W-:Y:S01]  /*123d0*/  MUFU.EX2 R31, R31 ;  /* 0x0000001f001f7308 */ /* 0x000fe20000000800 */
[----:B------:R-:W-:Y:S02]  /*123e0*/  WARPGROUP.DEPBAR.LE gsb0, 0x0 ;  /* 0x00008000000079c5 */ /* 0x000fe40000010000 */
[----:B------:R-:W-:-:S05]  /*123f0*/  WARPGROUP.ARRIVE ;  /* 0x00000000000079c5 */ /* 0x000fca0000000000 */
[----:B------:R-:W-:Y:S08]  /*12400*/  MUFU.EX2 R134, R134 ;  /* 0x0000008600867308 */ /* 0x000ff00000000800 */
[----:B------:R-:W-:Y:S01]  /*12410*/  MUFU.EX2 R32, R32 ;  /* 0x0000002000207308 */ /* 0x000fe20000000800 */
[----:B0-----:R-:W-:-:S07]  /*12420*/  FMNMX.FTZ R5, R5, R20, !PT ;  /* 0x0000001405057209 */ /* 0x001fce0007810000 */
[----:B------:R-:W-:Y:S01]  /*12430*/  MUFU.EX2 R30, R30 ;  /* 0x0000001e001e7308 */ /* 0x000fe20000000800 */
[C---:B------:R-:W-:Y:S01]  /*12440*/  FMUL.FTZ R50, R5.reuse, UR41 ;  /* 0x0000002905327c20 */ /* 0x040fe20008410000 */
[----:B------:R-:W-:-:S03]  /*12450*/  FADD.FTZ R20, -R5, R13 ;  /* 0x0000000d05147221 */ /* 0x000fc60000010100 */
[--C-:B------:R-:W-:Y:S01]  /*12460*/  FFMA.FTZ R133, R39, UR41, -R50.reuse ;  /* 0x0000002927857c23 */ /* 0x100fe20008010832 */
[----:B------:R-:W-:Y:S01]  /*12470*/  FMUL.FTZ R20, R20, UR41 ;  /* 0x0000002914147c20 */ /* 0x000fe20008410000 */
[----:B------:R-:W2:Y:S01]  /*12480*/  LDL R39, [R1+0x40] ;  /* 0x0000400001277983 */ /* 0x000ea20000100800 */
[--C-:B------:R-:W-:Y:S01]  /*12490*/  FFMA.FTZ R51, R80, UR41, -R50.reuse ;  /* 0x0000002950337c23 */ /* 0x100fe20008010832 */
[--C-:B------:R-:W-:Y:S01]  /*124a0*/  FFMA.FTZ R49, R81, UR41, -R50.reuse ;  /* 0x0000002951317c23 */ /* 0x100fe20008010832 */
[----:B------:R0:W-:Y:S01]  /*124b0*/  MUFU.EX2 R48, R20 ;  /* 0x0000001400307308 */ /* 0x0001e20000000800 */
[----:B------:R-:W1:Y:S01]  /*124c0*/  S2R R80, SR_TID.X ;  /* 0x0000000000507919 */ /* 0x000e620000002100 */
[--C-:B------:R-:W-:Y:S01]  /*124d0*/  FFMA.FTZ R52, R77, UR41, -R50.reuse ;  /* 0x000000294d347c23 */ /* 0x100fe20008010832 */
[--C-:B------:R-:W-:Y:S01]  /*124e0*/  FFMA.FTZ R54, R76, UR41, -R50.reuse ;  /* 0x000000294c367c23 */ /* 0x100fe20008010832 */
[--C-:B------:R-:W-:Y:S01]  /*124f0*/  FFMA.FTZ R53, R73, UR41, -R50.reuse ;  /* 0x0000002949357c23 */ /* 0x100fe20008010832 */
[--C-:B------:R-:W-:Y:S01]  /*12500*/  FFMA.FTZ R72, R72, UR41, -R50.reuse ;  /* 0x0000002948487c23 */ /* 0x100fe20008010832 */
[--C-:B------:R-:W-:Y:S01]  /*12510*/  FFMA.FTZ R76, R139, UR41, -R50.reuse ;  /* 0x000000298b4c7c23 */ /* 0x100fe20008010832 */
[----:B------:R-:W-:Y:S01]  /*12520*/  FFMA.FTZ R139, R36, UR41, -R50 ;  /* 0x00000029248b7c23 */ /* 0x000fe20008010832 */
[----:B------:R-:W3:Y:S01]  /*12530*/  MUFU.EX2 R49, R49 ;  /* 0x0000003100317308 */ /* 0x000ee20000000800 */
[----:B0-----:R-:W-:-:S02]  /*12540*/  VIADD R20, R10, 0x300 ;  /* 0x000003000a147836 */ /* 0x001fc40000000000 */
[--C-:B------:R-:W-:Y:S01]  /*12550*/  FFMA.FTZ R56, R151, UR41, -R50.reuse ;  /* 0x0000002997387c23 */ /* 0x100fe20008010832 */
[--C-:B------:R-:W-:Y:S01]  /*12560*/  FFMA.FTZ R73, R149, UR41, -R50.reuse ;  /* 0x0000002995497c23 */ /* 0x100fe20008010832 */
[--C-:B------:R-:W-:Y:S01]  /*12570*/  FFMA.FTZ R71, R147, UR41, -R50.reuse ;  /* 0x0000002993477c23 */ /* 0x100fe20008010832 */
[--C-:B------:R-:W-:Y:S01]  /*12580*/  FFMA.FTZ R74, R145, UR41, -R50.reuse ;  /* 0x00000029914a7c23 */ /* 0x100fe20008010832 */
[----:B------:R-:W-:Y:S01]  /*12590*/  R2UR UR10, R20 ;  /* 0x00000000140a72ca */ /* 0x000fe200000e0000 */
[----:B------:R-:W-:Y:S01]  /*125a0*/  VIADD R20, R10, 0x380 ;  /* 0x000003800a147836 */ /* 0x000fe20000000000 */
[----:B------:R-:W0:Y:S01]  /*125b0*/  MUFU.EX2 R51, R51 ;  /* 0x0000003300337308 */ /* 0x000e220000000800 */
[--C-:B------:R-:W-:Y:S01]  /*125c0*/  FFMA.FTZ R10, R37, UR41, -R50.reuse ;  /* 0x00000029250a7c23 */ /* 0x100fe20008010832 */
[----:B------:R-:W-:-:S06]  /*125d0*/  FFMA.FTZ R75, R141, UR41, -R50 ;  /* 0x000000298d4b7c23 */ /* 0x000fcc0008010832 */
[----:B------:R-:W4:Y:S03]  /*125e0*/  MUFU.EX2 R52, R52 ;  /* 0x0000003400347308 */ /* 0x000f260000000800 */
[----:B------:R-:W-:Y:S01]  /*125f0*/  HGMMA.64x64x16.F32.BF16 R88, R124, gdesc[UR8].tnspB, R88, gsb0 ;  /* 0x40e000087c587df0 */ /* 0x000fe20008001858 */
[----:B------:R-:W-:Y:S02]  /*12600*/  R2UR UR10, R20 ;  /* 0x00000000140a72ca */ /* 0x000fe400000e0000 */
[----:B------:R-:W-:Y:S01]  /*12610*/  R2UR UR11, R21 ;  /* 0x00000000150b72ca */ /* 0x000fe200000e0000 */
[----:B------:R-:W-:Y:S01]  /*12620*/  @!P1 IMAD R21, R16, 0x8, R2 ;  /* 0x0000000810159824 */ /* 0x000fe200078e0202 */
[----:B------:R-:W5:Y:S01]  /*12630*/  MUFU.EX2 R54, R54 ;  /* 0x0000003600367308 */ /* 0x000f620000000800 */
[----:B-1----:R-:W-:Y:S02]  /*12640*/  SHF.R.U32.HI R77, RZ, 0x7, R80 ;  /* 0x00000007ff4d7819 */ /* 0x002fe40000011650 */
[----:B------:R-:W-:Y:S01]  /*12650*/  ISETP.GE.U32.AND P2, PT, R80, 0x180, PT ;  /* 0x000001805000780c */ /* 0x000fe20003f46070 */
[----:B------:R-:W-:-:S02]  /*12660*/  @!P1 VIADD R21, R21, 0x16840 ;  /* 0x0001684015159836 */ /* 0x000fc40000000000 */
[----:B------:R-:W-:Y:S02]  /*12670*/  VIADD R20, R77, 0x9 ;  /* 0x000000094d147836 */ /* 0x000fe40000000000 */
[----:B---3--:R-:W-:Y:S01]  /*12680*/  FFMA.FTZ R36, R48, R3, R49 ;  /* 0x0000000330247223 */ /* 0x008fe20000010031 */
[----:B------:R-:W1:Y:S08]  /*12690*/  MUFU.EX2 R53, R53 ;  /* 0x0000003500357308 */ /* 0x000e700000000800 */
[----:B------:R3:W-:Y:S08]  /*126a0*/  MUFU.EX2 R13, R55 ;  /* 0x00000037000d7308 */ /* 0x0007f00000000800 */
[----:B------:R-:W1:Y:S08]  /*126b0*/  MUFU.EX2 R72, R72 ;  /* 0x0000004800487308 */ /* 0x000e700000000800 */
[----:B------:R-:W-:Y:S08]  /*126c0*/  MUFU.EX2 R76, R76 ;  /* 0x0000004c004c7308 */ /* 0x000ff00000000800 */
[----:B------:R-:W-:Y:S08]  /*126d0*/  MUFU.EX2 R56, R56 ;  /* 0x0000003800387308 */ /* 0x000ff00000000800 */
[----:B------:R-:W-:Y:S08]  /*126e0*/  MUFU.EX2 R73, R73 ;  /* 0x0000004900497308 */ /* 0x000ff00000000800 */
[----:B------:R-:W-:Y:S01]  /*126f0*/  MUFU.EX2 R71, R71 ;  /* 0x0000004700477308 */ /* 0x000fe20000000800 */
[----:B------:R-:W-:-:S07]  /*12700*/  FFMA.FTZ R135, R44, UR41, -R50 ;  /* 0x000000292c877c23 */ /* 0x000fce0008010832 */
[----:B------:R-:W-:Y:S08]  /*12710*/  MUFU.EX2 R74, R74 ;  /* 0x0000004a004a7308 */ /* 0x000ff00000000800 */
[----:B------:R-:W-:Y:S01]  /*12720*/  MUFU.EX2 R75, R75 ;  /* 0x0000004b004b7308 */ /* 0x000fe20000000800 */
[----:B------:R-:W-:Y:S02]  /*12730*/  WARPGROUP.DEPBAR.LE gsb0, 0x0 ;  /* 0x00008000000079c5 */ /* 0x000fe40000010000 */
[----:B------:R-:W-:Y:S01]  /*12740*/  WARPGROUP.ARRIVE ;  /* 0x00000000000079c5 */ /* 0x000fe20000000000 */
[----:B------:R-:W-:Y:S01]  /*12750*/  SEL R37, R20, 0x9, !P2 ;  /* 0x0000000914257807 */ /* 0x000fe20005000000 */
[----:B---3--:R-:W-:Y:S01]  /*12760*/  FFMA.FTZ R55, R137, UR41, -R50 ;  /* 0x0000002989377c23 */ /* 0x008fe20008010832 */
[----:B------:R-:W-:Y:S01]  /*12770*/  @!P1 PRMT R21, RZ, 0x654, R21 ;  /* 0x00000654ff159816 */ /* 0x000fe20000000015 */
[----:B------:R-:W-:Y:S01]  /*12780*/  FADD.FTZ R3, R11, R4 ;  /* 0x000000040b037221 */ /* 0x000fe20000010000 */
[--C-:B------:R-:W-:Y:S01]  /*12790*/  FFMA.FTZ R137, R143, UR41, -R50.reuse ;  /* 0x000000298f897c23 */ /* 0x100fe20008010832 */
[----:B------:R-:W-:Y:S01]  /*127a0*/  HGMMA.64x64x16.F32.BF16 R88, R120, gdesc[UR8].tnspB, R88, gsb0 ;  /* 0x40e0000878587df0 */ /* 0x000fe20008001858 */
[----:B------:R-:W-:Y:S08]  /*127b0*/  MUFU.EX2 R139, R139 ;  /* 0x0000008b008b7308 */ /* 0x000ff00000000800 */
[----:B------:R-:W3:Y:S08]  /*127c0*/  MUFU.EX2 R55, R55 ;  /* 0x0000003700377308 */ /* 0x000ef00000000800 */
[----:B------:R-:W3:Y:S01]  /*127d0*/  MUFU.EX2 R137, R137 ;  /* 0x0000008900897308 */ /* 0x000ee20000000800 */
[----:B------:R-:W-:-:S07]  /*127e0*/  FFMA.FTZ R41, R41, UR41, -R50 ;  /* 0x0000002929297c23 */ /* 0x000fce0008010832 */
[----:B------:R-:W3:Y:S08]  /*127f0*/  MUFU.EX2 R10, R10 ;  /* 0x0000000a000a7308 */ /* 0x000ef00000000800 */
[----:B------:R-:W3:Y:S08]  /*12800*/  MUFU.EX2 R133, R133 ;  /* 0x0000008500857308 */ /* 0x000ef00000000800 */
[----:B------:R-:W-:Y:S08]  /*12810*/  MUFU.EX2 R33, R33 ;  /* 0x0000002100217308 */ /* 0x000ff00000000800 */
[----:B------:R-:W-:Y:S08]  /*12820*/  MUFU.EX2 R34, R34 ;  /* 0x0000002200227308 */ /* 0x000ff00000000800 */
[----:B------:R-:W-:Y:S01]  /*12830*/  MUFU.EX2 R35, R35 ;  /* 0x0000002300237308 */ /* 0x000fe20000000800 */
[----:B------:R-:W-:-:S07]  /*12840*/  F2FP.BF16.F32.PACK_AB R148, R11, R148 ;  /* 0x000000940b94723e */ /* 0x000fce00000010ff */
[----:B------:R-:W-:Y:S08]  /*12850*/  MUFU.EX2 R38, R38 ;  /* 0x0000002600267308 */ /* 0x000ff00000000800 */
[----:B------:R-:W-:Y:S01]  /*12860*/  MUFU.EX2 R40, R40 ;  /* 0x0000002800287308 */ /* 0x000fe20000000800 */
[----:B------:R-:W-:Y:S02]  /*12870*/  WARPGROUP.DEPBAR.LE gsb0, 0x0 ;  /* 0x00008000000079c5 */ /* 0x000fe40000010000 */
[----:B------:R3:W-:Y:S06]  /*12880*/  BAR.ARV R37, 0x100 ;  /* 0x000400250000751d */ /* 0x0007ec0000002000 */
[----:B------:R0:W-:Y:S01]  /*12890*/  @!P1 SYNCS.ARRIVE.TRANS64.RED.A1T0 RZ, [R21+URZ], RZ ;  /* 0x000000ff15ff99a7 */ /* 0x0001e2000810043f */
[----:B------:R-:W-:Y:S01]  /*128a0*/  MUFU.EX2 R42, R42 ;  /* 0x0000002a002a7308 */ /* 0x000fe20000000800 */
[----:B0-----:R-:W-:-:S02]  /*128b0*/  @!P1 IMAD R21, R15, 0x8, R2 ;  /* 0x000000080f159824 */ /* 0x001fc400078e0202 */
[----:B------:R-:W-:-:S05]  /*128c0*/  FADD.FTZ R15, R51, R36 ;  /* 0x00000024330f7221 */ /* 0x000fca0000010000 */
[----:B------:R-:W-:Y:S01]  /*128d0*/  MUFU.EX2 R43, R43 ;  /* 0x0000002b002b7308 */ /* 0x000fe20000000800 */
[----:B------:R-:W-:Y:S02]  /*128e0*/  @!P1 VIADD R4, R21, 0x16860 ;  /* 0x0001686015049836 */ /* 0x000fe40000000000 */
[----:B------:R-:W-:Y:S01]  /*128f0*/  FADD.FTZ R21, R150, R3 ;  /* 0x0000000396157221 */ /* 0x000fe20000010000 */
[----:B----4-:R-:W-:Y:S02]  /*12900*/  FADD.FTZ R15, R52, R15 ;  /* 0x0000000f340f7221 */ /* 0x010fe40000010000 */
[----:B------:R-:W-:Y:S01]  /*12910*/  @!P1 PRMT R36, RZ, 0x654, R4 ;  /* 0x00000654ff249816 */ /* 0x000fe20000000004 */
[----:B------:R-:W-:Y:S01]  /*12920*/  FADD.FTZ R21, R70, R21 ;  /* 0x0000001546157221 */ /* 0x000fe20000010000 */
[----:B-----5:R-:W-:Y:S01]  /*12930*/  FADD.FTZ R4, R54, R15 ;  /* 0x0000000f36047221 */ /* 0x020fe20000010000 */
[----:B------:R-:W-:Y:S01]  /*12940*/  MUFU.EX2 R45, R45 ;  /* 0x0000002d002d7308 */ /* 0x000fe20000000800 */
[----:B------:R0:W-:Y:S01]  /*12950*/  @!P1 SYNCS.ARRIVE.TRANS64.RED.A1T0 RZ, [R36+URZ], RZ ;  /* 0x000000ff24ff99a7 */ /* 0x0001e2000810043f */
[----:B------:R-:W-:Y:S01]  /*12960*/  FADD.FTZ R21, R144, R21 ;  /* 0x0000001590157221 */ /* 0x000fe20000010000 */
[----:B-1----:R-:W-:-:S03]  /*12970*/  FADD.FTZ R15, R53, R4 ;  /* 0x00000004350f7221 */ /* 0x002fc60000010000 */
[----:B------:R-:W-:Y:S02]  /*12980*/  FADD.FTZ R21, R24, R21 ;  /* 0x0000001518157221 */ /* 0x000fe40000010000 */
[----:B------:R-:W-:Y:S01]  /*12990*/  MUFU.EX2 R46, R46 ;  /* 0x0000002e002e7308 */ /* 0x000fe20000000800 */
[----:B0-----:R-:W-:Y:S01]  /*129a0*/  FADD.FTZ R36, R72, R15 ;  /* 0x0000000f48247221 */ /* 0x001fe20000010000 */
[----:B------:R-:W-:-:S03]  /*129b0*/  FADD.FTZ R21, R146, R21 ;  /* 0x0000001592157221 */ /* 0x000fc60000010000 */
[----:B---3--:R-:W-:Y:S01]  /*129c0*/  FADD.FTZ R37, R55, R36 ;  /* 0x0000002437257221 */ /* 0x008fe20000010000 */
[----:B------:R-:W-:Y:S02]  /*129d0*/  FADD.FTZ R21, R26, R21 ;  /* 0x000000151a157221 */ /* 0x000fe40000010000 */
[----:B------:R-:W-:Y:S01]  /*129e0*/  MUFU.EX2 R47, R47 ;  /* 0x0000002f002f7308 */ /* 0x000fe20000000800 */
[----:B------:R-:W-:Y:S01]  /*129f0*/  FADD.FTZ R37, R76, R37 ;  /* 0x000000254c257221 */ /* 0x000fe20000010000 */
[----:B------:R-:W-:-:S03]  /*12a00*/  FADD.FTZ R36, R140, R21 ;  /* 0x000000158c247221 */ /* 0x000fc60000010000 */
        /* <DEDUP_REMOVED lines=9> */
[----:B------:R-:W0:Y:S01]  /*12aa0*/  MUFU.EX2 R20, R41 ;  /* 0x0000002900147308 */ /* 0x000e220000000800 */
[----:B------:R-:W-:Y:S01]  /*12ab0*/  FADD.FTZ R37, R28, R37 ;  /* 0x000000251c257221 */ /* 0x000fe20000010000 */
[----:B------:R-:W-:Y:S01]  /*12ac0*/  FFMA.FTZ R3, R57, UR41, -R50 ;  /* 0x0000002939037c23 */ /* 0x000fe20008010832 */
[----:B------:R-:W-:Y:S02]  /*12ad0*/  FADD.FTZ R36, R75, R36 ;  /* 0x000000244b247221 */ /* 0x000fe40000010000 */
[----:B------:R-:W-:Y:S01]  /*12ae0*/  FADD.FTZ R44, R138, R37 ;  /* 0x000000258a2c7221 */ /* 0x000fe20000010000 */
[----:B------:R-:W-:Y:S01]  /*12af0*/  FFMA.FTZ R129, R58, UR41, -R50 ;  /* 0x000000293a817c23 */ /* 0x000fe20008010832 */
[----:B------:R-:W-:Y:S01]  /*12b00*/  FADD.FTZ R21, R139, R36 ;  /* 0x000000248b157221 */ /* 0x000fe20000010000 */
[----:B------:R-:W1:Y:S01]  /*12b10*/  MUFU.EX2 R135, R135 ;  /* 0x0000008700877308 */ /* 0x000e620000000800 */
[----:B------:R-:W-:Y:S01]  /*12b20*/  F2FP.BF16.F32.PACK_AB R144, R24, R144 ;  /* 0x000000901890723e */ /* 0x000fe200000010ff */
[----:B------:R-:W-:Y:S01]  /*12b30*/  FADD.FTZ R37, R29, R44 ;  /* 0x0000002c1d257221 */ /* 0x000fe20000010000 */
[----:B------:R-:W-:Y:S01]  /*12b40*/  FADD.FTZ R24, R10, R21 ;  /* 0x000000150a187221 */ /* 0x000fe20000010000 */
[----:B------:R-:W-:-:S04]  /*12b50*/  FFMA.FTZ R4, R59, UR41, -R50 ;  /* 0x000000293b047c23 */ /* 0x000fc80008010832 */
[----:B------:R-:W3:Y:S01]  /*12b60*/  MUFU.EX2 R3, R3 ;  /* 0x0000000300037308 */ /* 0x000ee20000000800 */
[----:B------:R-:W-:Y:S01]  /*12b70*/  FADD.FTZ R36, R132, R37 ;  /* 0x0000002584247221 */ /* 0x000fe20000010000 */
[----:B------:R-:W-:Y:S01]  /*12b80*/  FADD.FTZ R21, R133, R24 ;  /* 0x0000001885157221 */ /* 0x000fe20000010000 */
[----:B------:R-:W-:-:S05]  /*12b90*/  FFMA.FTZ R131, R60, UR41, -R50 ;  /* 0x000000293c837c23 */ /* 0x000fca0008010832 */
[----:B------:R-:W4:Y:S01]  /*12ba0*/  MUFU.EX2 R129, R129 ;  /* 0x0000008100817308 */ /* 0x000f220000000800 */
[----:B------:R-:W-:Y:S01]  /*12bb0*/  FADD.FTZ R37, R31, R36 ;  /* 0x000000241f257221 */ /* 0x000fe20000010000 */
[----:B0-----:R-:W-:Y:S01]  /*12bc0*/  FADD.FTZ R24, R20, R21 ;  /* 0x0000001514187221 */ /* 0x001fe20000010000 */
[----:B------:R-:W-:-:S05]  /*12bd0*/  FFMA.FTZ R15, R61, UR41, -R50 ;  /* 0x000000293d0f7c23 */ /* 0x000fca0008010832 */
[----:B------:R-:W0:Y:S01]  /*12be0*/  MUFU.EX2 R4, R4 ;  /* 0x0000000400047308 */ /* 0x000e220000000800 */
[----:B------:R-:W-:Y:S01]  /*12bf0*/  FADD.FTZ R37, R134, R37 ;  /* 0x0000002586257221 */ /* 0x000fe20000010000 */
[----:B-1----:R-:W-:Y:S01]  /*12c00*/  FADD.FTZ R24, R135, R24 ;  /* 0x0000001887187221 */ /* 0x002fe20000010000 */
[----:B------:R-:W-:-:S05]  /*12c10*/  FFMA.FTZ R125, R62, UR41, -R50 ;  /* 0x000000293e7d7c23 */ /* 0x000fca0008010832 */
[----:B------:R-:W1:Y:S01]  /*12c20*/  MUFU.EX2 R131, R131 ;  /* 0x0000008300837308 */ /* 0x000e620000000800 */
[----:B------:R-:W-:Y:S01]  /*12c30*/  FADD.FTZ R37, R32, R37 ;  /* 0x0000002520257221 */ /* 0x000fe20000010000 */
[----:B---3--:R-:W-:Y:S01]  /*12c40*/  FADD.FTZ R24, R3, R24 ;  /* 0x0000001803187221 */ /* 0x008fe20000010000 */
[----:B------:R-:W-:Y:S01]  /*12c50*/  F2FP.BF16.F32.PACK_AB R146, R26, R146 ;  /* 0x000000921a92723e */ /* 0x000fe200000010ff */
[----:B------:R-:W-:-:S04]  /*12c60*/  FFMA.FTZ R63, R63, UR41, -R50 ;  /* 0x000000293f3f7c23 */ /* 0x000fc80008010832 */
[----:B------:R-:W3:Y:S01]  /*12c70*/  MUFU.EX2 R15, R15 ;  /* 0x0000000f000f7308 */ /* 0x000ee20000000800 */
[----:B------:R-:W-:Y:S01]  /*12c80*/  FADD.FTZ R26, R30, R37 ;  /* 0x000000251e1a7221 */ /* 0x000fe20000010000 */
[----:B----4-:R-:W-:Y:S01]  /*12c90*/  FADD.FTZ R21, R129, R24 ;  /* 0x0000001881157221 */ /* 0x010fe20000010000 */
[----:B------:R-:W-:Y:S01]  /*12ca0*/  FFMA.FTZ R64, R64, UR41, -R50 ;  /* 0x0000002940407c23 */ /* 0x000fe20008010832 */
[----:B------:R-:W-:-:S04]  /*12cb0*/  F2FP.BF16.F32.PACK_AB R142, R25, R142 ;  /* 0x0000008e198e723e */ /* 0x000fc800000010ff */
        /* <DEDUP_REMOVED lines=11> */
[----:B------:R-:W-:-:S05]  /*12d70*/  FFMA.FTZ R67, R67, UR41, -R50 ;  /* 0x0000002943437c23 */ /* 0x000fca0008010832 */
        /* <DEDUP_REMOVED lines=8> */
[----:B------:R-:W-:Y:S01]  /*12e00*/  FFMA.FTZ R50, R69, UR41, -R50 ;  /* 0x0000002945327c23 */ /* 0x000fe20008010832 */
[----:B------:R-:W-:-:S04]  /*12e10*/  F2FP.BF16.F32.PACK_AB R139, R10, R139 ;  /* 0x0000008b0a8b723e */ /* 0x000fc800000010ff */
[----:B------:R-:W0:Y:S01]  /*12e20*/  MUFU.EX2 R67, R67 ;  /* 0x0000004300437308 */ /* 0x000e220000000800 */
[----:B------:R-:W-:Y:S01]  /*12e30*/  FADD.FTZ R10, R42, R21 ;  /* 0x000000152a0a7221 */ /* 0x000fe20000010000 */
[----:B------:R-:W-:Y:S01]  /*12e40*/  F2FP.BF16.F32.PACK_AB R129, R4, R129 ;  /* 0x000000810481723e */ /* 0x000fe200000010ff */
[----:B-1----:R-:W-:-:S05]  /*12e50*/  FADD.FTZ R4, R64, R3 ;  /* 0x0000000340047221 */ /* 0x002fca0000010000 */
[----:B------:R-:W1:Y:S01]  /*12e60*/  MUFU.EX2 R123, R68 ;  /* 0x00000044007b7308 */ /* 0x000e620000000800 */
[----:B------:R-:W-:Y:S01]  /*12e70*/  FADD.FTZ R10, R43, R10 ;  /* 0x0000000a2b0a7221 */ /* 0x000fe20000010000 */
[----:B---3--:R-:W-:Y:S01]  /*12e80*/  FADD.FTZ R3, R65, R4 ;  /* 0x0000000441037221 */ /* 0x008fe20000010000 */
[----:B--2---:R-:W-:Y:S02]  /*12e90*/  ISETP.GT.AND P2, PT, R0, R39, PT ;  /* 0x000000270000720c */ /* 0x004fe40003f44270 */
[----:B------:R-:W-:-:S03]  /*12ea0*/  F2FP.BF16.F32.PACK_AB R131, R15, R131 ;  /* 0x000000830f83723e */ /* 0x000fc600000010ff */
[----:B------:R-:W2:Y:S01]  /*12eb0*/  MUFU.EX2 R50, R50 ;  /* 0x0000003200327308 */ /* 0x000ea20000000800 */
[----:B------:R-:W-:Y:S01]  /*12ec0*/  FADD.FTZ R15, R45, R10 ;  /* 0x0000000a2d0f7221 */ /* 0x000fe20000010000 */
[----:B----4-:R-:W-:-:S03]  /*12ed0*/  FADD.FTZ R4, R66, R3 ;  /* 0x0000000342047221 */ /* 0x010fc60000010000 */
[----:B------:R-:W-:Y:S01]  /*12ee0*/  FADD.FTZ R10, R46, R15 ;  /* 0x0000000f2e0a7221 */ /* 0x000fe20000010000 */
[----:B0-----:R-:W-:-:S03]  /*12ef0*/  FADD.FTZ R4, R67, R4 ;  /* 0x0000000443047221 */ /* 0x001fc60000010000 */
[----:B------:R-:W-:Y:S01]  /*12f00*/  FADD.FTZ R10, R47, R10 ;  /* 0x0000000a2f0a7221 */ /* 0x000fe20000010000 */
[----:B-1----:R-:W-:Y:S01]  /*12f10*/  FADD.FTZ R3, R123, R4 ;  /* 0x000000047b037221 */ /* 0x002fe20000010000 */
[C---:B------:R-:W-:Y:S01]  /*12f20*/  F2FP.BF16.F32.PACK_AB R122, R13.reuse, R47 ;  /* 0x0000002f0d7a723e */ /* 0x040fe200000010ff */
[-C--:B------:R-:W-:Y:S01]  /*12f30*/  FMUL.FTZ R88, R88, R14.reuse ;  /* 0x0000000e58587220 */ /* 0x080fe20000410000 */
        /* <DEDUP_REMOVED lines=17> */
[----:B--2---:R-:W-:Y:S01]  /*13050*/  FADD.FTZ R3, R50, R3 ;  /* 0x0000000332037221 */ /* 0x004fe20000010000 */
[----:B------:R-:W-:Y:S01]  /*13060*/  F2FP.BF16.F32.PACK_AB R149, R51, R49 ;  /* 0x000000313395723e */ /* 0x000fe200000010ff */
[----:B------:R-:W-:Y:S01]  /*13070*/  VIADD R0, R0, 0xffffffff ;  /* 0xffffffff00007836 */ /* 0x000fe20000000000 */
[----:B------:R-:W-:Y:S01]  /*13080*/  F2FP.BF16.F32.PACK_AB R151, R54, R52 ;  /* 0x000000343697723e */ /* 0x000fe200000010ff */
[-C--:B------:R-:W-:Y:S01]  /*13090*/  FMUL.FTZ R90, R90, R48.reuse ;  /* 0x000000305a5a7220 */ /* 0x080fe20000410000 */
[----:B------:R-:W-:Y:S01]  /*130a0*/  F2FP.BF16.F32.PACK_AB R145, R72, R53 ;  /* 0x000000354891723e */ /* 0x000fe200000010ff */
[-C--:B------:R-:W-:Y:S01]  /*130b0*/  FMUL.FTZ R91, R91, R48.reuse ;  /* 0x000000305b5b7220 */ /* 0x080fe20000410000 */
[----:B------:R-:W-:Y:S01]  /*130c0*/  F2FP.BF16.F32.PACK_AB R147, R76, R55 ;  /* 0x000000374c93723e */ /* 0x000fe200000010ff */
[----:B------:R-:W-:Y:S01]  /*130d0*/  FMUL.FTZ R94, R94, R48 ;  /* 0x000000305e5e7220 */ /* 0x000fe20000410000 */
[----:B------:R-:W-:Y:S01]  /*130e0*/  F2FP.BF16.F32.PACK_AB R140, R27, R140 ;  /* 0x0000008c1b8c723e */ /* 0x000fe200000010ff */
[----:B------:R-:W-:Y:S01]  /*130f0*/  FMUL.FTZ R95, R95, R48 ;  /* 0x000000305f5f7220 */ /* 0x000fe20000410000 */
[----:B------:R-:W-:Y:S01]  /*13100*/  F2FP.BF16.F32.PACK_AB R141, R73, R56 ;  /* 0x00000038498d723e */ /* 0x000fe200000010ff */
[-C--:B------:R-:W-:Y:S01]  /*13110*/  FMUL.FTZ R98, R98, R48.reuse ;  /* 0x0000003062627220 */ /* 0x080fe20000410000 */
[----:B------:R-:W-:Y:S01]  /*13120*/  F2FP.BF16.F32.PACK_AB R143, R74, R71 ;  /* 0x000000474a8f723e */ /* 0x000fe200000010ff */
[----:B------:R-:W-:Y:S01]  /*13130*/  FMUL.FTZ R99, R99, R48 ;  /* 0x0000003063637220 */ /* 0x000fe20000410000 */
        /* <DEDUP_REMOVED lines=21> */
[----:B------:R-:W-:Y:S01]  /*13290*/  IMAD.MOV.U32 R10, RZ, RZ, R23 ;  /* 0x000000ffff0a7224 */ /* 0x000fe200078e0017 */
[----:B------:R-:W-:Y:S01]  /*132a0*/  F2FP.BF16.F32.PACK_AB R127, R65, R64 ;  /* 0x00000040417f723e */ /* 0x000fe200000010ff */
[----:B------:R-:W-:Y:S01]  /*132b0*/  IMAD.MOV.U32 R15, RZ, RZ, R16 ;  /* 0x000000ffff0f7224 */ /* 0x000fe200078e0010 */
[----:B------:R-:W-:Y:S01]  /*132c0*/  F2FP.BF16.F32.PACK_AB R120, R46, R45 ;  /* 0x0000002d2e78723e */ /* 0x000fe200000010ff */
[----:B------:R-:W-:Y:S01]  /*132d0*/  IMAD.MOV.U32 R13, RZ, RZ, R5 ;  /* 0x000000ffff0d7224 */ /* 0x000fe200078e0005 */
[----:B------:R-:W-:Y:S01]  /*132e0*/  F2FP.BF16.F32.PACK_AB R121, R67, R66 ;  /* 0x000000424379723e */ /* 0x000fe200000010ff */
[----:B------:R-:W-:Y:S01]  /*132f0*/  IMAD.MOV.U32 R14, RZ, RZ, R12 ;  /* 0x000000ffff0e7224 */ /* 0x000fe200078e000c */
[----:B------:R-:W-:Y:S01]  /*13300*/  F2FP.BF16.F32.PACK_AB R123, R50, R123 ;  /* 0x0000007b327b723e */ /* 0x000fe200000010ff */
[----:B------:R-:W-:Y:S06]  /*13310*/  @P2 BRA `(.L_x_1481) ;  /* 0xffffffd8002c2947 */ /* 0x000fec000383ffff */
.L_x_1471:
[----:B------:R-:W2:Y:S02]  /*13320*/  LDL R10, [R1+0x44] ;  /* 0x00004400010a7983 */ /* 0x000ea40000100800 */
[----:B--2---:R-:W-:-:S13]  /*13330*/  ISETP.GE.AND P2, PT, R0, R10, PT ;  /* 0x0000000a0000720c */ /* 0x004fda0003f46270 */
[----:B------:R-:W-:Y:S05]  /*13340*/  @!P2 BRA `(.L_x_1482) ;  /* 0x0000003400f0a947 */ /* 0x000fea0003800000 */
[----:B------:R-:W-:Y:S02]  /*13350*/  IMAD.MOV.U32 R13, RZ, RZ, R5 ;  /* 0x000000ffff0d7224 */ /* 0x000fe400078e0005 */
[----:B------:R-:W-:Y:S02]  /*13360*/  IMAD.MOV.U32 R20, RZ, RZ, R12 ;  /* 0x000000ffff147224 */ /* 0x000fe400078e000c */
[----:B------:R-:W-:Y:S02]  /*13370*/  IMAD.MOV.U32 R10, RZ, RZ, R23 ;  /* 0x000000ffff0a7224 */ /* 0x000fe400078e0017 */
[----:B------:R-:W-:-:S07]  /*13380*/  IMAD.MOV.U32 R21, RZ, RZ, R16 ;  /* 0x000000ffff157224 */ /* 0x000fce00078e0010 */
.L_x_1500:
        /* <DEDUP_REMOVED lines=11> */
.L_x_1484:
[----:B------:R-:W-:Y:S01]  /*13440*/  IMAD R5, R16, 0x8, R2 ;  /* 0x0000000810057824 */ /* 0x000fe200078e0202 */
[----:B------:R-:W-:-:S04]  /*13450*/  SHF.L.U32 R12, R23, 0x1f, RZ ;  /* 0x0000001f170c7819 */ /* 0x000fc800000006ff */
[----:B------:R0:W1:Y:S01]  /*13460*/  SYNCS.PHASECHK.TRANS64.TRYWAIT P3, [R5+URZ+0x16830], R12 ;  /* 0x0168300c050075a7 */ /* 0x000062000806017f */
[----:B------:R-:W-:Y:S05]  /*13470*/  @!P0 BRA `(.L_x_1485) ;  /* 0x0000000000048947 */ /* 0x000fea0003800000 */
[----:B------:R-:W-:Y:S01]  /*13480*/  BPT.TRAP 0x1 ;  /* 0x000000040000795c */ /* 0x000fe20000300000 */
.L_x_1485:
[----:B------:R-:W-:Y:S04]  /*13490*/  BSSY B0, `(.L_x_1483) ;  /* 0x0000004000007945 */ /* 0x000fe80003800000 */
[----:B-1----:R-:W-:Y:S05]  /*134a0*/  @P3 BRA `(.L_x_1486) ;  /* 0x0000000000083947 */ /* 0x002fea0003800000 */
[----:B------:R-:W1:Y:S02]  /*134b0*/  SYNCS.PHASECHK.TRANS64.TRYWAIT P3, [R5+URZ+0x16830], R12 ;  /* 0x0168300c050075a7 */ /* 0x000e64000806017f */
[----:B-1----:R-:W-:Y:S05]  /*134c0*/  @!P3 BRA `(.L_x_1487) ;  /* 0x000000d4000cb947 */ /* 0x002fea0003800000 */
.L_x_1486:
[----:B------:R-:W-:Y:S05]  /*134d0*/  BSYNC B0 ;  /* 0x0000000000007941 */ /* 0x000fea0003800000 */
.L_x_1483:
        /* <DEDUP_REMOVED lines=44> */
.L_x_1489:
[----:B------:R-:W-:Y:S01]  /*137a0*/  SHF.L.U32 R5, R10, 0x1f, RZ ;  /* 0x0000001f0a057819 */ /* 0x000fe200000006ff */
[----:B------:R-:W-:-:S04]  /*137b0*/  IMAD R10, R21, 0x8, R2 ;  /* 0x00000008150a7824 */ /* 0x000fc800078e0202 */
[----:B------:R0:W1:Y:S01]  /*137c0*/  SYNCS.PHASECHK.TRANS64.TRYWAIT P2, [R10+URZ+0x16850], R5 ;  /* 0x016850050a0075a7 */ /* 0x000062000804017f */
[----:B------:R-:W-:Y:S05]  /*137d0*/  @!P0 BRA `(.L_x_1490) ;  /* 0x0000000000048947 */ /* 0x000fea0003800000 */
[----:B------:R-:W-:Y:S01]  /*137e0*/  BPT.TRAP 0x1 ;  /* 0x000000040000795c */ /* 0x000fe20000300000 */
.L_x_1490:
[----:B-1----:R-:W-:Y:S05]  /*137f0*/  @P2 BRA `(.L_x_1488) ;  /* 0x0000000000082947 */ /* 0x002fea0003800000 */
[----:B------:R-:W1:Y:S02]  /*13800*/  SYNCS.PHASECHK.TRANS64.TRYWAIT P2, [R10+URZ+0x16850], R5 ;  /* 0x016850050a0075a7 */ /* 0x000e64000804017f */
[----:B-1----:R-:W-:Y:S05]  /*13810*/  @!P2 BRA `(.L_x_1491) ;  /* 0x000000d0004ca947 */ /* 0x002fea0003800000 */
.L_x_1488:
        /* <DEDUP_REMOVED lines=81> */
[----:B------:R-:W0:Y:S01]  /*13d30*/  @P4 LDC R80, c[0x0][0x44c] ;  /* 0x00011300ff504b82 */ /* 0x000e220000000800 */
[----:B------:R-:W-:Y:S01]  /*13d40*/  FMUL.FTZ R26, R29, UR26 ;  /* 0x0000001a1d1a7c20 */ /* 0x000fe20008410000 */
[----:B--2---:R-:W-:-:S02]  /*13d50*/  IMAD.IADD R15, R148, 0x1, R147 ;  /* 0x00000001940f7824 */ /* 0x004fc400078e0293 */
[----:B------:R-:W-:Y:S01]  /*13d60*/  FMUL.FTZ R29, R32, UR26 ;  /* 0x0000001a201d7c20 */ /* 0x000fe20008410000 */
[----:B------:R-:W1:Y:S01]  /*13d70*/  S2R R147, SR_TID.X ;  /* 0x0000000000937919 */ /* 0x000e620000002100 */
[----:B------:R-:W-:Y:S02]  /*13d80*/  FMUL.FTZ R32, R35, UR26 ;  /* 0x0000001a23207c20 */ /* 0x000fe40008410000 */
[----:B------:R-:W2:Y:S01]  /*13d90*/  @P4 LDC R14, c[0x0][0x450] ;  /* 0x00011400ff0e4b82 */ /* 0x000ea20000000800 */
[----:B------:R-:W-:Y:S02]  /*13da0*/  WARPGROUP.DEPBAR.LE gsb0, 0x0 ;  /* 0x00008000000079c5 */ /* 0x000fe40000010000 */
        /* <DEDUP_REMOVED lines=25> */
[----:B0-----:R-:W-:-:S04]  /*13f40*/  @P4 IMAD.HI.U32 R81, R15, R80, RZ ;  /* 0x000000500f514227 */ /* 0x001fc800078e00ff */
[----:B------:R-:W-:Y:S01]  /*13f50*/  FMUL.FTZ R42, R45, UR26 ;  /* 0x0000001a2d2a7c20 */ /* 0x000fe20008410000 */
[----:B------:R0:W1:Y:S01]  /*13f60*/  MUFU.TANH R10, R79 ;  /* 0x0000004f000a7308 */ /* 0x0000620000002400 */
[----:B------:R-:W-:Y:S01]  /*13f70*/  FMUL.FTZ R45, R48, UR26 ;  /* 0x0000001a302d7c20 */ /* 0x000fe20008410000 */
[----:B------:R-:W-:Y:S01]  /*13f80*/  FMUL.FTZ R48, R51, UR26 ;  /* 0x0000001a33307c20 */ /* 0x000fe20008410000 */
[----:B------:R-:W-:Y:S01]  /*13f90*/  FMUL.FTZ R51, R54, UR26 ;  /* 0x0000001a36337c20 */ /* 0x000fe20008410000 */
[----:B------:R-:W-:Y:S01]  /*13fa0*/  FMUL.FTZ R54, R57, UR26 ;  /* 0x0000001a39367c20 */ /* 0x000fe20008410000 */
[----:B------:R-:W-:Y:S01]  /*13fb0*/  FMUL.FTZ R57, R60, UR26 ;  /* 0x0000001a3c397c20 */ /* 0x000fe20008410000 */
[----:B0-----:R-:W-:Y:S01]  /*13fc0*/  FMUL.FTZ R79, R83, UR26 ;  /* 0x0000001a534f7c20 */ /* 0x001fe20008410000 */
[----:B------:R-:W-:Y:S01]  /*13fd0*/  FMUL.FTZ R83, R84, UR26 ;  /* 0x0000001a54537c20 */ /* 0x000fe20008410000 */
[----:B------:R-:W-:Y:S01]  /*13fe0*/  IMAD.MOV.U32 R84, RZ, RZ, R15 ;  /* 0x000000ffff547224 */ /* 0x000fe200078e000f */
[----:B--2---:R-:W-:Y:S01]  /*13ff0*/  @P4 SHF.R.U32.HI R84, RZ, R14, R81 ;  /* 0x0000000eff544219 */ /* 0x004fe20000011651 */
[----:B------:R-:W-:Y:S01]  /*14000*/  FMUL.FTZ R60, R63, UR26 ;  /* 0x0000001a3f3c7c20 */ /* 0x000fe20008410000 */
[----:B------:R-:W-:Y:S01]  /*14010*/  FMUL.FTZ R63, R66, UR26 ;  /* 0x0000001a423f7c20 */ /* 0x000fe20008410000 */
[----:B------:R-:W-:Y:S01]  /*14020*/  FMUL.FTZ R66, R69, UR26 ;  /* 0x0000001a45427c20 */ /* 0x000fe20008410000 */
[----:B------:R-:W-:Y:S01]  /*14030*/  FMUL.FTZ R69, R72, UR26 ;  /* 0x0000001a48457c20 */ /* 0x000fe20008410000 */
[----:B------:R-:W-:-:S02]  /*14040*/  IMAD.SHL.U32 R80, R0, 0x80, RZ ;  /* 0x0000008000507824 */ /* 0x000fc400078e00ff */
[----:B------:R-:W-:Y:S01]  /*14050*/  FMUL.FTZ R72, R75, UR26 ;  /* 0x0000001a4b487c20 */ /* 0x000fe20008410000 */
[----:B------:R-:W-:Y:S02]  /*14060*/  @!P1 IMAD R81, R16, 0x8, R2 ;  /* 0x0000000810519824 */ /* 0x000fe400078e0202 */
[----:B------:R-:W-:Y:S01]  /*14070*/  FMUL.FTZ R75, R78, UR26 ;  /* 0x0000001a4e4b7c20 */ /* 0x000fe20008410000 */
[----:B------:R-:W-:Y:S01]  /*14080*/  FMUL.FTZ R78, R82, UR26 ;  /* 0x0000001a524e7c20 */ /* 0x000fe20008410000 */
[----:B------:R-:W-:Y:S01]  /*14090*/  FMUL.FTZ R82, R86, UR26 ;  /* 0x0000001a56527c20 */ /* 0x000fe20008410000 */
[----:B-1----:R-:W-:Y:S01]  /*140a0*/  SHF.R.U32.HI R148, RZ, 0x7, R147 ;  /* 0x00000007ff947819 */ /* 0x002fe20000011693 */
[----:B------:R-:W-:Y:S01]  /*140b0*/  @!P1 VIADD R86, R81, 0x16840 ;  /* 0x0001684051569836 */ /* 0x000fe20000000000 */
[----:B------:R-:W-:Y:S01]  /*140c0*/  IADD3 R14, -R80, 0x1, RZ ;  /* 0x00000001500e7810 */ /* 0x000fe20007ffe1ff */
[----:B------:R-:W-:Y:S01]  /*140d0*/  FMUL.FTZ R85, R85, UR26 ;  /* 0x0000001a55557c20 */ /* 0x000fe20008410000 */
[----:B------:R-:W-:Y:S01]  /*140e0*/  FMUL.FTZ R81, R87, UR26 ;  /* 0x0000001a57517c20 */ /* 0x000fe20008410000 */
[----:B------:R-:W-:Y:S01]  /*140f0*/  VIADD R15, R148, 0x9 ;  /* 0x00000009940f7836 */ /* 0x000fe20000000000 */
[----:B------:R-:W-:Y:S01]  /*14100*/  ISETP.GE.U32.AND P2, PT, R147, 0x180, PT ;  /* 0x000001809300780c */ /* 0x000fe20003f46070 */
[----:B---3--:R-:W-:Y:S01]  /*14110*/  IMAD R14, R151, -0x2, R14 ;  /* 0xfffffffe970e7824 */ /* 0x008fe200078e020e */
[----:B------:R-:W0:Y:S02]  /*14120*/  MUFU.TANH R5, R5 ;  /* 0x0000000500057308 */ /* 0x000e240000002400 */
[----:B------:R-:W-:-:S02]  /*14130*/  SEL R15, R15, 0x9, !P2 ;  /* 0x000000090f0f7807 */ /* 0x000fc40005000000 */
[----:B----4-:R-:W-:-:S04]  /*14140*/  IADD3 R14, -R150, R14, R149 ;  /* 0x0000000e960e7210 */ /* 0x010fc80007ffe195 */
[----:B------:R-:W1:Y:S01]  /*14150*/  MUFU.TANH R12, R12 ;  /* 0x0000000c000c7308 */ /* 0x000e620000002400 */
[----:B------:R-:W-:Y:S02]  /*14160*/  WARPGROUP.DEPBAR.LE gsb0, 0x0 ;  /* 0x00008000000079c5 */ /* 0x000fe40000010000 */
[----:B------:R-:W2:Y:S05]  /*14170*/  SHFL.IDX PT, R122, R84, RZ, 0x1c1f ;  /* 0x001c1fff547a7589 */ /* 0x000eaa00000e0000 */
[----:B------:R-:W3:Y:S01]  /*14180*/  MUFU.TANH R11, R11 ;  /* 0x0000000b000b7308 */ /* 0x000ee20000002400 */
[----:B------:R-:W-:-:S07]  /*14190*/  @!P1 PRMT R86, RZ, 0x654, R86 ;  /* 0x00000654ff569816 */ /* 0x000fce0000000056 */
[----:B------:R-:W4:Y:S01]  /*141a0*/  MUFU.TANH R24, R24 ;  /* 0x0000001800187308 */ /* 0x000f220000002400 */
[----:B------:R0:W-:Y:S07]  /*141b0*/  BAR.ARV R15, 0x100 ;  /* 0x0004000f0000751d */ /* 0x0001ee0000002000 */
        /* <DEDUP_REMOVED lines=62> */
[--C-:B--2---:R-:W-:Y:S02]  /*145a0*/  IMAD.IADD R87, R121, 0x1, R122.reuse ;  /* 0x0000000179577824 */ /* 0x104fe400078e027a */
[----:B-----5:R-:W-:Y:S01]  /*145b0*/  IMAD.IADD R86, R120, 0x1, R122 ;  /* 0x0000000178567824 */ /* 0x020fe200078e027a */
[----:B-1-34-:R-:W-:Y:S06]  /*145c0*/  @!P5 BRA `(.L_x_1492) ;  /* 0x000000000058d947 */ /* 0x01afec0003800000 */
[----:B------:R-:W-:Y:S01]  /*145d0*/  IADD3 R122, -R150, R149, R122 ;  /* 0x00000095967a7210 */ /* 0x000fe20007ffe17a */
[----:B------:R-:W-:Y:S03]  /*145e0*/  BSSY B0, `(.L_x_1493) ;  /* 0x0000010000007945 */ /* 0x000fe60003800000 */
[----:B------:R-:W-:-:S13]  /*145f0*/  ISETP.GT.AND P2, PT, R122, -0x1, PT ;  /* 0xffffffff7a00780c */ /* 0x000fda0003f44270 */
[----:B------:R-:W-:Y:S05]  /*14600*/  @P2 BRA `(.L_x_1494) ;  /* 0x0000000000202947 */ /* 0x000fea0003800000 */
[----:B------:R-:W-:Y:S01]  /*14610*/  IMAD.U32 R123, RZ, RZ, UR4 ;  /* 0x00000004ff7b7e24 */ /* 0x000fe2000f8e00ff */
[----:B------:R-:W-:-:S04]  /*14620*/  LOP3.LUT R122, RZ, R122, RZ, 0x33, !PT ;  /* 0x0000007aff7a7212 */ /* 0x000fc800078e33ff */
[----:B------:R-:W-:-:S13]  /*14630*/  ISETP.NE.AND P2, PT, R123, 0x1, PT ;  /* 0x000000017b00780c */ /* 0x000fda0003f45270 */
[----:B0-----:R-:W0:Y:S02]  /*14640*/  @P2 LDC.64 R14, c[0x0][0x9e8] ;  /* 0x00027a00ff0e2b82 */ /* 0x001e240000000a00 */
[----:B0-----:R-:W-:-:S05]  /*14650*/  @P2 IMAD.HI.U32 R14, R122, R14, RZ ;  /* 0x0000000e7a0e2227 */ /* 0x001fca00078e00ff */
[----:B------:R-:W-:-:S04]  /*14660*/  @P2 SHF.R.U32.HI R122, RZ, R15, R14 ;  /* 0x0000000fff7a2219 */ /* 0x000fc8000001160e */
[----:B------:R-:W-:Y:S01]  /*14670*/  LOP3.LUT R122, RZ, R122, RZ, 0x33, !PT ;  /* 0x0000007aff7a7212 */ /* 0x000fe200078e33ff */
[----:B------:R-:W-:Y:S06]  /*14680*/  BRA `(.L_x_1495) ;  /* 0x0000000000147947 */ /* 0x000fec0003800000 */
.L_x_1494:
[----:B------:R-:W-:-:S05]  /*14690*/  IMAD.U32 R123, RZ, RZ, UR4 ;  /* 0x00000004ff7b7e24 */ /* 0x000fca000f8e00ff */
[----:B------:R-:W-:-:S13]  /*146a0*/  ISETP.NE.AND P2, PT, R123, 0x1, PT ;  /* 0x000000017b00780c */ /* 0x000fda0003f45270 */
[----:B0-----:R-:W0:Y:S02]  /*146b0*/  @P2 LDC.64 R14, c[0x0][0x9e8] ;  /* 0x00027a00ff0e2b82 */ /* 0x001e240000000a00 */
[----:B0-----:R-:W-:-:S05]  /*146c0*/  @P2 IMAD.HI.U32 R14, R122, R14, RZ ;  /* 0x0000000e7a0e2227 */ /* 0x001fca00078e00ff */
[----:B------:R-:W-:-:S07]  /*146d0*/  @P2 SHF.R.U32.HI R122, RZ, R15, R14 ;  /* 0x0000000fff7a2219 */ /* 0x000fce000001160e */
.L_x_1495:
[----:B------:R-:W-:Y:S05]  /*146e0*/  BSYNC B0 ;  /* 0x0000000000007941 */ /* 0x000fea0003800000 */
.L_x_1493:
[----:B------:R-:W-:-:S04]  /*146f0*/  IMAD R122, R122, R123, -R80 ;  /* 0x0000007b7a7a7224 */ /* 0x000fc800078e0a50 */
[----:B------:R-:W-:-:S05]  /*14700*/  IMAD R122, R151, -0x2, R122 ;  /* 0xfffffffe977a7824 */ /* 0x000fca00078e027a */
[----:B------:R-:W-:Y:S02]  /*14710*/  VIADDMNMX R87, R122, R123, R87, PT ;  /* 0x0000007b7a577246 */ /* 0x000fe40003800157 */
[----:B------:R-:W-:-:S07]  /*14720*/  VIMNMX R86, R86, R122, !PT ;  /* 0x0000007a56567248 */ /* 0x000fce0007fe0100 */
.L_x_1492:
[----:B------:R-:W-:Y:S01]  /*14730*/  ISETP.GT.AND P2, PT, R0, -0x1, PT ;  /* 0xffffffff0000780c */ /* 0x000fe20003f44270 */
[----:B------:R-:W1:Y:S03]  /*14740*/  SHFL.IDX PT, R84, R84, 0x1, 0x1c1f ;  /* 0x003c1f0054547f89 */ /* 0x000e6600000e0000 */
[----:B------:R-:W-:-:S04]  /*14750*/  ISETP.GT.AND P3, PT, R86, RZ, P2 ;  /* 0x000000ff5600720c */ /* 0x000fc80001764270 */
[----:B------:R-:W-:-:S04]  /*14760*/  ISETP.LT.OR P3, PT, R87, 0x1, P3 ;  /* 0x000000015700780c */ /* 0x000fc80001f61670 */
[----:B0-----:R-:W-:Y:S02]  /*14770*/  FSEL R5, R5, -INF , !P3 ;  /* 0xff80000005057808 */ /* 0x001fe40005800000 */
[----:B------:R-:W-:-:S04]  /*14780*/  ISETP.GT.AND P3, PT, R86, 0x1, P2 ;  /* 0x000000015600780c */ /* 0x000fc80001764270 */
[----:B------:R-:W-:-:S04]  /*14790*/  ISETP.LT.OR P3, PT, R87, 0x2, P3 ;  /* 0x000000025700780c */ /* 0x000fc80001f61670 */
[----:B------:R-:W-:Y:S02]  /*147a0*/  FSEL R122, R12, -INF , !P3 ;  /* 0xff8000000c7a7808 */ /* 0x000fe40005800000 */
[----:B------:R-:W-:Y:S01]  /*147b0*/  ISETP.GT.AND P3, PT, R86, 0x8, P2 ;  /* 0x000000085600780c */ /* 0x000fe20001764270 */
[--C-:B-1----:R-:W-:Y:S02]  /*147c0*/  IMAD.IADD R121, R121, 0x1, R84.reuse ;  /* 0x0000000179797824 */ /* 0x102fe400078e0254 */
[----:B------:R-:W-:Y:S01]  /*147d0*/  IMAD.IADD R120, R120, 0x1, R84 ;  /* 0x0000000178787824 */ /* 0x000fe200078e0254 */
[----:B------:R-:W-:-:S04]  /*147e0*/  ISETP.LT.OR P3, PT, R87, 0x9, P3 ;  /* 0x000000095700780c */ /* 0x000fc80001f61670 */
[----:B------:R-:W-:Y:S02]  /*147f0*/  FSEL R25, R25, -INF , !P3 ;  /* 0xff80000019197808 */ /* 0x000fe40005800000 */
[----:B------:R-:W-:-:S04]  /*14800*/  ISETP.GT.AND P3, PT, R86, 0x9, P2 ;  /* 0x000000095600780c */ /* 0x000fc80001764270 */
        /* <DEDUP_REMOVED lines=85> */
[----:B------:R-:W-:Y:S01]  /*14d60*/  FSEL R85, R85, -INF , !P3 ;  /* 0xff80000055557808 */ /* 0x000fe20005800000 */
[----:B------:R-:W-:Y:S08]  /*14d70*/  @!P5 BRA `(.L_x_1496) ;  /* 0x000000000058d947 */ /* 0x000ff00003800000 */
[----:B------:R-:W-:Y:S01]  /*14d80*/  IADD3 R84, -R150, R149, R84 ;  /* 0x0000009596547210 */ /* 0x000fe20007ffe154 */
[----:B------:R-:W-:Y:S03]  /*14d90*/  BSSY B0, `(.L_x_1497) ;  /* 0x0000010000007945 */ /* 0x000fe60003800000 */
        /* <DEDUP_REMOVED lines=10> */
.L_x_1498:
[----:B------:R-:W-:-:S05]  /*14e40*/  IMAD.U32 R12, RZ, RZ, UR4 ;  /* 0x00000004ff0c7e24 */ /* 0x000fca000f8e00ff */
[----:B------:R-:W-:-:S13]  /*14e50*/  ISETP.NE.AND P3, PT, R12, 0x1, PT ;  /* 0x000000010c00780c */ /* 0x000fda0003f65270 */
[----:B------:R-:W0:Y:S02]  /*14e60*/  @P3 LDC.64 R14, c[0x0][0x9e8] ;  /* 0x00027a00ff0e3b82 */ /* 0x000e240000000a00 */
[----:B0-----:R-:W-:-:S05]  /*14e70*/  @P3 IMAD.HI.U32 R14, R84, R14, RZ ;  /* 0x0000000e540e3227 */ /* 0x001fca00078e00ff */
[----:B------:R-:W-:-:S07]  /*14e80*/  @P3 SHF.R.U32.HI R84, RZ, R15, R14 ;  /* 0x0000000fff543219 */ /* 0x000fce000001160e */
.L_x_1499:
[----:B------:R-:W-:Y:S05]  /*14e90*/  BSYNC B0 ;  /* 0x0000000000007941 */ /* 0x000fea0003800000 */
.L_x_1497:
[----:B------:R-:W-:-:S04]  /*14ea0*/  IMAD R80, R84, R12, -R80 ;  /* 0x0000000c54507224 */ /* 0x000fc800078e0a50 */
[----:B------:R-:W-:-:S05]  /*14eb0*/  IMAD R15, R151, -0x2, R80 ;  /* 0xfffffffe970f7824 */ /* 0x000fca00078e0250 */
[----:B------:R-:W-:Y:S02]  /*14ec0*/  VIADDMNMX R121, R15, R12, R121, PT ;  /* 0x0000000c0f797246 */ /* 0x000fe40003800179 */
[----:B------:R-:W-:-:S07]  /*14ed0*/  VIMNMX R120, R120, R15, !PT ;  /* 0x0000000f78787248 */ /* 0x000fce0007fe0100 */
.L_x_1496:
[----:B------:R-:W-:Y:S01]  /*14ee0*/  ISETP.GT.AND P3, PT, R120, 0x1, P2 ;  /* 0x000000017800780c */ /* 0x000fe20001764270 */
[----:B------:R-:W2:Y:S01]  /*14ef0*/  LDL R84, [R1+0x44] ;  /* 0x0000440001547983 */ /* 0x000ea20000100800 */
[----:B------:R-:W-:Y:S01]  /*14f00*/  FMNMX.FTZ R15, R5, R20, !PT ;  /* 0x00000014050f7209 */ /* 0x000fe20007810000 */
[----:B------:R-:W-:Y:S01]  /*14f10*/  UMOV UR41, UR5 ;  /* 0x0000000500297c82 */ /* 0x000fe20008000000 */
[----:B------:R-:W-:Y:S02]  /*14f20*/  ISETP.LT.OR P3, PT, R121, 0x2, P3 ;  /* 0x000000027900780c */ /* 0x000fe40001f61670 */
[----:B------:R-:W-:Y:S02]  /*14f30*/  FMNMX.FTZ R12, R122, R15, !PT ;  /* 0x0000000f7a0c7209 */ /* 0x000fe40007810000 */
[----:B------:R-:W-:Y:S02]  /*14f40*/  FSEL R24, R24, -INF , !P3 ;  /* 0xff80000018187808 */ /* 0x000fe40005800000 */
[----:B------:R-:W-:-:S02]  /*14f50*/  ISETP.GT.AND P3, PT, R120, 0x8, P2 ;  /* 0x000000087800780c */ /* 0x000fc40001764270 */
[----:B------:R-:W-:Y:S02]  /*14f60*/  FMNMX.FTZ R15, R25, R12, !PT ;  /* 0x0000000c190f7209 */ /* 0x000fe40007810000 */
[----:B------:R-:W-:Y:S02]  /*14f70*/  ISETP.LT.OR P3, PT, R121, 0x9, P3 ;  /* 0x000000097900780c */ /* 0x000fe40001f61670 */
[----:B------:R-:W-:Y:S02]  /*14f80*/  FMNMX.FTZ R12, R26, R15, !PT ;  /* 0x0000000f1a0c7209 */ /* 0x000fe40007810000 */
[----:B------:R-:W-:Y:S02]  /*14f90*/  FSEL R27, R27, -INF , !P3 ;  /* 0xff8000001b1b7808 */ /* 0x000fe40005800000 */
[----:B------:R-:W-:Y:S02]  /*14fa0*/  ISETP.GT.AND P3, PT, R120, 0x9, P2 ;  /* 0x000000097800780c */ /* 0x000fe40001764270 */
[----:B------:R-:W-:-:S02]  /*14fb0*/  FMNMX.FTZ R15, R29, R12, !PT ;  /* 0x0000000c1d0f7209 */ /* 0x000fc40007810000 */
[----:B------:R-:W-:Y:S02]  /*14fc0*/  ISETP.LT.OR P3, PT, R121, 0xa, P3 ;  /* 0x0000000a7900780c */ /* 0x000fe40001f61670 */
[----:B------:R-:W-:Y:S02]  /*14fd0*/  FMNMX.FTZ R12, R30, R15, !PT ;  /* 0x0000000f1e0c7209 */ /* 0x000fe40007810000 */
[----:B------:R-:W-:Y:S02]  /*14fe0*/  FSEL R28, R28, -INF , !P3 ;  /* 0xff8000001c1c7808 */ /* 0x000fe40005800000 */
[----:B------:R-:W-:Y:S02]  /*14ff0*/  ISETP.GT.AND P3, PT, R120, 0x10, P2 ;  /* 0x000000107800780c */ /* 0x000fe40001764270 */
[----:B------:R-:W-:Y:S02]  /*15000*/  FMNMX.FTZ R15, R33, R12, !PT ;  /* 0x0000000c210f7209 */ /* 0x000fe40007810000 */
[----:B------:R-:W-:-:S02]  /*15010*/  ISETP.LT.OR P3, PT, R121, 0x11, P3 ;  /* 0x000000117900780c */ /* 0x000fc40001f61670 */
[----:B------:R-:W-:Y:S02]  /*15020*/  FMNMX.FTZ R12, R34, R15, !PT ;  /* 0x0000000f220c7209 */ /* 0x000fe40007810000 */
[----:B------:R-:W-:Y:S02]  /*15030*/  FSEL R31, R31, -INF , !P3 ;  /* 0xff8000001f1f7808 */ /* 0x000fe40005800000 */
[----:B------:R-:W-:Y:S02]  /*15040*/  ISETP.GT.AND P3, PT, R120, 0x11, P2 ;  /* 0x000000117800780c */ /* 0x000fe40001764270 */
[----:B------:R-:W-:Y:S02]  /*15050*/  FMNMX.FTZ R15, R37, R12, !PT ;  /* 0x0000000c250f7209 */ /* 0x000fe40007810000 */
[----:B------:R-:W-:Y:S02]  /*15060*/  ISETP.LT.OR P3, PT, R121, 0x12, P3 ;  /* 0x000000127900780c */ /* 0x000fe40001f61670 */
[----:B------:R-:W-:-:S02]  /*15070*/  FMNMX.FTZ R12, R38, R15, !PT ;  /* 0x0000000f260c7209 */ /* 0x000fc40007810000 */
[----:B------:R-:W-:Y:S02]  /*15080*/  FSEL R32, R32, -INF , !P3 ;  /* 0xff80000020207808 */ /* 0x000fe40005800000 */
[----:B------:R-:W-:Y:S02]  /*15090*/  ISETP.GT.AND P3, PT, R120, 0x18, P2 ;  /* 0x000000187800780c */ /* 0x000fe40001764270 */
[----:B------:R-:W-:Y:S02]  /*150a0*/  FMNMX.FTZ R15, R41, R12, !PT ;  /* 0x0000000c290f7209 */ /* 0x000fe40007810000 */
[----:B------:R-:W-:Y:S02]  /*150b0*/  ISETP.LT.OR P3, PT, R121, 0x19, P3 ;  /* 0x000000197900780c */ /* 0x000fe40001f61670 */
[----:B------:R-:W-:Y:S02]  /*150c0*/  FMNMX.FTZ R12, R42, R15, !PT ;  /* 0x0000000f2a0c7209 */ /* 0x000fe40007810000 */
[----:B------:R-:W-:-:S02]  /*150d0*/  FSEL R35, R35, -INF , !P3 ;  /* 0xff80000023237808 */ /* 0x000fc40005800000 */
[----:B------:R-:W-:Y:S02]  /*150e0*/  ISETP.GT.AND P3, PT, R120, 0x19, P2 ;  /* 0x000000197800780c */ /* 0x000fe40001764270 */
[----:B------:R-:W-:Y:S02]  /*150f0*/  FMNMX.FTZ R15, R45, R12, !PT ;  /* 0x0000000c2d0f7209 */ /* 0x000fe40007810000 */
        /* <DEDUP_REMOVED lines=48> */
[----:B------:R-:W-:Y:S01]  /*15400*/  ISETP.GT.AND P3, PT, R120, 0x41, P2 ;  /* 0x000000417800780c */ /* 0x000fe20001764270 */
[----:B------:R-:W0:Y:S03]  /*15410*/  SHFL.BFLY PT, R15, R12, 0x2, 0x1f ;  /* 0x0c401f000c0f7f89 */ /* 0x000e2600000e0000 */
[----:B------:R-:W-:-:S04]  /*15420*/  ISETP.LT.OR P3, PT, R121, 0x42, P3 ;  /* 0x000000427900780c */ /* 0x000fc80001f61670 */
[----:B------:R-:W-:Y:S02]  /*15430*/  FSEL R56, R56, -INF , !P3 ;  /* 0xff80000038387808 */ /* 0x000fe40005800000 */
[----:B------:R-:W-:-:S04]  /*15440*/  ISETP.GT.AND P3, PT, R120, 0x48, P2 ;  /* 0x000000487800780c */ /* 0x000fc80001764270 */
[----:B------:R-:W-:-:S04]  /*15450*/  ISETP.LT.OR P3, PT, R121, 0x49, P3 ;  /* 0x000000497900780c */ /* 0x000fc80001f61670 */
[----:B------:R-:W-:Y:S02]  /*15460*/  FSEL R59, R59, -INF , !P3 ;  /* 0xff8000003b3b7808 */ /* 0x000fe40005800000 */
[----:B------:R-:W-:-:S04]  /*15470*/  ISETP.GT.AND P3, PT, R120, 0x49, P2 ;  /* 0x000000497800780c */ /* 0x000fc80001764270 */
[C---:B------:R-:W-:Y:S02]  /*15480*/  ISETP.LT.OR P3, PT, R121.reuse, 0x4a, P3 ;  /* 0x0000004a7900780c */ /* 0x040fe40001f61670 */
[----:B0-----:R-:W-:Y:S02]  /*15490*/  FMNMX.FTZ R15, R12, R15, !PT ;  /* 0x0000000f0c0f7209 */ /* 0x001fe40007810000 */
        /* <DEDUP_REMOVED lines=9> */
[----:B------:R-:W-:Y:S02]  /*15530*/  ISETP.LT.OR P3, PT, R121, 0x59, P3 ;  /* 0x000000597900780c */ /* 0x000fe40001f61670 */
[----:B0-----:R-:W-:Y:S02]  /*15540*/  FMNMX.FTZ R12, R15, R12, !PT ;  /* 0x0000000c0f0c7209 */ /* 0x001fe40007810000 */
[----:B------:R-:W-:Y:S02]  /*15550*/  FSEL R67, R67, -INF , !P3 ;  /* 0xff80000043437808 */ /* 0x000fe40005800000 */
[----:B------:R-:W-:Y:S01]  /*15560*/  ISETP.GT.AND P3, PT, R120, 0x59, P2 ;  /* 0x000000597800780c */ /* 0x000fe20001764270 */
[----:B------:R-:W-:-:S03]  /*15570*/  FMUL.FTZ R14, R12, UR41 ;  /* 0x000000290c0e7c20 */ /* 0x000fc60008410000 */
        /* <DEDUP_REMOVED lines=23> */
[C---:B------:R-:W-:Y:S02]  /*156f0*/  ISETP.GT.AND P3, PT, R120.reuse, RZ, P2 ;  /* 0x000000ff7800720c */ /* 0x040fe40001764270 */
[----:B------:R-:W-:Y:S02]  /*15700*/  ISETP.GT.AND P2, PT, R120, 0x79, P2 ;  /* 0x000000797800780c */ /* 0x000fe40001744270 */
[C---:B------:R-:W-:Y:S02]  /*15710*/  ISETP.LT.OR P3, PT, R121.reuse, 0x1, P3 ;  /* 0x000000017900780c */ /* 0x040fe40001f61670 */
[----:B------:R-:W-:Y:S02]  /*15720*/  ISETP.LT.OR P2, PT, R121, 0x7a, P2 ;  /* 0x0000007a7900780c */ /* 0x000fe40001741670 */
[----:B------:R-:W-:-:S02]  /*15730*/  FSEL R11, R11, -INF , !P3 ;  /* 0xff8000000b0b7808 */ /* 0x000fc40005800000 */
[----:B------:R-:W-:Y:S02]  /*15740*/  FSETP.NEU.FTZ.AND P3, PT, R12, -INF , PT ;  /* 0xff8000000c00780b */ /* 0x000fe40003f7d000 */
[----:B------:R-:W-:Y:S02]  /*15750*/  FSEL R81, R81, -INF , !P2 ;  /* 0xff80000051517808 */ /* 0x000fe40005000000 */
[----:B------:R-:W-:-:S05]  /*15760*/  FSEL R14, R14, RZ, P3 ;  /* 0x000000ff0e0e7208 */ /* 0x000fca0001800000 */
        /* <DEDUP_REMOVED lines=39> */
[----:B------:R-:W-:Y:S01]  /*159e0*/  FFMA.FTZ R85, R85, UR41, -R14 ;  /* 0x0000002955557c23 */ /* 0x000fe2000801080e */
[----:B------:R-:W-:Y:S01]  /*159f0*/  MUFU.EX2 R148, R148 ;  /* 0x0000009400947308 */ /* 0x000fe20000000800 */
[----:B------:R-:W-:-:S04]  /*15a00*/  FMNMX.FTZ R5, R43, R30, !PT ;  /* 0x0000001e2b057209 */ /* 0x000fc80007810000 */
[----:B------:R-:W-:-:S03]  /*15a10*/  FMNMX.FTZ R34, R44, R5, !PT ;  /* 0x000000052c227209 */ /* 0x000fc60007810000 */
[----:B------:R0:W-:Y:S01]  /*15a20*/  MUFU.EX2 R30, R38 ;  /* 0x00000026001e7308 */ /* 0x0001e20000000800 */
        /* <DEDUP_REMOVED lines=10> */
[----:B0-----:R-:W-:-:S03]  /*15ad0*/  FMNMX.FTZ R38, R60, R5, !PT ;  /* 0x000000053c267209 */ /* 0x001fc60007810000 */
        /* <DEDUP_REMOVED lines=17> */
[----:B------:R-:W-:Y:S01]  /*15bf0*/  FMNMX.FTZ R5, R81, R42, !PT ;  /* 0x0000002a51057209 */ /* 0x000fe20007810000 */
[--C-:B------:R-:W-:Y:S02]  /*15c00*/  FFMA.FTZ R42, R62, UR41, -R14.reuse ;  /* 0x000000293e2a7c23 */ /* 0x100fe4000801080e */
[----:B------:R-:W-:Y:S02]  /*15c10*/  MUFU.EX2 R140, R140 ;  /* 0x0000008c008c7308 */ /* 0x000fe40000000800 */
[----:B0-----:R-:W0:Y:S06]  /*15c20*/  SHFL.BFLY PT, R46, R5, 0x2, 0x1f ;  /* 0x0c401f00052e7f89 */ /* 0x001e2c00000e0000 */
[----:B------:R-:W-:Y:S08]  /*15c30*/  MUFU.EX2 R142, R142 ;  /* 0x0000008e008e7308 */ /* 0x000ff00000000800 */
[----:B------:R-:W-:Y:S08]  /*15c40*/  MUFU.EX2 R33, R33 ;  /* 0x0000002100217308 */ /* 0x000ff00000000800 */
[----:B------:R-:W-:Y:S01]  /*15c50*/  MUFU.EX2 R136, R136 ;  /* 0x0000008800887308 */ /* 0x000fe20000000800 */
[----:B0-----:R-:W-:Y:S01]  /*15c60*/  FMNMX.FTZ R53, R5, R46, !PT ;  /* 0x0000002e05357209 */ /* 0x001fe20007810000 */
[----:B------:R-:W-:-:S04]  /*15c70*/  FFMA.FTZ R46, R70, UR41, -R14 ;  /* 0x00000029462e7c23 */ /* 0x000fc8000801080e */
[----:B-1----:R-:W0:Y:S02]  /*15c80*/  SHFL.BFLY PT, R54, R53, 0x1, 0x1f ;  /* 0x0c201f0035367f89 */ /* 0x002e2400000e0000 */
[----:B------:R-:W-:Y:S08]  /*15c90*/  MUFU.EX2 R138, R138 ;  /* 0x0000008a008a7308 */ /* 0x000ff00000000800 */
[----:B------:R-:W-:Y:S08]  /*15ca0*/  MUFU.EX2 R37, R37 ;  /* 0x0000002500257308 */ /* 0x000ff00000000800 */
[----:B------:R-:W-:Y:S01]  /*15cb0*/  MUFU.EX2 R132, R132 ;  /* 0x0000008400847308 */ /* 0x000fe20000000800 */
[----:B0-----:R-:W-:-:S07]  /*15cc0*/  FMNMX.FTZ R5, R53, R54, !PT ;  /* 0x0000003635057209 */ /* 0x001fce0007810000 */
[----:B------:R-:W-:Y:S01]  /*15cd0*/  MUFU.EX2 R134, R134 ;  /* 0x0000008600867308 */ /* 0x000fe20000000800 */
[----:B------:R-:W-:Y:S02]  /*15ce0*/  FSEL R53, R12, RZ, P3 ;  /* 0x000000ff0c357208 */ /* 0x000fe40001800000 */
[C---:B------:R-:W-:Y:S01]  /*15cf0*/  FSETP.NEU.FTZ.AND P2, PT, R5.reuse, -INF , PT ;  /* 0xff8000000500780b */ /* 0x040fe20003f5d000 */
[----:B------:R-:W-:Y:S02]  /*15d00*/  FMUL.FTZ R54, R5, UR41 ;  /* 0x0000002905367c20 */ /* 0x000fe40008410000 */
[----:B------:R-:W-:Y:S02]  /*15d10*/  FADD.FTZ R53, -R53, R20 ;  /* 0x0000001435357221 */ /* 0x000fe40000010100 */
[----:B------:R-:W-:Y:S02]  /*15d20*/  MUFU.EX2 R41, R41 ;  /* 0x0000002900297308 */ /* 0x000fe40000000800 */
[----:B------:R-:W-:Y:S01]  /*15d30*/  FMUL.FTZ R14, R53, UR41 ;  /* 0x00000029350e7c20 */ /* 0x000fe20008410000 */
[----:B------:R-:W-:-:S05]  /*15d40*/  FSEL R53, R54, RZ, P2 ;  /* 0x000000ff36357208 */ /* 0x000fca0001000000 */
        /* <DEDUP_REMOVED lines=9> */
[----:B------:R-:W-:Y:S01]  /*15de0*/  FFMA.FTZ R27, R32, UR41, -R53 ;  /* 0x00000029201b7c23 */ /* 0x000fe20008010835 */
[----:B------:R-:W-:-:S02]  /*15df0*/  @!P1 IMAD R31, R21, 0x8, R2 ;  /* 0x00000008151f9824 */ /* 0x000fc400078e0202 */
[--C-:B------:R-:W-:Y:S01]  /*15e00*/  FFMA.FTZ R141, R39, UR41, -R53.reuse ;  /* 0x00000029278d7c23 */ /* 0x100fe20008010835 */
[--C-:B------:R-:W-:Y:S01]  /*15e10*/  FFMA.FTZ R21, R40, UR41, -R53.reuse ;  /* 0x0000002928157c23 */ /* 0x100fe20008010835 */
[--C-:B------:R-:W-:Y:S01]  /*15e20*/  FFMA.FTZ R143, R43, UR41, -R53.reuse ;  /* 0x000000292b8f7c23 */ /* 0x100fe20008010835 */
[----:B------:R-:W-:Y:S02]  /*15e30*/  @!P1 VIADD R31, R31, 0x16860 ;  /* 0x000168601f1f9836 */ /* 0x000fe40000000000 */
[--C-:B------:R-:W-:Y:S01]  /*15e40*/  FFMA.FTZ R137, R47, UR41, -R53.reuse ;  /* 0x000000292f897c23 */ /* 0x100fe20008010835 */
[----:B------:R-:W-:Y:S01]  /*15e50*/  MUFU.EX2 R11, R11 ;  /* 0x0000000b000b7308 */ /* 0x000fe20000000800 */
[----:B0-----:R-:W-:Y:S01]  /*15e60*/  FFMA.FTZ R35, R14, R4, R148 ;  /* 0x000000040e237223 */ /* 0x001fe20000010094 */
[----:B------:R-:W-:Y:S01]  /*15e70*/  FFMA.FTZ R4, R10, UR41, -R53 ;  /* 0x000000290a047c23 */ /* 0x000fe20008010835 */
[----:B------:R-:W-:Y:S01]  /*15e80*/  @!P1 PRMT R31, RZ, 0x654, R31 ;  /* 0x00000654ff1f9816 */ /* 0x000fe2000000001f */
[----:B------:R-:W-:Y:S01]  /*15e90*/  FFMA.FTZ R32, R48, UR41, -R53 ;  /* 0x0000002930207c23 */ /* 0x000fe20008010835 */
[----:B------:R-:W-:Y:S01]  /*15ea0*/  FADD.FTZ R35, R15, R35 ;  /* 0x000000230f237221 */ /* 0x000fe20000010000 */
[----:B------:R-:W-:Y:S01]  /*15eb0*/  FFMA.FTZ R139, R51, UR41, -R53 ;  /* 0x00000029338b7c23 */ /* 0x000fe20008010835 */
[----:B------:R0:W-:Y:S01]  /*15ec0*/  @!P1 SYNCS.ARRIVE.TRANS64.RED.A1T0 RZ, [R31+URZ], RZ ;  /* 0x000000ff1fff99a7 */ /* 0x0001e2000810043f */
[----:B------:R-:W-:Y:S01]  /*15ed0*/  MUFU.EX2 R151, R151 ;  /* 0x0000009700977308 */ /* 0x000fe20000000800 */
[----:B------:R-:W-:Y:S01]  /*15ee0*/  FADD.FTZ R10, R150, R35 ;  /* 0x00000023960a7221 */ /* 0x000fe20000010000 */
[----:B------:R-:W-:Y:S01]  /*15ef0*/  F2FP.BF16.F32.PACK_AB R150, R25, R150 ;  /* 0x000000961996723e */ /* 0x000fe200000010ff */
[--C-:B------:R-:W-:Y:S01]  /*15f00*/  FFMA.FTZ R52, R52, UR41, -R53.reuse ;  /* 0x0000002934347c23 */ /* 0x100fe20008010835 */
[--C-:B------:R-:W-:Y:S01]  /*15f10*/  FFMA.FTZ R133, R55, UR41, -R53.reuse ;  /* 0x0000002937857c23 */ /* 0x100fe20008010835 */
[----:B------:R-:W-:Y:S01]  /*15f20*/  FADD.FTZ R35, R25, R10 ;  /* 0x0000000a19237221 */ /* 0x000fe20000010000 */
[----:B------:R-:W-:Y:S01]  /*15f30*/  FSEL R10, R5, RZ, P2 ;  /* 0x000000ff050a7208 */ /* 0x000fe20001000000 */
[----:B0-----:R-:W-:Y:S01]  /*15f40*/  FFMA.FTZ R31, R44, UR41, -R53 ;  /* 0x000000292c1f7c23 */ /* 0x001fe20008010835 */
[----:B------:R-:W-:Y:S01]  /*15f50*/  MUFU.EX2 R24, R24 ;  /* 0x0000001800187308 */ /* 0x000fe20000000800 */
[----:B------:R-:W-:Y:S01]  /*15f60*/  FADD.FTZ R35, R144, R35 ;  /* 0x0000002390237221 */ /* 0x000fe20000010000 */
[----:B------:R-:W-:Y:S01]  /*15f70*/  FFMA.FTZ R56, R56, UR41, -R53 ;  /* 0x0000002938387c23 */ /* 0x000fe20008010835 */
[----:B------:R-:W-:Y:S01]  /*15f80*/  FADD.FTZ R10, -R10, R13 ;  /* 0x0000000d0a0a7221 */ /* 0x000fe20000010100 */
[----:B------:R-:W-:Y:S01]  /*15f90*/  FFMA.FTZ R135, R59, UR41, -R53 ;  /* 0x000000293b877c23 */ /* 0x000fe20008010835 */
[----:B------:R-:W-:Y:S01]  /*15fa0*/  FADD.FTZ R35, R26, R35 ;  /* 0x000000231a237221 */ /* 0x000fe20000010000 */
[----:B------:R-:W-:Y:S01]  /*15fb0*/  F2FP.BF16.F32.PACK_AB R148, R15, R148 ;  /* 0x000000940f94723e */ /* 0x000fe200000010ff */
[----:B------:R-:W-:Y:S01]  /*15fc0*/  FMUL.FTZ R10, R10, UR41 ;  /* 0x000000290a0a7c20 */ /* 0x000fe20008410000 */
[----:B------:R-:W-:Y:S01]  /*15fd0*/  MUFU.EX2 R145, R145 ;  /* 0x0000009100917308 */ /* 0x000fe20000000800 */
[----:B------:R-:W-:Y:S01]  /*15fe0*/  FADD.FTZ R36, R146, R35 ;  /* 0x0000002392247221 */ /* 0x000fe20000010000 */
[----:B------:R-:W-:Y:S01]  /*15ff0*/  F2FP.BF16.F32.PACK_AB R146, R29, R146 ;  /* 0x000000921d92723e */ /* 0x000fe200000010ff */
[--C-:B------:R-:W-:Y:S01]  /*16000*/  FFMA.FTZ R60, R60, UR41, -R53.reuse ;  /* 0x000000293c3c7c23 */ /* 0x100fe20008010835 */
[--C-:B------:R-:W-:Y:S01]  /*16010*/  FFMA.FTZ R129, R63, UR41, -R53.reuse ;  /* 0x000000293f817c23 */ /* 0x100fe20008010835 */
[----:B------:R-:W-:Y:S01]  /*16020*/  FADD.FTZ R35, R29, R36 ;  /* 0x000000241d237221 */ /* 0x000fe20000010000 */
[--C-:B------:R-:W-:Y:S01]  /*16030*/  FFMA.FTZ R64, R64, UR41, -R53.reuse ;  /* 0x0000002940407c23 */ /* 0x100fe20008010835 */
[----:B------:R-:W-:Y:S01]  /*16040*/  FFMA.FTZ R131, R67, UR41, -R53 ;  /* 0x0000002943837c23 */ /* 0x000fe20008010835 */
[----:B------:R-:W0:Y:S01]  /*16050*/  MUFU.EX2 R10, R10 ;  /* 0x0000000a000a7308 */ /* 0x000e220000000800 */
[----:B------:R-:W-:Y:S01]  /*16060*/  FADD.FTZ R35, R140, R35 ;  /* 0x000000238c237221 */ /* 0x000fe20000010000 */
[----:B------:R-:W-:Y:S01]  /*16070*/  F2FP.BF16.F32.PACK_AB R140, R30, R140 ;  /* 0x0000008c1e8c723e */ /* 0x000fe200000010ff */
[--C-:B------:R-:W-:Y:S01]  /*16080*/  FFMA.FTZ R68, R68, UR41, -R53.reuse ;  /* 0x0000002944447c23 */ /* 0x100fe20008010835 */
[----:B------:R-:W-:Y:S01]  /*16090*/  FFMA.FTZ R71, R71, UR41, -R53 ;  /* 0x0000002947477c23 */ /* 0x000fe20008010835 */
[----:B------:R-:W-:Y:S01]  /*160a0*/  FADD.FTZ R35, R30, R35 ;  /* 0x000000231e237221 */ /* 0x000fe20000010000 */
[----:B------:R-:W-:Y:S01]  /*160b0*/  F2FP.BF16.F32.PACK_AB R144, R26, R144 ;  /* 0x000000901a90723e */ /* 0x000fe200000010ff */
        /* <DEDUP_REMOVED lines=9> */
[----:B------:R-:W3:Y:S01]  /*16150*/  MUFU.EX2 R147, R147 ;  /* 0x0000009300937308 */ /* 0x000ee20000000800 */
[----:B0-----:R-:W-:Y:S01]  /*16160*/  FFMA.FTZ R36, R10, R3, R149 ;  /* 0x000000030a247223 */ /* 0x001fe20000010095 */
[----:B------:R-:W-:Y:S01]  /*16170*/  FADD.FTZ R25, R136, R25 ;  /* 0x0000001988197221 */ /* 0x000fe20000010000 */
[----:B------:R-:W-:Y:S01]  /*16180*/  F2FP.BF16.F32.PACK_AB R136, R34, R136 ;  /* 0x000000882288723e */ /* 0x000fe200000010ff */
[----:B------:R-:W-:Y:S01]  /*16190*/  FMUL.FTZ R88, R88, R14 ;  /* 0x0000000e58587220 */ /* 0x000fe20000410000 */
[C---:B------:R-:W-:Y:S01]  /*161a0*/  FADD.FTZ R36, R11.reuse, R36 ;  /* 0x000000240b247221 */ /* 0x040fe20000010000 */
[----:B------:R-:W-:Y:S01]  /*161b0*/  FADD.FTZ R25, R34, R25 ;  /* 0x0000001922197221 */ /* 0x000fe20000010000 */
[----:B------:R-:W-:Y:S01]  /*161c0*/  F2FP.BF16.F32.PACK_AB R149, R11, R149 ;  /* 0x000000950b95723e */ /* 0x000fe200000010ff */
[----:B------:R-:W0:Y:S01]  /*161d0*/  MUFU.EX2 R28, R28 ;  /* 0x0000001c001c7308 */ /* 0x000e220000000800 */
[----:B------:R-:W-:Y:S01]  /*161e0*/  FADD.FTZ R3, R151, R36 ;  /* 0x0000002497037221 */ /* 0x000fe20000010000 */
[----:B------:R-:W-:Y:S01]  /*161f0*/  FADD.FTZ R40, R138, R25 ;  /* 0x000000198a287221 */ /* 0x000fe20000010000 */
[----:B--2---:R-:W-:Y:S01]  /*16200*/  ISETP.GT.AND P2, PT, R0, R84, PT ;  /* 0x000000540000720c */ /* 0x004fe20003f44270 */
[-C--:B------:R-:W-:Y:S01]  /*16210*/  FMUL.FTZ R89, R89, R14.reuse ;  /* 0x0000000e59597220 */ /* 0x080fe20000410000 */
[----:B------:R-:W-:Y:S01]  /*16220*/  FADD.FTZ R36, R24, R3 ;  /* 0x0000000318247221 */ /* 0x000fe20000010000 */
[----:B------:R-:W-:Y:S01]  /*16230*/  FADD.FTZ R3, R37, R40 ;  /* 0x0000002825037221 */ /* 0x000fe20000010000 */
[-C--:B------:R-:W-:Y:S01]  /*16240*/  FMUL.FTZ R92, R92, R14.reuse ;  /* 0x0000000e5c5c7220 */ /* 0x080fe20000410000 */
[----:B------:R-:W2:Y:S01]  /*16250*/  MUFU.EX2 R141, R141 ;  /* 0x0000008d008d7308 */ /* 0x000ea20000000800 */
[----:B------:R-:W-:Y:S01]  /*16260*/  FADD.FTZ R36, R145, R36 ;  /* 0x0000002491247221 */ /* 0x000fe20000010000 */
[----:B------:R-:W-:Y:S01]  /*16270*/  FADD.FTZ R3, R132, R3 ;  /* 0x0000000384037221 */ /* 0x000fe20000010000 */
[-C--:B------:R-:W-:Y:S01]  /*16280*/  FMUL.FTZ R93, R93, R14.reuse ;  /* 0x0000000e5d5d7220 */ /* 0x080fe20000410000 */
        /* <DEDUP_REMOVED lines=9> */
[----:B0-----:R-:W-:Y:S01]  /*16320*/  FADD.FTZ R36, R28, R35 ;  /* 0x000000231c247221 */ /* 0x001fe20000010000 */
[----:B------:R-:W-:Y:S01]  /*16330*/  FADD.FTZ R35, R41, R40 ;  /* 0x0000002829237221 */ /* 0x000fe20000010000 */
        /* <DEDUP_REMOVED lines=11> */
[----:B------:R-:W-:Y:S01]  /*163f0*/  FMUL.FTZ R117, R117, R14 ;  /* 0x0000000e75757220 */ /* 0x000fe20000410000 */
[----:B------:R-:W-:Y:S01]  /*16400*/  F2FP.BF16.F32.PACK_AB R141, R21, R141 ;  /* 0x0000008d158d723e */ /* 0x000fe200000010ff */
[-C--:B------:R-:W-:Y:S01]  /*16410*/  FMUL.FTZ R90, R90, R10.reuse ;  /* 0x0000000a5a5a7220 */ /* 0x080fe20000410000 */
[-C--:B------:R-:W-:Y:S01]  /*16420*/  FMUL.FTZ R91, R91, R10.reuse ;  /* 0x0000000a5b5b7220 */ /* 0x080fe20000410000 */
[-C--:B------:R-:W-:Y:S01]  /*16430*/  FMUL.FTZ R94, R94, R10.reuse ;  /* 0x0000000a5e5e7220 */ /* 0x080fe20000410000 */
[-C--:B------:R-:W-:Y:S01]  /*16440*/  FMUL.FTZ R95, R95, R10.reuse ;  /* 0x0000000a5f5f7220 */ /* 0x080fe20000410000 */
[----:B------:R-:W1:Y:S01]  /*16450*/  MUFU.EX2 R31, R31 ;  /* 0x0000001f001f7308 */ /* 0x000e620000000800 */
        /* <DEDUP_REMOVED lines=14> */
[----:B------:R-:W-:Y:S01]  /*16540*/  FMUL.FTZ R119, R119, R10 ;  /* 0x0000000a77777220 */ /* 0x000fe20000410000 */
[----:B------:R-:W2:Y:S01]  /*16550*/  MUFU.EX2 R137, R137 ;  /* 0x0000008900897308 */ /* 0x000ea20000000800 */
[----:B-1----:R-:W-:Y:S01]  /*16560*/  FADD.FTZ R36, R31, R36 ;  /* 0x000000241f247221 */ /* 0x002fe20000010000 */
[----:B------:R-:W-:Y:S01]  /*16570*/  F2FP.BF16.F32.PACK_AB R142, R33, R142 ;  /* 0x0000008e218e723e */ /* 0x000fe200000010ff */
[----:B------:R-:W-:Y:S01]  /*16580*/  VIADD R0, R0, 0xffffffff ;  /* 0xffffffff00007836 */ /* 0x000fe20000000000 */
[----:B------:R-:W-:Y:S01]  /*16590*/  F2FP.BF16.F32.PACK_AB R138, R37, R138 ;  /* 0x0000008a258a723e */ /* 0x000fe200000010ff */
[----:B------:R-:W-:Y:S01]  /*165a0*/  IMAD.MOV.U32 R10, RZ, RZ, R23 ;  /* 0x000000ffff0a7224 */ /* 0x000fe200078e0017 */
[----:B------:R-:W-:Y:S01]  /*165b0*/  F2FP.BF16.F32.PACK_AB R132, R38, R132 ;  /* 0x000000842684723e */ /* 0x000fe200000010ff */
[----:B------:R-:W-:Y:S01]  /*165c0*/  IMAD.MOV.U32 R21, RZ, RZ, R16 ;  /* 0x000000ffff157224 */ /* 0x000fe200078e0010 */
[----:B------:R-:W1:Y:S01]  /*165d0*/  MUFU.EX2 R130, R130 ;  /* 0x0000008200827308 */ /* 0x000e620000000800 */
[----:B0-----:R-:W-:Y:S01]  /*165e0*/  FADD.FTZ R35, R42, R35 ;  /* 0x000000232a237221 */ /* 0x001fe20000010000 */
[----:B------:R-:W-:-:S02]  /*165f0*/  F2FP.BF16.F32.PACK_AB R134, R41, R134 ;  /* 0x000000862986723e */ /* 0x000fc400000010ff */
[----:B------:R-:W-:Y:S02]  /*16600*/  F2FP.BF16.F32.PACK_AB R128, R42, R128 ;  /* 0x000000802a80723e */ /* 0x000fe400000010ff */
[----:B------:R-:W-:Y:S02]  /*16610*/  F2FP.BF16.F32.PACK_AB R151, R24, R151 ;  /* 0x000000971897723e */ /* 0x000fe400000010ff */
[----:B------:R-:W0:Y:S01]  /*16620*/  MUFU.EX2 R32, R32 ;  /* 0x0000002000207308 */ /* 0x000e220000000800 */
[----:B--2---:R-:W-:Y:S01]  /*16630*/  FADD.FTZ R29, R137, R36 ;  /* 0x00000024891d7221 */ /* 0x004fe20000010000 */
[----:B------:R-:W-:Y:S02]  /*16640*/  F2FP.BF16.F32.PACK_AB R145, R27, R145 ;  /* 0x000000911b91723e */ /* 0x000fe400000010ff */
[----:B------:R-:W-:Y:S02]  /*16650*/  F2FP.BF16.F32.PACK_AB R147, R28, R147 ;  /* 0x000000931c93723e */ /* 0x000fe400000010ff */
[----:B------:R-:W-:-:S02]  /*16660*/  F2FP.BF16.F32.PACK_AB R143, R31, R143 ;  /* 0x0000008f1f8f723e */ /* 0x000fc400000010ff */
        /* <DEDUP_REMOVED lines=47> */
[----:B-1----:R-:W-:-:S07]  /*16960*/  F2FP.BF16.F32.PACK_AB R122, R20, R122 ;  /* 0x0000007a147a723e */ /* 0x002fce00000010ff */
[----:B------:R-:W-:Y:S08]  /*16970*/  MUFU.EX2 R71, R71 ;  /* 0x0000004700477308 */ /* 0x000ff00000000800 */
[----:B------:R-:W1:Y:S08]  /*16980*/  MUFU.EX2 R72, R72 ;  /* 0x0000004800487308 */ /* 0x000e700000000800 */
[----:B------:R3:W-:Y:S08]  /*16990*/  MUFU.EX2 R30, R4 ;  /* 0x00000004001e7308 */ /* 0x0007f00000000800 */
[----:B------:R-:W4:Y:S01]  /*169a0*/  MUFU.EX2 R75, R75 ;  /* 0x0000004b004b7308 */ /* 0x000f220000000800 */
[----:B---3--:R-:W-:Y:S01]  /*169b0*/  FADD.FTZ R4, R20, R29 ;  /* 0x0000001d14047221 */ /* 0x008fe20000010000 */
[----:B0-----:R-:W-:Y:S01]  /*169c0*/  FADD.FTZ R29, R131, R34 ;  /* 0x00000022831d7221 */ /* 0x001fe20000010000 */
[----:B--2---:R-:W-:-:S02]  /*169d0*/  F2FP.BF16.F32.PACK_AB R131, R26, R131 ;  /* 0x000000831a83723e */ /* 0x004fc400000010ff */
[----:B-1----:R-:W-:Y:S01]  /*169e0*/  F2FP.BF16.F32.PACK_AB R125, R72, R71 ;  /* 0x00000047487d723e */ /* 0x002fe200000010ff */
[----:B------:R-:W-:Y:S02]  /*169f0*/  FADD.FTZ R20, R26, R29 ;  /* 0x0000001d1a147221 */ /* 0x000fe40000010000 */
[----:B------:R-:W0:Y:S02]  /*16a00*/  MUFU.EX2 R78, R78 ;  /* 0x0000004e004e7308 */ /* 0x000e240000000800 */
[----:B------:R-:W-:-:S04]  /*16a10*/  FADD.FTZ R29, R71, R20 ;  /* 0x00000014471d7221 */ /* 0x000fc80000010000 */
[----:B------:R-:W-:Y:S02]  /*16a20*/  FADD.FTZ R20, R72, R29 ;  /* 0x0000001d48147221 */ /* 0x000fe40000010000 */
[----:B------:R-:W1:Y:S01]  /*16a30*/  MUFU.EX2 R79, R79 ;  /* 0x0000004f004f7308 */ /* 0x000e620000000800 */
[----:B----4-:R-:W-:Y:S01]  /*16a40*/  F2FP.BF16.F32.PACK_AB R127, R30, R75 ;  /* 0x0000004b1e7f723e */ /* 0x010fe200000010ff */
[----:B------:R-:W-:Y:S01]  /*16a50*/  FADD.FTZ R11, R75, R20 ;  /* 0x000000144b0b7221 */ /* 0x000fe20000010000 */
[----:B------:R-:W-:-:S03]  /*16a60*/  IMAD.MOV.U32 R20, RZ, RZ, R12 ;  /* 0x000000ffff147224 */ /* 0x000fc600078e000c */
[----:B------:R-:W-:Y:S02]  /*16a70*/  FADD.FTZ R11, R30, R11 ;  /* 0x0000000b1e0b7221 */ /* 0x000fe40000010000 */
[----:B------:R-:W2:Y:S02]  /*16a80*/  MUFU.EX2 R123, R82 ;  /* 0x00000052007b7308 */ /* 0x000ea40000000800 */
[----:B0-----:R-:W-:-:S06]  /*16a90*/  FADD.FTZ R14, R78, R11 ;  /* 0x0000000b4e0e7221 */ /* 0x001fcc0000010000 */
[----:B------:R-:W0:Y:S01]  /*16aa0*/  MUFU.EX2 R53, R53 ;  /* 0x0000003500357308 */ /* 0x000e220000000800 */
[C---:B-1----:R-:W-:Y:S01]  /*16ab0*/  FADD.FTZ R14, R79.reuse, R14 ;  /* 0x0000000e4f0e7221 */ /* 0x042fe20000010000 */
[----:B------:R-:W-:-:S03]  /*16ac0*/  F2FP.BF16.F32.PACK_AB R121, R79, R78 ;  /* 0x0000004e4f79723e */ /* 0x000fc600000010ff */
[----:B--2---:R-:W-:-:S04]  /*16ad0*/  FADD.FTZ R14, R123, R14 ;  /* 0x0000000e7b0e7221 */ /* 0x004fc80000010000 */
[C---:B0-----:R-:W-:Y:S01]  /*16ae0*/  FADD.FTZ R3, R53.reuse, R14 ;  /* 0x0000000e35037221 */ /* 0x041fe20000010000 */
[----:B------:R-:W-:Y:S01]  /*16af0*/  F2FP.BF16.F32.PACK_AB R123, R53, R123 ;  /* 0x0000007b357b723e */ /* 0x000fe200000010ff */
[----:B------:R-:W-:Y:S06]  /*16b00*/  @P2 BRA `(.L_x_1500) ;  /* 0xffffffc800202947 */ /* 0x000fec000383ffff */
.L_x_1482:
[----:B------:R-:W-:Y:S05]  /*16b10*/  WARPSYNC.ALL ;  /* 0x0000000000007948 */ /* 0x000fea0003800000 */
[----:B------:R-:W-:Y:S06]  /*16b20*/  BAR.ARV 0x8, 0x200 ;  /* 0x0208000000007b1d */ /* 0x000fec0000002000 */
[----:B------:R-:W-:Y:S05]  /*16b30*/  @!P0 BRA `(.L_x_1501) ;  /* 0x0000000000048947 */ /* 0x000fea0003800000 */
[----:B------:R-:W-:Y:S01]  /*16b40*/  BPT.TRAP 0x1 ;  /* 0x000000040000795c */ /* 0x000fe20000300000 */
.L_x_1501:
[----:B------:R-:W-:Y:S01]  /*16b50*/  IMAD R11, R16, 0x8, R2 ;  /* 0x00000008100b7824 */ /* 0x000fe200078e0202 */
[----:B------:R-:W-:-:S04]  /*16b60*/  SHF.L.U32 R0, R23, 0x1f, RZ ;  /* 0x0000001f17007819 */ /* 0x000fc800000006ff */
[----:B------:R0:W1:Y:S01]  /*16b70*/  SYNCS.PHASECHK.TRANS64.TRYWAIT P2, [R11+URZ+0x16850], R0 ;  /* 0x016850000b0075a7 */ /* 0x000062000804017f */
[----:B------:R-:W-:Y:S05]  /*16b80*/  @!P0 BRA `(.L_x_1502) ;  /* 0x0000000000048947 */ /* 0x000fea0003800000 */
[----:B------:R-:W-:Y:S01]  /*16b90*/  BPT.TRAP 0x1 ;  /* 0x000000040000795c */ /* 0x000fe20000300000 */
.L_x_1502:
[----:B------:R-:W-:-:S05]  /*16ba0*/  VIADD R2, R2, 0x400 ;  /* 0x0000040002027836 */ /* 0x000fca0000000000 */
[----:B------:R-:W-:-:S04]  /*16bb0*/  SHF.R.U32.HI R2, RZ, 0x4, R2 ;  /* 0x00000004ff027819 */ /* 0x000fc80000011602 */
[----:B------:R-:W-:Y:S01]  /*16bc0*/  LOP3.LUT R7, R2, 0x3fff, RZ, 0xc0, !PT ;  /* 0x00003fff02077812 */ /* 0x000fe200078ec0ff */
[----:B-1----:R-:W-:Y:S06]  /*16bd0*/  @P2 BRA `(.L_x_1503) ;  /* 0x0000000000082947 */ /* 0x002fec0003800000 */
[----:B------:R-:W1:Y:S02]  /*16be0*/  SYNCS.PHASECHK.TRANS64.TRYWAIT P0, [R11+URZ+0x16850], R0 ;  /* 0x016850000b0075a7 */ /* 0x000e64000800017f */
[----:B-1----:R-:W-:Y:S05]  /*16bf0*/  @!P0 BRA `(.L_x_1504) ;  /* 0x0000009c00688947 */ /* 0x002fea0003800000 */
.L_x_1503:
[----:B------:R-:W-:Y:S01]  /*16c00*/  IMAD R6, R16, 0x400, R7 ;  /* 0x0000040010067824 */ /* 0x000fe200078e0207 */
[----:B------:R-:W2:Y:S01]  /*16c10*/  LDL.LU R20, [R1+0x58] ;  /* 0x0000580001147983 */ /* 0x000ea20000300800 */
[----:B------:R-:W-:Y:S01]  /*16c20*/  IMAD.MOV.U32 R7, RZ, RZ, 0x40000040 ;  /* 0x40000040ff077424 */ /* 0x000fe200078e00ff */
[----:B------:R-:W-:Y:S05]  /*16c30*/  WARPSYNC.ALL ;  /* 0x0000000000007948 */ /* 0x000fea0003800000 */
[C---:B------:R-:W-:Y:S01]  /*16c40*/  R2UR UR6, R6.reuse ;  /* 0x00000000060672ca */ /* 0x040fe200000e0000 */
[----:B------:R-:W-:Y:S01]  /*16c50*/  WARPGROUP.ARRIVE ;  /* 0x00000000000079c5 */ /* 0x000fe20000000000 */
[----:B------:R-:W-:Y:S01]  /*16c60*/  R2UR UR7, R7 ;  /* 0x00000000070772ca */ /* 0x000fe200000e0000 */
[----:B------:R-:W-:Y:S01]  /*16c70*/  VIADD R8, R6, 0x80 ;  /* 0x0000008006087836 */ /* 0x000fe20000000000 */
[----:B01----:R-:W0:Y:S01]  /*16c80*/  SHFL.BFLY PT, R0, R3, 0x2, 0x1f ;  /* 0x0c401f0003007f89 */ /* 0x003e2200000e0000 */
[----:B------:R-:W-:-:S02]  /*16c90*/  IMAD.MOV.U32 R9, RZ, RZ, 0x40000040 ;  /* 0x40000040ff097424 */ /* 0x000fc400078e00ff */
[----:B------:R-:W-:Y:S02]  /*16ca0*/  IMAD.MOV.U32 R7, RZ, RZ, 0x40000040 ;  /* 0x40000040ff077424 */ /* 0x000fe400078e00ff */
[----:B------:R-:W-:Y:S02]  /*16cb0*/  IMAD.MOV.U32 R15, RZ, RZ, RZ ;  /* 0x000000ffff0f7224 */ /* 0x000fe400078e00ff */
[----:B------:R-:W-:Y:S02]  /*16cc0*/  VIADD R16, R16, 0x1 ;  /* 0x0000000110107836 */ /* 0x000fe40000000000 */
[----:B------:R-:W-:Y:S02]  /*16cd0*/  IMAD.MOV.U32 R31, RZ, RZ, -0x800000 ;  /* 0xff800000ff1f7424 */ /* 0x000fe400078e00ff */
[----:B------:R-:W-:Y:S01]  /*16ce0*/  HGMMA.64x64x16.F32.BF16 R88, R148, gdesc[UR4].tnspB, R88, gsb0 ;  /* 0x40e0000494587df0 */ /* 0x000fe20008001858 */
[----:B------:R-:W-:Y:S01]  /*16cf0*/  R2UR UR6, R8 ;  /* 0x00000000080672ca */ /* 0x000fe200000e0000 */
[----:B------:R-:W-:Y:S01]  /*16d00*/  VIADD R8, R6, 0x100 ;  /* 0x0000010006087836 */ /* 0x000fe20000000000 */
[----:B------:R-:W-:Y:S01]  /*16d10*/  R2UR UR7, R9 ;  /* 0x00000000090772ca */ /* 0x000fe200000e0000 */
[----:B------:R-:W-:Y:S01]  /*16d20*/  IMAD.MOV.U32 R9, RZ, RZ, 0x40000040 ;  /* 0x40000040ff097424 */ /* 0x000fe200078e00ff */
[----:B------:R-:W-:-:S04]  /*16d30*/  ISETP.NE.AND P2, PT, R16, 0x2, PT ;  /* 0x000000021000780c */ /* 0x000fc80003f45270 */
[----:B------:R-:W-:Y:S01]  /*16d40*/  SEL R16, R16, RZ, P2 ;  /* 0x000000ff10107207 */ /* 0x000fe20001000000 */
[----:B0-----:R-:W-:Y:S01]  /*16d50*/  FADD.FTZ R2, R0, R3 ;  /* 0x0000000300027221 */ /* 0x001fe20000010000 */
[----:B------:R-:W-:Y:S01]  /*16d60*/  IMAD.MOV.U32 R3, RZ, RZ, RZ ;  /* 0x000000ffff037224 */ /* 0x000fe200078e00ff */
[----:B------:R-:W-:Y:S02]  /*16d70*/  WARPGROUP.DEPBAR.LE gsb0, 0x0 ;  /* 0x00008000000079c5 */ /* 0x000fe40000010000 */
[----:B------:R-:W-:-:S06]  /*16d80*/  WARPGROUP.ARRIVE ;  /* 0x00000000000079c5 */ /* 0x000fcc0000000000 */
[----:B------:R-:W-:Y:S01]  /*16d90*/  HGMMA.64x64x16.F32.BF16 R88, R144, gdesc[UR4].tnspB, R88, gsb0 ;  /* 0x40e0000490587df0 */ /* 0x000fe20008001858 */
[----:B------:R-:W-:Y:S01]  /*16da0*/  R2UR UR6, R8 ;  /* 0x00000000080672ca */ /* 0x000fe200000e0000 */
[----:B------:R-:W-:Y:S01]  /*16db0*/  VIADD R8, R6, 0x180 ;  /* 0x0000018006087836 */ /* 0x000fe20000000000 */
[----:B------:R-:W-:Y:S01]  /*16dc0*/  R2UR UR7, R9 ;  /* 0x00000000090772ca */ /* 0x000fe200000e0000 */
[----:B------:R-:W-:Y:S01]  /*16dd0*/  IMAD.MOV.U32 R9, RZ, RZ, 0x40000040 ;  /* 0x40000040ff097424 */ /* 0x000fe200078e00ff */
[----:B------:R-:W-:Y:S02]  /*16de0*/  WARPGROUP.DEPBAR.LE gsb0, 0x0 ;  /* 0x00008000000079c5 */ /* 0x000fe40000010000 */
[----:B------:R-:W-:-:S09]  /*16df0*/  WARPGROUP.ARRIVE ;  /* 0x00000000000079c5 */ /* 0x000fd20000000000 */
        /* <DEDUP_REMOVED lines=11> */
[----:B------:R-:W-:Y:S02]  /*16eb0*/  IMAD.MOV.U32 R9, RZ, RZ, 0x40000040 ;  /* 0x40000040ff097424 */ /* 0x000fe400078e00ff */
[----:B--2---:R-:W-:-:S05]  /*16ec0*/  VIADD R20, R20, 0x1 ;  /* 0x0000000114147836 */ /* 0x004fca0000000000 */
[----:B------:R-:W-:Y:S01]  /*16ed0*/  STL [R1+0x58], R20 ;  /* 0x0000581401007387 */ /* 0x000fe20000100800 */
[----:B------:R-:W-:Y:S02]  /*16ee0*/  WARPGROUP.DEPBAR.LE gsb0, 0x0 ;  /* 0x00008000000079c5 */ /* 0x000fe40000010000 */
[----:B------:R-:W-:-:S06]  /*16ef0*/  WARPGROUP.ARRIVE ;  /* 0x00000000000079c5 */ /* 0x000fcc0000000000 */
[----:B------:R-:W-:Y:S01]  /*16f00*/  HGMMA.64x64x16.F32.BF16 R88, R132, gdesc[UR4].tnspB, R88, gsb0 ;  /* 0x40e0000484587df0 */ /* 0x000fe20008001858 */
[----:B------:R-:W-:Y:S01]  /*16f10*/  R2UR UR6, R8 ;  /* 0x00000000080672ca */ /* 0x000fe200000e0000 */
[C---:B------:R-:W-:Y:S01]  /*16f20*/  VIADD R8, R6.reuse, 0x300 ;  /* 0x0000030006087836 */ /* 0x040fe20000000000 */
[----:B------:R-:W-:Y:S01]  /*16f30*/  R2UR UR7, R9 ;  /* 0x00000000090772ca */ /* 0x000fe200000e0000 */
[----:B------:R-:W-:Y:S02]  /*16f40*/  IMAD.MOV.U32 R9, RZ, RZ, 0x40000040 ;  /* 0x40000040ff097424 */ /* 0x000fe400078e00ff */
[----:B------:R-:W-:Y:S01]  /*16f50*/  VIADD R6, R6, 0x380 ;  /* 0x0000038006067836 */ /* 0x000fe20000000000 */
[----:B------:R-:W-:Y:S02]  /*16f60*/  WARPGROUP.DEPBAR.LE gsb0, 0x0 ;  /* 0x00008000000079c5 */ /* 0x000fe40000010000 */
[----:B------:R-:W-:-:S07]  /*16f70*/  WARPGROUP.ARRIVE ;  /* 0x00000000000079c5 */ /* 0x000fce0000000000 */
[----:B------:R-:W-:Y:S01]  /*16f80*/  HGMMA.64x64x16.F32.BF16 R88, R128, gdesc[UR4].tnspB, R88, gsb0 ;  /* 0x40e0000480587df0 */ /* 0x000fe20008001858 */
[----:B------:R-:W-:Y:S02]  /*16f90*/  R2UR UR6, R8 ;  /* 0x00000000080672ca */ /* 0x000fe400000e0000 */
[----:B------:R-:W-:Y:S02]  /*16fa0*/  R2UR UR7, R9 ;  /* 0x00000000090772ca */ /* 0x000fe400000e0000 */
[----:B------:R-:W0:Y:S02]  /*16fb0*/  SHFL.BFLY PT, R9, R4, 0x2, 0x1f ;  /* 0x0c401f0004097f89 */ /* 0x000e2400000e0000 */
[----:B0-----:R-:W-:-:S05]  /*16fc0*/  FADD.FTZ R9, R9, R4 ;  /* 0x0000000409097221 */ /* 0x001fca0000010000 */
[----:B------:R-:W0:Y:S02]  /*16fd0*/  SHFL.BFLY PT, R0, R9, 0x1, 0x1f ;  /* 0x0c201f0009007f89 */ /* 0x000e2400000e0000 */
[----:B0-----:R-:W-:Y:S01]  /*16fe0*/  FADD.FTZ R8, R9, R0 ;  /* 0x0000000009087221 */ /* 0x001fe20000010000 */
[----:B------:R-:W-:Y:S01]  /*16ff0*/  IMAD.U32 R9, RZ, RZ, UR41 ;  /* 0x00000029ff097e24 */ /* 0x000fe2000f8e00ff */
[----:B------:R-:W-:-:S03]  /*17000*/  SEL R0, RZ, 0x1, P2 ;  /* 0x00000001ff007807 */ /* 0x000fc60001000000 */
[----:B------:R-:W-:Y:S02]  /*17010*/  FSETP.NE.FTZ.AND P0, PT, R8, RZ, PT ;  /* 0x000000ff0800720b */ /* 0x000fe40003f15000 */
[----:B------:R-:W-:Y:S01]  /*17020*/  LOP3.LUT R23, R23, R0, RZ, 0x3c, !PT ;  /* 0x0000000017177212 */ /* 0x000fe200078e3cff */
[----:B------:R-:W-:-:S10]  /*17030*/  IMAD.MOV.U32 R0, RZ, RZ, -0x800000 ;  /* 0xff800000ff007424 */ /* 0x000fd400078e00ff */
[----:B------:R-:W0:Y:S01]  /*17040*/  @P0 MUFU.LG2 R4, R8 ;  /* 0x0000000800040308 */ /* 0x000e220000000c00 */
[----:B------:R-:W-:Y:S02]  /*17050*/  WARPGROUP.DEPBAR.LE gsb0, 0x0 ;  /* 0x00008000000079c5 */ /* 0x000fe40000010000 */
[----:B------:R-:W-:-:S05]  /*17060*/  WARPGROUP.ARRIVE ;  /* 0x00000000000079c5 */ /* 0x000fca0000000000 */
[----:B------:R-:W-:Y:S01]  /*17070*/  @P0 MUFU.RCP R3, R8 ;  /* 0x0000000800030308 */ /* 0x000fe20000001000 */
[----:B------:R-:W-:Y:S01]  /*17080*/  HGMMA.64x64x16.F32.BF16 R88, R124, gdesc[UR4].tnspB, R88, gsb0 ;  /* 0x40e000047c587df0 */ /* 0x000fe20008001858 */
[----:B------:R-:W-:Y:S02]  /*17090*/  R2UR UR6, R6 ;  /* 0x00000000060672ca */ /* 0x000fe400000e0000 */
[----:B------:R-:W-:Y:S02]  /*170a0*/  R2UR UR7, R7 ;  /* 0x00000000070772ca */ /* 0x000fe400000e0000 */
[----:B------:R-:W1:Y:S01]  /*170b0*/  SHFL.BFLY PT, R7, R2, 0x1, 0x1f ;  /* 0x0c201f0002077f89 */ /* 0x000e6200000e0000 */
[----:B0-----:R-:W-:Y:S01]  /*170c0*/  @P0 FMUL.FTZ R4, R4, 0.69314718246459960938 ;  /* 0x3f31721804040820 */ /* 0x001fe20000410000 */
[----:B-1----:R-:W-:Y:S01]  /*170d0*/  FADD.FTZ R13, R2, R7 ;  /* 0x00000007020d7221 */ /* 0x002fe20000010000 */
[----:B------:R-:W-:Y:S02]  /*170e0*/  @!P1 VIADD R2, R11, 0x16860 ;  /* 0x000168600b029836 */ /* 0x000fe40000000000 */
[----:B------:R-:W-:-:S02]  /*170f0*/  IMAD.U32 R7, RZ, RZ, UR41 ;  /* 0x00000029ff077e24 */ /* 0x000fc4000f8e00ff */
[----:B------:R-:W-:Y:S02]  /*17100*/  FSETP.NE.FTZ.AND P3, PT, R13, RZ, PT ;  /* 0x000000ff0d00720b */ /* 0x000fe40003f75000 */
[----:B------:R-:W-:Y:S01]  /*17110*/  @!P1 PRMT R2, RZ, 0x654, R2 ;  /* 0x00000654ff029816 */ /* 0x000fe20000000002 */
[----:B------:R-:W-:-:S04]  /*17120*/  @P0 FMUL.FTZ R7, R7, 0.69314718246459960938 ;  /* 0x3f31721807070820 */ /* 0x000fc80000410000 */
[----:B------:R-:W-:Y:S01]  /*17130*/  @P0 FFMA.FTZ R31, R7, R12, R4 ;  /* 0x0000000c071f0223 */ /* 0x000fe20000010004 */
[----:B------:R-:W-:-:S05]  /*17140*/  PLOP3.LUT P0, PT, PT, PT, PT, 0x8, 0x0 ;  /* 0x000000000000781c */ /* 0x000fca0003f0e170 */
[----:B------:R-:W0:Y:S01]  /*17150*/  @P3 MUFU.LG2 R6, R13 ;  /* 0x0000000d00063308 */ /* 0x000e220000000c00 */
[----:B------:R-:W-:-:S07]  /*17160*/  @P3 FMUL.FTZ R9, R9, 0.69314718246459960938 ;  /* 0x3f31721809093820 */ /* 0x000fce0000410000 */
[----:B------:R-:W1:Y:S01]  /*17170*/  @P3 MUFU.RCP R15, R13 ;  /* 0x0000000d000f3308 */ /* 0x000e620000001000 */
[----:B0-----:R-:W-:-:S04]  /*17180*/  @P3 FMUL.FTZ R6, R6, 0.69314718246459960938 ;  /* 0x3f31721806063820 */ /* 0x001fc80000410000 */
[----:B------:R-:W-:Y:S01]  /*17190*/  @P3 FFMA.FTZ R0, R9, R5, R6 ;  /* 0x0000000509003223 */ /* 0x000fe20000010006 */
[----:B------:R-:W-:Y:S02]  /*171a0*/  WARPGROUP.DEPBAR.LE gsb0, 0x0 ;  /* 0x00008000000079c5 */ /* 0x000fe40000010000 */
[----:B------:R-:W-:-:S06]  /*171b0*/  WARPGROUP.ARRIVE ;  /* 0x00000000000079c5 */ /* 0x000fcc0000000000 */
[----:B------:R-:W-:Y:S03]  /*171c0*/  HGMMA.64x64x16.F32.BF16 R88, R120, gdesc[UR4].tnspB, R88, gsb0 ;  /* 0x40e0000478587df0 */ /* 0x000fe60008001858 */
[----:B------:R-:W-:Y:S02]  /*171d0*/  WARPGROUP.DEPBAR.LE gsb0, 0x0 ;  /* 0x00008000000079c5 */ /* 0x000fe40000010000 */
[----:B------:R0:W-:Y:S01]  /*171e0*/  @!P1 SYNCS.ARRIVE.TRANS64.RED.A1T0 RZ, [R2+URZ], RZ ;  /* 0x000000ff02ff99a7 */ /* 0x0001e2000810043f */
[-C--:B-1----:R-:W-:Y:S01]  /*171f0*/  FMUL.FTZ R90, R90, R15.reuse ;  /* 0x0000000f5a5a7220 */ /* 0x082fe20000410000 */
        /* <DEDUP_REMOVED lines=30> */
[----:B0-----:R-:W-:-:S07]  /*173e0*/  FMUL.FTZ R15, R119, R15 ;  /* 0x0000000f770f7220 */ /* 0x001fce0000410000 */
.L_x_1397:
[----:B------:R-:W0:Y:S01]  /*173f0*/  S2R R6, SR_TID.X ;  /* 0x0000000000067919 */ /* 0x000e220000002100 */
[----:B------:R-:W-:Y:S05]  /*17400*/  WARPSYNC.ALL ;  /* 0x0000000000007948 */ /* 0x000fea0003800000 */
[----:B------:R-:W1:Y:S08]  /*17410*/  S2UR UR5, SR_CgaCtaId ;  /* 0x00000000000579c3 */ /* 0x000e700000008800 */
[----:B------:R-:W-:Y:S06]  /*17420*/  BAR.SYNC.DEFER_BLOCKING 0x5, 0x200 ;  /* 0x0148000000007b1d */ /* 0x000fec0000010000 */
[----:B------:R-:W-:Y:S01]  /*17430*/  UMOV UR4, 0x400 ;  /* 0x0000040000047882 */ /* 0x000fe20000000000 */
[----:B------:R-:W-:Y:S01]  /*17440*/  BSSY B0, `(.L_x_1505) ;  /* 0x0000198000007945 */ /* 0x000fe20003800000 */
[----:B-1----:R-:W-:Y:S01]  /*17450*/  ULEA UR4, UR5, UR4, 0x18 ;  /* 0x0000000405047291 */ /* 0x002fe2000f8ec03f */
[----:B0-----:R-:W-:-:S05]  /*17460*/  VIADD R44, R6, 0xffffff80 ;  /* 0xffffff80062c7836 */ /* 0x001fca0000000000 */
[----:B------:R-:W-:Y:S01]  /*17470*/  IMAD.U32 R2, RZ, RZ, UR4 ;  /* 0x00000004ff027e24 */ /* 0x000fe2000f8e00ff */
[----:B------:R-:W-:-:S04]  /*17480*/  SHF.R.S32.HI R4, RZ, 0x1f, R44 ;  /* 0x0000001fff047819 */ /* 0x000fc8000001142c */
[----:B------:R-:W-:Y:S01]  /*17490*/  LEA.HI R30, R4, R44, RZ, 0x3 ;  /* 0x0000002c041e7211 */ /* 0x000fe200078f18ff */
[----:B------:R0:W1:Y:S03]  /*174a0*/  LDS.128 R32, [R2+0x168d0] ;  /* 0x0168d00002207984 */ /* 0x0000660000000c00 */
[----:B------:R-:W-:Y:S02]  /*174b0*/  LOP3.LUT R3, R30, 0xfffffff8, RZ, 0xc0, !PT ;  /* 0xfffffff81e037812 */ /* 0x000fe400078ec0ff */
[----:B------:R-:W-:-:S03]  /*174c0*/  SHF.R.S32.HI R30, RZ, 0x3, R30 ;  /* 0x00000003ff1e7819 */ /* 0x000fc6000001141e */
[----:B------:R-:W-:-:S04]  /*174d0*/  IMAD.IADD R3, R44, 0x1, -R3 ;  /* 0x000000012c037824 */ /* 0x000fc800078e0a03 */
[----:B------:R-:W-:-:S05]  /*174e0*/  IMAD.SHL.U32 R29, R3, 0x8, RZ ;  /* 0x00000008031d7824 */ /* 0x000fca00078e00ff */
[----:B------:R-:W-:Y:S01]  /*174f0*/  SHF.R.S32.HI R28, RZ, 0x1f, R29 ;  /* 0x0000001fff1c7819 */ /* 0x000fe2000001141d */
[----:B------:R-:W-:Y:S06]  /*17500*/  BAR.ARV 0x4, 0x200 ;  /* 0x0108000000007b1d */ /* 0x000fec0000002000 */
[----:B0-----:R-:W-:Y:S05]  /*17510*/  @P0 BRA `(.L_x_1506) ;  /* 0x0000000c00dc0947 */ /* 0x001fea0003800000 */
[----:B------:R-:W2:Y:S01]  /*17520*/  LDL R41, [R1+0x54] ;  /* 0x0000540001297983 */ /* 0x000ea20000100800 */
[----:B------:R-:W-:Y:S01]  /*17530*/  VIADD R9, R6, 0xffffff80 ;  /* 0xffffff8006097836 */ /* 0x000fe20000000000 */
[----:B------:R-:W-:Y:S01]  /*17540*/  LEA.HI R4, R4, R44, RZ, 0x4 ;  /* 0x0000002c04047211 */ /* 0x000fe200078f20ff */
[----:B------:R-:W0:Y:S01]  /*17550*/  S2R R5, SR_SWINHI ;  /* 0x0000000000057919 */ /* 0x000e220000002f00 */
[----:B------:R-:W-:Y:S05]  /*17560*/  WARPSYNC.ALL ;  /* 0x0000000000007948 */ /* 0x000fea0003800000 */
[----:B------:R-:W-:Y:S01]  /*17570*/  SHF.R.S32.HI R7, RZ, 0x4, R4 ;  /* 0x00000004ff077819 */ /* 0x000fe20000011404 */
[----:B------:R-:W-:Y:S01]  /*17580*/  ULDC.64 UR4, c[0x0][0xc00] ;  /* 0x0003000000047ab9 */ /* 0x000fe20000000a00 */
[----:B------:R-:W-:Y:S01]  /*17590*/  SHF.R.S32.HI R8, RZ, 0x1f, R9 ;  /* 0x0000001fff087819 */ /* 0x000fe20000011409 */
[----:B------:R-:W3:Y:S01]  /*175a0*/  LDL R40, [R1+0x3c] ;  /* 0x00003c0001287983 */ /* 0x000ee20000100800 */
[----:B------:R-:W-:-:S02]  /*175b0*/  LOP3.LUT R6, R4, 0x3fffff0, RZ, 0xc0, !PT ;  /* 0x03fffff004067812 */ /* 0x000fc400078ec0ff */
[----:B------:R-:W-:Y:S02]  /*175c0*/  F2FP.BF16.F32.PACK_AB R10, R10, R25 ;  /* 0x000000190a0a723e */ /* 0x000fe400000010ff */
[----:B------:R-:W-:Y:S01]  /*175d0*/  F2FP.BF16.F32.PACK_AB R11, R11, R94 ;  /* 0x0000005e0b0b723e */ /* 0x000fe200000010ff */
[----:B------:R-:W-:Y:S01]  /*175e0*/  IMAD.IADD R6, R44, 0x1, -R6 ;  /* 0x000000012c067824 */ /* 0x000fe200078e0a06 */
[----:B------:R-:W-:Y:S01]  /*175f0*/  LEA.HI R8, R8, R9, RZ, 0x5 ;  /* 0x0000000908087211 */ /* 0x000fe200078f28ff */
[----:B-----5:R-:W2:Y:S01]  /*17600*/  LDC.64 R24, c[0x0][0xc00] ;  /* 0x00030000ff187b82 */ /* 0x020ea20000000a00 */
[----:B------:R-:W-:Y:S02]  /*17610*/  LEA.HI R4, R4, R7, RZ, 0x1 ;  /* 0x0000000704047211 */ /* 0x000fe400078f08ff */
[----:B------:R-:W-:Y:S02]  /*17620*/  F2FP.BF16.F32.PACK_AB R14, R117, R14 ;  /* 0x0000000e750e723e */ /* 0x000fe400000010ff */
[----:B------:R-:W-:Y:S01]  /*17630*/  F2FP.BF16.F32.PACK_AB R15, R15, R118 ;  /* 0x000000760f0f723e */ /* 0x000fe200000010ff */
[----:B------:R-:W-:Y:S01]  /*17640*/  IMAD.MOV.U32 R36, RZ, RZ, RZ ;  /* 0x000000ffff247224 */ /* 0x000fe200078e00ff */
[----:B------:R-:W-:Y:S01]  /*17650*/  SHF.R.S32.HI R8, RZ, 0x5, R8 ;  /* 0x00000005ff087819 */ /* 0x000fe20000011408 */
[----:B------:R-:W3:Y:S01]  /*17660*/  LDL R44, [R1+0x18] ;  /* 0x00001800012c7983 */ /* 0x000ee20000100800 */
[----:B------:R-:W-:Y:S01]  /*17670*/  LOP3.LUT R4, R4, 0x1ffffffe, RZ, 0xc0, !PT ;  /* 0x1ffffffe04047812 */ /* 0x000fe200078ec0ff */
[----:B-1----:R-:W1:Y:S02]  /*17680*/  LDC R32, c[0x0][0xbe8] ;  /* 0x0002fa00ff207b82 */ /* 0x002e640000000800 */
[----:B------:R-:W-:-:S02]  /*17690*/  IMAD R9, R8, 0x10, R6 ;  /* 0x0000001008097824 */ /* 0x000fc400078e0206 */
[----:B------:R-:W-:Y:S01]  /*176a0*/  IMAD.IADD R4, R7, 0x1, -R4 ;  /* 0x0000000107047824 */ /* 0x000fe200078e0a04 */
[----:B------:R-:W-:Y:S02]  /*176b0*/  MOV R20, R2 ;  /* 0x0000000200147202 */ /* 0x000fe40000000f00 */
[----:B0-----:R-:W-:Y:S01]  /*176c0*/  MOV R21, R5 ;  /* 0x0000000500157202 */ /* 0x001fe20000000f00 */
[----:B------:R-:W-:-:S04]  /*176d0*/  IMAD R4, R9, 0x8, R4 ;  /* 0x0000000809047824 */ /* 0x000fc800078e0204 */
[----:B------:R-:W-:-:S04]  /*176e0*/  IMAD.SHL.U32 R9, R4, 0x8, RZ ;  /* 0x0000000804097824 */ /* 0x000fc800078e00ff */
[----:B------:R-:W-:-:S03]  /*176f0*/  IMAD.WIDE R8, R9, 0x2, R20 ;  /* 0x0000000209087825 */ /* 0x000fc600078e0214 */
[C---:B------:R-:W-:Y:S01]  /*17700*/  LOP3.LUT R5, R8.reuse, 0x380, RZ, 0xc0, !PT ;  /* 0x0000038008057812 */ /* 0x040fe200078ec0ff */
[----:B------:R-:W-:Y:S01]  /*17710*/  BAR.SYNC.DEFER_BLOCKING 0x1, 0x180 ;  /* 0x0046000000007b1d */ /* 0x000fe20000010000 */
[C---:B------:R-:W-:Y:S02]  /*17720*/  IADD3 R7, P1, R8.reuse, 0x40, RZ ;  /* 0x0000004008077810 */ /* 0x040fe40007f3e0ff */
[C---:B------:R-:W-:Y:S02]  /*17730*/  IADD3 R27, P0, R8.reuse, 0x60, RZ ;  /* 0x00000060081b7810 */ /* 0x040fe40007f1e0ff */
[----:B------:R-:W-:Y:S02]  /*17740*/  SHF.R.U64 R5, R5, 0x3, RZ ;  /* 0x0000000305057819 */ /* 0x000fe400000012ff */
[----:B------:R-:W-:Y:S02]  /*17750*/  IADD3 R13, P2, R8, 0x20, RZ ;  /* 0x00000020080d7810 */ /* 0x000fe40007f5e0ff */
[----:B------:R-:W-:-:S02]  /*17760*/  LOP3.LUT R6, R7, 0x380, RZ, 0xc0, !PT ;  /* 0x0000038007067812 */ /* 0x000fc400078ec0ff */
[----:B------:R-:W-:Y:S01]  /*17770*/  LOP3.LUT R8, R5, R8, RZ, 0x3c, !PT ;  /* 0x0000000805087212 */ /* 0x000fe200078e3cff */
[--C-:B------:R-:W-:Y:S01]  /*17780*/  IMAD.X R5, RZ, RZ, R9.reuse, P0 ;  /* 0x000000ffff057224 */ /* 0x100fe200000e0609 */
[----:B------:R-:W-:Y:S02]  /*17790*/  ISETP.NE.U32.AND P0, PT, RZ, UR4, PT ;  /* 0x00000004ff007c0c */ /* 0x000fe4000bf05070 */
[----:B------:R-:W-:Y:S02]  /*177a0*/  SHF.R.U64 R6, R6, 0x3, RZ ;  /* 0x0000000306067819 */ /* 0x000fe400000012ff */
[----:B------:R-:W-:Y:S01]  /*177b0*/  ISETP.NE.AND.EX P0, PT, RZ, UR5, PT, P0 ;  /* 0x00000005ff007c0c */ /* 0x000fe2000bf05300 */
[----:B------:R-:W-:Y:S01]  /*177c0*/  ULDC.64 UR4, c[0x0][0xc08] ;  /* 0x0003020000047ab9 */ /* 0x000fe20000000a00 */
[----:B------:R-:W-:Y:S01]  /*177d0*/  LOP3.LUT R6, R6, R7, RZ, 0x3c, !PT ;  /* 0x0000000706067212 */ /* 0x000fe200078e3cff */
[----:B------:R-:W-:Y:S01]  /*177e0*/  IMAD.X R7, RZ, RZ, R9, P1 ;  /* 0x000000ffff077224 */ /* 0x000fe200008e0609 */
[----:B------:R-:W-:-:S02]  /*177f0*/  LOP3.LUT R12, R13, 0x380, RZ, 0xc0, !PT ;  /* 0x000003800d0c7812 */ /* 0x000fc400078ec0ff */
[----:B------:R-:W-:Y:S02]  /*17800*/  ISETP.NE.U32.AND P1, PT, RZ, UR4, PT ;  /* 0x00000004ff007c0c */ /* 0x000fe4000bf25070 */
[----:B------:R-:W-:Y:S02]  /*17810*/  LOP3.LUT R4, R27, 0x380, RZ, 0xc0, !PT ;  /* 0x000003801b047812 */ /* 0x000fe400078ec0ff */
[----:B------:R-:W-:Y:S02]  /*17820*/  SHF.R.U64 R12, R12, 0x3, RZ ;  /* 0x000000030c0c7819 */ /* 0x000fe400000012ff */
[----:B------:R-:W-:Y:S02]  /*17830*/  ISETP.NE.AND.EX P1, PT, RZ, UR5, PT, P1 ;  /* 0x00000005ff007c0c */ /* 0x000fe4000bf25310 */
[----:B------:R-:W-:Y:S02]  /*17840*/  SHF.R.U64 R4, R4, 0x3, RZ ;  /* 0x0000000304047819 */ /* 0x000fe400000012ff */
[----:B------:R-:W-:Y:S01]  /*17850*/  LOP3.LUT R12, R12, R13, RZ, 0x3c, !PT ;  /* 0x0000000d0c0c7212 */ /* 0x000fe200078e3cff */
[----:B------:R-:W-:Y:S01]  /*17860*/  IMAD.X R13, RZ, RZ, R9, P2 ;  /* 0x000000ffff0d7224 */ /* 0x000fe200010e0609 */
[----:B------:R-:W-:-:S02]  /*17870*/  MOV R26, R8 ;  /* 0x00000008001a7202 */ /* 0x000fc40000000f00 */
[----:B------:R-:W-:Y:S02]  /*17880*/  LOP3.LUT R4, R4, R27, RZ, 0x3c, !PT ;  /* 0x0000001b04047212 */ /* 0x000fe400078e3cff */
[----:B------:R-:W-:Y:S02]  /*17890*/  F2FP.BF16.F32.PACK_AB R8, R89, R88 ;  /* 0x000000585908723e */ /* 0x000fe400000010ff */
[----:B------:R-:W-:Y:S02]  /*178a0*/  F2FP.BF16.F32.PACK_AB R9, R91, R90 ;  /* 0x0000005a5b09723e */ /* 0x000fe400000010ff */
[----:B------:R-:W-:Y:S02]  /*178b0*/  MOV R37, R4 ;  /* 0x0000000400257202 */ /* 0x000fe40000000f00 */
[----:B------:R-:W-:Y:S01]  /*178c0*/  MOV R38, R6 ;  /* 0x0000000600267202 */ /* 0x000fe20000000f00 */
[----:B------:R0:W-:Y:S01]  /*178d0*/  STSM.16.M88.4 [R26], R8 ;  /* 0x000000081a007844 */ /* 0x0001e20000000200 */
[----:B------:R-:W-:-:S02]  /*178e0*/  MOV R39, R12 ;  /* 0x0000000c00277202 */ /* 0x000fc40000000f00 */
[----:B------:R-:W-:Y:S02]  /*178f0*/  F2FP.BF16.F32.PACK_AB R4, R97, R96 ;  /* 0x000000606104723e */ /* 0x000fe400000010ff */
[----:B------:R-:W-:Y:S02]  /*17900*/  F2FP.BF16.F32.PACK_AB R5, R99, R98 ;  /* 0x000000626305723e */ /* 0x000fe400000010ff */
[----:B------:R-:W-:Y:S02]  /*17910*/  F2FP.BF16.F32.PACK_AB R6, R101, R100 ;  /* 0x000000646506723e */ /* 0x000fe400000010ff */
[----:B------:R-:W-:Y:S02]  /*17920*/  F2FP.BF16.F32.PACK_AB R7, R103, R102 ;  /* 0x000000666707723e */ /* 0x000fe400000010ff */
[----:B------:R-:W-:Y:S02]  /*17930*/  F2FP.BF16.F32.PACK_AB R12, R113, R112 ;  /* 0x00000070710c723e */ /* 0x000fe400000010ff */
[----:B------:R-:W-:-:S02]  /*17940*/  F2FP.BF16.F32.PACK_AB R13, R115, R114 ;  /* 0x00000072730d723e */ /* 0x000fc400000010ff */
[----:B0-----:R-:W-:Y:S02]  /*17950*/  F2FP.BF16.F32.PACK_AB R8, R105, R104 ;  /* 0x000000686908723e */ /* 0x001fe400000010ff */
[----:B------:R-:W-:Y:S02]  /*17960*/  F2FP.BF16.F32.PACK_AB R9, R107, R106 ;  /* 0x0000006a6b09723e */ /* 0x000fe400000010ff */
[----:B------:R-:W-:Y:S02]  /*17970*/  F2FP.BF16.F32.PACK_AB R10, R109, R108 ;  /* 0x0000006c6d0a723e */ /* 0x000fe400000010ff */
[----:B------:R-:W-:Y:S01]  /*17980*/  F2FP.BF16.F32.PACK_AB R11, R111, R110 ;  /* 0x0000006e6f0b723e */ /* 0x000fe200000010ff */
[----:B------:R-:W-:Y:S04]  /*17990*/  STSM.16.M88.4 [R39], R4 ;  /* 0x0000000427007844 */ /* 0x000fe80000000200 */
[----:B------:R0:W-:Y:S04]  /*179a0*/  STSM.16.M88.4 [R38], R8 ;  /* 0x0000000826007844 */ /* 0x0001e80000000200 */
[----:B------:R3:W-:Y:S01]  /*179b0*/  STSM.16.M88.4 [R37], R12 ;  /* 0x0000000c25007844 */ /* 0x0007e20000000200 */
[----:B------:R-:W-:-:S02]  /*179c0*/  ULDC UR4, c[0x0][0xa88] ;  /* 0x0002a20000047ab9 */ /* 0x000fc40000000800 */
[----:B0-----:R-:W-:Y:S02]  /*179d0*/  IMAD.U32 R9, RZ, RZ, UR4 ;  /* 0x00000004ff097e24 */ /* 0x001fe4000f8e00ff */
[C---:B--2---:R-:W-:Y:S01]  /*179e0*/  IMAD.WIDE R26, R41.reuse, 0x4, R24 ;  /* 0x00000004291a7825 */ /* 0x044fe200078e0218 */
[----:B------:R-:W-:Y:S08]  /*179f0*/  BAR.SYNC.DEFER_BLOCKING 0x1, 0x180 ;  /* 0x0046000000007b1d */ /* 0x000ff00000010000 */
[----:B------:R-:W0:Y:S01]  /*17a00*/  @P1 LDC.64 R24, c[0x0][0xc08] ;  /* 0x00030200ff181b82 */ /* 0x000e220000000a00 */
[----:B------:R2:W5:Y:S01]  /*17a10*/  @P0 LDG.E R36, desc[UR38][R26.64] ;  /* 0x000000261a240981 */ /* 0x000562000c1e1900 */
[----:B0-----:R-:W-:-:S05]  /*17a20*/  @P1 IMAD.WIDE R4, R41, 0x4, R24 ;  /* 0x0000000429041825 */ /* 0x001fca00078e0218 */
[----:B------:R2:W5:Y:S01]  /*17a30*/  @P1 LDG.E R9, desc[UR38][R4.64] ;  /* 0x0000002604091981 */ /* 0x000562000c1e1900 */
[----:B-1----:R-:W-:-:S13]  /*17a40*/  ISETP.NE.AND P2, PT, R32, 0x1, PT ;  /* 0x000000012000780c */ /* 0x002fda0003f45270 */
[----:B------:R-:W0:Y:S08]  /*17a50*/  @P2 LDC R6, c[0x0][0xbec] ;  /* 0x0002fb00ff062b82 */ /* 0x000e300000000800 */
[----:B------:R-:W1:Y:S01]  /*17a60*/  @P2 LDC R11, c[0x0][0xbf0] ;  /* 0x0002fc00ff0b2b82 */ /* 0x000e620000000800 */
[----:B---3--:R-:W-:Y:S01]  /*17a70*/  IMAD.IADD R15, R40, 0x1, R44 ;  /* 0x00000001280f7824 */ /* 0x008fe200078e022c */
[----:B--2---:R-:W-:Y:S06]  /*17a80*/  @P1 BRA `(.L_x_1507) ;  /* 0x0000000000101947 */ /* 0x004fec0003800000 */
[----:B------:R-:W-:Y:S05]  /*17a90*/  @!P0 BRA `(.L_x_1507) ;  /* 0x00000000000c8947 */ /* 0x000fea0003800000 */
[----:B------:R-:W2:Y:S04]  /*17aa0*/  LDG.E R4, desc[UR38][R26.64] ;  /* 0x000000261a047981 */ /* 0x000ea8000c1e1900 */
[----:B-----5:R-:W2:Y:S02]  /*17ab0*/  LDG.E R9, desc[UR38][R26.64+0x4] ;  /* 0x000004261a097981 */ /* 0x020ea4000c1e1900 */
[----:B--2---:R-:W-:-:S07]  /*17ac0*/  IMAD.IADD R9, R9, 0x1, -R4 ;  /* 0x0000000109097824 */ /* 0x004fce00078e0a04 */
.L_x_1507:
[----:B------:R-:W2:Y:S01]  /*17ad0*/  LDL R12, [R1+0x60] ;  /* 0x00006000010c7983 */ /* 0x000ea20000100800 */
[----:B0-----:R-:W-:Y:S01]  /*17ae0*/  @P2 IMAD.HI.U32 R4, R15, R6, RZ ;  /* 0x000000060f042227 */ /* 0x001fe200078e00ff */
[----:B------:R-:W-:Y:S02]  /*17af0*/  ULDC.64 UR4, c[0x0][0xb90] ;  /* 0x0002e40000047ab9 */ /* 0x000fe40000000a00 */
[----:B------:R-:W3:Y:S01]  /*17b00*/  LDL.LU R42, [R1+0x50] ;  /* 0x00005000012a7983 */ /* 0x000ee20000300800 */
[----:B-----5:R-:W-:Y:S01]  /*17b10*/  SHF.R.S32.HI R37, RZ, 0x1f, R36 ;  /* 0x0000001fff257819 */ /* 0x020fe20000011424 */
[----:B------:R-:W-:Y:S01]  /*17b20*/  IMAD.MOV.U32 R7, RZ, RZ, R15 ;  /* 0x000000ffff077224 */ /* 0x000fe200078e000f */
[----:B-1----:R-:W-:Y:S01]  /*17b30*/  @P2 SHF.R.U32.HI R7, RZ, R11, R4 ;  /* 0x0000000bff072219 */ /* 0x002fe20000011604 */
[----:B------:R-:W0:Y:S01]  /*17b40*/  S2R R24, SR_TID.X ;  /* 0x0000000000187919 */ /* 0x000e220000002100 */
[----:B------:R-:W-:-:S03]  /*17b50*/  IMAD R43, R9, R32, RZ ;  /* 0x00000020092b7224 */ /* 0x000fc600078e02ff */
[----:B------:R-:W-:Y:S02]  /*17b60*/  IMAD.MOV R13, RZ, RZ, -R7 ;  /* 0x000000ffff0d7224 */ /* 0x000fe400078e0a07 */
[----:B0-----:R-:W-:-:S05]  /*17b70*/  VIADD R25, R24, 0xffffff80 ;  /* 0xffffff8018197836 */ /* 0x001fca0000000000 */
[----:B------:R-:W-:-:S04]  /*17b80*/  SHF.R.S32.HI R24, RZ, 0x1f, R25 ;  /* 0x0000001fff187819 */ /* 0x000fc80000011419 */
[----:B------:R-:W-:-:S04]  /*17b90*/  LEA.HI R24, R24, R25, RZ, 0x7 ;  /* 0x0000001918187211 */ /* 0x000fc800078f38ff */
[----:B------:R-:W-:-:S05]  /*17ba0*/  LOP3.LUT R24, R24, 0xffffff80, RZ, 0xc0, !PT ;  /* 0xffffff8018187812 */ /* 0x000fca00078ec0ff */
[----:B------:R-:W-:Y:S02]  /*17bb0*/  IMAD.IADD R24, R25, 0x1, -R24 ;  /* 0x0000000119187824 */ /* 0x000fe400078e0a18 */
[----:B--2---:R-:W-:Y:S01]  /*17bc0*/  IMAD.IADD R12, R12, 0x1, R44 ;  /* 0x000000010c0c7824 */ /* 0x004fe200078e022c */
[----:B---3--:R-:W-:Y:S01]  /*17bd0*/  SHF.R.S32.HI R40, RZ, 0x1f, R42 ;  /* 0x0000001fff287819 */ /* 0x008fe2000001142a */
[----:B------:R-:W-:-:S04]  /*17be0*/  IMAD.WIDE.U32 R4, R42, UR4, R36 ;  /* 0x000000042a047c25 */ /* 0x000fc8000f8e0024 */
[----:B------:R-:W-:-:S04]  /*17bf0*/  IMAD R6, R40, UR4, RZ ;  /* 0x0000000428067c24 */ /* 0x000fc8000f8e02ff */
[----:B------:R-:W-:Y:S01]  /*17c00*/  IMAD R11, R42, UR5, R6 ;  /* 0x000000052a0b7c24 */ /* 0x000fe2000f8e0206 */
[----:B------:R-:W-:Y:S01]  /*17c10*/  SHF.R.S32.HI R6, RZ, 0x1f, R41 ;  /* 0x0000001fff067819 */ /* 0x000fe20000011429 */
[----:B------:R-:W-:Y:S01]  /*17c20*/  ULDC.64 UR4, c[0x0][0xb98] ;  /* 0x0002e60000047ab9 */ /* 0x000fe20000000a00 */
[----:B------:R-:W-:Y:S01]  /*17c30*/  SEL R41, R41, RZ, !P0 ;  /* 0x000000ff29297207 */ /* 0x000fe20004000000 */
[----:B------:R-:W-:Y:S01]  /*17c40*/  IMAD.IADD R5, R5, 0x1, R11 ;  /* 0x0000000105057824 */ /* 0x000fe200078e020b */
[----:B------:R-:W-:Y:S01]  /*17c50*/  SEL R38, R6, RZ, !P0 ;  /* 0x000000ff06267207 */ /* 0x000fe20004000000 */
[----:B------:R-:W-:Y:S01]  /*17c60*/  IMAD R11, R32, R13, R15 ;  /* 0x0000000d200b7224 */ /* 0x000fe200078e020f */
[----:B------:R-:W-:Y:S01]  /*17c70*/  SHF.R.S32.HI R13, RZ, 0x1f, R7 ;  /* 0x0000001fff0d7819 */ /* 0x000fe20000011407 */
[----:B------:R-:W-:-:S03]  /*17c80*/  IMAD.WIDE.U32 R4, R41, UR4, R4 ;  /* 0x0000000429047c25 */ /* 0x000fc6000f8e0004 */
[----:B------:R-:W-:Y:S01]  /*17c90*/  SHF.R.S32.HI R6, RZ, 0x1f, R11 ;  /* 0x0000001fff067819 */ /* 0x000fe2000001140b */
[----:B------:R-:W-:Y:S01]  /*17ca0*/  IMAD R8, R38, UR4, RZ ;  /* 0x0000000426087c24 */ /* 0x000fe2000f8e02ff */
[----:B------:R-:W-:-:S03]  /*17cb0*/  IADD3 R4, P0, R7, R4, RZ ;  /* 0x0000000407047210 */ /* 0x000fc60007f1e0ff */
[----:B------:R-:W-:Y:S01]  /*17cc0*/  IMAD R8, R41, UR5, R8 ;  /* 0x0000000529087c24 */ /* 0x000fe2000f8e0208 */
[----:B------:R-:W-:Y:S02]  /*17cd0*/  ULDC.64 UR4, c[0x0][0xb88] ;  /* 0x0002e20000047ab9 */ /* 0x000fe40000000a00 */
[----:B------:R-:W-:Y:S02]  /*17ce0*/  IMAD R6, R6, UR4, RZ ;  /* 0x0000000406067c24 */ /* 0x000fe4000f8e02ff */
[----:B------:R-:W-:Y:S01]  /*17cf0*/  IADD3.X R5, R13, R5, R8, P0, !PT ;  /* 0x000000050d057210 */ /* 0x000fe200007fe408 */
[----:B------:R-:W-:Y:S02]  /*17d00*/  VIADD R8, R12, 0x8 ;  /* 0x000000080c087836 */ /* 0x000fe40000000000 */
[C---:B------:R-:W-:Y:S02]  /*17d10*/  IMAD R7, R11.reuse, UR5, R6 ;  /* 0x000000050b077c24 */ /* 0x040fe4000f8e0206 */
[----:B------:R-:W-:Y:S01]  /*17d20*/  IMAD.WIDE.U32 R4, R11, UR4, R4 ;  /* 0x000000040b047c25 */ /* 0x000fe2000f8e0004 */
[----:B------:R-:W-:-:S03]  /*17d30*/  ULDC.64 UR4, c[0x0][0xb50] ;  /* 0x0002d40000047ab9 */ /* 0x000fc60000000a00 */
[----:B------:R-:W-:Y:S01]  /*17d40*/  IMAD.IADD R5, R5, 0x1, R7 ;  /* 0x0000000105057824 */ /* 0x000fe200078e0207 */
[----:B------:R-:W-:Y:S01]  /*17d50*/  LEA R10, P0, R4, UR4, 0x2 ;  /* 0x00000004040a7c11 */ /* 0x000fe2000f8010ff */
[----:B------:R-:W-:-:S03]  /*17d60*/  IMAD R11, R30, 0x40, R29 ;  /* 0x000000401e0b7824 */ /* 0x000fc600078e021d */
[----:B------:R-:W-:Y:S01]  /*17d70*/  LEA.HI.X R14, R4, UR5, R5, 0x2, P0 ;  /* 0x00000005040e7c11 */ /* 0x000fe200080f1405 */
[----:B------:R-:W-:Y:S01]  /*17d80*/  SHFL.IDX PT, R6, R10, 0x1, 0x1c1f ;  /* 0x003c1f000a067f89 */ /* 0x000fe200000e0000 */
[----:B------:R-:W-:Y:S01]  /*17d90*/  IMAD.WIDE R20, R11, 0x2, R20 ;  /* 0x000000020b147825 */ /* 0x000fe200078e0214 */
[----:B------:R-:W-:Y:S01]  /*17da0*/  LOP3.LUT P0, RZ, R24, 0x3, RZ, 0xc0, !PT ;  /* 0x0000000318ff7812 */ /* 0x000fe2000780c0ff */
[----:B------:R-:W-:Y:S01]  /*17db0*/  ULDC.64 UR4, c[0x0][0xaa0] ;  /* 0x0002a80000047ab9 */ /* 0x000fe20000000a00 */
[----:B------:R-:W-:Y:S01]  /*17dc0*/  SHFL.IDX PT, R4, R10, RZ, 0x1c1f ;  /* 0x001c1fff0a047589 */ /* 0x000fe200000e0000 */
[----:B------:R-:W-:-:S03]  /*17dd0*/  IADD3 R13, P3, R20, 0x1800, RZ ;  /* 0x00001800140d7810 */ /* 0x000fc60007f7e0ff */
[----:B------:R-:W0:Y:S01]  /*17de0*/  SHFL.IDX PT, R5, R14, RZ, 0x1c1f ;  /* 0x001c1fff0e057589 */ /* 0x000e2200000e0000 */
[----:B------:R-:W-:Y:S02]  /*17df0*/  IADD3 R25, P4, R20, 0x3000, RZ ;  /* 0x0000300014197810 */ /* 0x000fe40007f9e0ff */
[-C--:B------:R-:W-:Y:S01]  /*17e00*/  ISETP.GE.OR P1, PT, R12, R43.reuse, P0 ;  /* 0x0000002b0c00720c */ /* 0x080fe20000726670 */
[----:B------:R-:W1:Y:S01]  /*17e10*/  SHFL.IDX PT, R7, R14, 0x1, 0x1c1f ;  /* 0x003c1f000e077f89 */ /* 0x000e6200000e0000 */
[----:B------:R-:W-:Y:S02]  /*17e20*/  LOP3.LUT R9, R20, 0x380, RZ, 0xc0, !PT ;  /* 0x0000038014097812 */ /* 0x000fe400078ec0ff */
[----:B------:R-:W-:Y:S02]  /*17e30*/  LOP3.LUT R12, R13, 0x380, RZ, 0xc0, !PT ;  /* 0x000003800d0c7812 */ /* 0x000fe400078ec0ff */
[----:B------:R-:W-:Y:S02]  /*17e40*/  ISETP.GE.OR P0, PT, R8, R43, P0 ;  /* 0x0000002b0800720c */ /* 0x000fe40000706670 */
[----:B------:R-:W-:-:S02]  /*17e50*/  LOP3.LUT R24, R25, 0x380, RZ, 0xc0, !PT ;  /* 0x0000038019187812 */ /* 0x000fc400078ec0ff */
[----:B------:R-:W-:Y:S02]  /*17e60*/  SHF.R.U64 R9, R9, 0x3, RZ ;  /* 0x0000000309097819 */ /* 0x000fe400000012ff */
[----:B------:R-:W-:Y:S02]  /*17e70*/  SHF.R.U64 R12, R12, 0x3, RZ ;  /* 0x000000030c0c7819 */ /* 0x000fe400000012ff */
[----:B------:R-:W-:Y:S02]  /*17e80*/  SHF.R.U64 R24, R24, 0x3, RZ ;  /* 0x0000000318187819 */ /* 0x000fe400000012ff */
[----:B------:R-:W-:Y:S01]  /*17e90*/  LOP3.LUT R8, R9, R20, RZ, 0x3c, !PT ;  /* 0x0000001409087212 */ /* 0x000fe200078e3cff */
[--C-:B------:R-:W-:Y:S01]  /*17ea0*/  IMAD.MOV.U32 R9, RZ, RZ, R21.reuse ;  /* 0x000000ffff097224 */ /* 0x100fe200078e0015 */
[----:B------:R-:W-:Y:S01]  /*17eb0*/  LOP3.LUT R12, R12, R13, RZ, 0x3c, !PT ;  /* 0x0000000d0c0c7212 */ /* 0x000fe200078e3cff */
[--C-:B------:R-:W-:Y:S01]  /*17ec0*/  IMAD.X R13, RZ, RZ, R21.reuse, P3 ;  /* 0x000000ffff0d7224 */ /* 0x100fe200018e0615 */
[----:B------:R-:W-:Y:S01]  /*17ed0*/  LOP3.LUT R24, R24, R25, RZ, 0x3c, !PT ;  /* 0x0000001918187212 */ /* 0x000fe200078e3cff */
[----:B------:R-:W-:Y:S01]  /*17ee0*/  IMAD.X R25, RZ, RZ, R21, P4 ;  /* 0x000000ffff197224 */ /* 0x000fe200020e0615 */
[----:B0-----:R0:W-:Y:S04]  /*17ef0*/  @!P1 ST.E desc[UR38][R4.64], R31 ;  /* 0x0000001f04009985 */ /* 0x0011e8000c101926 */
[----:B-1----:R1:W-:Y:S04]  /*17f00*/  @!P0 ST.E desc[UR38][R6.64], R0 ;  /* 0x0000000006008985 */ /* 0x0023e8000c101926 */
[----:B------:R-:W2:Y:S04]  /*17f10*/  LD.E.128 R8, desc[UR38][R8.64] ;  /* 0x0000002608087980 */ /* 0x000ea8000c101d00 */
[----:B------:R-:W3:Y:S04]  /*17f20*/  LD.E.128 R12, desc[UR38][R12.64] ;  /* 0x000000260c0c7980 */ /* 0x000ee8000c101d00 */
[----:B------:R-:W4:Y:S01]  /*17f30*/  LD.E.128 R24, desc[UR38][R24.64] ;  /* 0x0000002618187980 */ /* 0x000f22000c101d00 */
[----:B------:R-:W-:-:S04]  /*17f40*/  IADD3 R39, P0, R20, 0x4800, RZ ;  /* 0x0000480014277810 */ /* 0x000fc80007f1e0ff */
[----:B------:R-:W-:Y:S01]  /*17f50*/  LOP3.LUT R20, R39, 0x380, RZ, 0xc0, !PT ;  /* 0x0000038027147812 */ /* 0x000fe200078ec0ff */
[----:B0-----:R-:W-:-:S03]  /*17f60*/  IMAD.X R5, RZ, RZ, R21, P0 ;  /* 0x000000ffff057224 */ /* 0x001fc600000e0615 */
[----:B------:R-:W-:-:S04]  /*17f70*/  SHF.R.U64 R4, R20, 0x3, RZ ;  /* 0x0000000314047819 */ /* 0x000fc800000012ff */
[----:B------:R-:W-:Y:S02]  /*17f80*/  LOP3.LUT R4, R4, R39, RZ, 0x3c, !PT ;  /* 0x0000002704047212 */ /* 0x000fe400078e3cff */
[----:B------:R-:W0:Y:S01]  /*17f90*/  @P2 LDC R39, c[0x0][0xbec] ;  /* 0x0002fb00ff272b82 */ /* 0x000e220000000800 */
[----:B------:R-:W-:Y:S02]  /*17fa0*/  IMAD R21, R37, UR4, RZ ;  /* 0x0000000425157c24 */ /* 0x000fe4000f8e02ff */
[----:B------:R-:W-:Y:S01]  /*17fb0*/  IMAD R3, R3, 0x30, R30 ;  /* 0x0000003003037824 */ /* 0x000fe200078e021e */
[----:B-1----:R-:W5:Y:S01]  /*17fc0*/  LD.E.128 R4, desc[UR38][R4.64] ;  /* 0x0000002604047980 */ /* 0x002f62000c101d00 */
[C---:B------:R-:W-:Y:S02]  /*17fd0*/  IMAD R31, R36.reuse, UR5, R21 ;  /* 0x00000005241f7c24 */ /* 0x040fe4000f8e0215 */
[----:B------:R-:W-:Y:S01]  /*17fe0*/  IMAD.WIDE.U32 R20, R36, UR4, RZ ;  /* 0x0000000424147c25 */ /* 0x000fe2000f8e00ff */
[----:B------:R-:W1:Y:S01]  /*17ff0*/  @P2 LDC R37, c[0x0][0xbf0] ;  /* 0x0002fc00ff252b82 */ /* 0x000e620000000800 */
[----:B------:R-:W-:Y:S01]  /*18000*/  ULDC.64 UR4, c[0x0][0xae8] ;  /* 0x0002ba0000047ab9 */ /* 0x000fe20000000a00 */
[----:B------:R-:W-:Y:S01]  /*18010*/  @!PT LDS RZ, [RZ] ;  /* 0x00000000fffff984 */ /* 0x000fe20000000800 */
[----:B------:R-:W-:Y:S01]  /*18020*/  @!PT LDS RZ, [RZ] ;  /* 0x00000000fffff984 */ /* 0x000fe20000000800 */
[----:B------:R-:W-:Y:S01]  /*18030*/  @!PT LDS RZ, [RZ] ;  /* 0x00000000fffff984 */ /* 0x000fe20000000800 */
[----:B------:R-:W-:Y:S01]  /*18040*/  @!PT LDS RZ, [RZ] ;  /* 0x00000000fffff984 */ /* 0x000fe20000000800 */
[----:B------:R0:W-:Y:S06]  /*18050*/  MEMBAR.ALL.CTA ;  /* 0x0000000000007992 */ /* 0x0001ec0000008000 */
[----:B0-----:R-:W0:Y:S01]  /*18060*/  FENCE.VIEW.ASYNC.S ;  /* 0x00000000000073c6 */ /* 0x001e220000000000 */
[----:B------:R-:W-:-:S02]  /*18070*/  IMAD.IADD R21, R21, 0x1, R31 ;  /* 0x0000000115157824 */ /* 0x000fc400078e021f */
[----:B------:R-:W-:Y:S02]  /*18080*/  IMAD R0, R40, UR4, RZ ;  /* 0x0000000428007c24 */ /* 0x000fe4000f8e02ff */
[----:B------:R-:W-:Y:S02]  /*18090*/  IMAD.IADD R36, R44, 0x1, R3 ;  /* 0x000000012c247824 */ /* 0x000fe400078e0203 */
[C---:B------:R-:W-:Y:S02]  /*180a0*/  IMAD R3, R42.reuse, UR5, R0 ;  /* 0x000000052a037c24 */ /* 0x040fe4000f8e0200 */
[----:B------:R-:W-:Y:S01]  /*180b0*/  IMAD.WIDE.U32 R20, R42, UR4, R20 ;  /* 0x000000042a147c25 */ /* 0x000fe2000f8e0014 */
[----:B------:R-:W-:-:S03]  /*180c0*/  ULDC.64 UR4, c[0x0][0xaf0] ;  /* 0x0002bc0000047ab9 */ /* 0x000fc60000000a00 */
[----:B------:R-:W-:Y:S02]  /*180d0*/  IMAD.IADD R21, R21, 0x1, R3 ;  /* 0x0000000115157824 */ /* 0x000fe400078e0203 */
[----:B------:R-:W-:-:S04]  /*180e0*/  @P2 IMAD.HI.U32 R0, R36, R39, RZ ;  /* 0x0000002724002227 */ /* 0x000fc800078e00ff */
[----:B------:R-:W-:Y:S02]  /*180f0*/  IMAD.MOV.U32 R3, RZ, RZ, R36 ;  /* 0x000000ffff037224 */ /* 0x000fe400078e0024 */
[----:B------:R-:W-:Y:S01]  /*18100*/  IMAD R31, R38, UR4, RZ ;  /* 0x00000004261f7c24 */ /* 0x000fe2000f8e02ff */
[----:B-1----:R-:W-:Y:S01]  /*18110*/  @P2 SHF.R.U32.HI R3, RZ, R37, R0 ;  /* 0x00000025ff032219 */ /* 0x002fe20000011600 */
[----:B------:R-:W-:-:S03]  /*18120*/  IMAD.WIDE.U32 R20, R41, UR4, R20 ;  /* 0x0000000429147c25 */ /* 0x000fc6000f8e0014 */
[----:B------:R-:W-:Y:S01]  /*18130*/  SHF.R.S32.HI R0, RZ, 0x1f, R3 ;  /* 0x0000001fff007819 */ /* 0x000fe20000011403 */
        /* <DEDUP_REMOVED lines=10> */
[----:B------:R-:W-:Y:S02]  /*181e0*/  IMAD.IADD R21, R21, 0x1, R37 ;  /* 0x0000000115157824 */ /* 0x000fe400078e0225 */
[----:B------:R-:W-:Y:S02]  /*181f0*/  IMAD R0, R0, UR4, RZ ;  /* 0x0000000400007c24 */ /* 0x000fe4000f8e02ff */
[----:B------:R-:W-:-:S04]  /*18200*/  IMAD.WIDE.U32 R20, R31, UR4, R20 ;  /* 0x000000041f147c25 */ /* 0x000fc8000f8e0014 */
[----:B------:R-:W-:Y:S01]  /*18210*/  IMAD R3, R31, UR5, R0 ;  /* 0x000000051f037c24 */ /* 0x000fe2000f8e0200 */
[----:B------:R-:W-:Y:S01]  /*18220*/  ULDC.64 UR4, c[0x0][0xa80] ;  /* 0x0002a00000047ab9 */ /* 0x000fe20000000a00 */
[----:B------:R-:W-:Y:S01]  /*18230*/  IMAD.IADD R40, R30, 0x1, R44 ;  /* 0x000000011e287824 */ /* 0x000fe200078e022c */
[----:B------:R-:W-:Y:S01]  /*18240*/  LEA R32, P0, R20, UR4, 0x1 ;  /* 0x0000000414207c11 */ /* 0x000fe2000f8008ff */
[----:B------:R-:W-:Y:S01]  /*18250*/  IMAD.IADD R3, R21, 0x1, R3 ;  /* 0x0000000115037824 */ /* 0x000fe200078e0203 */
[----:B------:R-:W-:Y:S01]  /*18260*/  ULDC UR4, c[0x0][0xac8] ;  /* 0x0002b20000047ab9 */ /* 0x000fe20000000800 */
[----:B------:R-:W-:Y:S02]  /*18270*/  VIADD R0, R40, 0x30 ;  /* 0x0000003028007836 */ /* 0x000fe40000000000 */
[----:B0-----:R-:W0:Y:S01]  /*18280*/  SHFL.IDX PT, R36, R32, 0x1, 0x181f ;  /* 0x00381f0020247f89 */ /* 0x001e2200000e0000 */
[----:B------:R-:W-:Y:S01]  /*18290*/  LEA.HI.X R38, R20, UR5, R3, 0x1, P0 ;  /* 0x0000000514267c11 */ /* 0x000fe200080f0c03 */
[C---:B------:R-:W-:Y:S01]  /*182a0*/  VIADD R3, R40.reuse, 0x60 ;  /* 0x0000006028037836 */ /* 0x040fe20000000000 */
[----:B------:R-:W-:Y:S01]  /*182b0*/  ISETP.GE.AND P0, PT, R29, UR4, PT ;  /* 0x000000041d007c0c */ /* 0x000fe2000bf06270 */
[----:B------:R-:W1:Y:S03]  /*182c0*/  SHFL.IDX PT, R20, R32, RZ, 0x181f ;  /* 0x00181fff20147589 */ /* 0x000e6600000e0000 */
[-C--:B------:R-:W-:Y:S01]  /*182d0*/  ISETP.GE.OR P3, PT, R40, R43.reuse, P0 ;  /* 0x0000002b2800720c */ /* 0x080fe20000766670 */
[----:B------:R-:W1:Y:S01]  /*182e0*/  SHFL.IDX PT, R21, R38, RZ, 0x181f ;  /* 0x00181fff26157589 */ /* 0x000e6200000e0000 */
[-C--:B------:R-:W-:Y:S01]  /*182f0*/  ISETP.GE.OR P2, PT, R0, R43.reuse, P0 ;  /* 0x0000002b0000720c */ /* 0x080fe20000746670 */
[----:B------:R-:W-:Y:S01]  /*18300*/  VIADD R0, R2, 0x16820 ;  /* 0x0001682002007836 */ /* 0x000fe20000000000 */
[----:B------:R-:W-:Y:S01]  /*18310*/  ISETP.GE.OR P1, PT, R3, R43, P0 ;  /* 0x0000002b0300720c */ /* 0x000fe20000726670 */
[----:B------:R-:W1:Y:S03]  /*18320*/  SHFL.IDX PT, R42, R32, 0x2, 0x181f ;  /* 0x00581f00202a7f89 */ /* 0x000e6600000e0000 */
[----:B------:R-:W-:Y:S01]  /*18330*/  PRMT R0, RZ, 0x654, R0 ;  /* 0x00000654ff007816 */ /* 0x000fe20000000000 */
[----:B------:R-:W1:Y:S03]  /*18340*/  SHFL.IDX PT, R31, R38, 0x1, 0x181f ;  /* 0x00381f00261f7f89 */ /* 0x000e6600000e0000 */
[----:B------:R1:W-:Y:S01]  /*18350*/  SYNCS.ARRIVE.TRANS64.RED.A1T0 RZ, [R0+URZ], RZ ;  /* 0x000000ff00ff79a7 */ /* 0x0003e2000810043f */
[----:B------:R-:W1:Y:S02]  /*18360*/  SHFL.IDX PT, R37, R38, 0x2, 0x181f ;  /* 0x00581f0026257f89 */ /* 0x000e6400000e0000 */
[----:B0-----:R-:W-:-:S02]  /*18370*/  @!P2 LEA R30, P4, R29, R36, 0x1 ;  /* 0x000000241d1ea211 */ /* 0x001fc400078808ff */
[----:B------:R-:W0:Y:S01]  /*18380*/  SHFL.IDX PT, R32, R32, 0x3, 0x181f ;  /* 0x00781f0020207f89 */ /* 0x000e2200000e0000 */
[----:B-1----:R-:W-:Y:S01]  /*18390*/  VIADD R0, R40, 0x90 ;  /* 0x0000009028007836 */ /* 0x002fe20000000000 */
[C---:B------:R-:W-:Y:S02]  /*183a0*/  @!P3 LEA R20, P5, R29.reuse, R20, 0x1 ;  /* 0x000000141d14b211 */ /* 0x040fe400078a08ff */
[----:B------:R-:W1:Y:S02]  /*183b0*/  SHFL.IDX PT, R38, R38, 0x3, 0x181f ;  /* 0x00781f0026267f89 */ /* 0x000e6400000e0000 */
[C---:B------:R-:W-:Y:S02]  /*183c0*/  @!P3 LEA.HI.X R21, R29.reuse, R21, R28, 0x1, P5 ;  /* 0x000000151d15b211 */ /* 0x040fe400028f0c1c */
[----:B------:R-:W-:Y:S02]  /*183d0*/  ISETP.GE.OR P0, PT, R0, R43, P0 ;  /* 0x0000002b0000720c */ /* 0x000fe40000706670 */
[----:B------:R-:W-:-:S02]  /*183e0*/  @!P1 LEA R36, P5, R29, R42, 0x1 ;  /* 0x0000002a1d249211 */ /* 0x000fc400078a08ff */
[C-C-:B------:R-:W-:Y:S02]  /*183f0*/  @!P2 LEA.HI.X R31, R29.reuse, R31, R28.reuse, 0x1, P4 ;  /* 0x0000001f1d1fa211 */ /* 0x140fe400020f0c1c */
[----:B------:R-:W-:Y:S01]  /*18400*/  @!P1 LEA.HI.X R37, R29, R37, R28, 0x1, P5 ;  /* 0x000000251d259211 */ /* 0x000fe200028f0c1c */
        /* <DEDUP_REMOVED lines=8> */
.L_x_1506:
[----:B------:R-:W2:Y:S01]  /*18490*/  LDL R10, [R1+0x54] ;  /* 0x00005400010a7983 */ /* 0x000ea20000100800 */
[----:B------:R-:W-:Y:S01]  /*184a0*/  ULDC.64 UR4, c[0x0][0xc00] ;  /* 0x0003000000047ab9 */ /* 0x000fe20000000a00 */
[----:B------:R-:W2:Y:S01]  /*184b0*/  LDC.64 R4, c[0x0][0xc00] ;  /* 0x00030000ff047b82 */ /* 0x000ea20000000a00 */
[----:B------:R-:W-:Y:S01]  /*184c0*/  ISETP.NE.U32.AND P0, PT, RZ, UR4, PT ;  /* 0x00000004ff007c0c */ /* 0x000fe2000bf05070 */
[----:B------:R-:W-:-:S03]  /*184d0*/  IMAD.MOV.U32 R0, RZ, RZ, RZ ;  /* 0x000000ffff007224 */ /* 0x000fc600078e00ff */
[----:B------:R-:W-:Y:S01]  /*184e0*/  ISETP.NE.AND.EX P0, PT, RZ, UR5, PT, P0 ;  /* 0x00000005ff007c0c */ /* 0x000fe2000bf05300 */
[----:B------:R-:W-:Y:S02]  /*184f0*/  ULDC.64 UR4, c[0x0][0xc08] ;  /* 0x0003020000047ab9 */ /* 0x000fe40000000a00 */
[----:B------:R-:W-:Y:S01]  /*18500*/  ISETP.NE.U32.AND P1, PT, RZ, UR4, PT ;  /* 0x00000004ff007c0c */ /* 0x000fe2000bf25070 */
[----:B------:R-:W0:Y:S03]  /*18510*/  LDC R27, c[0x0][0xbe8] ;  /* 0x0002fa00ff1b7b82 */ /* 0x000e260000000800 */
[----:B------:R-:W-:-:S13]  /*18520*/  ISETP.NE.AND.EX P1, PT, RZ, UR5, PT, P1 ;  /* 0x00000005ff007c0c */ /* 0x000fda000bf25310 */
[----:B------:R-:W3:Y:S01]  /*18530*/  @P1 LDC.64 R6, c[0x0][0xc08] ;  /* 0x00030200ff061b82 */ /* 0x000ee20000000a00 */
[----:B------:R-:W-:Y:S02]  /*18540*/  ULDC UR4, c[0x0][0xa88] ;  /* 0x0002a20000047ab9 */ /* 0x000fe40000000800 */
[----:B------:R-:W-:Y:S02]  /*18550*/  IMAD.U32 R8, RZ, RZ, UR4 ;  /* 0x00000004ff087e24 */ /* 0x000fe4000f8e00ff */
[----:B--2---:R-:W-:-:S04]  /*18560*/  IMAD.WIDE R4, R10, 0x4, R4 ;  /* 0x000000040a047825 */ /* 0x004fc800078e0204 */
[----:B---3--:R-:W-:Y:S01]  /*18570*/  @P1 IMAD.WIDE R6, R10, 0x4, R6 ;  /* 0x000000040a061825 */ /* 0x008fe200078e0206 */
[----:B------:R2:W5:Y:S04]  /*18580*/  @P0 LDG.E R0, desc[UR38][R4.64] ;  /* 0x0000002604000981 */ /* 0x000568000c1e1900 */
[----:B------:R2:W5:Y:S01]  /*18590*/  @P1 LDG.E R8, desc[UR38][R6.64] ;  /* 0x0000002606081981 */ /* 0x000562000c1e1900 */
[----:B0-----:R-:W-:Y:S02]  /*185a0*/  ISETP.NE.AND P2, PT, R27, 0x1, PT ;  /* 0x000000011b00780c */ /* 0x001fe40003f45270 */
[----:B------:R-:W-:Y:S02]  /*185b0*/  ISETP.GE.AND P3, PT, R44, 0xc0, PT ;  /* 0x000000c02c00780c */ /* 0x000fe40003f66270 */
[----:B------:R-:W-:-:S09]  /*185c0*/  SHF.R.S32.HI R9, RZ, 0x1f, R10 ;  /* 0x0000001fff097819 */ /* 0x000fd2000001140a */
[----:B------:R-:W0:Y:S01]  /*185d0*/  @P2 LDC R31, c[0x0][0xbec] ;  /* 0x0002fb00ff1f2b82 */ /* 0x000e220000000800 */
[----:B--2---:R-:W-:Y:S05]  /*185e0*/  @P1 BRA `(.L_x_1509) ;  /* 0x0000000000101947 */ /* 0x004fea0003800000 */
[----:B------:R-:W-:Y:S05]  /*185f0*/  @!P0 BRA `(.L_x_1509) ;  /* 0x00000000000c8947 */ /* 0x000fea0003800000 */
[----:B------:R-:W2:Y:S04]  /*18600*/  LDG.E R7, desc[UR38][R4.64] ;  /* 0x0000002604077981 */ /* 0x000ea8000c1e1900 */
[----:B-----5:R-:W2:Y:S02]  /*18610*/  LDG.E R8, desc[UR38][R4.64+0x4] ;  /* 0x0000042604087981 */ /* 0x020ea4000c1e1900 */
[----:B--2---:R-:W-:-:S07]  /*18620*/  IMAD.IADD R8, R8, 0x1, -R7 ;  /* 0x0000000108087824 */ /* 0x004fce00078e0a07 */
.L_x_1509:
        /* <DEDUP_REMOVED lines=10> */
[----:B---3--:R-:W-:Y:S01]  /*186d0*/  IMAD R4, R8, R11, RZ ;  /* 0x0000000b08047224 */ /* 0x008fe200078e02ff */
[----:B--2---:R-:W-:-:S04]  /*186e0*/  IADD3 R10, R26, -0x80, R5 ;  /* 0xffffff801a0a7810 */ /* 0x004fc80007ffe005 */
        /* <DEDUP_REMOVED lines=9> */
[----:B------:R-:W2:Y:S01]  /*18780*/  @P0 LDC R21, c[0x0][0xbec] ;  /* 0x0002fb00ff150b82 */ /* 0x000ea20000000800 */
[----:B------:R-:W-:Y:S01]  /*18790*/  IMAD R9, R20, UR5, R9 ;  /* 0x0000000514097c24 */ /* 0x000fe2000f8e0209 */
[----:B------:R-:W-:-:S03]  /*187a0*/  ULDC.64 UR4, c[0x0][0xb98] ;  /* 0x0002e60000047ab9 */ /* 0x000fc60000000a00 */
[----:B------:R-:W-:-:S03]  /*187b0*/  IMAD.IADD R5, R5, 0x1, R9 ;  /* 0x0000000105057824 */ /* 0x000fc600078e0209 */
[----:B------:R-:W3:Y:S01]  /*187c0*/  @P0 LDC R25, c[0x0][0xbf0] ;  /* 0x0002fc00ff190b82 */ /* 0x000ee20000000800 */
[----:B------:R-:W-:-:S04]  /*187d0*/  IMAD.WIDE.U32 R4, R15, UR4, R4 ;  /* 0x000000040f047c25 */ /* 0x000fc8000f8e0004 */
[----:B--2---:R-:W-:-:S05]  /*187e0*/  @P0 IMAD.HI.U32 R6, R10, R21, RZ ;  /* 0x000000150a060227 */ /* 0x004fca00078e00ff */
[----:B---3--:R-:W-:Y:S01]  /*187f0*/  @P0 SHF.R.U32.HI R7, RZ, R25, R6 ;  /* 0x00000019ff070219 */ /* 0x008fe20000011606 */
        /* <DEDUP_REMOVED lines=15> */
[----:B------:R-:W-:Y:S01]  /*188f0*/  LEA.HI.X R7, R4, UR5, R5, 0x2, P0 ;  /* 0x0000000504077c11 */ /* 0x000fe200080f1405 */
[----:B------:R-:W-:-:S05]  /*18900*/  IMAD.MOV.U32 R5, RZ, RZ, -0x800000 ;  /* 0xff800000ff057424 */ /* 0x000fca00078e00ff */
[----:B------:R2:W-:Y:S02]  /*18910*/  STG.E desc[UR38][R6.64], R5 ;  /* 0x0000000506007986 */ /* 0x0005e4000c101926 */
.L_x_1511:
[----:B------:R-:W-:Y:S05]  /*18920*/  BSYNC B1 ;  /* 0x0000000000017941 */ /* 0x000fea0003800000 */
.L_x_1510:
[----:B------:R-:W3:Y:S01]  /*18930*/  @P2 LDC R9, c[0x0][0xbf0] ;  /* 0x0002fc00ff092b82 */ /* 0x000ee20000000800 */
[----:B------:R-:W-:Y:S01]  /*18940*/  ULDC.64 UR4, c[0x0][0xaa0] ;  /* 0x0002a80000047ab9 */ /* 0x000fe20000000a00 */
[----:B------:R-:W-:Y:S01]  /*18950*/  IMAD R3, R3, 0x30, R30 ;  /* 0x0000003003037824 */ /* 0x000fe200078e021e */
[----:B------:R-:W-:Y:S01]  /*18960*/  ULDC.64 UR6, c[0x0][0xa80] ;  /* 0x0002a00000067ab9 */ /* 0x000fe20000000a00 */
[----:B--2---:R-:W-:Y:S02]  /*18970*/  IMAD R5, R13, UR4, RZ ;  /* 0x000000040d057c24 */ /* 0x004fe4000f8e02ff */
[----:B------:R-:W-:Y:S02]  /*18980*/  IMAD.IADD R10, R26, 0x1, R3 ;  /* 0x000000011a0a7824 */ /* 0x000fe400078e0203 */
        /* <DEDUP_REMOVED lines=8> */
[----:B---3--:R-:W-:Y:S01]  /*18a10*/  @P2 SHF.R.U32.HI R3, RZ, R9, R0 ;  /* 0x00000009ff032219 */ /* 0x008fe20000011600 */
        /* <DEDUP_REMOVED lines=29> */
[----:B------:R-:W-:Y:S01]  /*18bf0*/  IMAD.IADD R24, R30, 0x1, R26 ;  /* 0x000000011e187824 */ /* 0x000fe200078e021a */
[----:B------:R-:W2:Y:S03]  /*18c00*/  SHFL.IDX PT, R0, R20, RZ, 0x181f ;  /* 0x00181fff14007589 */ /* 0x000ea600000e0000 */
[C---:B------:R-:W-:Y:S01]  /*18c10*/  VIADD R8, R24.reuse, 0x30 ;  /* 0x0000003018087836 */ /* 0x040fe20000000000 */
[----:B------:R-:W3:Y:S01]  /*18c20*/  SHFL.IDX PT, R5, R7, 0x1, 0x181f ;  /* 0x00381f0007057f89 */ /* 0x000ee200000e0000 */
[C---:B------:R-:W-:Y:S01]  /*18c30*/  ISETP.GE.OR P2, PT, R24.reuse, R21, P0 ;  /* 0x000000151800720c */ /* 0x040fe20000746670 */
[----:B------:R-:W-:-:S02]  /*18c40*/  VIADD R10, R24, 0x60 ;  /* 0x00000060180a7836 */ /* 0x000fc40000000000 */
[----:B------:R-:W4:Y:S01]  /*18c50*/  SHFL.IDX PT, R14, R7, 0x2, 0x181f ;  /* 0x00581f00070e7f89 */ /* 0x000f2200000e0000 */
[-C--:B------:R-:W-:Y:S02]  /*18c60*/  ISETP.GE.OR P3, PT, R8, R21.reuse, P0 ;  /* 0x000000150800720c */ /* 0x080fe40000766670 */
[----:B------:R-:W-:Y:S01]  /*18c70*/  ISETP.GE.OR P4, PT, R10, R21, P0 ;  /* 0x000000150a00720c */ /* 0x000fe20000786670 */
[----:B------:R-:W5:Y:S04]  /*18c80*/  SHFL.IDX PT, R4, R20, 0x1, 0x181f ;  /* 0x00381f0014047f89 */ /* 0x000f6800000e0000 */
[----:B------:R-:W1:Y:S02]  /*18c90*/  SHFL.IDX PT, R6, R20, 0x2, 0x181f ;  /* 0x00581f0014067f89 */ /* 0x000e6400000e0000 */
[----:B0-----:R-:W-:-:S04]  /*18ca0*/  @!P2 LEA R10, P5, R29, R3, 0x1 ;  /* 0x000000031d0aa211 */ /* 0x001fc800078a08ff */
[C---:B--2---:R-:W-:Y:S02]  /*18cb0*/  @!P2 LEA.HI.X R3, R29.reuse, R0, R28, 0x1, P5 ;  /* 0x000000001d03a211 */ /* 0x044fe400028f0c1c */
[----:B------:R0:W2:Y:S01]  /*18cc0*/  SHFL.IDX PT, R0, R20, 0x3, 0x181f ;  /* 0x00781f0014007f89 */ /* 0x0000a200000e0000 */
[C---:B---3--:R-:W-:Y:S02]  /*18cd0*/  @!P3 LEA R8, P1, R29.reuse, R5, 0x1 ;  /* 0x000000051d08b211 */ /* 0x048fe400078208ff */
[----:B------:R-:W-:Y:S01]  /*18ce0*/  @!P2 IMAD.MOV.U32 R11, RZ, RZ, R3 ;  /* 0x000000ffff0ba224 */ /* 0x000fe200078e0003 */
[----:B----4-:R-:W-:-:S04]  /*18cf0*/  @!P4 LEA R25, P5, R29, R14, 0x1 ;  /* 0x0000000e1d19c211 */ /* 0x010fc800078a08ff */
[----:B------:R0:W-:Y:S01]  /*18d00*/  @!P2 ST.E.128 desc[UR38][R10.64], RZ ;  /* 0x000000ff0a00a985 */ /* 0x0001e2000c101d26 */
[C-C-:B-----5:R-:W-:Y:S01]  /*18d10*/  @!P3 LEA.HI.X R9, R29.reuse, R4, R28.reuse, 0x1, P1 ;  /* 0x000000041d09b211 */ /* 0x160fe200008f0c1c */
[----:B------:R-:W-:Y:S02]  /*18d20*/  @!P4 IMAD.MOV.U32 R4, RZ, RZ, R25 ;  /* 0x000000ffff04c224 */ /* 0x000fe400078e0019 */
[----:B------:R0:W3:Y:S01]  /*18d30*/  SHFL.IDX PT, R14, R7, 0x3, 0x181f ;  /* 0x00781f00070e7f89 */ /* 0x0000e200000e0000 */
[----:B-1----:R-:W-:-:S03]  /*18d40*/  @!P4 LEA.HI.X R5, R29, R6, R28, 0x1, P5 ;  /* 0x000000061d05c211 */ /* 0x002fc600028f0c1c */
[----:B------:R0:W-:Y:S04]  /*18d50*/  @!P3 ST.E.128 desc[UR38][R8.64], RZ ;  /* 0x000000ff0800b985 */ /* 0x0001e8000c101d26 */
[----:B------:R0:W-:Y:S02]  /*18d60*/  @!P4 ST.E.128 desc[UR38][R4.64], RZ ;  /* 0x000000ff0400c985 */ /* 0x0001e4000c101d26 */
.L_x_1711:
[----:B------:R-:W-:-:S05]  /*18d70*/  VIADD R24, R24, 0x90 ;  /* 0x0000009018187836 */ /* 0x000fca0000000000 */
[----:B------:R-:W-:-:S13]  /*18d80*/  ISETP.GE.OR P0, PT, R24, R21, P0 ;  /* 0x000000151800720c */ /* 0x000fda0000706670 */
[----:B---3--:R-:W-:-:S04]  /*18d90*/  @!P0 LEA R14, P1, R29, R14, 0x1 ;  /* 0x0000000e1d0e8211 */ /* 0x008fc800078208ff */
[----:B--2---:R-:W-:-:S05]  /*18da0*/  @!P0 LEA.HI.X R15, R29, R0, R28, 0x1, P1 ;  /* 0x000000001d0f8211 */ /* 0x004fca00008f0c1c */
[----:B------:R1:W-:Y:S04]  /*18db0*/  @!P0 ST.E.128 desc[UR38][R14.64], RZ ;  /* 0x000000ff0e008985 */ /* 0x0003e8000c101d26 */
.L_x_1508:
[----:B------:R-:W-:Y:S05]  /*18dc0*/  BSYNC B0 ;  /* 0x0000000000007941 */ /* 0x000fea0003800000 */
.L_x_1505:
[----:B------:R-:W-:Y:S02]  /*18dd0*/  ULDC UR4, c[0x0][0xc3c] ;  /* 0x00030f0000047ab9 */ /* 0x000fe40000000800 */
[----:B------:R-:W-:-:S13]  /*18de0*/  ISETP.GE.AND P0, PT, R35, UR4, PT ;  /* 0x0000000423007c0c */ /* 0x000fda000bf06270 */
[----:B------:R-:W-:Y:S05]  /*18df0*/  @!P0 BRA `(.L_x_1513) ;  /* 0xfffffe8000548947 */ /* 0x000fea000383ffff */
[----:B------:R-:W-:Y:S05]  /*18e00*/  BRA `(.L_x_1321) ;  /* 0x0000006c00447947 */ /* 0x000fea0003800000 */
.L_x_1319:
        /* <DEDUP_REMOVED lines=18> */
.L_x_1514:
        /* <DEDUP_REMOVED lines=42> */
.L_x_1520:
        /* <DEDUP_REMOVED lines=12> */
.L_x_1519:
[----:B------:R-:W-:Y:S05]  /*19290*/  BSYNC B0 ;  /* 0x0000000000007941 */ /* 0x000fea0003800000 */
.L_x_1518:
        /* <DEDUP_REMOVED lines=21> */
.L_x_1516:
        /* <DEDUP_REMOVED lines=21> */
.L_x_1521:
        /* <DEDUP_REMOVED lines=58> */
.L_x_1517:
[----:B------:R-:W-:Y:S02]  /*198e0*/  IMAD.MOV.U32 R17, RZ, RZ, RZ ;  /* 0x000000ffff117224 */ /* 0x000fe400078e00ff */
[----:B------:R-:W-:Y:S02]  /*198f0*/  IMAD.U32 R16, RZ, RZ, UR6 ;  /* 0x00000006ff107e24 */ /* 0x000fe4000f8e00ff */
[----:B------:R-:W-:-:S07]  /*19900*/  IMAD.MOV.U32 R18, RZ, RZ, RZ ;  /* 0x000000ffff127224 */ /* 0x000fce00078e00ff */
.L_x_1522:
[----:B------:R-:W-:-:S13]  /*19910*/  ISETP.NE.AND P0, PT, R5, RZ, PT ;  /* 0x000000ff0500720c */ /* 0x000fda0003f05270 */
[----:B------:R-:W0:Y:S01]  /*19920*/  @!P0 S2R R3, SR_CgaCtaId ;  /* 0x0000000000038919 */ /* 0x000e220000008800 */
[----:B------:R-:W-:-:S04]  /*19930*/  @!P0 MOV R0, 0x400 ;  /* 0x0000040000008802 */ /* 0x000fc80000000f00 */
[----:B0-----:R-:W-:-:S05]  /*19940*/  @!P0 LEA R0, R3, R0, 0x18 ;  /* 0x0000000003008211 */ /* 0x001fca00078ec0ff */
[----:B------:R2:W-:Y:S01]  /*19950*/  @!P0 STS.128 [R0+0x168d0], R16 ;  /* 0x0168d01000008388 */ /* 0x0005e20000000c00 */
[----:B------:R-:W-:Y:S06]  /*19960*/  BAR.ARV 0x5, 0x200 ;  /* 0x0148000000007b1d */ /* 0x000fec0000002000 */
.L_x_1515:
        /* <DEDUP_REMOVED lines=10> */
[----:B------:R4:W-:Y:S01]  /*19a10*/  STL [R1+0x24], RZ ;  /* 0x000024ff01007387 */ /* 0x0009e20000100800 */
[----:B------:R-:W-:Y:S01]  /*19a20*/  IMAD.MOV.U32 R29, RZ, RZ, 0x1 ;  /* 0x00000001ff1d7424 */ /* 0x000fe200078e00ff */
[----:B------:R-:W-:Y:S01]  /*19a30*/  ULDC.64 UR40, c[0x0][0x198] ;  /* 0x0000660000287ab9 */ /* 0x000fe20000000a00 */
[----:B------:R-:W-:Y:S01]  /*19a40*/  IMAD.MOV.U32 R27, RZ, RZ, RZ ;  /* 0x000000ffff1b7224 */ /* 0x000fe200078e00ff */
[----:B------:R-:W-:Y:S01]  /*19a50*/  ULDC UR37, c[0x0][0xc] ;  /* 0x0000030000257ab9 */ /* 0x000fe20000000800 */
[----:B------:R-:W-:Y:S02]  /*19a60*/  IMAD.MOV.U32 R23, RZ, RZ, RZ ;  /* 0x000000ffff177224 */ /* 0x000fe400078e00ff */
[----:B------:R-:W-:Y:S01]  /*19a70*/  IMAD.MOV.U32 R26, RZ, RZ, 0x1 ;  /* 0x00000001ff1a7424 */ /* 0x000fe200078e00ff */
        /* <DEDUP_REMOVED lines=9> */
[----:B------:R-:W-:-:S04]  /*19b10*/  IMAD.SHL.U32 R2, R5, 0x10, RZ ;  /* 0x0000001005027824 */ /* 0x000fc800078e00ff */
[----:B------:R-:W-:Y:S01]  /*19b20*/  IMAD R0, R3, 0x2, R22 ;  /* 0x0000000203007824 */ /* 0x000fe200078e0216 */
[----:B------:R-:W-:-:S04]  /*19b30*/  LOP3.LUT R2, R4, 0x70, R2, 0xf8, !PT ;  /* 0x0000007004027812 */ /* 0x000fc800078ef802 */
[----:B------:R4:W-:Y:S03]  /*19b40*/  STL [R1+0xc], R0 ;  /* 0x00000c0001007387 */ /* 0x0009e60000100800 */
.L_x_1661:
[----:B------:R-:W-:Y:S05]  /*19b50*/  YIELD ;  /* 0x0000000000007946 */ /* 0x000fea0003800000 */
[----:B------:R-:W-:Y:S01]  /*19b60*/  ULDC.64 UR4, c[0x0][0xa28] ;  /* 0x00028a0000047ab9 */ /* 0x000fe20000000a00 */
[----:B------:R-:W-:Y:S02]  /*19b70*/  CS2R R6, SRZ ;  /* 0x0000000000067805 */ /* 0x000fe4000001ff00 */
[----:B------:R-:W-:Y:S01]  /*19b80*/  ISETP.NE.U32.AND P0, PT, RZ, UR4, PT ;  /* 0x00000004ff007c0c */ /* 0x000fe2000bf05070 */
[----:B0-----:R-:W0:Y:S01]  /*19b90*/  LDC.64 R8, c[0x0][0xa00] ;  /* 0x00028000ff087b82 */ /* 0x001e220000000a00 */
[----:B------:R-:W-:Y:S01]  /*19ba0*/  ULDC.64 UR6, c[0x0][0xa08] ;  /* 0x0002820000067ab9 */ /* 0x000fe20000000a00 */
[----:B------:R-:W-:Y:S01]  /*19bb0*/  ULDC.64 UR8, c[0x0][0xa10] ;  /* 0x0002840000087ab9 */ /* 0x000fe20000000a00 */
[----:B------:R-:W-:Y:S01]  /*19bc0*/  ISETP.NE.AND.EX P0, PT, RZ, UR5, PT, P0 ;  /* 0x00000005ff007c0c */ /* 0x000fe2000bf05300 */
[----:B------:R-:W-:-:S04]  /*19bd0*/  ULDC.64 UR4, c[0x0][0xa18] ;  /* 0x0002860000047ab9 */ /* 0x000fc80000000a00 */
[----:B-1----:R-:W1:Y:S08]  /*19be0*/  LDC.64 R4, c[0x0][0xa08] ;  /* 0x00028200ff047b82 */ /* 0x002e700000000a00 */
[----:B--2---:R-:W2:Y:S02]  /*19bf0*/  @P0 LDC.64 R2, c[0x0][0xa28] ;  /* 0x00028a00ff020b82 */ /* 0x004ea40000000a00 */
[----:B--2---:R-:W-:-:S05]  /*19c00*/  @P0 IMAD.WIDE R2, R19, 0x4, R2 ;  /* 0x0000000413020825 */ /* 0x004fca00078e0202 */
[----:B------:R2:W5:Y:S01]  /*19c10*/  @P0 LDG.E R7, desc[UR38][R2.64] ;  /* 0x0000002602070981 */ /* 0x000562000c1e1900 */
[----:B------:R-:W-:Y:S01]  /*19c20*/  ISETP.NE.U32.AND P0, PT, RZ, UR4, PT ;  /* 0x00000004ff007c0c */ /* 0x000fe2000bf05070 */
[----:B0-----:R-:W-:Y:S01]  /*19c30*/  IMAD.WIDE R8, R19, 0x4, R8 ;  /* 0x0000000413087825 */ /* 0x001fe200078e0208 */
[----:B------:R-:W-:Y:S02]  /*19c40*/  ISETP.NE.U32.AND P2, PT, RZ, UR6, PT ;  /* 0x00000006ff007c0c */ /* 0x000fe4000bf45070 */
[----:B------:R-:W-:Y:S01]  /*19c50*/  ISETP.NE.AND.EX P0, PT, RZ, UR5, PT, P0 ;  /* 0x00000005ff007c0c */ /* 0x000fe2000bf05300 */
[----:B------:R-:W-:Y:S01]  /*19c60*/  ULDC.64 UR4, c[0x0][0xa00] ;  /* 0x0002800000047ab9 */ /* 0x000fe20000000a00 */
[----:B------:R-:W-:Y:S01]  /*19c70*/  ISETP.NE.U32.AND P4, PT, RZ, UR8, PT ;  /* 0x00000008ff007c0c */ /* 0x000fe2000bf85070 */
[----:B------:R-:W-:Y:S01]  /*19c80*/  IMAD.MOV.U32 R28, RZ, RZ, RZ ;  /* 0x000000ffff1c7224 */ /* 0x000fe200078e00ff */
[----:B------:R-:W-:Y:S01]  /*19c90*/  ISETP.NE.U32.AND P1, PT, RZ, UR4, PT ;  /* 0x00000004ff007c0c */ /* 0x000fe2000bf25070 */
[----:B--2---:R-:W0:Y:S01]  /*19ca0*/  LDC.64 R2, c[0x0][0xa10] ;  /* 0x00028400ff027b82 */ /* 0x004e220000000a00 */
[----:B----4-:R-:W-:-:S02]  /*19cb0*/  IMAD.MOV.U32 R0, RZ, RZ, RZ ;  /* 0x000000ffff007224 */ /* 0x010fc400078e00ff */
[----:B------:R-:W-:Y:S01]  /*19cc0*/  ISETP.NE.AND.EX P3, PT, RZ, UR5, PT, P1 ;  /* 0x00000005ff007c0c */ /* 0x000fe2000bf65310 */
[----:B-1----:R-:W-:-:S04]  /*19cd0*/  IMAD.WIDE R4, R19, 0x4, R4 ;  /* 0x0000000413047825 */ /* 0x002fc800078e0204 */
[----:B------:R-:W1:Y:S01]  /*19ce0*/  @P0 LDC.64 R10, c[0x0][0xa18] ;  /* 0x00028600ff0a0b82 */ /* 0x000e620000000a00 */
[----:B------:R-:W-:Y:S01]  /*19cf0*/  ULDC UR4, c[0x0][0x288] ;  /* 0x0000a20000047ab9 */ /* 0x000fe20000000800 */
[----:B------:R-:W-:Y:S02]  /*19d00*/  ISETP.NE.AND.EX P1, PT, RZ, UR7, PT, P2 ;  /* 0x00000007ff007c0c */ /* 0x000fe4000bf25320 */
[----:B------:R-:W-:-:S04]  /*19d10*/  ISETP.NE.AND.EX P2, PT, RZ, UR9, PT, P4 ;  /* 0x00000009ff007c0c */ /* 0x000fc8000bf45340 */
[----:B------:R-:W2:Y:S07]  /*19d20*/  @P3 LDG.E R6, desc[UR38][R8.64] ;  /* 0x0000002608063981 */ /* 0x000eae000c1e1900 */
[----:B------:R-:W5:Y:S01]  /*19d30*/  @P1 LDG.E R28, desc[UR38][R4.64] ;  /* 0x00000026041c1981 */ /* 0x000f62000c1e1900 */
[----:B0-----:R-:W-:-:S05]  /*19d40*/  IMAD.WIDE R2, R19, 0x4, R2 ;  /* 0x0000000413027825 */ /* 0x001fca00078e0202 */
[----:B------:R-:W5:Y:S01]  /*19d50*/  @P2 LDG.E R0, desc[UR38][R2.64] ;  /* 0x0000002602002981 */ /* 0x000f62000c1e1900 */
[----:B-1----:R-:W-:-:S03]  /*19d60*/  @P0 IMAD.WIDE R10, R19, 0x4, R10 ;  /* 0x00000004130a0825 */ /* 0x002fc600078e020a */
[----:B--2---:R0:W-:Y:S02]  /*19d70*/  STL [R1+0x20], R6 ;  /* 0x0000200601007387 */ /* 0x0041e40000100800 */
[----:B0-----:R-:W-:Y:S01]  /*19d80*/  IMAD.U32 R6, RZ, RZ, UR4 ;  /* 0x00000004ff067e24 */ /* 0x001fe2000f8e00ff */
        /* <DEDUP_REMOVED lines=10> */
[----:B--2---:R0:W-:Y:S01]  /*19e30*/  STL [R1+0x1c], R6 ;  /* 0x00001c0601007387 */ /* 0x0041e20000100800 */
[----:B------:R-:W-:Y:S02]  /*19e40*/  IMAD.MOV.U32 R12, RZ, RZ, R6 ;  /* 0x000000ffff0c7224 */ /* 0x000fe400078e0006 */
[----:B0-----:R-:W-:Y:S01]  /*19e50*/  IMAD.U32 R6, RZ, RZ, UR5 ;  /* 0x00000005ff067e24 */ /* 0x001fe2000f8e00ff */
[----:B------:R-:W-:Y:S06]  /*19e60*/  @P0 BRA `(.L_x_1524) ;  /* 0x0000000000140947 */ /* 0x000fec0003800000 */
[----:B------:R-:W-:Y:S05]  /*19e70*/  @!P3 BRA `(.L_x_1524) ;  /* 0x000000000010b947 */ /* 0x000fea0003800000 */
[----:B------:R-:W2:Y:S04]  /*19e80*/  LDG.E R11, desc[UR38][R8.64] ;  /* 0x00000026080b7981 */ /* 0x000ea8000c1e1900 */
[----:B------:R-:W2:Y:S02]  /*19e90*/  LDG.E R8, desc[UR38][R8.64+0x4] ;  /* 0x0000042608087981 */ /* 0x000ea4000c1e1900 */
[----:B--2---:R-:W-:-:S05]  /*19ea0*/  IMAD.IADD R12, R8, 0x1, -R11 ;  /* 0x00000001080c7824 */ /* 0x004fca00078e0a0b */
[----:B------:R0:W-:Y:S02]  /*19eb0*/  STL [R1+0x1c], R12 ;  /* 0x00001c0c01007387 */ /* 0x0001e40000100800 */
.L_x_1524:
[----:B------:R-:W-:Y:S01]  /*19ec0*/  ULDC.64 UR4, c[0x0][0xa20] ;  /* 0x0002880000047ab9 */ /* 0x000fe20000000a00 */
[----:B-----5:R-:W-:Y:S01]  /*19ed0*/  IMAD.IADD R28, R28, 0x1, R7 ;  /* 0x000000011c1c7824 */ /* 0x020fe200078e0207 */
[----:B------:R-:W-:-:S04]  /*19ee0*/  ISETP.NE.U32.AND P0, PT, RZ, UR4, PT ;  /* 0x00000004ff007c0c */ /* 0x000fc8000bf05070 */
[----:B------:R-:W-:-:S13]  /*19ef0*/  ISETP.NE.AND.EX P0, PT, RZ, UR5, PT, P0 ;  /* 0x00000005ff007c0c */ /* 0x000fda000bf05300 */
[----:B------:R-:W-:Y:S05]  /*19f00*/  @!P0 BRA `(.L_x_1525) ;  /* 0x0000000000108947 */ /* 0x000fea0003800000 */
[----:B------:R-:W1:Y:S02]  /*19f10*/  LDC.64 R4, c[0x0][0xa20] ;  /* 0x00028800ff047b82 */ /* 0x000e640000000a00 */
[----:B-1----:R-:W-:-:S05]  /*19f20*/  IMAD.WIDE R4, R19, 0x4, R4 ;  /* 0x0000000413047825 */ /* 0x002fca00078e0204 */
[----:B------:R1:W5:Y:S01]  /*19f30*/  LDG.E R10, desc[UR38][R4.64] ;  /* 0x00000026040a7981 */ /* 0x000362000c1e1900 */
[----:B------:R-:W-:Y:S05]  /*19f40*/  BRA `(.L_x_1526) ;  /* 0x0000000000107947 */ /* 0x000fea0003800000 */
.L_x_1525:
[----:B------:R-:W-:Y:S05]  /*19f50*/  @!P1 BRA `(.L_x_1526) ;  /* 0x00000000000c9947 */ /* 0x000fea0003800000 */
[----:B------:R-:W2:Y:S04]  /*19f60*/  LDG.E R10, desc[UR38][R4.64] ;  /* 0x00000026040a7981 */ /* 0x000ea8000c1e1900 */
[----:B------:R-:W2:Y:S02]  /*19f70*/  LDG.E R9, desc[UR38][R4.64+0x4] ;  /* 0x0000042604097981 */ /* 0x000ea4000c1e1900 */
[----:B--2---:R-:W-:-:S07]  /*19f80*/  IMAD.IADD R10, R9, 0x1, -R10 ;  /* 0x00000001090a7824 */ /* 0x004fce00078e0a0a */
.L_x_1526:
[----:B-1----:R-:W2:Y:S01]  /*19f90*/  @P2 LDG.E R4, desc[UR38][R2.64] ;  /* 0x0000002602042981 */ /* 0x002ea2000c1e1900 */
[----:B------:R-:W1:Y:S03]  /*19fa0*/  LDC R8, c[0x0][0x448] ;  /* 0x00011200ff087b82 */ /* 0x000e660000000800 */
[----:B------:R3:W2:Y:S01]  /*19fb0*/  @P2 LDG.E R5, desc[UR38][R2.64+0x4] ;  /* 0x0000042602052981 */ /* 0x0006a2000c1e1900 */
[----:B------:R-:W-:Y:S02]  /*19fc0*/  IMAD R13, R17, 0xc0, RZ ;  /* 0x000000c0110d7824 */ /* 0x000fe400078e02ff */
[----:B-----5:R-:W-:Y:S02]  /*19fd0*/  IMAD.IADD R7, R10, 0x1, -R7 ;  /* 0x000000010a077824 */ /* 0x020fe400078e0a07 */
[----:B------:R-:W-:Y:S01]  /*19fe0*/  VIADD R10, R13, 0xbf ;  /* 0x000000bf0d0a7836 */ /* 0x000fe20000000000 */
[----:B------:R4:W-:Y:S01]  /*19ff0*/  STL [R1+0x10], R13 ;  /* 0x0000100d01007387 */ /* 0x0009e20000100800 */
[----:B-1----:R-:W-:-:S13]  /*1a000*/  ISETP.NE.AND P1, PT, R8, 0x1, PT ;  /* 0x000000010800780c */ /* 0x002fda0003f25270 */
[----:B---3--:R-:W1:Y:S08]  /*1a010*/  @P1 LDC R3, c[0x0][0x44c] ;  /* 0x00011300ff031b82 */ /* 0x008e700000000800 */
[----:B------:R-:W3:Y:S01]  /*1a020*/  @P1 LDC R2, c[0x0][0x450] ;  /* 0x00011400ff021b82 */ /* 0x000ee20000000800 */
[----:B--2---:R-:W-:Y:S02]  /*1a030*/  @P2 IMAD.IADD R6, R5, 0x1, -R4 ;  /* 0x0000000105062824 */ /* 0x004fe400078e0a04 */
[----:B-1----:R-:W-:-:S04]  /*1a040*/  @P1 IMAD.HI.U32 R5, R10, R3, RZ ;  /* 0x000000030a051227 */ /* 0x002fc800078e00ff */
[----:B------:R-:W-:Y:S01]  /*1a050*/  IMAD.IADD R8, R7, 0x1, R6 ;  /* 0x0000000107087824 */ /* 0x000fe200078e0206 */
[----:B---3--:R-:W-:-:S03]  /*1a060*/  @P1 SHF.R.U32.HI R10, RZ, R2, R5 ;  /* 0x00000002ff0a1219 */ /* 0x008fc60000011605 */
[C---:B------:R-:W-:Y:S01]  /*1a070*/  VIADD R17, R8.reuse, 0x7f ;  /* 0x0000007f08117836 */ /* 0x040fe20000000000 */
[----:B------:R-:W-:-:S04]  /*1a080*/  IADD3 R9, R8, 0x1, -R12 ;  /* 0x0000000108097810 */ /* 0x000fc80007ffe80c */
[----:B------:R-:W-:Y:S01]  /*1a090*/  SHF.R.S32.HI R2, RZ, 0x1f, R17 ;  /* 0x0000001fff027819 */ /* 0x000fe20000011411 */
[----:B------:R-:W-:-:S03]  /*1a0a0*/  IMAD.IADD R10, R9, 0x1, R10 ;  /* 0x00000001090a7824 */ /* 0x000fc600078e020a */
[----:B------:R-:W-:Y:S02]  /*1a0b0*/  LEA.HI R17, R2, R17, RZ, 0x7 ;  /* 0x0000001102117211 */ /* 0x000fe400078f38ff */
[----:B------:R-:W1:Y:S02]  /*1a0c0*/  LDC.64 R2, c[0x0][0x9e0] ;  /* 0x00027800ff027b82 */ /* 0x000e640000000a00 */
[----:B------:R-:W-:Y:S02]  /*1a0d0*/  SHF.R.S32.HI R17, RZ, 0x7, R17 ;  /* 0x00000007ff117819 */ /* 0x000fe40000011411 */
[----:B-1----:R-:W-:Y:S01]  /*1a0e0*/  ISETP.GE.AND P3, PT, R3, 0x1, PT ;  /* 0x000000010300780c */ /* 0x002fe20003f66270 */
[----:B------:R-:W-:-:S12]  /*1a0f0*/  IMAD.IADD R2, R10, 0x1, R2 ;  /* 0x000000010a027824 */ /* 0x000fd800078e0202 */
[----:B----4-:R-:W-:Y:S05]  /*1a100*/  @!P3 BRA `(.L_x_1527) ;  /* 0x000000000048b947 */ /* 0x010fea0003800000 */
        /* <DEDUP_REMOVED lines=11> */
.L_x_1529:
[----:B------:R-:W-:-:S13]  /*1a1c0*/  ISETP.NE.AND P0, PT, R3, 0x1, PT ;  /* 0x000000010300780c */ /* 0x000fda0003f05270 */
[----:B------:R-:W1:Y:S02]  /*1a1d0*/  @P0 LDC.64 R4, c[0x0][0x9e8] ;  /* 0x00027a00ff040b82 */ /* 0x000e640000000a00 */
[----:B-1----:R-:W-:-:S05]  /*1a1e0*/  @P0 IMAD.HI.U32 R4, R11, R4, RZ ;  /* 0x000000040b040227 */ /* 0x002fca00078e00ff */
[----:B------:R-:W-:-:S07]  /*1a1f0*/  @P0 SHF.R.U32.HI R11, RZ, R5, R4 ;  /* 0x00000005ff0b0219 */ /* 0x000fce0000011604 */
.L_x_1530:
[----:B------:R-:W-:Y:S05]  /*1a200*/  BSYNC B0 ;  /* 0x0000000000007941 */ /* 0x000fea0003800000 */
.L_x_1528:
[----:B------:R-:W-:-:S05]  /*1a210*/  IMAD R11, R11, R3, R3 ;  /* 0x000000030b0b7224 */ /* 0x000fca00078e0203 */
[----:B------:R-:W-:-:S07]  /*1a220*/  VIMNMX R2, R2, R11, PT ;  /* 0x0000000b02027248 */ /* 0x000fce0003fe0100 */
.L_x_1527:
        /* <DEDUP_REMOVED lines=20> */
.L_x_1533:
[----:B------:R-:W-:-:S13]  /*1a370*/  ISETP.NE.AND P0, PT, R3, 0x1, PT ;  /* 0x000000010300780c */ /* 0x000fda0003f05270 */
[----:B------:R-:W1:Y:S02]  /*1a380*/  @P0 LDC.64 R4, c[0x0][0x9e8] ;  /* 0x00027a00ff040b82 */ /* 0x000e640000000a00 */
[----:B-1----:R-:W-:-:S05]  /*1a390*/  @P0 IMAD.HI.U32 R4, R11, R4, RZ ;  /* 0x000000040b040227 */ /* 0x002fca00078e00ff */
[----:B------:R-:W-:-:S07]  /*1a3a0*/  @P0 SHF.R.U32.HI R11, RZ, R5, R4 ;  /* 0x00000005ff0b0219 */ /* 0x000fce0000011604 */
.L_x_1534:
[----:B------:R-:W-:Y:S05]  /*1a3b0*/  BSYNC B0 ;  /* 0x0000000000007941 */ /* 0x000fea0003800000 */
.L_x_1532:
[----:B------:R-:W-:-:S05]  /*1a3c0*/  IMAD R3, R11, R3, RZ ;  /* 0x000000030b037224 */ /* 0x000fca00078e02ff */
[----:B------:R-:W-:-:S07]  /*1a3d0*/  VIMNMX R10, R10, R3, !PT ;  /* 0x000000030a0a7248 */ /* 0x000fce0007fe0100 */
.L_x_1531:
[----:B------:R-:W-:Y:S01]  /*1a3e0*/  VIADD R2, R2, 0x7f ;  /* 0x0000007f02027836 */ /* 0x000fe20000000000 */
[----:B------:R-:W-:Y:S04]  /*1a3f0*/  BSSY B0, `(.L_x_1535) ;  /* 0x00000dd000007945 */ /* 0x000fe80003800000 */
[----:B------:R-:W-:-:S04]  /*1a400*/  SHF.R.S32.HI R3, RZ, 0x1f, R2 ;  /* 0x0000001fff037819 */ /* 0x000fc80000011402 */
[----:B------:R-:W-:Y:S02]  /*1a410*/  LEA.HI R3, R3, R2, RZ, 0x7 ;  /* 0x0000000203037211 */ /* 0x000fe400078f38ff */
[----:B------:R-:W-:Y:S02]  /*1a420*/  SHF.R.S32.HI R2, RZ, 0x1f, R10 ;  /* 0x0000001fff027819 */ /* 0x000fe4000001140a */
[----:B------:R-:W-:Y:S02]  /*1a430*/  SHF.R.S32.HI R4, RZ, 0x7, R3 ;  /* 0x00000007ff047819 */ /* 0x000fe40000011403 */
[----:B------:R-:W-:Y:S02]  /*1a440*/  LEA.HI R2, R2, R10, RZ, 0x7 ;  /* 0x0000000a02027211 */ /* 0x000fe400078f38ff */
[----:B------:R-:W-:Y:S02]  /*1a450*/  VIMNMX R4, R17, R4, PT ;  /* 0x0000000411047248 */ /* 0x000fe40003fe0100 */
[----:B------:R-:W-:-:S04]  /*1a460*/  SHF.R.S32.HI R2, RZ, 0x7, R2 ;  /* 0x00000007ff027819 */ /* 0x000fc80000011402 */
[----:B------:R-:W-:-:S05]  /*1a470*/  VIMNMX R2, RZ, R2, !PT ;  /* 0x00000002ff027248 */ /* 0x000fca0007fe0100 */
[--C-:B------:R-:W-:Y:S02]  /*1a480*/  IMAD R2, R2, 0x80, -R7.reuse ;  /* 0x0000008002027824 */ /* 0x100fe400078e0a07 */
[----:B------:R-:W-:-:S03]  /*1a490*/  IMAD R7, R4, 0x80, -R7 ;  /* 0x0000008004077824 */ /* 0x000fc600078e0a07 */
[----:B------:R-:W-:Y:S02]  /*1a4a0*/  VIMNMX R2, RZ, R2, !PT ;  /* 0x00000002ff027248 */ /* 0x000fe40007fe0100 */
[----:B------:R-:W-:Y:S02]  /*1a4b0*/  VIMNMX R7, R7, R6, PT ;  /* 0x0000000607077248 */ /* 0x000fe40003fe0100 */
[----:B------:R-:W-:Y:S02]  /*1a4c0*/  SHF.R.U32.HI R4, RZ, 0x7, R2 ;  /* 0x00000007ff047819 */ /* 0x000fe40000011602 */
[----:B------:R-:W-:-:S13]  /*1a4d0*/  ISETP.GT.AND P0, PT, R7, R2, PT ;  /* 0x000000020700720c */ /* 0x000fda0003f04270 */
[----:B------:R-:W-:-:S05]  /*1a4e0*/  @P0 VIADD R3, R7, 0x7f ;  /* 0x0000007f07030836 */ /* 0x000fca0000000000 */
[----:B------:R-:W-:-:S04]  /*1a4f0*/  @P0 SHF.R.S32.HI R2, RZ, 0x1f, R3 ;  /* 0x0000001fff020819 */ /* 0x000fc80000011403 */
[----:B------:R-:W-:Y:S01]  /*1a500*/  @P0 LEA.HI R2, R2, R3, RZ, 0x7 ;  /* 0x0000000302020211 */ /* 0x000fe200078f38ff */
[----:B------:R-:W-:-:S03]  /*1a510*/  IMAD.MOV.U32 R3, RZ, RZ, R4 ;  /* 0x000000ffff037224 */ /* 0x000fc600078e0004 */
[----:B------:R-:W-:Y:S02]  /*1a520*/  @P0 SHF.R.S32.HI R3, RZ, 0x7, R2 ;  /* 0x00000007ff030819 */ /* 0x000fe40000011402 */
[----:B------:R-:W-:Y:S02]  /*1a530*/  PLOP3.LUT P0, PT, PT, PT, PT, 0x80, 0x0 ;  /* 0x000000000000781c */ /* 0x000fe40003f0f070 */
[----:B------:R-:W-:-:S13]  /*1a540*/  ISETP.GT.AND P1, PT, R3, R4, PT ;  /* 0x000000040300720c */ /* 0x000fda0003f24270 */
[----:B------:R-:W-:Y:S05]  /*1a550*/  @!P1 BRA `(.L_x_1536) ;  /* 0x0000000c00189947 */ /* 0x000fea0003800000 */
[----:B------:R-:W-:Y:S01]  /*1a560*/  UMOV UR4, 0xffffffff ;  /* 0xffffffff00047882 */ /* 0x000fe20000000000 */
[----:B------:R-:W-:Y:S02]  /*1a570*/  SEL R2, R19, RZ, !P2 ;  /* 0x000000ff13027207 */ /* 0x000fe40005000000 */
[----:B------:R-:W-:Y:S05]  /*1a580*/  BRA.DIV UR4, `(.L_x_1537) ;  /* 0x0000006a04187947 */ /* 0x000fea000b800000 */
[----:B------:R-:W1:Y:S02]  /*1a590*/  S2R R5, SR_TID.X ;  /* 0x0000000000057919 */ /* 0x000e640000002100 */
[----:B-1----:R-:W-:-:S04]  /*1a5a0*/  SHF.R.U32.HI R5, RZ, 0x5, R5 ;  /* 0x00000005ff057819 */ /* 0x002fc80000011605 */
[----:B------:R-:W-:-:S05]  /*1a5b0*/  LOP3.LUT R5, R5, 0x3, RZ, 0xc0, !PT ;  /* 0x0000000305057812 */ /* 0x000fca00078ec0ff */
[----:B------:R1:W2:Y:S02]  /*1a5c0*/  SHFL.IDX PT, R14, R5, RZ, 0x1f ;  /* 0x00001fff050e7589 */ /* 0x0002a400000e0000 */
.L_x_1714:
[----:B--2---:R-:W-:Y:S02]  /*1a5d0*/  ISETP.NE.AND P0, PT, R14, RZ, PT ;  /* 0x000000ff0e00720c */ /* 0x004fe40003f05270 */
[----:B------:R-:W-:-:S11]  /*1a5e0*/  PLOP3.LUT P6, PT, PT, PT, PT, 0x8, 0x0 ;  /* 0x000000000000781c */ /* 0x000fd60003fce170 */
[----:B------:R-:W-:Y:S05]  /*1a5f0*/  @P0 BRA `(.L_x_1538) ;  /* 0x00000000000c0947 */ /* 0x000fea0003800000 */
[----:B------:R-:W-:-:S03]  /*1a600*/  UMOV UR4, 0xffffffff ;  /* 0xffffffff00047882 */ /* 0x000fc60000000000 */
[----:B------:R-:W-:Y:S05]  /*1a610*/  BRA.DIV UR4, `(.L_x_1539) ;  /* 0x0000006a04287947 */ /* 0x000fea000b800000 */
[----:B------:R-:W-:-:S13]  /*1a620*/  ELECT P6, URZ, PT ;  /* 0x00000000003f782f */ /* 0x000fda00038c0000 */
.L_x_1538:
[----:B-1----:R-:W2:Y:S01]  /*1a630*/  LDL R5, [R1+0x24] ;  /* 0x0000240001057983 */ /* 0x002ea20000100800 */
[----:B------:R-:W-:Y:S01]  /*1a640*/  BSSY B1, `(.L_x_1540) ;  /* 0x0000008000017945 */ /* 0x000fe20003800000 */
[----:B--2---:R-:W-:-:S05]  /*1a650*/  VIADD R5, R5, 0x1 ;  /* 0x0000000105057836 */ /* 0x004fca0000000000 */
[----:B------:R-:W-:-:S04]  /*1a660*/  LEA.HI R6, R5, R5, RZ, 0x1 ;  /* 0x0000000505067211 */ /* 0x000fc800078f08ff */
[----:B------:R-:W-:-:S05]  /*1a670*/  LOP3.LUT R6, R6, 0xfffffffe, RZ, 0xc0, !PT ;  /* 0xfffffffe06067812 */ /* 0x000fca00078ec0ff */
[----:B------:R-:W-:-:S05]  /*1a680*/  IMAD.IADD R5, R5, 0x1, -R6 ;  /* 0x0000000105057824 */ /* 0x000fca00078e0a06 */
[----:B------:R-:W-:-:S04]  /*1a690*/  SHF.L.U32 R5, R5, 0x1f, RZ ;  /* 0x0000001f05057819 */ /* 0x000fc800000006ff */
[----:B------:R-:W1:Y:S02]  /*1a6a0*/  SYNCS.PHASECHK.TRANS64.TRYWAIT P0, [R22+URZ+0x16820], R5 ;  /* 0x01682005160075a7 */ /* 0x000e64000800017f */
[----:B-1----:R-:W-:Y:S05]  /*1a6b0*/  @!P0 BRA `(.L_x_1541) ;  /* 0x0000006800208947 */ /* 0x002fea0003800000 */
.L_x_1717:
[----:B------:R-:W-:Y:S05]  /*1a6c0*/  BSYNC B1 ;  /* 0x0000000000017941 */ /* 0x000fea0003800000 */
.L_x_1540:
[----:B------:R-:W-:Y:S04]  /*1a6d0*/  BSSY B1, `(.L_x_1542) ;  /* 0x000004f000017945 */ /* 0x000fe80003800000 */
[----:B------:R-:W-:Y:S05]  /*1a6e0*/  @!P6 BRA `(.L_x_1543) ;  /* 0x000000040034e947 */ /* 0x000fea0003800000 */
[----:B------:R-:W2:Y:S01]  /*1a6f0*/  S2R R6, SR_TID.X ;  /* 0x0000000000067919 */ /* 0x000ea20000002100 */
[----:B-1----:R-:W-:Y:S01]  /*1a700*/  IMAD R5, R27, 0x8, R22 ;  /* 0x000000081b057824 */ /* 0x002fe200078e0216 */
[----:B------:R-:W-:Y:S01]  /*1a710*/  BSSY B2, `(.L_x_1544) ;  /* 0x0000006000027945 */ /* 0x000fe20003800000 */
[----:B--2---:R-:W-:Y:S02]  /*1a720*/  LOP3.LUT R7, R6, 0x7f, RZ, 0xc0, !PT ;  /* 0x0000007f06077812 */ /* 0x004fe400078ec0ff */
[----:B------:R-:W-:Y:S02]  /*1a730*/  SHF.L.U32 R6, R29, 0x1f, RZ ;  /* 0x0000001f1d067819 */ /* 0x000fe400000006ff */
[----:B------:R-:W-:Y:S02]  /*1a740*/  ISETP.NE.AND P1, PT, R7, RZ, PT ;  /* 0x000000ff0700720c */ /* 0x000fe40003f25270 */
[----:B------:R-:W1:Y:S02]  /*1a750*/  SYNCS.PHASECHK.TRANS64.TRYWAIT P0, [R5+URZ+0x168a0], R6 ;  /* 0x0168a006050075a7 */ /* 0x000e64000800017f */
[----:B-1----:R-:W-:Y:S09]  /*1a760*/  @!P0 BRA `(.L_x_1545) ;  /* 0x0000006800088947 */ /* 0x002ff20003800000 */
.L_x_1718:
[----:B------:R-:W-:Y:S05]  /*1a770*/  BSYNC B2 ;  /* 0x0000000000027941 */ /* 0x000fea0003800000 */
.L_x_1544:
[----:B------:R-:W-:Y:S04]  /*1a780*/  BSSY B2, `(.L_x_1546) ;  /* 0x0000009000027945 */ /* 0x000fe80003800000 */
[----:B------:R-:W-:Y:S05]  /*1a790*/  @P1 BRA `(.L_x_1547) ;  /* 0x00000000001c1947 */ /* 0x000fea0003800000 */
[----:B------:R-:W2:Y:S02]  /*1a7a0*/  S2R R7, SR_TID.X ;  /* 0x0000000000077919 */ /* 0x000ea40000002100 */
[----:B--2---:R-:W-:Y:S01]  /*1a7b0*/  LOP3.LUT R10, R7, 0x1f, RZ, 0xc0, !PT ;  /* 0x0000001f070a7812 */ /* 0x004fe200078ec0ff */
[----:B------:R-:W-:-:S03]  /*1a7c0*/  IMAD.MOV.U32 R7, RZ, RZ, 0x4000 ;  /* 0x00004000ff077424 */ /* 0x000fc600078e00ff */
[----:B------:R-:W-:Y:S01]  /*1a7d0*/  ISETP.NE.AND P0, PT, R10, RZ, PT ;  /* 0x000000ff0a00720c */ /* 0x000fe20003f05270 */
[----:B------:R2:W-:-:S12]  /*1a7e0*/  SYNCS.ARRIVE.TRANS64 RZ, [R5+URZ+0x16890], R7 ;  /* 0x0168900705ff79a7 */ /* 0x0005d8000800003f */
[----:B--2---:R-:W-:Y:S05]  /*1a7f0*/  @!P0 BRA `(.L_x_1547) ;  /* 0x0000000000048947 */ /* 0x004fea0003800000 */
[----:B------:R-:W-:Y:S01]  /*1a800*/  BPT.TRAP 0x1 ;  /* 0x000000040000795c */ /* 0x000fe20000300000 */
.L_x_1547:
[----:B------:R-:W-:Y:S05]  /*1a810*/  BSYNC B2 ;  /* 0x0000000000027941 */ /* 0x000fea0003800000 */
.L_x_1546:
        /* <DEDUP_REMOVED lines=11> */
[----:B------:R-:W-:Y:S01]  /*1a8d0*/  UMOV UR7, 0x12f00000 ;  /* 0x12f0000000077882 */ /* 0x000fe20000000000 */
[----:B0-----:R-:W-:-:S08]  /*1a8e0*/  VIADD R12, R5, 0x16890 ;  /* 0x00016890050c7836 */ /* 0x001fd00000000000 */
.L_x_1548:
        /* <DEDUP_REMOVED lines=13> */
.L_x_1719:
[----:B------:R-:W-:Y:S05]  /*1a9c0*/  BSYNC B2 ;  /* 0x0000000000027941 */ /* 0x000fea0003800000 */
.L_x_1549:
        /* <DEDUP_REMOVED lines=11> */
.L_x_1552:
[----:B------:R-:W-:Y:S05]  /*1aa80*/  BSYNC B2 ;  /* 0x0000000000027941 */ /* 0x000fea0003800000 */
.L_x_1551:
[----:B------:R-:W-:Y:S01]  /*1aa90*/  R2UR UR10, R13 ;  /* 0x000000000d0a72ca */ /* 0x000fe200000e0000 */
[----:B------:R-:W-:Y:S01]  /*1aaa0*/  IMAD R11, R11, 0x2, R22 ;  /* 0x000000020b0b7824 */ /* 0x000fe200078e0216 */
[----:B------:R-:W-:Y:S01]  /*1aab0*/  R2UR UR6, R14 ;  /* 0x000000000e0672ca */ /* 0x000fe200000e0000 */
[----:B------:R-:W-:Y:S01]  /*1aac0*/  UIADD3 UR4, UP0, UR40, 0x670, URZ ;  /* 0x0000067028047890 */ /* 0x000fe2000ff1e03f */
[----:B------:R-:W-:Y:S01]  /*1aad0*/  R2UR UR7, R15 ;  /* 0x000000000f0772ca */ /* 0x000fe200000e0000 */
[----:B01----:R-:W-:Y:S01]  /*1aae0*/  VIADD R5, R5, 0x168b0 ;  /* 0x000168b005057836 */ /* 0x003fe20000000000 */
[----:B------:R-:W-:Y:S01]  /*1aaf0*/  PLOP3.LUT P0, PT, PT, PT, PT, 0x80, 0x0 ;  /* 0x000000000000781c */ /* 0x000fe20003f0f070 */
[----:B------:R-:W-:Y:S01]  /*1ab00*/  VIADD R11, R11, 0x400 ;  /* 0x000004000b0b7836 */ /* 0x000fe20000000000 */
[----:B------:R-:W-:-:S12]  /*1ab10*/  UIADD3.X UR5, URZ, UR41, URZ, UP0, !UPT ;  /* 0x000000293f057290 */ /* 0x000fd800087fe43f */
.L_x_1553:
        /* <DEDUP_REMOVED lines=9> */
[----:B--2---:R-:W-:Y:S05]  /*1abb0*/  @P0 BRA.U.ANY `(.L_x_1553) ;  /* 0xfffffffd00d80947 */ /* 0x004fea000393ffff */
.L_x_1543:
[----:B------:R-:W-:Y:S05]  /*1abc0*/  BSYNC B1 ;  /* 0x0000000000017941 */ /* 0x000fea0003800000 */
.L_x_1542:
[----:B------:R-:W-:Y:S01]  /*1abd0*/  VIADD R3, R3, 0xfffffffe ;  /* 0xfffffffe03037836 */ /* 0x000fe20000000000 */
[----:B------:R-:W-:Y:S01]  /*1abe0*/  PLOP3.LUT P0, PT, PT, PT, PT, 0x8, 0x0 ;  /* 0x000000000000781c */ /* 0x000fe20003f0e170 */
[----:B------:R-:W-:-:S03]  /*1abf0*/  VIADD R27, R27, 0x1 ;  /* 0x000000011b1b7836 */ /* 0x000fc60000000000 */
[----:B------:R-:W-:Y:S02]  /*1ac00*/  ISETP.GE.AND P2, PT, R3, R4, PT ;  /* 0x000000040300720c */ /* 0x000fe40003f46270 */
[----:B------:R-:W-:-:S04]  /*1ac10*/  ISETP.NE.AND P1, PT, R27, 0x2, PT ;  /* 0x000000021b00780c */ /* 0x000fc80003f25270 */
[----:B------:R-:W-:Y:S02]  /*1ac20*/  SEL R6, RZ, 0x1, P1 ;  /* 0x00000001ff067807 */ /* 0x000fe40000800000 */
[----:B------:R-:W-:Y:S02]  /*1ac30*/  SEL R27, R27, RZ, P1 ;  /* 0x000000ff1b1b7207 */ /* 0x000fe40000800000 */
[----:B------:R-:W-:-:S03]  /*1ac40*/  LOP3.LUT R29, R29, R6, RZ, 0x3c, !PT ;  /* 0x000000061d1d7212 */ /* 0x000fc600078e3cff */
[----:B------:R-:W-:Y:S05]  /*1ac50*/  @!P2 BRA `(.L_x_1536) ;  /* 0x000000040058a947 */ /* 0x000fea0003800000 */
.L_x_1566:
[----:B------:R-:W-:Y:S05]  /*1ac60*/  YIELD ;  /* 0x0000000000007946 */ /* 0x000fea0003800000 */
[----:B------:R-:W-:Y:S04]  /*1ac70*/  BSSY B1, `(.L_x_1554) ;  /* 0x000004c000017945 */ /* 0x000fe80003800000 */
[----:B------:R-:W-:Y:S05]  /*1ac80*/  @!P6 BRA `(.L_x_1555) ;  /* 0x000000040028e947 */ /* 0x000fea0003800000 */
[----:B-1----:R-:W1:Y:S01]  /*1ac90*/  S2R R5, SR_TID.X ;  /* 0x0000000000057919 */ /* 0x002e620000002100 */
[----:B------:R-:W-:Y:S01]  /*1aca0*/  SHF.L.U32 R6, R29, 0x1f, RZ ;  /* 0x0000001f1d067819 */ /* 0x000fe200000006ff */
[----:B------:R-:W-:Y:S01]  /*1acb0*/  BSSY B2, `(.L_x_1556) ;  /* 0x0000006000027945 */ /* 0x000fe20003800000 */
[----:B-1----:R-:W-:Y:S01]  /*1acc0*/  LOP3.LUT R7, R5, 0x7f, RZ, 0xc0, !PT ;  /* 0x0000007f05077812 */ /* 0x002fe200078ec0ff */
[----:B------:R-:W-:-:S03]  /*1acd0*/  IMAD R5, R27, 0x8, R22 ;  /* 0x000000081b057824 */ /* 0x000fc600078e0216 */
[----:B------:R-:W-:Y:S01]  /*1ace0*/  ISETP.NE.AND P2, PT, R7, RZ, PT ;  /* 0x000000ff0700720c */ /* 0x000fe20003f45270 */
[----:B------:R-:W1:Y:S02]  /*1acf0*/  SYNCS.PHASECHK.TRANS64.TRYWAIT P1, [R5+URZ+0x168a0], R6 ;  /* 0x0168a006050075a7 */ /* 0x000e64000802017f */
[----:B-1----:R-:W-:Y:S10]  /*1ad00*/  @!P1 BRA `(.L_x_1557) ;  /* 0x0000006000c89947 */ /* 0x002ff40003800000 */
.L_x_1720:
[----:B------:R-:W-:Y:S05]  /*1ad10*/  BSYNC B2 ;  /* 0x0000000000027941 */ /* 0x000fea0003800000 */
.L_x_1556:
        /* <DEDUP_REMOVED lines=9> */
.L_x_1559:
[----:B------:R-:W-:Y:S05]  /*1adb0*/  BSYNC B2 ;  /* 0x0000000000027941 */ /* 0x000fea0003800000 */
.L_x_1558:
        /* <DEDUP_REMOVED lines=8> */
[----:B0-----:R-:W-:Y:S01]  /*1ae40*/  VIADD R12, R7, 0xe400 ;  /* 0x0000e400070c7836 */ /* 0x001fe20000000000 */
[----:B------:R-:W-:Y:S01]  /*1ae50*/  UMOV UR6, 0x0 ;  /* 0x0000000000067882 */ /* 0x000fe20000000000 */
[----:B------:R-:W-:-:S10]  /*1ae60*/  UMOV UR7, 0x12f00000 ;  /* 0x12f0000000077882 */ /* 0x000fd40000000000 */
.L_x_1560:
        /* <DEDUP_REMOVED lines=13> */
.L_x_1721:
[----:B------:R-:W-:Y:S05]  /*1af40*/  BSYNC B2 ;  /* 0x0000000000027941 */ /* 0x000fea0003800000 */
.L_x_1561:
        /* <DEDUP_REMOVED lines=11> */
.L_x_1564:
[----:B------:R-:W-:Y:S05]  /*1b000*/  BSYNC B2 ;  /* 0x0000000000027941 */ /* 0x000fea0003800000 */
.L_x_1563:
        /* <DEDUP_REMOVED lines=8> */
.L_x_1565:
        /* <DEDUP_REMOVED lines=10> */
.L_x_1555:
[----:B------:R-:W-:Y:S05]  /*1b130*/  BSYNC B1 ;  /* 0x0000000000017941 */ /* 0x000fea0003800000 */
.L_x_1554:
[----:B------:R-:W-:Y:S01]  /*1b140*/  ISETP.GT.AND P2, PT, R3, R4, PT ;  /* 0x000000040300720c */ /* 0x000fe20003f44270 */
[----:B------:R-:W-:Y:S02]  /*1b150*/  VIADD R27, R27, 0x1 ;  /* 0x000000011b1b7836 */ /* 0x000fe40000000000 */
[----:B------:R-:W-:-:S03]  /*1b160*/  VIADD R3, R3, 0xffffffff ;  /* 0xffffffff03037836 */ /* 0x000fc60000000000 */
[----:B------:R-:W-:-:S04]  /*1b170*/  ISETP.NE.AND P1, PT, R27, 0x2, PT ;  /* 0x000000021b00780c */ /* 0x000fc80003f25270 */
[----:B------:R-:W-:Y:S02]  /*1b180*/  SEL R6, RZ, 0x1, P1 ;  /* 0x00000001ff067807 */ /* 0x000fe40000800000 */
[----:B------:R-:W-:Y:S02]  /*1b190*/  SEL R27, R27, RZ, P1 ;  /* 0x000000ff1b1b7207 */ /* 0x000fe40000800000 */
[----:B------:R-:W-:Y:S01]  /*1b1a0*/  LOP3.LUT R29, R29, R6, RZ, 0x3c, !PT ;  /* 0x000000061d1d7212 */ /* 0x000fe200078e3cff */
[----:B------:R-:W-:Y:S06]  /*1b1b0*/  @P2 BRA `(.L_x_1566) ;  /* 0xfffffff800a82947 */ /* 0x000fec000383ffff */
.L_x_1536:
[----:B------:R-:W-:Y:S05]  /*1b1c0*/  BSYNC B0 ;  /* 0x0000000000007941 */ /* 0x000fea0003800000 */
.L_x_1535:
[----:B------:R-:W2:Y:S01]  /*1b1d0*/  LDL R6, [R1+0x10] ;  /* 0x0000100001067983 */ /* 0x000ea20000100800 */
[----:B------:R-:W3:Y:S01]  /*1b1e0*/  LDC R0, c[0x0][0x448] ;  /* 0x00011200ff007b82 */ /* 0x000ee20000000800 */
[----:B------:R-:W-:Y:S07]  /*1b1f0*/  @!P0 WARPSYNC.ALL ;  /* 0x0000000000008948 */ /* 0x000fee0003800000 */
[----:B------:R-:W-:Y:S01]  /*1b200*/  @!P0 BAR.SYNC.DEFER_BLOCKING 0xc, 0x200 ;  /* 0x0308000000008b1d */ /* 0x000fe20000010000 */
[----:B---3--:R-:W-:-:S13]  /*1b210*/  ISETP.NE.AND P1, PT, R0, 0x1, PT ;  /* 0x000000010000780c */ /* 0x008fda0003f25270 */
[----:B------:R-:W3:Y:S08]  /*1b220*/  @P1 LDC R3, c[0x0][0x44c] ;  /* 0x00011300ff031b82 */ /* 0x000ef00000000800 */
[----:B------:R-:W4:Y:S01]  /*1b230*/  @P1 LDC R2, c[0x0][0x450] ;  /* 0x00011400ff021b82 */ /* 0x000f220000000800 */
[----:B--2---:R-:W-:-:S04]  /*1b240*/  VIADD R0, R6, 0xbf ;  /* 0x000000bf06007836 */ /* 0x004fc80000000000 */
[----:B---3--:R-:W-:-:S05]  /*1b250*/  @P1 IMAD.HI.U32 R3, R0, R3, RZ ;  /* 0x0000000300031227 */ /* 0x008fca00078e00ff */
[----:B----4-:R-:W-:Y:S02]  /*1b260*/  @P1 SHF.R.U32.HI R0, RZ, R2, R3 ;  /* 0x00000002ff001219 */ /* 0x010fe40000011603 */
[----:B------:R-:W2:Y:S03]  /*1b270*/  LDC.64 R2, c[0x0][0x9e0] ;  /* 0x00027800ff027b82 */ /* 0x000ea60000000a00 */
[----:B------:R-:W-:Y:S01]  /*1b280*/  IMAD.IADD R9, R9, 0x1, R0 ;  /* 0x0000000109097824 */ /* 0x000fe200078e0200 */
[----:B--2---:R-:W-:-:S03]  /*1b290*/  ISETP.GE.AND P2, PT, R3, 0x1, PT ;  /* 0x000000010300780c */ /* 0x004fc60003f46270 */
[----:B------:R-:W-:-:S10]  /*1b2a0*/  IMAD.IADD R2, R9, 0x1, R2 ;  /* 0x0000000109027824 */ /* 0x000fd400078e0202 */
[----:B------:R-:W-:Y:S05]  /*1b2b0*/  @!P2 BRA `(.L_x_1567) ;  /* 0x000000000048a947 */ /* 0x000fea0003800000 */
[C---:B------:R-:W-:Y:S01]  /*1b2c0*/  ISETP.GT.AND P0, PT, R9.reuse, RZ, PT ;  /* 0x000000ff0900720c */ /* 0x040fe20003f04270 */
[----:B------:R-:W-:Y:S01]  /*1b2d0*/  BSSY B0, `(.L_x_1568) ;  /* 0x000000e000007945 */ /* 0x000fe20003800000 */
[----:B------:R-:W-:-:S11]  /*1b2e0*/  VIADD R0, R9, 0xffffffff ;  /* 0xffffffff09007836 */ /* 0x000fd60000000000 */
[----:B------:R-:W-:Y:S05]  /*1b2f0*/  @P0 BRA `(.L_x_1569) ;  /* 0x00000000001c0947 */ /* 0x000fea0003800000 */
[----:B------:R-:W-:Y:S01]  /*1b300*/  ISETP.NE.AND P0, PT, R3, 0x1, PT ;  /* 0x000000010300780c */ /* 0x000fe20003f05270 */
[----:B------:R-:W-:-:S12]  /*1b310*/  IMAD.MOV R9, RZ, RZ, -R9 ;  /* 0x000000ffff097224 */ /* 0x000fd800078e0a09 */
[----:B-1----:R-:W1:Y:S02]  /*1b320*/  @P0 LDC.64 R4, c[0x0][0x9e8] ;  /* 0x00027a00ff040b82 */ /* 0x002e640000000a00 */
[----:B-1----:R-:W-:-:S05]  /*1b330*/  @P0 IMAD.HI.U32 R4, R9, R4, RZ ;  /* 0x0000000409040227 */ /* 0x002fca00078e00ff */
[----:B------:R-:W-:-:S04]  /*1b340*/  @P0 SHF.R.U32.HI R9, RZ, R5, R4 ;  /* 0x00000005ff090219 */ /* 0x000fc80000011604 */
[----:B------:R-:W-:Y:S01]  /*1b350*/  LOP3.LUT R0, RZ, R9, RZ, 0x33, !PT ;  /* 0x00000009ff007212 */ /* 0x000fe200078e33ff */
[----:B------:R-:W-:Y:S06]  /*1b360*/  BRA `(.L_x_1570) ;  /* 0x0000000000107947 */ /* 0x000fec0003800000 */
.L_x_1569:
[----:B------:R-:W-:-:S13]  /*1b370*/  ISETP.NE.AND P0, PT, R3, 0x1, PT ;  /* 0x000000010300780c */ /* 0x000fda0003f05270 */
[----:B-1----:R-:W1:Y:S02]  /*1b380*/  @P0 LDC.64 R4, c[0x0][0x9e8] ;  /* 0x00027a00ff040b82 */ /* 0x002e640000000a00 */
[----:B-1----:R-:W-:-:S05]  /*1b390*/  @P0 IMAD.HI.U32 R4, R0, R4, RZ ;  /* 0x0000000400040227 */ /* 0x002fca00078e00ff */
[----:B------:R-:W-:-:S07]  /*1b3a0*/  @P0 SHF.R.U32.HI R0, RZ, R5, R4 ;  /* 0x00000005ff000219 */ /* 0x000fce0000011604 */
.L_x_1570:
[----:B------:R-:W-:Y:S05]  /*1b3b0*/  BSYNC B0 ;  /* 0x0000000000007941 */ /* 0x000fea0003800000 */
.L_x_1568:
[----:B------:R-:W-:-:S05]  /*1b3c0*/  IMAD R5, R0, R3, R3 ;  /* 0x0000000300057224 */ /* 0x000fca00078e0203 */
[----:B------:R-:W-:-:S07]  /*1b3d0*/  VIMNMX R2, R2, R5, PT ;  /* 0x0000000502027248 */ /* 0x000fce0003fe0100 */
.L_x_1567:
[----:B------:R-:W-:Y:S01]  /*1b3e0*/  VIADD R2, R2, 0x7f ;  /* 0x0000007f02027836 */ /* 0x000fe20000000000 */
[----:B------:R-:W2:Y:S01]  /*1b3f0*/  @P1 LDC R0, c[0x0][0x44c] ;  /* 0x00011300ff001b82 */ /* 0x000ea20000000800 */
[----:B------:R-:W-:-:S03]  /*1b400*/  ULDC UR4, c[0x0][0x9dc] ;  /* 0x0002770000047ab9 */ /* 0x000fc60000000800 */
[----:B-1----:R-:W-:-:S04]  /*1b410*/  SHF.R.S32.HI R5, RZ, 0x1f, R2 ;  /* 0x0000001fff057819 */ /* 0x002fc80000011402 */
[----:B------:R-:W-:Y:S02]  /*1b420*/  LEA.HI R5, R5, R2, RZ, 0x7 ;  /* 0x0000000205057211 */ /* 0x000fe400078f38ff */
[----:B------:R-:W1:Y:S02]  /*1b430*/  @P1 LDC R2, c[0x0][0x450] ;  /* 0x00011400ff021b82 */ /* 0x000e640000000800 */
[----:B------:R-:W-:Y:S01]  /*1b440*/  SHF.R.S32.HI R4, RZ, 0x7, R5 ;  /* 0x00000007ff047819 */ /* 0x000fe20000011405 */
[----:B------:R-:W-:-:S03]  /*1b450*/  IMAD.MOV.U32 R5, RZ, RZ, R6 ;  /* 0x000000ffff057224 */ /* 0x000fc600078e0006 */
[----:B------:R-:W-:-:S05]  /*1b460*/  VIMNMX R24, R17, R4, PT ;  /* 0x0000000411187248 */ /* 0x000fca0003fe0100 */
[----:B------:R3:W-:Y:S01]  /*1b470*/  STL [R1+0x14], R24 ;  /* 0x0000141801007387 */ /* 0x0007e20000100800 */
[----:B--2---:R-:W-:-:S05]  /*1b480*/  @P1 IMAD.HI.U32 R7, R6, R0, RZ ;  /* 0x0000000006071227 */ /* 0x004fca00078e00ff */
[----:B-1----:R-:W-:-:S05]  /*1b490*/  @P1 SHF.R.U32.HI R5, RZ, R2, R7 ;  /* 0x00000002ff051219 */ /* 0x002fca0000011607 */
[----:B------:R-:W-:-:S04]  /*1b4a0*/  IMAD.IADD R2, R8, 0x1, R5 ;  /* 0x0000000108027824 */ /* 0x000fc800078e0205 */
[----:B------:R-:W-:Y:S01]  /*1b4b0*/  VIADD R0, R2, -UR4 ;  /* 0x8000000402007c36 */ /* 0x000fe20008000000 */
[----:B---3--:R-:W-:Y:S06]  /*1b4c0*/  @!P2 BRA `(.L_x_1571) ;  /* 0x000000000044a947 */ /* 0x008fec0003800000 */
        /* <DEDUP_REMOVED lines=10> */
.L_x_1573:
[----:B------:R-:W-:-:S13]  /*1b570*/  ISETP.NE.AND P0, PT, R3, 0x1, PT ;  /* 0x000000010300780c */ /* 0x000fda0003f05270 */
[----:B------:R-:W1:Y:S02]  /*1b580*/  @P0 LDC.64 R4, c[0x0][0x9e8] ;  /* 0x00027a00ff040b82 */ /* 0x000e640000000a00 */
[----:B-1----:R-:W-:-:S05]  /*1b590*/  @P0 IMAD.HI.U32 R4, R2, R4, RZ ;  /* 0x0000000402040227 */ /* 0x002fca00078e00ff */
[----:B------:R-:W-:-:S07]  /*1b5a0*/  @P0 SHF.R.U32.HI R2, RZ, R5, R4 ;  /* 0x00000005ff020219 */ /* 0x000fce0000011604 */
.L_x_1574:
[----:B------:R-:W-:Y:S05]  /*1b5b0*/  BSYNC B0 ;  /* 0x0000000000007941 */ /* 0x000fea0003800000 */
.L_x_1572:
[----:B------:R-:W-:-:S05]  /*1b5c0*/  IMAD R3, R2, R3, RZ ;  /* 0x0000000302037224 */ /* 0x000fca00078e02ff */
[----:B------:R-:W-:-:S07]  /*1b5d0*/  VIMNMX R0, R0, R3, !PT ;  /* 0x0000000300007248 */ /* 0x000fce0007fe0100 */
.L_x_1571:
[----:B------:R-:W-:Y:S01]  /*1b5e0*/  SHF.R.S32.HI R3, RZ, 0x1f, R0 ;  /* 0x0000001fff037819 */ /* 0x000fe20000011400 */
[----:B------:R-:W-:Y:S03]  /*1b5f0*/  BSSY B7, `(.L_x_1575) ;  /* 0x0000358000077945 */ /* 0x000fe60003800000 */
[----:B------:R-:W-:-:S04]  /*1b600*/  LEA.HI R3, R3, R0, RZ, 0x7 ;  /* 0x0000000003037211 */ /* 0x000fc800078f38ff */
[----:B------:R-:W-:-:S04]  /*1b610*/  SHF.R.S32.HI R3, RZ, 0x7, R3 ;  /* 0x00000007ff037819 */ /* 0x000fc80000011403 */
[----:B------:R-:W-:-:S04]  /*1b620*/  VIMNMX R2, RZ, R3, !PT ;  /* 0x00000003ff027248 */ /* 0x000fc80007fe0100 */
[----:B------:R-:W-:Y:S01]  /*1b630*/  ISETP.GT.AND P0, PT, R24, R2, PT ;  /* 0x000000021800720c */ /* 0x000fe20003f04270 */
[----:B------:R1:W-:-:S12]  /*1b640*/  STL [R1+0x8], R2 ;  /* 0x0000080201007387 */ /* 0x0003d80000100800 */
[----:B-1----:R-:W-:Y:S05]  /*1b650*/  @P0 BRA `(.L_x_1576) ;  /* 0x0000000000440947 */ /* 0x002fea0003800000 */
[----:B------:R-:W1:Y:S02]  /*1b660*/  S2R R2, SR_TID.X ;  /* 0x0000000000027919 */ /* 0x000e640000002100 */
        /* <DEDUP_REMOVED lines=16> */
.L_x_1576:
        /* <DEDUP_REMOVED lines=16> */
[----:B0-----:R-:W-:Y:S02]  /*1b870*/  IMAD.MOV.U32 R12, RZ, RZ, 0x1 ;  /* 0x00000001ff0c7424 */ /* 0x001fe400078e00ff */
[----:B------:R-:W-:-:S07]  /*1b880*/  IMAD.MOV.U32 R13, RZ, RZ, RZ ;  /* 0x000000ffff0d7224 */ /* 0x000fce00078e00ff */
[----:B------:R-:W-:-:S07]  /*1b890*/  LEPC R20, `(.L_x_1579) ;  /* 0x000000001014794e */ /* 0x000fce0000000000 */
[----:B-1----:R-:W-:Y:S05]  /*1b8a0*/  CALL.ABS.NOINC R2 ;  /* 0x0000000002007343 */ /* 0x002fea0003c00000 */
.L_x_1579:
[----:B------:R-:W-:Y:S05]  /*1b8b0*/  BSYNC B6 ;  /* 0x0000000000067941 */ /* 0x000fea0003800000 */
.L_x_1578:
        /* <DEDUP_REMOVED lines=8> */
[----:B------:R1:W2:Y:S01]  /*1b940*/  LDC.64 R2, c[0x4][R17] ;  /* 0x0100000011027b82 */ /* 0x0002a20000000a00 */
[----:B------:R-:W-:Y:S02]  /*1b950*/  IMAD.U32 R4, RZ, RZ, UR6 ;  /* 0x00000006ff047e24 */ /* 0x000fe4000f8e00ff */
[----:B------:R-:W-:Y:S02]  /*1b960*/  IMAD.U32 R5, RZ, RZ, UR7 ;  /* 0x00000007ff057e24 */ /* 0x000fe4000f8e00ff */
[----:B------:R-:W-:Y:S02]  /*1b970*/  IMAD.U32 R6, RZ, RZ, UR8 ;  /* 0x00000008ff067e24 */ /* 0x000fe4000f8e00ff */
[----:B------:R-:W-:-:S02]  /*1b980*/  IMAD.U32 R7, RZ, RZ, UR9 ;  /* 0x00000009ff077e24 */ /* 0x000fc4000f8e00ff */
[----:B------:R-:W-:Y:S02]  /*1b990*/  IMAD.U32 R10, RZ, RZ, UR4 ;  /* 0x00000004ff0a7e24 */ /* 0x000fe4000f8e00ff */
[----:B------:R-:W-:Y:S02]  /*1b9a0*/  IMAD.U32 R11, RZ, RZ, UR5 ;  /* 0x00000005ff0b7e24 */ /* 0x000fe4000f8e00ff */
[----:B------:R-:W-:Y:S02]  /*1b9b0*/  IMAD.MOV.U32 R8, RZ, RZ, 0x70 ;  /* 0x00000070ff087424 */ /* 0x000fe400078e00ff */
[----:B0-----:R-:W-:Y:S02]  /*1b9c0*/  IMAD.MOV.U32 R12, RZ, RZ, 0x1 ;  /* 0x00000001ff0c7424 */ /* 0x001fe400078e00ff */
[----:B-1----:R-:W-:-:S07]  /*1b9d0*/  IMAD.MOV.U32 R13, RZ, RZ, RZ ;  /* 0x000000ffff0d7224 */ /* 0x002fce00078e00ff */
[----:B------:R-:W-:-:S07]  /*1b9e0*/  LEPC R20, `(.L_x_1582) ;  /* 0x000000001014794e */ /* 0x000fce0000000000 */
[----:B--2---:R-:W-:Y:S05]  /*1b9f0*/  CALL.ABS.NOINC R2 ;  /* 0x0000000002007343 */ /* 0x004fea0003c00000 */
.L_x_1582:
        /* <DEDUP_REMOVED lines=15> */
.L_x_1581:
[----:B------:R-:W-:Y:S05]  /*1baf0*/  BSYNC B6 ;  /* 0x0000000000067941 */ /* 0x000fea0003800000 */
.L_x_1580:
[----:B------:R-:W-:Y:S01]  /*1bb00*/  ULDC.64 UR4, c[0x0][0x9f8] ;  /* 0x00027e0000047ab9 */ /* 0x000fe20000000a00 */
[----:B------:R-:W-:Y:S01]  /*1bb10*/  IMAD.MOV.U32 R25, RZ, RZ, R19 ;  /* 0x000000ffff197224 */ /* 0x000fe200078e0013 */
[----:B------:R-:W-:-:S04]  /*1bb20*/  ISETP.NE.U32.AND P0, PT, RZ, UR4, PT ;  /* 0x00000004ff007c0c */ /* 0x000fc8000bf05070 */
[----:B------:R-:W-:Y:S01]  /*1bb30*/  ISETP.NE.AND.EX P0, PT, RZ, UR5, PT, P0 ;  /* 0x00000005ff007c0c */ /* 0x000fe2000bf05300 */
[----:B------:R-:W-:-:S12]  /*1bb40*/  ULDC.64 UR4, c[0x0][0xa08] ;  /* 0x0002820000047ab9 */ /* 0x000fd80000000a00 */
[----:B------:R-:W1:Y:S02]  /*1bb50*/  @P0 LDC.64 R2, c[0x0][0x9f8] ;  /* 0x00027e00ff020b82 */ /* 0x000e640000000a00 */
[----:B-1----:R-:W-:-:S05]  /*1bb60*/  @P0 IMAD.WIDE R2, R19, 0x4, R2 ;  /* 0x0000000413020825 */ /* 0x002fca00078e0202 */
[----:B------:R1:W2:Y:S01]  /*1bb70*/  @P0 LDG.E R25, desc[UR38][R2.64] ;  /* 0x0000002602190981 */ /* 0x0002a2000c1e1900 */
[----:B------:R-:W-:Y:S01]  /*1bb80*/  VIADD R24, R24, 0xffffffff ;  /* 0xffffffff18187836 */ /* 0x000fe20000000000 */
[----:B-1----:R-:W1:Y:S02]  /*1bb90*/  LDC.64 R2, c[0x0][0x418] ;  /* 0x00010600ff027b82 */ /* 0x002e640000000a00 */
[----:B-1----:R-:W-:Y:S01]  /*1bba0*/  LOP3.LUT P0, RZ, R2, UR4, RZ, 0xfc, !PT ;  /* 0x0000000402ff7c12 */ /* 0x002fe2000f80fcff */
[----:B------:R-:W-:-:S03]  /*1bbb0*/  UMOV UR4, 0xffffffff ;  /* 0xffffffff00047882 */ /* 0x000fc60000000000 */
[----:B------:R-:W-:Y:S02]  /*1bbc0*/  LOP3.LUT P0, RZ, R3, UR5, RZ, 0xfc, P0 ;  /* 0x0000000503ff7c12 */ /* 0x000fe4000800fcff */
[----:B--2---:R-:W-:Y:S02]  /*1bbd0*/  SHF.R.S32.HI R7, RZ, 0x1f, R25 ;  /* 0x0000001fff077819 */ /* 0x004fe40000011419 */
[----:B------:R-:W-:-:S03]  /*1bbe0*/  SEL R17, R25, RZ, !P0 ;  /* 0x000000ff19117207 */ /* 0x000fc60004000000 */
[----:B------:R1:W-:Y:S01]  /*1bbf0*/  STL [R1+0x4], R7 ;  /* 0x0000040701007387 */ /* 0x0003e20000100800 */
[----:B------:R-:W-:Y:S05]  /*1bc00*/  BRA.DIV UR4, `(.L_x_1583) ;  /* 0x0000005604307947 */ /* 0x000fea000b800000 */
[----:B------:R-:W2:Y:S02]  /*1bc10*/  S2R R0, SR_TID.X ;  /* 0x0000000000007919 */ /* 0x000ea40000002100 */
[----:B--2---:R-:W-:-:S04]  /*1bc20*/  SHF.R.U32.HI R0, RZ, 0x5, R0 ;  /* 0x00000005ff007819 */ /* 0x004fc80000011600 */
[----:B------:R-:W-:-:S05]  /*1bc30*/  LOP3.LUT R0, R0, 0x3, RZ, 0xc0, !PT ;  /* 0x0000000300007812 */ /* 0x000fca00078ec0ff */
[----:B------:R2:W3:Y:S02]  /*1bc40*/  SHFL.IDX PT, R14, R0, RZ, 0x1f ;  /* 0x00001fff000e7589 */ /* 0x0004e400000e0000 */
.L_x_1724:
        /* <DEDUP_REMOVED lines=10> */
.L_x_1727:
[----:B------:R-:W-:Y:S05]  /*1bcf0*/  @!P6 BRA `(.L_x_1584) ;  /* 0x0000000000e4e947 */ /* 0x000fea0003800000 */
[----:B------:R-:W-:-:S04]  /*1bd00*/  ISETP.NE.U32.AND P0, PT, R2, RZ, PT ;  /* 0x000000ff0200720c */ /* 0x000fc80003f05070 */
[----:B------:R-:W-:-:S13]  /*1bd10*/  ISETP.NE.AND.EX P0, PT, R3, RZ, PT, P0 ;  /* 0x000000ff0300720c */ /* 0x000fda0003f05300 */
[----:B------:R-:W-:Y:S05]  /*1bd20*/  @!P0 BRA `(.L_x_1586) ;  /* 0x0000000000448947 */ /* 0x000fea0003800000 */
[----:B------:R-:W3:Y:S01]  /*1bd30*/  LDC R6, c[0x0][0x43c] ;  /* 0x00010f00ff067b82 */ /* 0x000ee20000000800 */
[----:B------:R-:W-:Y:S01]  /*1bd40*/  ULDC.64 UR4, c[0x0][0x428] ;  /* 0x00010a0000047ab9 */ /* 0x000fe20000000a00 */
[----:B---3--:R-:W-:-:S13]  /*1bd50*/  ISETP.NE.AND P0, PT, R6, 0x1, PT ;  /* 0x000000010600780c */ /* 0x008fda0003f05270 */
[----:B------:R-:W2:Y:S02]  /*1bd60*/  @P0 LDC.64 R4, c[0x0][0x440] ;  /* 0x00011000ff040b82 */ /* 0x000ea40000000a00 */
[----:B--2---:R-:W-:-:S04]  /*1bd70*/  @P0 IMAD.HI.U32 R0, R24, R4, RZ ;  /* 0x0000000418000227 */ /* 0x004fc800078e00ff */
[----:B------:R-:W-:Y:S01]  /*1bd80*/  IMAD.MOV.U32 R4, RZ, RZ, R24 ;  /* 0x000000ffff047224 */ /* 0x000fe200078e0018 */
        /* <DEDUP_REMOVED lines=11> */
.L_x_1586:
[----:B--2---:R-:W-:Y:S01]  /*1be40*/  IMAD R0, R23, 0x8, R22 ;  /* 0x0000000817007824 */ /* 0x004fe200078e0216 */
[----:B---3--:R-:W-:-:S04]  /*1be50*/  SHF.L.U32 R3, R26, 0x1f, RZ ;  /* 0x0000001f1a037819 */ /* 0x008fc800000006ff */
[----:B------:R-:W2:Y:S02]  /*1be60*/  SYNCS.PHASECHK.TRANS64.TRYWAIT P0, [R0+URZ+0x16840], R3 ;  /* 0x01684003000075a7 */ /* 0x000ea4000800017f */
[----:B--2---:R-:W-:Y:S05]  /*1be70*/  @!P0 BRA `(.L_x_1587) ;  /* 0x0000005000e88947 */ /* 0x004fea0003800000 */
.L_x_1728:
        /* <DEDUP_REMOVED lines=11> */
.L_x_1588:
[----:B------:R-:W3:Y:S01]  /*1bf30*/  LDL.LU R2, [R1] ;  /* 0x0000000001027983 */ /* 0x000ee20000300800 */
[----:B------:R-:W-:Y:S01]  /*1bf40*/  R2UR UR9, R0 ;  /* 0x00000000000972ca */ /* 0x000fe200000e0000 */
[----:B--2---:R-:W-:Y:S01]  /*1bf50*/  IMAD R0, R23, 0x4000, R22 ;  /* 0x0000400017007824 */ /* 0x004fe200078e0216 */
        /* <DEDUP_REMOVED lines=11> */
[----:B------:R-:W-:Y:S02]  /*1c010*/  ULEA UR11, UR11, UR4, 0x7 ;  /* 0x000000040b0b7291 */ /* 0x000fe4000f8e383f */
[----:B------:R-:W-:Y:S01]  /*1c020*/  UIADD3 UR8, UR8, 0xe400, URZ ;  /* 0x0000e40008087890 */ /* 0x000fe2000fffe03f */
[----:B------:R-:W-:-:S08]  /*1c030*/  UMOV UR4, 0x0 ;  /* 0x0000000000047882 */ /* 0x000fd00000000000 */
[----:B------:R4:W-:Y:S01]  /*1c040*/  UTMALDG.4D [UR8], [UR6], desc[UR4] ;  /* 0x00000408060075b4 */ /* 0x0009e20008019000 */
[----:B---3--:R-:W-:-:S04]  /*1c050*/  LOP3.LUT R2, R2, 0xfffffffe, RZ, 0xc0, !PT ;  /* 0xfffffffe02027812 */ /* 0x008fc800078ec0ff */
[----:B------:R-:W-:-:S05]  /*1c060*/  @P0 LOP3.LUT R2, R2, 0x1, RZ, 0xfc, !PT ;  /* 0x0000000102020812 */ /* 0x000fca00078efcff */
[----:B------:R4:W-:Y:S01]  /*1c070*/  STL [R1], R2 ;  /* 0x0000000201007387 */ /* 0x0009e20000100800 */
[----:B------:R-:W-:Y:S01]  /*1c080*/  NOP ;  /* 0x0000000000007918 */ /* 0x000fe20000000000 */
.L_x_1584:
[----:B------:R-:W2:Y:S01]  /*1c090*/  LDL.LU R3, [R1+0x20] ;  /* 0x0000200001037983 */ /* 0x000ea20000300800 */
[----:B------:R-:W-:Y:S05]  /*1c0a0*/  WARPSYNC.ALL ;  /* 0x0000000000007948 */ /* 0x000fea0003800000 */
[----:B----4-:R-:W-:Y:S01]  /*1c0b0*/  ULDC.64 UR4, c[0x0][0x298] ;  /* 0x0000a60000047ab9 */ /* 0x010fe20000000a00 */
[----:B------:R-:W-:Y:S01]  /*1c0c0*/  ULDC.64 UR6, c[0x0][0xa00] ;  /* 0x0002800000067ab9 */ /* 0x000fe20000000a00 */
[----:B------:R-:W-:Y:S01]  /*1c0d0*/  VIADD R2, R22, 0x8400 ;  /* 0x0000840016027836 */ /* 0x000fe20000000000 */
[----:B------:R-:W-:Y:S01]  /*1c0e0*/  BAR.SYNC.DEFER_BLOCKING 0x8, 0x200 ;  /* 0x0208000000007b1d */ /* 0x000fe20000010000 */
[----:B------:R-:W-:-:S03]  /*1c0f0*/  ISETP.NE.U32.AND P0, PT, RZ, UR6, PT ;  /* 0x00000006ff007c0c */ /* 0x000fc6000bf05070 */
[----:B------:R-:W-:Y:S02]  /*1c100*/  LOP3.LUT P1, RZ, R2, 0x3ff, RZ, 0xc0, !PT ;  /* 0x000003ff02ff7812 */ /* 0x000fe4000782c0ff */
[----:B------:R-:W-:Y:S01]  /*1c110*/  ISETP.NE.AND.EX P0, PT, RZ, UR7, PT, P0 ;  /* 0x00000007ff007c0c */ /* 0x000fe2000bf05300 */
[----:B------:R-:W-:Y:S01]  /*1c120*/  BSSY B6, `(.L_x_1589) ;  /* 0x0000020000067945 */ /* 0x000fe20003800000 */
[----:B------:R-:W-:Y:S02]  /*1c130*/  SHF.R.S32.HI R2, RZ, 0x1f, R19 ;  /* 0x0000001fff027819 */ /* 0x000fe40000011413 */
[----:B--2---:R-:W-:Y:S01]  /*1c140*/  SHF.R.S32.HI R0, RZ, 0x1f, R3 ;  /* 0x0000001fff007819 */ /* 0x004fe20000011403 */
[----:B------:R-:W-:-:S04]  /*1c150*/  IMAD.WIDE.U32 R4, R3, UR4, RZ ;  /* 0x0000000403047c25 */ /* 0x000fc8000f8e00ff */
[----:B------:R-:W-:Y:S01]  /*1c160*/  IMAD R0, R0, UR4, RZ ;  /* 0x0000000400007c24 */ /* 0x000fe2000f8e02ff */
[----:B------:R-:W-:Y:S03]  /*1c170*/  STL.64 [R1+0x28], R4 ;  /* 0x0000280401007387 */ /* 0x000fe60000100a00 */
[----:B------:R-:W-:Y:S01]  /*1c180*/  IMAD R0, R3, UR5, R0 ;  /* 0x0000000503007c24 */ /* 0x000fe2000f8e0200 */
[----:B------:R-:W-:Y:S02]  /*1c190*/  SEL R3, R2, RZ, !P0 ;  /* 0x000000ff02037207 */ /* 0x000fe40004000000 */
[----:B------:R-:W-:Y:S01]  /*1c1a0*/  SHF.R.S32.HI R2, RZ, 0x1f, R18 ;  /* 0x0000001fff027819 */ /* 0x000fe20000011412 */
[----:B------:R-:W-:-:S05]  /*1c1b0*/  IMAD.IADD R0, R5, 0x1, R0 ;  /* 0x0000000105007824 */ /* 0x000fca00078e0200 */
[----:B------:R2:W-:Y:S04]  /*1c1c0*/  STL [R1+0x30], R0 ;  /* 0x0000300001007387 */ /* 0x0005e80000100800 */
[----:B------:R3:W-:Y:S01]  /*1c1d0*/  STL [R1+0x38], R3 ;  /* 0x0000380301007387 */ /* 0x0007e20000100800 */
[----:B--2---:R-:W-:-:S05]  /*1c1e0*/  SEL R0, R19, RZ, !P0 ;  /* 0x000000ff13007207 */ /* 0x004fca0004000000 */
[----:B------:R3:W-:Y:S04]  /*1c1f0*/  STL [R1+0x20], R0 ;  /* 0x0000200001007387 */ /* 0x0007e80000100800 */
[----:B------:R3:W-:Y:S01]  /*1c200*/  STL [R1+0x34], R2 ;  /* 0x0000340201007387 */ /* 0x0007e20000100800 */
[----:B------:R-:W-:Y:S05]  /*1c210*/  @!P1 BRA `(.L_x_1590) ;  /* 0x0000000000409947 */ /* 0x000fea0003800000 */
[----:B---3--:R-:W-:Y:S01]  /*1c220*/  MOV R2, 0x0 ;  /* 0x0000000000027802 */ /* 0x008fe20000000f00 */
[----:B------:R-:W-:Y:S01]  /*1c230*/  ULDC.64 UR4, c[0x4][0xa8] ;  /* 0x01002a0000047ab9 */ /* 0x000fe20000000a00 */
[----:B------:R-:W-:Y:S01]  /*1c240*/  ULDC.64 UR6, c[0x4][0xb0] ;  /* 0x01002c0000067ab9 */ /* 0x000fe20000000a00 */
[----:B------:R-:W-:Y:S01]  /*1c250*/  ULDC.64 UR8, c[0x4][0x20] ;  /* 0x0100080000087ab9 */ /* 0x000fe20000000a00 */
[----:B------:R-:W-:Y:S02]  /*1c260*/  IMAD.U32 R4, RZ, RZ, UR4 ;  /* 0x00000004ff047e24 */ /* 0x000fe4000f8e00ff */
[----:B------:R-:W2:Y:S01]  /*1c270*/  LDC.64 R2, c[0x4][R2] ;  /* 0x0100000002027b82 */ /* 0x000ea20000000a00 */
[----:B------:R-:W-:Y:S02]  /*1c280*/  IMAD.U32 R5, RZ, RZ, UR5 ;  /* 0x00000005ff057e24 */ /* 0x000fe4000f8e00ff */
[----:B------:R-:W-:Y:S02]  /*1c290*/  IMAD.U32 R6, RZ, RZ, UR6 ;  /* 0x00000006ff067e24 */ /* 0x000fe4000f8e00ff */
[----:B-1----:R-:W-:-:S02]  /*1c2a0*/  IMAD.U32 R7, RZ, RZ, UR7 ;  /* 0x00000007ff077e24 */ /* 0x002fc4000f8e00ff */
[----:B------:R-:W-:Y:S02]  /*1c2b0*/  IMAD.U32 R10, RZ, RZ, UR8 ;  /* 0x00000008ff0a7e24 */ /* 0x000fe4000f8e00ff */
[----:B------:R-:W-:Y:S02]  /*1c2c0*/  IMAD.U32 R11, RZ, RZ, UR9 ;  /* 0x00000009ff0b7e24 */ /* 0x000fe4000f8e00ff */
[----:B------:R-:W-:Y:S02]  /*1c2d0*/  IMAD.MOV.U32 R8, RZ, RZ, 0x70 ;  /* 0x00000070ff087424 */ /* 0x000fe400078e00ff */
[----:B0-----:R-:W-:Y:S02]  /*1c2e0*/  IMAD.MOV.U32 R12, RZ, RZ, 0x1 ;  /* 0x00000001ff0c7424 */ /* 0x001fe400078e00ff */
[----:B------:R-:W-:-:S07]  /*1c2f0*/  IMAD.MOV.U32 R13, RZ, RZ, RZ ;  /* 0x000000ffff0d7224 */ /* 0x000fce00078e00ff */
[----:B------:R-:W-:-:S07]  /*1c300*/  LEPC R20, `(.L_x_1590) ;  /* 0x000000001014794e */ /* 0x000fce0000000000 */
[----:B--2---:R-:W-:Y:S05]  /*1c310*/  CALL.ABS.NOINC R2 ;  /* 0x0000000002007343 */ /* 0x004fea0003c00000 */
.L_x_1590:
[----:B------:R-:W-:Y:S05]  /*1c320*/  BSYNC B6 ;  /* 0x0000000000067941 */ /* 0x000fea0003800000 */
.L_x_1589:
[----:B---3--:R-:W2:Y:S01]  /*1c330*/  LDL.LU R0, [R1+0x30] ;  /* 0x0000300001007983 */ /* 0x008ea20000300800 */
[----:B------:R-:W-:Y:S01]  /*1c340*/  ULDC.64 UR4, c[0x0][0x2d8] ;  /* 0x0000b60000047ab9 */ /* 0x000fe20000000a00 */
[----:B------:R-:W3:Y:S01]  /*1c350*/  LDC R9, c[0x0][0x448] ;  /* 0x00011200ff097b82 */ /* 0x000ee20000000800 */
[----:B------:R-:W-:Y:S01]  /*1c360*/  ULDC.64 UR6, c[0x0][0x2c8] ;  /* 0x0000b20000067ab9 */ /* 0x000fe20000000a00 */
[----:B------:R-:W2:Y:S01]  /*1c370*/  LDL.LU.64 R2, [R1+0x28] ;  /* 0x0000280001027983 */ /* 0x000ea20000300a00 */
[----:B------:R-:W-:-:S03]  /*1c380*/  ULDC.64 UR8, c[0x0][0x280] ;  /* 0x0000a00000087ab9 */ /* 0x000fc60000000a00 */
[----:B------:R-:W4:Y:S04]  /*1c390*/  LDL.LU R20, [R1+0x34] ;  /* 0x0000340001147983 */ /* 0x000f280000300800 */
[----:B------:R-:W4:Y:S04]  /*1c3a0*/  LDL.LU R21, [R1+0x38] ;  /* 0x0000380001157983 */ /* 0x000f280000300800 */
[----:B------:R-:W4:Y:S04]  /*1c3b0*/  LDL.LU R4, [R1+0x20] ;  /* 0x0000200001047983 */ /* 0x000f280000300800 */
[----:B0-----:R-:W4:Y:S01]  /*1c3c0*/  LDL R12, [R1+0x10] ;  /* 0x00001000010c7983 */ /* 0x001f220000100800 */
[----:B---3--:R-:W-:-:S13]  /*1c3d0*/  ISETP.NE.AND P1, PT, R9, 0x1, PT ;  /* 0x000000010900780c */ /* 0x008fda0003f25270 */
[----:B------:R-:W0:Y:S08]  /*1c3e0*/  @P1 LDC R5, c[0x0][0x44c] ;  /* 0x00011300ff051b82 */ /* 0x000e300000000800 */
[----:B------:R-:W3:Y:S01]  /*1c3f0*/  @P1 LDC R8, c[0x0][0x450] ;  /* 0x00011400ff081b82 */ /* 0x000ee20000000800 */
[----:B--2---:R-:W-:Y:S02]  /*1c400*/  IMAD.MOV.U32 R3, RZ, RZ, R0 ;  /* 0x000000ffff037224 */ /* 0x004fe400078e0000 */
[----:B----4-:R-:W-:-:S02]  /*1c410*/  IMAD R0, R20, UR4, RZ ;  /* 0x0000000414007c24 */ /* 0x010fc4000f8e02ff */
[C---:B------:R-:W-:Y:S01]  /*1c420*/  IMAD.WIDE.U32 R2, R18.reuse, UR4, R2 ;  /* 0x0000000412027c25 */ /* 0x040fe2000f8e0002 */
[----:B------:R-:W2:Y:S03]  /*1c430*/  S2R R20, SR_TID.X ;  /* 0x0000000000147919 */ /* 0x000ea60000002100 */
[----:B------:R-:W-:Y:S01]  /*1c440*/  IMAD R0, R18, UR5, R0 ;  /* 0x0000000512007c24 */ /* 0x000fe2000f8e0200 */
[----:B------:R-:W-:-:S03]  /*1c450*/  ULDC.64 UR4, c[0x0][0x2e0] ;  /* 0x0000b80000047ab9 */ /* 0x000fc60000000a00 */
[----:B------:R-:W-:Y:S02]  /*1c460*/  IMAD.IADD R3, R3, 0x1, R0 ;  /* 0x0000000103037824 */ /* 0x000fe400078e0200 */
[----:B------:R-:W-:Y:S02]  /*1c470*/  IMAD R0, R21, UR4, RZ ;  /* 0x0000000415007c24 */ /* 0x000fe4000f8e02ff */
[----:B------:R-:W4:Y:S01]  /*1c480*/  S2R R21, SR_TID.X ;  /* 0x0000000000157919 */ /* 0x000f220000002100 */
[----:B--2---:R-:W-:-:S04]  /*1c490*/  LOP3.LUT R20, R20, 0x7f, RZ, 0xc0, !PT ;  /* 0x0000007f14147812 */ /* 0x004fc800078ec0ff */
[----:B------:R-:W-:Y:S01]  /*1c4a0*/  SHF.R.U32.HI R20, RZ, 0x3, R20 ;  /* 0x00000003ff147819 */ /* 0x000fe20000011614 */
[----:B----4-:R-:W-:-:S05]  /*1c4b0*/  IMAD.SHL.U32 R6, R21, 0x10, RZ ;  /* 0x0000001015067824 */ /* 0x010fca00078e00ff */
[----:B------:R-:W-:Y:S02]  /*1c4c0*/  LOP3.LUT R6, R20, 0x70, R6, 0xf8, !PT ;  /* 0x0000007014067812 */ /* 0x000fe400078ef806 */
[----:B------:R2:W5:Y:S01]  /*1c4d0*/  LDL R20, [R1+0xc] ;  /* 0x00000c0001147983 */ /* 0x0005620000100800 */
[C---:B------:R-:W-:Y:S02]  /*1c4e0*/  IMAD R0, R4.reuse, UR5, R0 ;  /* 0x0000000504007c24 */ /* 0x040fe4000f8e0200 */
[----:B------:R-:W-:Y:S01]  /*1c4f0*/  IMAD.WIDE.U32 R2, R4, UR4, R2 ;  /* 0x0000000404027c25 */ /* 0x000fe2000f8e0002 */
[----:B------:R-:W-:Y:S01]  /*1c500*/  ULDC.64 UR4, c[0x0][0x2d0] ;  /* 0x0000b40000047ab9 */ /* 0x000fe20000000a00 */
[----:B------:R-:W4:Y:S02]  /*1c510*/  @P1 LDC R4, c[0x0][0x450] ;  /* 0x00011400ff041b82 */ /* 0x000f240000000800 */
[----:B------:R-:W-:Y:S02]  /*1c520*/  IMAD.IADD R6, R6, 0x1, R12 ;  /* 0x0000000106067824 */ /* 0x000fe400078e020c */
[----:B------:R-:W-:-:S02]  /*1c530*/  IMAD.IADD R3, R3, 0x1, R0 ;  /* 0x0000000103037824 */ /* 0x000fc400078e0200 */
[----:B0-----:R-:W-:-:S04]  /*1c540*/  @P1 IMAD.HI.U32 R0, R6, R5, RZ ;  /* 0x0000000506001227 */ /* 0x001fc800078e00ff */
[----:B------:R-:W-:Y:S01]  /*1c550*/  IMAD.MOV.U32 R5, RZ, RZ, R6 ;  /* 0x000000ffff057224 */ /* 0x000fe200078e0006 */
[----:B----4-:R-:W-:-:S04]  /*1c560*/  @P1 SHF.R.U32.HI R5, RZ, R4, R0 ;  /* 0x00000004ff051219 */ /* 0x010fc80000011600 */
[----:B------:R-:W-:-:S05]  /*1c570*/  SHF.R.S32.HI R0, RZ, 0x1f, R5 ;  /* 0x0000001fff007819 */ /* 0x000fca0000011405 */
[----:B------:R-:W-:-:S04]  /*1c580*/  IMAD R0, R0, UR4, RZ ;  /* 0x0000000400007c24 */ /* 0x000fc8000f8e02ff */
[C---:B-1----:R-:W-:Y:S02]  /*1c590*/  IMAD R7, R5.reuse, UR5, R0 ;  /* 0x0000000505077c24 */ /* 0x042fe4000f8e0200 */
        /* <DEDUP_REMOVED lines=9> */
[----:B------:R-:W0:Y:S01]  /*1c630*/  @P1 LDC R7, c[0x0][0x44c] ;  /* 0x00011300ff071b82 */ /* 0x000e220000000800 */
[C---:B------:R-:W-:Y:S01]  /*1c640*/  LEA R0, P0, R4.reuse, UR8, 0x1 ;  /* 0x0000000804007c11 */ /* 0x040fe2000f8008ff */
[----:B------:R-:W1:Y:S03]  /*1c650*/  S2R R10, SR_TID.X ;  /* 0x00000000000a7919 */ /* 0x000e660000002100 */
[----:B------:R-:W-:Y:S01]  /*1c660*/  LEA.HI.X R4, R4, UR9, R5, 0x1, P0 ;  /* 0x0000000904047c11 */ /* 0x000fe200080f0c05 */
[----:B------:R-:W-:-:S04]  /*1c670*/  VIADD R5, R6, 0x80 ;  /* 0x0000008006057836 */ /* 0x000fc80000000000 */
[----:B------:R-:W-:Y:S02]  /*1c680*/  IMAD.MOV.U32 R6, RZ, RZ, R5 ;  /* 0x000000ffff067224 */ /* 0x000fe400078e0005 */
[----:B0-----:R-:W-:-:S05]  /*1c690*/  @P1 IMAD.HI.U32 R7, R5, R7, RZ ;  /* 0x0000000705071227 */ /* 0x001fca00078e00ff */
[----:B---3--:R-:W-:-:S05]  /*1c6a0*/  @P1 SHF.R.U32.HI R6, RZ, R8, R7 ;  /* 0x00000008ff061219 */ /* 0x008fca0000011607 */
[----:B------:R-:W-:-:S04]  /*1c6b0*/  IMAD.MOV R7, RZ, RZ, -R6 ;  /* 0x000000ffff077224 */ /* 0x000fc800078e0a06 */
[----:B------:R-:W-:Y:S01]  /*1c6c0*/  IMAD R5, R9, R7, R5 ;  /* 0x0000000709057224 */ /* 0x000fe200078e0205 */
[----:B------:R-:W-:Y:S01]  /*1c6d0*/  SHF.R.S32.HI R7, RZ, 0x1f, R6 ;  /* 0x0000001fff077819 */ /* 0x000fe20000011406 */
[----:B------:R-:W-:-:S04]  /*1c6e0*/  IMAD.WIDE.U32 R2, R6, UR4, R2 ;  /* 0x0000000406027c25 */ /* 0x000fc8000f8e0002 */
[----:B------:R-:W-:Y:S01]  /*1c6f0*/  IMAD R7, R7, UR4, RZ ;  /* 0x0000000407077c24 */ /* 0x000fe2000f8e02ff */
[----:B------:R-:W-:Y:S01]  /*1c700*/  SHF.R.S32.HI R8, RZ, 0x1f, R5 ;  /* 0x0000001fff087819 */ /* 0x000fe20000011405 */
[----:B-1----:R-:W-:Y:S01]  /*1c710*/  IMAD.SHL.U32 R21, R10, 0x8, RZ ;  /* 0x000000080a157824 */ /* 0x002fe200078e00ff */
[----:B------:R-:W-:Y:S01]  /*1c720*/  ULDC UR4, c[0x0][0x2b8] ;  /* 0x0000ae0000047ab9 */ /* 0x000fe20000000800 */
[----:B------:R-:W-:Y:S02]  /*1c730*/  IMAD R7, R6, UR5, R7 ;  /* 0x0000000506077c24 */ /* 0x000fe4000f8e0207 */
[----:B------:R-:W-:Y:S02]  /*1c740*/  IMAD R8, R8, UR6, RZ ;  /* 0x0000000608087c24 */ /* 0x000fe4000f8e02ff */
[----:B------:R-:W-:Y:S02]  /*1c750*/  IMAD.IADD R3, R3, 0x1, R7 ;  /* 0x0000000103037824 */ /* 0x000fe400078e0207 */
[----:B------:R-:W-:-:S02]  /*1c760*/  IMAD R8, R5, UR7, R8 ;  /* 0x0000000705087c24 */ /* 0x000fc4000f8e0208 */
[----:B------:R-:W-:Y:S01]  /*1c770*/  IMAD.WIDE.U32 R6, R5, UR6, R2 ;  /* 0x0000000605067c25 */ /* 0x000fe2000f8e0002 */
[----:B------:R-:W-:-:S03]  /*1c780*/  LOP3.LUT R21, R21, 0x38, RZ, 0xc0, !PT ;  /* 0x0000003815157812 */ /* 0x000fc600078ec0ff */
[----:B------:R-:W-:Y:S01]  /*1c790*/  IMAD.IADD R8, R7, 0x1, R8 ;  /* 0x0000000107087824 */ /* 0x000fe200078e0208 */
[C---:B------:R-:W-:Y:S02]  /*1c7a0*/  LEA R2, P1, R6.reuse, UR8, 0x1 ;  /* 0x0000000806027c11 */ /* 0x040fe4000f8208ff */
[----:B------:R-:W-:Y:S01]  /*1c7b0*/  ISETP.GE.AND P0, PT, R21, UR4, PT ;  /* 0x0000000415007c0c */ /* 0x000fe2000bf06270 */
[----:B------:R-:W-:Y:S01]  /*1c7c0*/  UMOV UR4, 0xffffffff ;  /* 0xffffffff00047882 */ /* 0x000fe20000000000 */
[----:B------:R-:W-:Y:S02]  /*1c7d0*/  LEA.HI.X R6, R6, UR9, R8, 0x1, P1 ;  /* 0x0000000906067c11 */ /* 0x000fe400088f0c08 */
[----:B--2---:R-:W-:Y:S09]  /*1c7e0*/  BRA.DIV UR4, `(.L_x_1591) ;  /* 0x0000004a04a07947 */ /* 0x004ff2000b800000 */
[----:B------:R-:W0:Y:S02]  /*1c7f0*/  S2R R7, SR_TID.X ;  /* 0x0000000000077919 */ /* 0x000e240000002100 */
[----:B0-----:R-:W-:Y:S02]  /*1c800*/  LOP3.LUT R8, R7, 0x7f, RZ, 0xc0, !PT ;  /* 0x0000007f07087812 */ /* 0x001fe400078ec0ff */
[----:B------:R-:W2:Y:S04]  /*1c810*/  LDL.LU R7, [R1+0x1c] ;  /* 0x00001c0001077983 */ /* 0x000ea80000300800 */
[----:B------:R-:W3:Y:S01]  /*1c820*/  LDL.LU R11, [R1+0x10] ;  /* 0x00001000010b7983 */ /* 0x000ee20000300800 */
[----:B------:R-:W-:-:S03]  /*1c830*/  SHF.R.U32.HI R10, RZ, 0x3, R8 ;  /* 0x00000003ff0a7819 */ /* 0x000fc60000011608 */
        /* <DEDUP_REMOVED lines=58> */
[----:B------:R-:W-:Y:S04]  /*1cbe0*/  SHFL.IDX PT, R7, R2, RZ, 0x181f ;  /* 0x00181fff02077589 */ /* 0x000fe800000e0000 */
        /* <DEDUP_REMOVED lines=10> */
[----:B------:R1:W-:Y:S01]  /*1cc90*/  @!P1 LDGSTS.E.BYPASS.LTC128B.128 [R20+0xbc00], desc[UR38][R8.64], !P0 ;  /* 0x0bc0000008149fae */ /* 0x0003e2000c101d66 */
[----:B------:R-:W-:-:S05]  /*1cca0*/  @!P2 LEA R7, P1, R21, R7, 0x1 ;  /* 0x000000071507a211 */ /* 0x000fca00078208ff */
[----:B0-----:R-:W-:Y:S02]  /*1ccb0*/  @!P2 IMAD.X R0, RZ, RZ, R0, P1 ;  /* 0x000000ffff00a224 */ /* 0x001fe400008e0600 */
[----:B-1----:R-:W-:Y:S02]  /*1ccc0*/  @!P2 IMAD.MOV.U32 R8, RZ, RZ, R7 ;  /* 0x000000ffff08a224 */ /* 0x002fe400078e0007 */
        /* <DEDUP_REMOVED lines=17> */
[----:B------:R-:W-:-:S05]  /*1cde0*/  @!P1 IMAD.MOV.U32 R9, RZ, RZ, R0 ;  /* 0x000000ffff099224 */ /* 0x000fca00078e0000 */
[----:B------:R0:W-:Y:S02]  /*1cdf0*/  @!P1 LDGSTS.E.BYPASS.LTC128B.128 [R20+0xd400], desc[UR38][R8.64], !P0 ;  /* 0x0d40000008149fae */ /* 0x0001e4000c101d66 */
.L_x_1753:
[----:B------:R-:W-:Y:S02]  /*1ce00*/  VIADD R0, R5, 0xb0 ;  /* 0x000000b005007836 */ /* 0x000fe40000000000 */
[----:B0-----:R-:W-:-:S03]  /*1ce10*/  VIADD R8, R22, 0x16800 ;  /* 0x0001680016087836 */ /* 0x001fc60000000000 */
[----:B------:R-:W-:-:S13]  /*1ce20*/  ISETP.GE.AND P1, PT, R0, R3, PT ;  /* 0x000000030000720c */ /* 0x000fda0003f26270 */
[----:B------:R-:W-:-:S05]  /*1ce30*/  @!P1 LEA R2, P2, R21, R14, 0x1 ;  /* 0x0000000e15029211 */ /* 0x000fca00078408ff */
[----:B------:R-:W-:-:S05]  /*1ce40*/  @!P1 IMAD.X R3, RZ, RZ, R6, P2 ;  /* 0x000000ffff039224 */ /* 0x000fca00010e0606 */
[----:B------:R-:W-:Y:S01]  /*1ce50*/  @!PT LDS RZ, [RZ] ;  /* 0x00000000fffff984 */ /* 0x000fe20000000800 */
[----:B------:R-:W-:Y:S01]  /*1ce60*/  @!PT LDS RZ, [RZ] ;  /* 0x00000000fffff984 */ /* 0x000fe20000000800 */
[----:B------:R-:W-:Y:S01]  /*1ce70*/  @!PT LDS RZ, [RZ] ;  /* 0x00000000fffff984 */ /* 0x000fe20000000800 */
[----:B------:R0:W-:Y:S01]  /*1ce80*/  @!P1 LDGSTS.E.BYPASS.LTC128B.128 [R20+0xdc00], desc[UR38][R2.64], !P0 ;  /* 0x0dc0000002149fae */ /* 0x0001e2000c101d66 */
[----:B------:R-:W-:Y:S01]  /*1ce90*/  PLOP3.LUT P0, PT, PT, PT, PT, 0x80, 0x0 ;  /* 0x000000000000781c */ /* 0x000fe20003f0f070 */
[----:B------:R-:W-:-:S12]  /*1cea0*/  NOP ;  /* 0x0000000000007918 */ /* 0x000fd80000000000 */
.L_x_1592:
        /* <DEDUP_REMOVED lines=14> */
[----:B------:R-:W2:Y:S01]  /*1cf90*/  LDL R4, [R1+0x14] ;  /* 0x0000140001047983 */ /* 0x000ea20000100800 */
[----:B------:R1:W-:Y:S03]  /*1cfa0*/  SYNCS.ARRIVE.TRANS64.A1T0 RZ, [R22+URZ+0x16800], RZ ;  /* 0x016800ff16ff79a7 */ /* 0x0003e6000810003f */
[----:B0-----:R-:W3:Y:S01]  /*1cfb0*/  LDL R2, [R1+0x8] ;  /* 0x0000080001027983 */ /* 0x001ee20000100800 */
[----:B------:R-:W-:Y:S01]  /*1cfc0*/  BSSY B0, `(.L_x_1593) ;  /* 0x0000005000007945 */ /* 0x000fe20003800000 */
[----:B------:R-:W0:Y:S01]  /*1cfd0*/  SYNCS.PHASECHK.TRANS64.TRYWAIT P0, [R22+URZ+0x16820], R3 ;  /* 0x01682003160075a7 */ /* 0x000e22000800017f */
[----:B--2---:R-:W-:-:S05]  /*1cfe0*/  VIADD R0, R4, 0xfffffffe ;  /* 0xfffffffe04007836 */ /* 0x004fca0000000000 */
[----:B---3--:R-:W-:Y:S01]  /*1cff0*/  ISETP.GE.AND P1, PT, R0, R2, PT ;  /* 0x000000020000720c */ /* 0x008fe20003f26270 */
[----:B01----:R-:W-:-:S12]  /*1d000*/  @!P0 BRA `(.L_x_1594) ;  /* 0x0000005000548947 */ /* 0x003fd80003800000 */
.L_x_1754:
[----:B------:R-:W-:Y:S05]  /*1d010*/  BSYNC B0 ;  /* 0x0000000000007941 */ /* 0x000fea0003800000 */
.L_x_1593:
[----:B------:R-:W-:Y:S04]  /*1d020*/  BSSY B0, `(.L_x_1595) ;  /* 0x0000173000007945 */ /* 0x000fe80003800000 */
[----:B------:R-:W-:Y:S05]  /*1d030*/  @!P1 BRA `(.L_x_1596) ;  /* 0x0000001400c49947 */ /* 0x000fea0003800000 */
[----:B------:R-:W2:Y:S04]  /*1d040*/  LDL R2, [R1+0x8] ;  /* 0x0000080001027983 */ /* 0x000ea80000100800 */
[----:B------:R-:W3:Y:S01]  /*1d050*/  LDL R4, [R1+0x14] ;  /* 0x0000140001047983 */ /* 0x000ee20000100800 */
[----:B------:R-:W-:Y:S01]  /*1d060*/  BSSY B2, `(.L_x_1597) ;  /* 0x000007f000027945 */ /* 0x000fe20003800000 */
[----:B--2---:R-:W-:Y:S01]  /*1d070*/  LOP3.LUT R7, RZ, R2, RZ, 0x33, !PT ;  /* 0x00000002ff077212 */ /* 0x004fe200078e33ff */
[----:B---3--:R-:W-:-:S05]  /*1d080*/  IMAD.MOV R2, RZ, RZ, -R4 ;  /* 0x000000ffff027224 */ /* 0x008fca00078e0a04 */
        /* <DEDUP_REMOVED lines=37> */
.L_x_1601:
[----:B------:R-:W-:Y:S01]  /*1d2e0*/  IMAD R2, R6, 0x8, R22 ;  /* 0x0000000806027824 */ /* 0x000fe200078e0216 */
[----:B0-----:R-:W-:Y:S01]  /*1d2f0*/  SHF.L.U32 R3, R9, 0x1f, RZ ;  /* 0x0000001f09037819 */ /* 0x001fe200000006ff */
[----:B------:R-:W-:Y:S03]  /*1d300*/  BSSY B3, `(.L_x_1602) ;  /* 0x0000003000037945 */ /* 0x000fe60003800000 */
[----:B------:R-:W0:Y:S02]  /*1d310*/  SYNCS.PHASECHK.TRANS64.TRYWAIT P0, [R2+URZ+0x16840], R3 ;  /* 0x01684003020075a7 */ /* 0x000e24000800017f */
[----:B0-----:R-:W-:Y:S05]  /*1d320*/  @!P0 BRA `(.L_x_1603) ;  /* 0x0000004c00a08947 */ /* 0x001fea0003800000 */
.L_x_1755:
[----:B------:R-:W-:Y:S05]  /*1d330*/  BSYNC B3 ;  /* 0x0000000000037941 */ /* 0x000fea0003800000 */
.L_x_1602:
        /* <DEDUP_REMOVED lines=12> */
.L_x_1605:
[----:B------:R-:W-:Y:S05]  /*1d400*/  BSYNC B3 ;  /* 0x0000000000037941 */ /* 0x000fea0003800000 */
.L_x_1604:
        /* <DEDUP_REMOVED lines=11> */
.L_x_1606:
        /* <DEDUP_REMOVED lines=15> */
.L_x_1756:
[----:B------:R-:W-:Y:S05]  /*1d5b0*/  BSYNC B3 ;  /* 0x0000000000037941 */ /* 0x000fea0003800000 */
.L_x_1607:
        /* <DEDUP_REMOVED lines=12> */
.L_x_1610:
[----:B------:R-:W-:Y:S05]  /*1d680*/  BSYNC B3 ;  /* 0x0000000000037941 */ /* 0x000fea0003800000 */
.L_x_1609:
        /* <DEDUP_REMOVED lines=11> */
.L_x_1611:
        /* <DEDUP_REMOVED lines=12> */
.L_x_1600:
[----:B------:R-:W-:Y:S05]  /*1d800*/  BSYNC B1 ;  /* 0x0000000000017941 */ /* 0x000fea0003800000 */
.L_x_1599:
[----:B------:R-:W2:Y:S01]  /*1d810*/  LDL R0, [R1+0x14] ;  /* 0x0000140001007983 */ /* 0x000ea20000100800 */
[----:B------:R-:W-:Y:S02]  /*1d820*/  IMAD.MOV.U32 R23, RZ, RZ, R6 ;  /* 0x000000ffff177224 */ /* 0x000fe400078e0006 */
[----:B------:R-:W-:Y:S02]  /*1d830*/  IMAD.MOV.U32 R26, RZ, RZ, R9 ;  /* 0x000000ffff1a7224 */ /* 0x000fe400078e0009 */
[----:B--2---:R-:W-:-:S07]  /*1d840*/  VIADD R0, R0, 0xfffffffd ;  /* 0xfffffffd00007836 */ /* 0x004fce0000000000 */
.L_x_1598:
[----:B------:R-:W-:Y:S05]  /*1d850*/  BSYNC B2 ;  /* 0x0000000000027941 */ /* 0x000fea0003800000 */
.L_x_1597:
[----:B------:R-:W2:Y:S01]  /*1d860*/  LDL.LU R2, [R1+0x14] ;  /* 0x0000140001027983 */ /* 0x000ea20000300800 */
[----:B------:R-:W-:Y:S01]  /*1d870*/  VIADD R7, R7, 0xfffffffe ;  /* 0xfffffffe07077836 */ /* 0x000fe20000000000 */
[----:B--2---:R-:W-:-:S04]  /*1d880*/  LOP3.LUT R2, RZ, R2, RZ, 0x33, !PT ;  /* 0x00000002ff027212 */ /* 0x004fc800078e33ff */
[----:B------:R-:W-:-:S13]  /*1d890*/  ISETP.NE.AND P0, PT, R7, R2, PT ;  /* 0x000000020700720c */ /* 0x000fda0003f05270 */
[----:B------:R-:W-:Y:S05]  /*1d8a0*/  @!P0 BRA `(.L_x_1596) ;  /* 0x0000000c00a88947 */ /* 0x000fea0003800000 */
[----:B------:R-:W-:-:S07]  /*1d8b0*/  IMAD.MOV.U32 R4, RZ, RZ, R17 ;  /* 0x000000ffff047224 */ /* 0x000fce00078e0011 */
.L_x_1638:
        /* <DEDUP_REMOVED lines=33> */
.L_x_1614:
[----:B------:R-:W-:Y:S01]  /*1dad0*/  IMAD R2, R6, 0x8, R22 ;  /* 0x0000000806027824 */ /* 0x000fe200078e0216 */
[----:B0-----:R-:W-:Y:S01]  /*1dae0*/  SHF.L.U32 R3, R7, 0x1f, RZ ;  /* 0x0000001f07037819 */ /* 0x001fe200000006ff */
[----:B------:R-:W-:Y:S03]  /*1daf0*/  BSSY B2, `(.L_x_1615) ;  /* 0x0000003000027945 */ /* 0x000fe60003800000 */
[----:B------:R-:W0:Y:S02]  /*1db00*/  SYNCS.PHASECHK.TRANS64.TRYWAIT P0, [R2+URZ+0x16840], R3 ;  /* 0x01684003020075a7 */ /* 0x000e24000800017f */
[----:B0-----:R-:W-:Y:S05]  /*1db10*/  @!P0 BRA `(.L_x_1616) ;  /* 0x0000004400cc8947 */ /* 0x001fea0003800000 */
.L_x_1757:
[----:B------:R-:W-:Y:S05]  /*1db20*/  BSYNC B2 ;  /* 0x0000000000027941 */ /* 0x000fea0003800000 */
.L_x_1615:
        /* <DEDUP_REMOVED lines=12> */
.L_x_1618:
[----:B------:R-:W-:Y:S05]  /*1dbf0*/  BSYNC B2 ;  /* 0x0000000000027941 */ /* 0x000fea0003800000 */
.L_x_1617:
        /* <DEDUP_REMOVED lines=11> */
.L_x_1619:
        /* <DEDUP_REMOVED lines=15> */
.L_x_1758:
[----:B------:R-:W-:Y:S05]  /*1dda0*/  BSYNC B2 ;  /* 0x0000000000027941 */ /* 0x000fea0003800000 */
.L_x_1620:
        /* <DEDUP_REMOVED lines=11> */
.L_x_1623:
[----:B------:R-:W-:Y:S05]  /*1de60*/  BSYNC B2 ;  /* 0x0000000000027941 */ /* 0x000fea0003800000 */
.L_x_1622:
[----:B------:R-:W-:Y:S01]  /*1de70*/  R2UR UR10, R5 ;  /* 0x00000000050a72ca */ /* 0x000fe200000e0000 */
[----:B------:R-:W-:Y:S01]  /*1de80*/  IMAD R23, R23, 0x4000, R22 ;  /* 0x0000400017177824 */ /* 0x000fe200078e0216 */
[----:B------:R-:W-:Y:S01]  /*1de90*/  R2UR UR7, R3 ;  /* 0x00000000030772ca */ /* 0x000fe200000e0000 */
[----:B------:R-:W-:Y:S01]  /*1dea0*/  UIADD3 UR4, UP0, UR40, 0x470, URZ ;  /* 0x0000047028047890 */ /* 0x000fe2000ff1e03f */
[----:B------:R-:W-:Y:S01]  /*1deb0*/  R2UR UR6, R2 ;  /* 0x00000000020672ca */ /* 0x000fe200000e0000 */
[----:B------:R-:W-:Y:S01]  /*1dec0*/  IMAD R2, R24, 0x80, R28 ;  /* 0x0000008018027824 */ /* 0x000fe200078e021c */
[----:B------:R-:W-:Y:S01]  /*1ded0*/  PLOP3.LUT P0, PT, PT, PT, PT, 0x80, 0x0 ;  /* 0x000000000000781c */ /* 0x000fe20003f0f070 */
[----:B0-----:R-:W-:Y:S01]  /*1dee0*/  VIADD R10, R10, 0x50 ;  /* 0x000000500a0a7836 */ /* 0x001fe20000000000 */
[----:B------:R-:W-:Y:S01]  /*1def0*/  UIADD3.X UR5, URZ, UR41, URZ, UP0, !UPT ;  /* 0x000000293f057290 */ /* 0x000fe200087fe43f */
[----:B------:R-:W-:-:S11]  /*1df00*/  VIADD R23, R23, 0x400 ;  /* 0x0000040017177836 */ /* 0x000fd60000000000 */
.L_x_1624:
        /* <DEDUP_REMOVED lines=12> */
.L_x_1613:
[----:B------:R-:W-:Y:S05]  /*1dfd0*/  BSYNC B1 ;  /* 0x0000000000017941 */ /* 0x000fea0003800000 */
.L_x_1612:
        /* <DEDUP_REMOVED lines=33> */
.L_x_1627:
[----:B------:R-:W-:Y:S01]  /*1e1f0*/  IMAD R2, R23, 0x8, R22 ;  /* 0x0000000817027824 */ /* 0x000fe200078e0216 */
[----:B0-----:R-:W-:Y:S01]  /*1e200*/  SHF.L.U32 R3, R26, 0x1f, RZ ;  /* 0x0000001f1a037819 */ /* 0x001fe200000006ff */
[----:B------:R-:W-:Y:S03]  /*1e210*/  BSSY B2, `(.L_x_1628) ;  /* 0x0000003000027945 */ /* 0x000fe60003800000 */
[----:B------:R-:W0:Y:S02]  /*1e220*/  SYNCS.PHASECHK.TRANS64.TRYWAIT P0, [R2+URZ+0x16840], R3 ;  /* 0x01684003020075a7 */ /* 0x000e24000800017f */
[----:B0-----:R-:W-:Y:S05]  /*1e230*/  @!P0 BRA `(.L_x_1629) ;  /* 0x00000040002c8947 */ /* 0x001fea0003800000 */
.L_x_1759:
[----:B------:R-:W-:Y:S05]  /*1e240*/  BSYNC B2 ;  /* 0x0000000000027941 */ /* 0x000fea0003800000 */
.L_x_1628:
        /* <DEDUP_REMOVED lines=12> */
.L_x_1631:
[----:B------:R-:W-:Y:S05]  /*1e310*/  BSYNC B2 ;  /* 0x0000000000027941 */ /* 0x000fea0003800000 */
.L_x_1630:
        /* <DEDUP_REMOVED lines=12> */
.L_x_1632:
        /* <DEDUP_REMOVED lines=15> */
.L_x_1760:
[----:B------:R-:W-:Y:S05]  /*1e4d0*/  BSYNC B2 ;  /* 0x0000000000027941 */ /* 0x000fea0003800000 */
.L_x_1633:
[----:B------:R-:W-:Y:S01]  /*1e4e0*/  BSSY B2, `(.L_x_1635) ;  /* 0x000000b000027945 */ /* 0x000fe20003800000 */
[----:B------:R-:W-:Y:S02]  /*1e4f0*/  IMAD.MOV.U32 R2, RZ, RZ, 0x0 ;  /* 0x00000000ff027424 */ /* 0x000fe400078e00ff */
[----:B------:R-:W-:Y:S01]  /*1e500*/  IMAD.MOV.U32 R3, RZ, RZ, 0x14f00000 ;  /* 0x14f00000ff037424 */ /* 0x000fe200078e00ff */
[----:B------:R-:W-:Y:S06]  /*1e510*/  @P1 BRA `(.L_x_1636) ;  /* 0x00000000001c1947 */ /* 0x000fec0003800000 */
[----:B------:R-:W1:Y:S01]  /*1e520*/  S2R R12, SR_TID.X ;  /* 0x00000000000c7919 */ /* 0x000e620000002100 */
[----:B0-----:R-:W-:-:S04]  /*1e530*/  IMAD.MOV.U32 R7, RZ, RZ, 0x4000 ;  /* 0x00004000ff077424 */ /* 0x001fc800078e00ff */
[----:B------:R2:W-:Y:S01]  /*1e540*/  SYNCS.ARRIVE.TRANS64 RZ, [R5+URZ+0x50], R7 ;  /* 0x0000500705ff79a7 */ /* 0x0005e2000800003f */
[----:B-1----:R-:W-:-:S04]  /*1e550*/  LOP3.LUT R12, R12, 0x1f, RZ, 0xc0, !PT ;  /* 0x0000001f0c0c7812 */ /* 0x002fc800078ec0ff */
[----:B------:R-:W-:-:S13]  /*1e560*/  ISETP.NE.AND P0, PT, R12, RZ, PT ;  /* 0x000000ff0c00720c */ /* 0x000fda0003f05270 */
[----:B--2---:R-:W-:Y:S05]  /*1e570*/  @!P0 BRA `(.L_x_1636) ;  /* 0x0000000000048947 */ /* 0x004fea0003800000 */
[----:B------:R-:W-:Y:S01]  /*1e580*/  BPT.TRAP 0x1 ;  /* 0x000000040000795c */ /* 0x000fe20000300000 */
.L_x_1636:
[----:B------:R-:W-:Y:S05]  /*1e590*/  BSYNC B2 ;  /* 0x0000000000027941 */ /* 0x000fea0003800000 */
.L_x_1635:
        /* <DEDUP_REMOVED lines=10> */
.L_x_1637:
        /* <DEDUP_REMOVED lines=12> */
.L_x_1626:
[----:B------:R-:W-:Y:S05]  /*1e700*/  BSYNC B1 ;  /* 0x0000000000017941 */ /* 0x000fea0003800000 */
.L_x_1625:
[----:B------:R-:W2:Y:S01]  /*1e710*/  LDL R2, [R1+0x8] ;  /* 0x0000080001027983 */ /* 0x000ea20000100800 */
[----:B------:R-:W-:Y:S01]  /*1e720*/  VIADD R0, R0, 0xfffffffe ;  /* 0xfffffffe00007836 */ /* 0x000fe20000000000 */
[----:B--2---:R-:W-:-:S13]  /*1e730*/  ISETP.GT.AND P0, PT, R9, R2, PT ;  /* 0x000000020900720c */ /* 0x004fda0003f04270 */
[----:B------:R-:W-:Y:S05]  /*1e740*/  @P0 BRA `(.L_x_1638) ;  /* 0xfffffff0005c0947 */ /* 0x000fea000383ffff */
.L_x_1596:
[----:B------:R-:W-:Y:S05]  /*1e750*/  BSYNC B0 ;  /* 0x0000000000007941 */ /* 0x000fea0003800000 */
.L_x_1595:
        /* <DEDUP_REMOVED lines=17> */
.L_x_1640:
[----:B------:R-:W-:Y:S05]  /*1e870*/  BSYNC B0 ;  /* 0x0000000000007941 */ /* 0x000fea0003800000 */
.L_x_1639:
        /* <DEDUP_REMOVED lines=10> */
.L_x_1761:
[----:B------:R-:W-:Y:S05]  /*1e920*/  BSYNC B1 ;  /* 0x0000000000017941 */ /* 0x000fea0003800000 */
.L_x_1643:
        /* <DEDUP_REMOVED lines=9> */
.L_x_1646:
[----:B------:R-:W-:Y:S05]  /*1e9c0*/  BSYNC B1 ;  /* 0x0000000000017941 */ /* 0x000fea0003800000 */
.L_x_1645:
        /* <DEDUP_REMOVED lines=10> */
.L_x_1647:
        /* <DEDUP_REMOVED lines=10> */
.L_x_1642:
[----:B------:R-:W-:Y:S05]  /*1eb10*/  BSYNC B0 ;  /* 0x0000000000007941 */ /* 0x000fea0003800000 */
.L_x_1641:
[----:B------:R-:W-:-:S05]  /*1eb20*/  VIADD R23, R23, 0x1 ;  /* 0x0000000117177836 */ /* 0x000fca0000000000 */
[----:B------:R-:W-:-:S04]  /*1eb30*/  ISETP.NE.AND P0, PT, R23, 0x2, PT ;  /* 0x000000021700780c */ /* 0x000fc80003f05270 */
[----:B0-----:R-:W-:Y:S02]  /*1eb40*/  SEL R3, RZ, 0x1, P0 ;  /* 0x00000001ff037807 */ /* 0x001fe40000000000 */
[----:B------:R-:W-:Y:S02]  /*1eb50*/  SEL R23, R23, RZ, P0 ;  /* 0x000000ff17177207 */ /* 0x000fe40000000000 */
[----:B------:R-:W-:-:S07]  /*1eb60*/  LOP3.LUT R26, R26, R3, RZ, 0x3c, !PT ;  /* 0x000000031a1a7212 */ /* 0x000fce00078e3cff */
.L_x_1577:
[----:B------:R-:W-:Y:S05]  /*1eb70*/  BSYNC B7 ;  /* 0x0000000000077941 */ /* 0x000fea0003800000 */
.L_x_1575:
[----:B------:R-:W2:Y:S02]  /*1eb80*/  LDL R0, [R1] ;  /* 0x0000000001007983 */ /* 0x000ea40000100800 */
[----:B--2---:R-:W-:-:S13]  /*1eb90*/  LOP3.LUT P0, RZ, R0, 0x2, RZ, 0xc0, !PT ;  /* 0x0000000200ff7812 */ /* 0x004fda000780c0ff */
[----:B------:R-:W-:Y:S05]  /*1eba0*/  @!P0 BRA `(.L_x_1648) ;  /* 0x0000000000248947 */ /* 0x000fea0003800000 */
[----:B------:R-:W-:Y:S05]  /*1ebb0*/  WARPSYNC.ALL ;  /* 0x0000000000007948 */ /* 0x000fea0003800000 */
[----:B------:R-:W1:Y:S08]  /*1ebc0*/  S2UR UR5, SR_CgaCtaId ;  /* 0x00000000000579c3 */ /* 0x000e700000008800 */
[----:B------:R-:W-:Y:S06]  /*1ebd0*/  BAR.SYNC.DEFER_BLOCKING 0x5, 0x200 ;  /* 0x0148000000007b1d */ /* 0x000fec0000010000 */
[----:B------:R-:W-:-:S02]  /*1ebe0*/  UMOV UR4, 0x400 ;  /* 0x0000040000047882 */ /* 0x000fc40000000000 */
[----:B-1----:R-:W-:-:S06]  /*1ebf0*/  ULEA UR4, UR5, UR4, 0x18 ;  /* 0x0000000405047291 */ /* 0x002fcc000f8ec03f */
[----:B------:R-:W-:-:S05]  /*1ec00*/  IMAD.U32 R22, RZ, RZ, UR4 ;  /* 0x00000004ff167e24 */ /* 0x000fca000f8e00ff */
[----:B------:R2:W3:Y:S01]  /*1ec10*/  LDS.128 R16, [R22+0x168d0] ;  /* 0x0168d00016107984 */ /* 0x0004e20000000c00 */
[----:B------:R-:W-:Y:S06]  /*1ec20*/  BAR.ARV 0x4, 0x200 ;  /* 0x0108000000007b1d */ /* 0x000fec0000002000 */
[----:B------:R-:W-:Y:S05]  /*1ec30*/  BRA `(.L_x_1649) ;  /* 0x0000000800cc7947 */ /* 0x000fea0003800000 */
.L_x_1648:
        /* <DEDUP_REMOVED lines=36> */
.L_x_1771:
[----:B------:R-:W-:Y:S02]  /*1ee80*/  ULDC UR4, c[0x0][0xc38] ;  /* 0x00030e0000047ab9 */ /* 0x000fe40000000800 */
[----:B------:R-:W-:-:S04]  /*1ee90*/  IMAD.U32 R4, RZ, RZ, UR4 ;  /* 0x00000004ff047e24 */ /* 0x000fc8000f8e00ff */
[----:B--2---:R-:W-:-:S04]  /*1eea0*/  IMAD R14, R14, R4, RZ ;  /* 0x000000040e0e7224 */ /* 0x004fc800078e02ff */
[----:B------:R-:W-:-:S05]  /*1eeb0*/  IMAD.IADD R5, R5, 0x1, R14 ;  /* 0x0000000105057824 */ /* 0x000fca00078e020e */
[----:B------:R-:W-:-:S13]  /*1eec0*/  ISETP.GT.AND P6, PT, R5, R0, PT ;  /* 0x000000000500720c */ /* 0x000fda0003fc4270 */
[----:B------:R-:W-:Y:S05]  /*1eed0*/  @P6 BRA `(.L_x_1651) ;  /* 0x00000000009c6947 */ /* 0x000fea0003800000 */
.L_x_1656:
[----:B------:R-:W2:Y:S01]  /*1eee0*/  LDC R2, c[0x0][0xc3c] ;  /* 0x00030f00ff027b82 */ /* 0x000ea20000000800 */
[----:B------:R-:W-:-:S05]  /*1eef0*/  VIADD R19, R19, 0x1f ;  /* 0x0000001f13137836 */ /* 0x000fca0000000000 */
[----:B--2---:R-:W-:-:S13]  /*1ef00*/  ISETP.GE.AND P6, PT, R19, R2, PT ;  /* 0x000000021300720c */ /* 0x004fda0003fc6270 */
[----:B------:R-:W-:Y:S05]  /*1ef10*/  @P6 BRA `(.L_x_1652) ;  /* 0x0000000400d06947 */ /* 0x000fea0003800000 */
[----:B-1----:R-:W1:Y:S01]  /*1ef20*/  S2R R3, SR_TID.X ;  /* 0x0000000000037919 */ /* 0x002e620000002100 */
        /* <DEDUP_REMOVED lines=9> */
.L_x_1654:
[----:B------:R-:W-:Y:S05]  /*1efc0*/  BSYNC B0 ;  /* 0x0000000000007941 */ /* 0x000fea0003800000 */
.L_x_1653:
        /* <DEDUP_REMOVED lines=18> */
.L_x_1779:
[----:B------:R-:W-:Y:S02]  /*1f0f0*/  ULDC UR4, c[0x0][0xc38] ;  /* 0x00030e0000047ab9 */ /* 0x000fe40000000800 */
[----:B------:R-:W-:-:S04]  /*1f100*/  IMAD.U32 R4, RZ, RZ, UR4 ;  /* 0x00000004ff047e24 */ /* 0x000fc8000f8e00ff */
[----:B--2---:R-:W-:-:S04]  /*1f110*/  IMAD R14, R14, R4, RZ ;  /* 0x000000040e0e7224 */ /* 0x004fc800078e02ff */
[----:B------:R-:W-:-:S05]  /*1f120*/  IMAD.IADD R5, R14, 0x1, R5 ;  /* 0x000000010e057824 */ /* 0x000fca00078e0205 */
[----:B------:R-:W-:-:S13]  /*1f130*/  ISETP.GT.AND P6, PT, R5, R0, PT ;  /* 0x000000000500720c */ /* 0x000fda0003fc4270 */
[----:B------:R-:W-:Y:S05]  /*1f140*/  @!P6 BRA `(.L_x_1656) ;  /* 0xfffffffc0064e947 */ /* 0x000fea000383ffff */
.L_x_1651:
        /* <DEDUP_REMOVED lines=8> */
.L_x_1783:
[----:B------:R-:W-:Y:S01]  /*1f1d0*/  ISETP.NE.AND P0, PT, R2, RZ, PT ;  /* 0x000000ff0200720c */ /* 0x000fe20003f05270 */
[----:B------:R-:W-:-:S12]  /*1f1e0*/  IMAD.MOV.U32 R14, RZ, RZ, RZ ;  /* 0x000000ffff0e7224 */ /* 0x000fd800078e00ff */
[----:B------:R-:W-:Y:S05]  /*1f1f0*/  @!P0 BRA `(.L_x_1658) ;  /* 0x0000000000108947 */ /* 0x000fea0003800000 */
[----:B------:R-:W-:Y:S01]  /*1f200*/  UMOV UR4, 0xffffffff ;  /* 0xffffffff00047882 */ /* 0x000fe20000000000 */
[----:B0-----:R-:W-:Y:S02]  /*1f210*/  VIADD R12, R6, 0xffffffff ;  /* 0xffffffff060c7836 */ /* 0x001fe40000000000 */
[----:B------:R-:W-:Y:S05]  /*1f220*/  BRA.DIV UR4, `(.L_x_1659) ;  /* 0x0000003a04947947 */ /* 0x000fea000b800000 */
[----:B------:R4:W0:Y:S02]  /*1f230*/  SHFL.IDX PT, R14, R3, R12, 0x1f ;  /* 0x00001f0c030e7589 */ /* 0x00082400000e0000 */
.L_x_1658:
[----:B-1--4-:R-:W1:Y:S01]  /*1f240*/  LDC.64 R2, c[0x0][0xc90] ;  /* 0x00032400ff027b82 */ /* 0x012e620000000a00 */
[----:B------:R-:W-:-:S04]  /*1f250*/  IMAD.IADD R19, R6, 0x1, R19 ;  /* 0x0000000106137824 */ /* 0x000fc800078e0213 */
[----:B-1----:R-:W-:-:S05]  /*1f260*/  IMAD.WIDE R2, R19, 0x4, R2 ;  /* 0x0000000413027825 */ /* 0x002fca00078e0202 */
[----:B--2---:R1:W3:Y:S01]  /*1f270*/  LDG.E R6, desc[UR38][R2.64] ;  /* 0x0000002602067981 */ /* 0x0042e2000c1e1900 */
[----:B0-----:R-:W-:-:S04]  /*1f280*/  IMAD R16, R14, R4, R16 ;  /* 0x000000040e107224 */ /* 0x001fc800078e0210 */
[----:B------:R-:W-:Y:S02]  /*1f290*/  IMAD.IADD R0, R0, 0x1, -R16 ;  /* 0x0000000100007824 */ /* 0x000fe400078e0a10 */
[----:B-1----:R-:W-:Y:S02]  /*1f2a0*/  IMAD.MOV.U32 R2, RZ, RZ, RZ ;  /* 0x000000ffff027224 */ /* 0x002fe400078e00ff */
[----:B---3--:R-:W-:-:S05]  /*1f2b0*/  IMAD R5, R17, R6, RZ ;  /* 0x0000000611057224 */ /* 0x008fca00078e02ff */
[----:B------:R-:W-:-:S04]  /*1f2c0*/  IABS R7, R5 ;  /* 0x0000000500077213 */ /* 0x000fc80000000000 */
[----:B------:R-:W0:Y:S08]  /*1f2d0*/  I2F.RP R8, R7 ;  /* 0x0000000700087306 */ /* 0x000e300000209400 */
[----:B0-----:R-:W0:Y:S02]  /*1f2e0*/  MUFU.RCP R8, R8 ;  /* 0x0000000800087308 */ /* 0x001e240000001000 */
[----:B0-----:R-:W-:Y:S01]  /*1f2f0*/  VIADD R9, R8, 0xffffffe ;  /* 0x0ffffffe08097836 */ /* 0x001fe20000000000 */
[----:B------:R-:W-:-:S05]  /*1f300*/  IABS R8, R5 ;  /* 0x0000000500087213 */ /* 0x000fca0000000000 */
[----:B------:R-:W0:Y:S01]  /*1f310*/  F2I.FTZ.U32.TRUNC.NTZ R3, R9 ;  /* 0x0000000900037305 */ /* 0x000e22000021f000 */
[----:B------:R-:W-:Y:S02]  /*1f320*/  IMAD.MOV R8, RZ, RZ, -R8 ;  /* 0x000000ffff087224 */ /* 0x000fe400078e0a08 */
[----:B0-----:R-:W-:-:S04]  /*1f330*/  IMAD.MOV R10, RZ, RZ, -R3 ;  /* 0x000000ffff0a7224 */ /* 0x001fc800078e0a03 */
[----:B------:R-:W-:-:S04]  /*1f340*/  IMAD R11, R10, R7, RZ ;  /* 0x000000070a0b7224 */ /* 0x000fc800078e02ff */
[----:B------:R-:W-:Y:S01]  /*1f350*/  IMAD.HI.U32 R2, R3, R11, R2 ;  /* 0x0000000b03027227 */ /* 0x000fe200078e0002 */
[----:B------:R-:W-:-:S05]  /*1f360*/  IABS R3, R0 ;  /* 0x0000000000037213 */ /* 0x000fca0000000000 */
        /* <DEDUP_REMOVED lines=15> */
[----:B------:R-:W-:-:S03]  /*1f460*/  IMAD R0, R5, R9, R0 ;  /* 0x0000000905007224 */ /* 0x000fc600078e0200 */
[----:B------:R-:W-:-:S04]  /*1f470*/  VIADDMNMX R4, R3, R4, R6, PT ;  /* 0x0000000403047246 */ /* 0x000fc80003800106 */
[----:B------:R-:W-:-:S04]  /*1f480*/  IABS R6, R4 ;  /* 0x0000000400067213 */ /* 0x000fc80000000000 */
[----:B------:R-:W0:Y:S08]  /*1f490*/  I2F.RP R8, R6 ;  /* 0x0000000600087306 */ /* 0x000e300000209400 */
[----:B0-----:R-:W0:Y:S02]  /*1f4a0*/  MUFU.RCP R8, R8 ;  /* 0x0000000800087308 */ /* 0x001e240000001000 */
[----:B0-----:R-:W-:Y:S01]  /*1f4b0*/  VIADD R2, R8, 0xffffffe ;  /* 0x0ffffffe08027836 */ /* 0x001fe20000000000 */
[----:B------:R-:W-:-:S05]  /*1f4c0*/  IABS R8, R0 ;  /* 0x0000000000087213 */ /* 0x000fca0000000000 */
[----:B------:R0:W1:Y:S02]  /*1f4d0*/  F2I.FTZ.U32.TRUNC.NTZ R3, R2 ;  /* 0x0000000200037305 */ /* 0x000064000021f000 */
[----:B0-----:R-:W-:Y:S02]  /*1f4e0*/  IMAD.MOV.U32 R2, RZ, RZ, RZ ;  /* 0x000000ffff027224 */ /* 0x001fe400078e00ff */
[----:B-1----:R-:W-:-:S04]  /*1f4f0*/  IMAD.MOV R5, RZ, RZ, -R3 ;  /* 0x000000ffff057224 */ /* 0x002fc800078e0a03 */
[----:B------:R-:W-:-:S04]  /*1f500*/  IMAD R5, R5, R6, RZ ;  /* 0x0000000605057224 */ /* 0x000fc800078e02ff */
[----:B------:R-:W-:Y:S01]  /*1f510*/  IMAD.HI.U32 R3, R3, R5, R2 ;  /* 0x0000000503037227 */ /* 0x000fe200078e0002 */
[-C--:B------:R-:W-:Y:S02]  /*1f520*/  IABS R5, R4.reuse ;  /* 0x0000000400057213 */ /* 0x080fe40000000000 */
[C---:B------:R-:W-:Y:S01]  /*1f530*/  LOP3.LUT R2, R0.reuse, R4, RZ, 0x3c, !PT ;  /* 0x0000000400027212 */ /* 0x040fe200078e3cff */
[----:B------:R-:W-:Y:S02]  /*1f540*/  IMAD.IADD R0, R0, 0x1, R7 ;  /* 0x0000000100007824 */ /* 0x000fe400078e0207 */
[----:B------:R-:W-:Y:S01]  /*1f550*/  IMAD.MOV R5, RZ, RZ, -R5 ;  /* 0x000000ffff057224 */ /* 0x000fe200078e0a05 */
[----:B------:R-:W-:Y:S01]  /*1f560*/  ISETP.GE.AND P2, PT, R2, RZ, PT ;  /* 0x000000ff0200720c */ /* 0x000fe20003f46270 */
[----:B------:R-:W-:-:S04]  /*1f570*/  IMAD.HI.U32 R3, R3, R8, RZ ;  /* 0x0000000803037227 */ /* 0x000fc800078e00ff */
        /* <DEDUP_REMOVED lines=14> */
.L_x_1652:
[----:B------:R-:W-:Y:S01]  /*1f660*/  UMOV UR4, URZ ;  /* 0x0000003f00047c82 */ /* 0x000fe20008000000 */
[----:B------:R-:W-:Y:S01]  /*1f670*/  UMOV UR5, URZ ;  /* 0x0000003f00057c82 */ /* 0x000fe20008000000 */
[----:B------:R-:W-:Y:S01]  /*1f680*/  ULDC UR6, c[0x0][0xc3c] ;  /* 0x00030f0000067ab9 */ /* 0x000fe20000000800 */
[----:B------:R-:W-:Y:S02]  /*1f690*/  IMAD.MOV.U32 R16, RZ, RZ, R0 ;  /* 0x000000ffff107224 */ /* 0x000fe400078e0000 */
[----:B------:R-:W-:Y:S02]  /*1f6a0*/  IMAD.U32 R17, RZ, RZ, UR4 ;  /* 0x00000004ff117e24 */ /* 0x000fe4000f8e00ff */
[----:B------:R-:W-:Y:S02]  /*1f6b0*/  IMAD.U32 R18, RZ, RZ, UR5 ;  /* 0x00000005ff127e24 */ /* 0x000fe4000f8e00ff */
[----:B------:R-:W-:-:S07]  /*1f6c0*/  IMAD.U32 R19, RZ, RZ, UR6 ;  /* 0x00000006ff137e24 */ /* 0x000fce000f8e00ff */
.L_x_1660:
[----:B------:R-:W2:Y:S01]  /*1f6d0*/  S2R R0, SR_TID.X ;  /* 0x0000000000007919 */ /* 0x000ea20000002100 */
[----:B------:R-:W-:Y:S05]  /*1f6e0*/  WARPSYNC.ALL ;  /* 0x0000000000007948 */ /* 0x000fea0003800000 */
[----:B------:R-:W-:Y:S01]  /*1f6f0*/  BAR.SYNC.DEFER_BLOCKING 0x4, 0x200 ;  /* 0x0108000000007b1d */ /* 0x000fe20000010000 */
[----:B--2---:R-:W-:-:S04]  /*1f700*/  LOP3.LUT R0, R0, 0x1f, RZ, 0xc0, !PT ;  /* 0x0000001f00007812 */ /* 0x004fc800078ec0ff */
[----:B------:R-:W-:-:S13]  /*1f710*/  ISETP.NE.AND P0, PT, R0, RZ, PT ;  /* 0x000000ff0000720c */ /* 0x000fda0003f05270 */
[----:B-1----:R-:W1:Y:S01]  /*1f720*/  @!P0 S2R R3, SR_CgaCtaId ;  /* 0x0000000000038919 */ /* 0x002e620000008800 */
[----:B------:R-:W-:-:S04]  /*1f730*/  @!P0 MOV R0, 0x400 ;  /* 0x0000040000008802 */ /* 0x000fc80000000f00 */
[----:B-1----:R-:W-:-:S05]  /*1f740*/  @!P0 LEA R22, R3, R0, 0x18 ;  /* 0x0000000003168211 */ /* 0x002fca00078ec0ff */
[----:B------:R1:W-:Y:S01]  /*1f750*/  @!P0 STS.128 [R22+0x168d0], R16 ;  /* 0x0168d01016008388 */ /* 0x0003e20000000c00 */
[----:B------:R-:W-:Y:S06]  /*1f760*/  BAR.ARV 0x5, 0x200 ;  /* 0x0148000000007b1d */ /* 0x000fec0000002000 */
.L_x_1649:
[----:B------:R-:W-:Y:S02]  /*1f770*/  ULDC UR4, c[0x0][0xc3c] ;  /* 0x00030f0000047ab9 */ /* 0x000fe40000000800 */
[----:B---3--:R-:W-:-:S13]  /*1f780*/  ISETP.GE.AND P0, PT, R19, UR4, PT ;  /* 0x0000000413007c0c */ /* 0x008fda000bf06270 */
[----:B------:R-:W-:Y:S05]  /*1f790*/  @!P0 BRA `(.L_x_1661) ;  /* 0xffffffa000ec8947 */ /* 0x000fea000383ffff */
[----:B------:R-:W-:Y:S05]  /*1f7a0*/  BSYNC B8 ;  /* 0x0000000000087941 */ /* 0x000fea0003800000 */
.L_x_1523:
        /* <DEDUP_REMOVED lines=12> */
.L_x_1786:
[----:B------:R-:W-:Y:S05]  /*1f870*/  BSYNC B0 ;  /* 0x0000000000007941 */ /* 0x000fea0003800000 */
.L_x_1662:
[----:B------:R-:W-:-:S03]  /*1f880*/  UMOV UR4, 0xffffffff ;  /* 0xffffffff00047882 */ /* 0x000fc60000000000 */
[----:B------:R-:W-:Y:S05]  /*1f890*/  BRA.DIV UR4, `(.L_x_1664) ;  /* 0x0000003604307947 */ /* 0x000fea000b800000 */
[----:B0-----:R-:W0:Y:S02]  /*1f8a0*/  S2R R0, SR_TID.X ;  /* 0x0000000000007919 */ /* 0x001e240000002100 */
[----:B0-----:R-:W-:-:S04]  /*1f8b0*/  SHF.R.U32.HI R0, RZ, 0x5, R0 ;  /* 0x00000005ff007819 */ /* 0x001fc80000011600 */
[----:B------:R-:W-:-:S05]  /*1f8c0*/  LOP3.LUT R0, R0, 0x3, RZ, 0xc0, !PT ;  /* 0x0000000300007812 */ /* 0x000fca00078ec0ff */
[----:B------:R0:W2:Y:S02]  /*1f8d0*/  SHFL.IDX PT, R14, R0, RZ, 0x1f ;  /* 0x00001fff000e7589 */ /* 0x0000a400000e0000 */
.L_x_1789:
[----:B--2---:R-:W-:-:S13]  /*1f8e0*/  ISETP.NE.AND P0, PT, R14, RZ, PT ;  /* 0x000000ff0e00720c */ /* 0x004fda0003f05270 */
[----:B------:R-:W-:Y:S05]  /*1f8f0*/  @P0 BRA `(.L_x_1321) ;  /* 0x0000000000880947 */ /* 0x000fea0003800000 */
[----:B------:R-:W-:-:S03]  /*1f900*/  UMOV UR4, 0xffffffff ;  /* 0xffffffff00047882 */ /* 0x000fc60000000000 */
[----:B------:R-:W-:Y:S05]  /*1f910*/  BRA.DIV UR4, `(.L_x_1665) ;  /* 0x0000003604447947 */ /* 0x000fea000b800000 */
[----:B------:R-:W-:-:S13]  /*1f920*/  ELECT P6, URZ, PT ;  /* 0x00000000003f782f */ /* 0x000fda00038c0000 */
.L_x_1792:
[----:B------:R-:W-:Y:S05]  /*1f930*/  @!P6 BRA `(.L_x_1321) ;  /* 0x000000000078e947 */ /* 0x000fea0003800000 */
[----:B------:R-:W-:-:S06]  /*1f940*/  ULOP3.LUT UR4, UR36, 0x2, URZ, 0xfc, !UPT ;  /* 0x0000000224047892 */ /* 0x000fcc000f8efc3f */
[----:B0-----:R-:W-:-:S05]  /*1f950*/  IMAD.U32 R0, RZ, RZ, UR4 ;  /* 0x00000004ff007e24 */ /* 0x001fca000f8e00ff */
[----:B------:R-:W-:-:S13]  /*1f960*/  ISETP.NE.AND P2, PT, R0, 0x3, PT ;  /* 0x000000030000780c */ /* 0x000fda0003f45270 */
[----:B------:R-:W-:Y:S05]  /*1f970*/  @!P2 BRA `(.L_x_1666) ;  /* 0x000000000004a947 */ /* 0x000fea0003800000 */
[----:B------:R-:W-:Y:S01]  /*1f980*/  BPT.TRAP 0x1 ;  /* 0x000000040000795c */ /* 0x000fe20000300000 */
.L_x_1666:
        /* <DEDUP_REMOVED lines=12> */
.L_x_1793:
[----:B------:R-:W2:Y:S02]  /*1fa50*/  SYNCS.PHASECHK.TRANS64.TRYWAIT P0, [R3+URZ], R2 ;  /* 0x00000002030075a7 */ /* 0x000ea4000800017f */
[----:B--2---:R-:W-:Y:S05]  /*1fa60*/  @!P0 BRA `(.L_x_1668) ;  /* 0x0000003400248947 */ /* 0x004fea0003800000 */
.L_x_1794:
[----:B------:R-:W-:Y:S05]  /*1fa70*/  @!P2 BRA `(.L_x_1669) ;  /* 0x000000000004a947 */ /* 0x000fea0003800000 */
[----:B------:R-:W-:Y:S01]  /*1fa80*/  BPT.TRAP 0x1 ;  /* 0x000000040000795c */ /* 0x000fe20000300000 */
.L_x_1669:
[----:B------:R-:W-:-:S04]  /*1fa90*/  VIADD R0, R9, 0x16860 ;  /* 0x0001686009007836 */ /* 0x000fc80000000000 */
[----:B------:R-:W-:-:S04]  /*1faa0*/  IMAD R23, R23, 0x8, R0 ;  /* 0x0000000817177824 */ /* 0x000fc800078e0200 */
[----:B------:R-:W3:Y:S02]  /*1fab0*/  SYNCS.PHASECHK.TRANS64.TRYWAIT P0, [R23+URZ], R4 ;  /* 0x00000004170075a7 */ /* 0x000ee4000800017f */
[----:B---3--:R-:W-:Y:S05]  /*1fac0*/  @!P0 BRA `(.L_x_1670) ;  /* 0x0000003400208947 */ /* 0x008fea0003800000 */
.L_x_1795:
[----:B------:R-:W-:-:S07]  /*1fad0*/  IMAD R7, R7, 0x8, R0 ;  /* 0x0000000807077824 */ /* 0x000fce00078e0200 */
.L_x_1671:
[----:B----4-:R4:W0:Y:S02]  /*1fae0*/  SYNCS.PHASECHK.TRANS64.TRYWAIT P0, [R7+URZ], R2 ;  /* 0x00000002070075a7 */ /* 0x010824000800017f */
[----:B0-----:R-:W-:Y:S05]  /*1faf0*/  @!P0 NANOSLEEP.SYNCS 0x989680 ;  /* 0x009896800000895d */ /* 0x001fea0003900000 */
[----:B------:R-:W0:Y:S02]  /*1fb00*/  @!P0 SYNCS.PHASECHK.TRANS64 P0, [R7+URZ], R2 ;  /* 0x00000002070085a7 */ /* 0x000e24000800007f */
[----:B0-----:R-:W-:Y:S05]  /*1fb10*/  @!P0 BRA `(.L_x_1671) ;  /* 0xfffffffc00f08947 */ /* 0x001fea000383ffff */
.L_x_1321:
[----:B------:R-:W-:Y:S05]  /*1fb20*/  BSYNC B9 ;  /* 0x0000000000097941 */ /* 0x000fea0003800000 */
.L_x_1318:
[----:B------:R-:W-:Y:S05]  /*1fb30*/  EXIT ;  /* 0x000000000000794d */ /* 0x000fea0003800000 */
.L_x_1347:
[----:B0-----:R0:W1:Y:S02]  /*1fb40*/  SYNCS.PHASECHK.TRANS64.TRYWAIT P6, [R79+URZ+0x16890], R91 ;  /* 0x0168905b4f0075a7 */ /* 0x00106400080c017f */
[----:B-1----:R-:W-:Y:S05]  /*1fb50*/  @!P6 NANOSLEEP.SYNCS 0x989680 ;  /* 0x009896800000e95d */ /* 0x002fea0003900000 */
[----:B------:R-:W1:Y:S02]  /*1fb60*/  @!P6 SYNCS.PHASECHK.TRANS64 P6, [R79+URZ+0x16890], R91 ;  /* 0x0168905b4f00e5a7 */ /* 0x000e6400080c007f */
[----:B-1----:R-:W-:Y:S05]  /*1fb70*/  @!P6 BRA `(.L_x_1347) ;  /* 0xfffffffc00f0e947 */ /* 0x002fea000383ffff */
[----:B------:R-:W-:Y:S05]  /*1fb80*/  BRA `(.L_x_1672) ;  /* 0xfffffe3000c47947 */ /* 0x000fea000383ffff */
.L_x_1367:
[----:B0-----:R0:W1:Y:S02]  /*1fb90*/  SYNCS.PHASECHK.TRANS64.TRYWAIT P5, [R79+URZ+0x16890], R91 ;  /* 0x0168905b4f0075a7 */ /* 0x00106400080a017f */
[----:B-1----:R-:W-:Y:S05]  /*1fba0*/  @!P5 NANOSLEEP.SYNCS 0x989680 ;  /* 0x009896800000d95d */ /* 0x002fea0003900000 */
[----:B------:R-:W1:Y:S02]  /*1fbb0*/  @!P5 SYNCS.PHASECHK.TRANS64 P5, [R79+URZ+0x16890], R91 ;  /* 0x0168905b4f00d5a7 */ /* 0x000e6400080a007f */
[----:B-1----:R-:W-:Y:S05]  /*1fbc0*/  @!P5 BRA `(.L_x_1367) ;  /* 0xfffffffc00f0d947 */ /* 0x002fea000383ffff */
[----:B------:R-:W-:Y:S05]  /*1fbd0*/  BRA `(.L_x_1673) ;  /* 0xfffffe4400a07947 */ /* 0x000fea000383ffff */
.L_x_1376:
[----:B-1----:R1:W2:Y:S02]  /*1fbe0*/  SYNCS.PHASECHK.TRANS64.TRYWAIT P4, [R79+URZ+0x16890], R91 ;  /* 0x0168905b4f0075a7 */ /* 0x0022a4000808017f */
[----:B--2---:R-:W-:Y:S05]  /*1fbf0*/  @!P4 NANOSLEEP.SYNCS 0x989680 ;  /* 0x009896800000c95d */ /* 0x004fea0003900000 */
[----:B------:R-:W2:Y:S02]  /*1fc00*/  @!P4 SYNCS.PHASECHK.TRANS64 P4, [R79+URZ+0x16890], R91 ;  /* 0x0168905b4f00c5a7 */ /* 0x000ea4000808007f */
[----:B--2---:R-:W-:Y:S05]  /*1fc10*/  @!P4 BRA `(.L_x_1376) ;  /* 0xfffffffc00f0c947 */ /* 0x004fea000383ffff */
[----:B------:R-:W-:Y:S05]  /*1fc20*/  BRA `(.L_x_1674) ;  /* 0xfffffe58000c7947 */ /* 0x000fea000383ffff */
.L_x_1382:
[----:B--2---:R2:W3:Y:S02]  /*1fc30*/  SYNCS.PHASECHK.TRANS64.TRYWAIT P3, [R79+URZ+0x168b0], R91 ;  /* 0x0168b05b4f0075a7 */ /* 0x0044e4000806017f */
[----:B---3--:R-:W-:Y:S05]  /*1fc40*/  @!P3 NANOSLEEP.SYNCS 0x989680 ;  /* 0x009896800000b95d */ /* 0x008fea0003900000 */
[----:B------:R-:W3:Y:S02]  /*1fc50*/  @!P3 SYNCS.PHASECHK.TRANS64 P3, [R79+URZ+0x168b0], R91 ;  /* 0x0168b05b4f00b5a7 */ /* 0x000ee4000806007f */
[----:B---3--:R-:W-:Y:S05]  /*1fc60*/  @!P3 BRA `(.L_x_1382) ;  /* 0xfffffffc00f0b947 */ /* 0x008fea000383ffff */
[----:B------:R-:W-:Y:S05]  /*1fc70*/  BRA `(.L_x_1675) ;  /* 0xfffffe5800a07947 */ /* 0x000fea000383ffff */
.L_x_1398:
[----:B------:R-:W0:Y:S01]  /*1fc80*/  S2R R5, SR_TID.X ;  /* 0x0000000000057919 */ /* 0x000e220000002100 */
[----:B------:R-:W-:Y:S01]  /*1fc90*/  BSSY B0, `(.L_x_1676) ;  /* 0x000000c000007945 */ /* 0x000fe20003800000 */
[----:B------:R-:W-:Y:S02]  /*1fca0*/  IMAD.MOV.U32 R12, RZ, RZ, RZ ;  /* 0x000000ffff0c7224 */ /* 0x000fe400078e00ff */
        /* <DEDUP_REMOVED lines=10> */
.L_x_1677:
[----:B------:R-:W-:Y:S05]  /*1fd50*/  BSYNC B0 ;  /* 0x0000000000007941 */ /* 0x000fea0003800000 */
.L_x_1676:
[----:B------:R0:W-:Y:S01]  /*1fd60*/  STL [R1+0x20], R14 ;  /* 0x0000200e01007387 */ /* 0x0001e20000100800 */
[----:B------:R-:W-:Y:S05]  /*1fd70*/  BRA `(.L_x_1678) ;  /* 0xfffffe6400007947 */ /* 0x000fea000383ffff */
.L_x_1410:
        /* <DEDUP_REMOVED lines=8> */
.L_x_1680:
[----:B------:R-:W-:Y:S05]  /*1fe00*/  BSYNC B1 ;  /* 0x0000000000017941 */ /* 0x000fea0003800000 */
.L_x_1679:
[----:B------:R-:W-:Y:S02]  /*1fe10*/  IMAD.MOV.U32 R13, RZ, RZ, R4 ;  /* 0x000000ffff0d7224 */ /* 0x000fe400078e0004 */
[----:B------:R-:W-:Y:S02]  /*1fe20*/  IMAD.MOV.U32 R12, RZ, RZ, RZ ;  /* 0x000000ffff0c7224 */ /* 0x000fe400078e00ff */
[----:B------:R-:W-:Y:S02]  /*1fe30*/  IMAD.MOV.U32 R11, RZ, RZ, 0x1c1f ;  /* 0x00001c1fff0b7424 */ /* 0x000fe400078e00ff */
[----:B------:R-:W-:Y:S02]  /*1fe40*/  IMAD.MOV.U32 R15, RZ, RZ, -0x1 ;  /* 0xffffffffff0f7424 */ /* 0x000fe400078e00ff */
[----:B------:R-:W-:-:S07]  /*1fe50*/  IMAD.MOV.U32 R3, RZ, RZ, R14 ;  /* 0x000000ffff037224 */ /* 0x000fce00078e000e */
[----:B------:R-:W-:Y:S05]  /*1fe60*/  WARPSYNC.COLLECTIVE R15, `(.L_x_1681) ;  /* 0x000000000f087348 */ /* 0x000fea0003c00000 */
[----:B------:R0:W1:Y:S02]  /*1fe70*/  SHFL.IDX P6, R14, R13, R12, R11 ;  /* 0x0000000c0d0e7389 */ /* 0x00006400000c000b */
[----:B01----:R-:W-:Y:S01]  /*1fe80*/  ENDCOLLECTIVE ;  /* 0x000000000000791b */ /* 0x003fe20003800000 */
.L_x_1681:
[----:B------:R-:W-:Y:S02]  /*1fe90*/  IMAD.MOV.U32 R13, RZ, RZ, R8 ;  /* 0x000000ffff0d7224 */ /* 0x000fe400078e0008 */
[----:B------:R-:W-:-:S07]  /*1fea0*/  IMAD.MOV.U32 R0, RZ, RZ, R14 ;  /* 0x000000ffff007224 */ /* 0x000fce00078e000e */
[----:B------:R-:W-:Y:S05]  /*1feb0*/  WARPSYNC.COLLECTIVE R15, `(.L_x_1682) ;  /* 0x000000000f087348 */ /* 0x000fea0003c00000 */
[----:B------:R0:W1:Y:S02]  /*1fec0*/  SHFL.IDX P6, R14, R13, R12, R11 ;  /* 0x0000000c0d0e7389 */ /* 0x00006400000c000b */
[----:B01----:R-:W-:Y:S01]  /*1fed0*/  ENDCOLLECTIVE ;  /* 0x000000000000791b */ /* 0x003fe20003800000 */
.L_x_1682:
[----:B------:R-:W-:Y:S02]  /*1fee0*/  IMAD.MOV.U32 R13, RZ, RZ, R7 ;  /* 0x000000ffff0d7224 */ /* 0x000fe400078e0007 */
[----:B------:R-:W-:-:S07]  /*1fef0*/  IMAD.MOV.U32 R5, RZ, RZ, R14 ;  /* 0x000000ffff057224 */ /* 0x000fce00078e000e */
[----:B------:R-:W-:Y:S05]  /*1ff00*/  WARPSYNC.COLLECTIVE R15, `(.L_x_1683) ;  /* 0x000000000f087348 */ /* 0x000fea0003c00000 */
[----:B------:R0:W1:Y:S02]  /*1ff10*/  SHFL.IDX P6, R14, R13, R12, R11 ;  /* 0x0000000c0d0e7389 */ /* 0x00006400000c000b */
[----:B01----:R-:W-:Y:S01]  /*1ff20*/  ENDCOLLECTIVE ;  /* 0x000000000000791b */ /* 0x003fe20003800000 */
.L_x_1683:
[----:B------:R-:W-:Y:S05]  /*1ff30*/  BRA `(.L_x_1684) ;  /* 0xfffffe68008c7947 */ /* 0x000fea000383ffff */
.L_x_1413:
[----:B------:R-:W-:Y:S01]  /*1ff40*/  BSSY B1, `(.L_x_1685) ;  /* 0x0000008000017945 */ /* 0x000fe20003800000 */
[----:B------:R-:W-:Y:S02]  /*1ff50*/  IMAD.MOV.U32 R13, RZ, RZ, R6 ;  /* 0x000000ffff0d7224 */ /* 0x000fe400078e0006 */
[----:B------:R-:W-:Y:S02]  /*1ff60*/  IMAD.MOV.U32 R12, RZ, RZ, 0x1 ;  /* 0x00000001ff0c7424 */ /* 0x000fe400078e00ff */
[----:B------:R-:W-:Y:S02]  /*1ff70*/  IMAD.MOV.U32 R11, RZ, RZ, 0x1c1f ;  /* 0x00001c1fff0b7424 */ /* 0x000fe400078e00ff */
[----:B------:R-:W-:-:S07]  /*1ff80*/  IMAD.MOV.U32 R15, RZ, RZ, -0x1 ;  /* 0xffffffffff0f7424 */ /* 0x000fce00078e00ff */
[----:B-1----:R-:W-:Y:S05]  /*1ff90*/  WARPSYNC.COLLECTIVE R15, `(.L_x_1686) ;  /* 0x000000000f087348 */ /* 0x002fea0003c00000 */
[----:B------:R0:W2:Y:S02]  /*1ffa0*/  SHFL.IDX P6, R14, R13, R12, R11 ;  /* 0x0000000c0d0e7389 */ /* 0x0000a400000c000b */
[----:B012---:R-:W-:Y:S01]  /*1ffb0*/  ENDCOLLECTIVE ;  /* 0x000000000000791b */ /* 0x007fe20003800000 */
.L_x_1686:
[----:B------:R-:W-:Y:S05]  /*1ffc0*/  BSYNC B1 ;  /* 0x0000000000017941 */ /* 0x000fea0003800000 */
.L_x_1685:
[----:B------:R-:W-:Y:S02]  /*1ffd0*/  IMAD.MOV.U32 R13, RZ, RZ, R4 ;  /* 0x000000ffff0d7224 */ /* 0x000fe400078e0004 */
[----:B------:R-:W-:Y:S02]  /*1ffe0*/  IMAD.MOV.U32 R12, RZ, RZ, 0x1 ;  /* 0x00000001ff0c7424 */ /* 0x000fe400078e00ff */
[----:B------:R-:W-:Y:S02]  /*1fff0*/  IMAD.MOV.U32 R11, RZ, RZ, 0x1c1f ;  /* 0x00001c1fff0b7424 */ /* 0x000fe400078e00ff */
[----:B------:R-:W-:Y:S02]  /*20000*/  IMAD.MOV.U32 R15, RZ, RZ, -0x1 ;  /* 0xffffffffff0f7424 */ /* 0x000fe400078e00ff */
[----:B------:R-:W-:-:S07]  /*20010*/  IMAD.MOV.U32 R3, RZ, RZ, R14 ;  /* 0x000000ffff037224 */ /* 0x000fce00078e000e */
[----:B------:R-:W-:Y:S05]  /*20020*/  WARPSYNC.COLLECTIVE R15, `(.L_x_1687) ;  /* 0x000000000f087348 */ /* 0x000fea0003c00000 */
[----:B------:R0:W1:Y:S02]  /*20030*/  SHFL.IDX P6, R14, R13, R12, R11 ;  /* 0x0000000c0d0e7389 */ /* 0x00006400000c000b */
[----:B01----:R-:W-:Y:S01]  /*20040*/  ENDCOLLECTIVE ;  /* 0x000000000000791b */ /* 0x003fe20003800000 */
.L_x_1687:
[----:B------:R-:W-:Y:S02]  /*20050*/  IMAD.MOV.U32 R13, RZ, RZ, R8 ;  /* 0x000000ffff0d7224 */ /* 0x000fe400078e0008 */
[----:B------:R-:W-:-:S07]  /*20060*/  IMAD.MOV.U32 R0, RZ, RZ, R14 ;  /* 0x000000ffff007224 */ /* 0x000fce00078e000e */
[----:B------:R-:W-:Y:S05]  /*20070*/  WARPSYNC.COLLECTIVE R15, `(.L_x_1688) ;  /* 0x000000000f087348 */ /* 0x000fea0003c00000 */
[----:B------:R0:W1:Y:S02]  /*20080*/  SHFL.IDX P6, R14, R13, R12, R11 ;  /* 0x0000000c0d0e7389 */ /* 0x00006400000c000b */
[----:B01----:R-:W-:Y:S01]  /*20090*/  ENDCOLLECTIVE ;  /* 0x000000000000791b */ /* 0x003fe20003800000 */
.L_x_1688:
[----:B------:R-:W-:Y:S02]  /*200a0*/  IMAD.MOV.U32 R13, RZ, RZ, R7 ;  /* 0x000000ffff0d7224 */ /* 0x000fe400078e0007 */
[----:B------:R-:W-:-:S07]  /*200b0*/  IMAD.MOV.U32 R5, RZ, RZ, R14 ;  /* 0x000000ffff057224 */ /* 0x000fce00078e000e */
[----:B------:R-:W-:Y:S05]  /*200c0*/  WARPSYNC.COLLECTIVE R15, `(.L_x_1689) ;  /* 0x000000000f087348 */ /* 0x000fea0003c00000 */
[----:B------:R0:W1:Y:S02]  /*200d0*/  SHFL.IDX P6, R14, R13, R12, R11 ;  /* 0x0000000c0d0e7389 */ /* 0x00006400000c000b */
[----:B01----:R-:W-:Y:S01]  /*200e0*/  ENDCOLLECTIVE ;  /* 0x000000000000791b */ /* 0x003fe20003800000 */
.L_x_1689:
[----:B------:R-:W-:Y:S05]  /*200f0*/  BRA `(.L_x_1690) ;  /* 0xfffffe6800f47947 */ /* 0x000fea000383ffff */
.L_x_1417:
[----:B0-----:R0:W1:Y:S02]  /*20100*/  SYNCS.PHASECHK.TRANS64.TRYWAIT P0, [R2+URZ+0x16800], R45 ;  /* 0x0168002d020075a7 */ /* 0x001064000800017f */
[----:B-1----:R-:W-:Y:S05]  /*20110*/  @!P0 NANOSLEEP.SYNCS 0x989680 ;  /* 0x009896800000895d */ /* 0x002fea0003900000 */
[----:B------:R-:W1:Y:S02]  /*20120*/  @!P0 SYNCS.PHASECHK.TRANS64 P0, [R2+URZ+0x16800], R45 ;  /* 0x0168002d020085a7 */ /* 0x000e64000800007f */
[----:B-1----:R-:W-:Y:S05]  /*20130*/  @!P0 BRA `(.L_x_1417) ;  /* 0xfffffffc00f08947 */ /* 0x002fea000383ffff */
[----:B------:R-:W-:Y:S05]  /*20140*/  BRA `(.L_x_1691) ;  /* 0xfffffe7000007947 */ /* 0x000fea000383ffff */
.L_x_1425:
[----:B------:R-:W1:Y:S01]  /*20150*/  LDC R35, c[0x0][0x3f4] ;  /* 0x0000fd00ff237b82 */ /* 0x000e620000000800 */
[----:B------:R-:W-:Y:S01]  /*20160*/  BSSY B1, `(.L_x_1692) ;  /* 0x0000008000017945 */ /* 0x000fe20003800000 */
[----:B------:R-:W-:Y:S02]  /*20170*/  IMAD.MOV.U32 R13, RZ, RZ, R26 ;  /* 0x000000ffff0d7224 */ /* 0x000fe400078e001a */
[----:B------:R-:W-:Y:S02]  /*20180*/  IMAD.MOV.U32 R12, RZ, RZ, RZ ;  /* 0x000000ffff0c7224 */ /* 0x000fe400078e00ff */
[----:B------:R-:W-:Y:S02]  /*20190*/  IMAD.MOV.U32 R11, RZ, RZ, 0x1c1f ;  /* 0x00001c1fff0b7424 */ /* 0x000fe400078e00ff */
[----:B------:R-:W-:-:S07]  /*201a0*/  IMAD.MOV.U32 R15, RZ, RZ, -0x1 ;  /* 0xffffffffff0f7424 */ /* 0x000fce00078e00ff */
[----:B01----:R-:W-:Y:S05]  /*201b0*/  WARPSYNC.COLLECTIVE R15, `(.L_x_1693) ;  /* 0x000000000f087348 */ /* 0x003fea0003c00000 */
[----:B0-----:R0:W2:Y:S02]  /*201c0*/  SHFL.IDX P6, R14, R13, R12, R11 ;  /* 0x0000000c0d0e7389 */ /* 0x0010a400000c000b */
[----:B012---:R-:W-:Y:S01]  /*201d0*/  ENDCOLLECTIVE ;  /* 0x000000000000791b */ /* 0x007fe20003800000 */
.L_x_1693:
[----:B------:R-:W-:Y:S05]  /*201e0*/  BSYNC B1 ;  /* 0x0000000000017941 */ /* 0x000fea0003800000 */
.L_x_1692:
[----:B------:R0:W5:Y:S01]  /*201f0*/  LDL R8, [R1+0x4] ;  /* 0x0000040001087983 */ /* 0x0001620000100800 */
[----:B------:R-:W-:Y:S01]  /*20200*/  IMAD.MOV.U32 R13, RZ, RZ, R25 ;  /* 0x000000ffff0d7224 */ /* 0x000fe200078e0019 */
[----:B------:R-:W-:Y:S01]  /*20210*/  ISETP.GE.AND P0, PT, R18, R35, PT ;  /* 0x000000231200720c */ /* 0x000fe20003f06270 */
[----:B------:R-:W-:Y:S02]  /*20220*/  IMAD.MOV.U32 R12, RZ, RZ, RZ ;  /* 0x000000ffff0c7224 */ /* 0x000fe400078e00ff */
[----:B------:R-:W-:Y:S02]  /*20230*/  IMAD.MOV.U32 R11, RZ, RZ, 0x1c1f ;  /* 0x00001c1fff0b7424 */ /* 0x000fe400078e00ff */
[----:B------:R-:W-:Y:S02]  /*20240*/  IMAD.MOV.U32 R15, RZ, RZ, -0x1 ;  /* 0xffffffffff0f7424 */ /* 0x000fe400078e00ff */
[----:B0-----:R-:W-:-:S07]  /*20250*/  IMAD.MOV.U32 R0, RZ, RZ, R14 ;  /* 0x000000ffff007224 */ /* 0x001fce00078e000e */
[----:B-----5:R-:W-:Y:S05]  /*20260*/  WARPSYNC.COLLECTIVE R15, `(.L_x_1694) ;  /* 0x000000000f087348 */ /* 0x020fea0003c00000 */
[----:B------:R0:W1:Y:S02]  /*20270*/  SHFL.IDX P6, R14, R13, R12, R11 ;  /* 0x0000000c0d0e7389 */ /* 0x00006400000c000b */
[----:B01---5:R-:W-:Y:S01]  /*20280*/  ENDCOLLECTIVE ;  /* 0x000000000000791b */ /* 0x023fe20003800000 */
.L_x_1694:
[----:B------:R-:W-:Y:S02]  /*20290*/  IMAD.MOV.U32 R13, RZ, RZ, R24 ;  /* 0x000000ffff0d7224 */ /* 0x000fe400078e0018 */
[----:B------:R-:W-:-:S07]  /*202a0*/  IMAD.MOV.U32 R3, RZ, RZ, R14 ;  /* 0x000000ffff037224 */ /* 0x000fce00078e000e */
[----:B------:R-:W-:Y:S05]  /*202b0*/  WARPSYNC.COLLECTIVE R15, `(.L_x_1695) ;  /* 0x000000000f087348 */ /* 0x000fea0003c00000 */
[----:B------:R0:W1:Y:S02]  /*202c0*/  SHFL.IDX P6, R14, R13, R12, R11 ;  /* 0x0000000c0d0e7389 */ /* 0x00006400000c000b */
[----:B01----:R-:W-:Y:S01]  /*202d0*/  ENDCOLLECTIVE ;  /* 0x000000000000791b */ /* 0x003fe20003800000 */
.L_x_1695:
[----:B------:R-:W-:Y:S02]  /*202e0*/  IMAD.MOV.U32 R13, RZ, RZ, R27 ;  /* 0x000000ffff0d7224 */ /* 0x000fe400078e001b */
[----:B------:R-:W-:-:S07]  /*202f0*/  IMAD.MOV.U32 R4, RZ, RZ, R14 ;  /* 0x000000ffff047224 */ /* 0x000fce00078e000e */
[----:B------:R-:W-:Y:S05]  /*20300*/  WARPSYNC.COLLECTIVE R15, `(.L_x_1696) ;  /* 0x000000000f087348 */ /* 0x000fea0003c00000 */
[----:B------:R0:W1:Y:S02]  /*20310*/  SHFL.IDX P6, R14, R13, R12, R11 ;  /* 0x0000000c0d0e7389 */ /* 0x00006400000c000b */
[----:B01----:R-:W-:Y:S01]  /*20320*/  ENDCOLLECTIVE ;  /* 0x000000000000791b */ /* 0x003fe20003800000 */
.L_x_1696:
[----:B------:R-:W-:-:S05]  /*20330*/  IMAD R32, R8, R32, RZ ;  /* 0x0000002008207224 */ /* 0x000fca00078e02ff */
[----:B------:R-:W-:-:S13]  /*20340*/  ISETP.GE.OR P1, PT, R41, R32, P0 ;  /* 0x000000202900720c */ /* 0x000fda0000726670 */
[C---:B------:R-:W-:Y:S01]  /*20350*/  @!P1 IMAD.SHL.U32 R5, R18.reuse, 0x2, RZ ;  /* 0x0000000212059824 */ /* 0x040fe200078e00ff */
[----:B------:R-:W-:-:S04]  /*20360*/  @!P1 SHF.L.U64.HI R21, R18, 0x1, R43 ;  /* 0x0000000112159819 */ /* 0x000fc8000001022b */
[----:B------:R-:W-:-:S05]  /*20370*/  @!P1 IADD3 R6, P2, R3, R5, RZ ;  /* 0x0000000503069210 */ /* 0x000fca0007f5e0ff */
[----:B------:R-:W-:-:S05]  /*20380*/  @!P1 IMAD.X R7, R0, 0x1, R21, P2 ;  /* 0x0000000100079824 */ /* 0x000fca00010e0615 */
[----:B------:R-:W2:Y:S01]  /*20390*/  @!P1 LD.E.128 R8, desc[UR38][R6.64] ;  /* 0x0000002606089980 */ /* 0x000ea2000c101d00 */
[----:B------:R-:W-:-:S05]  /*203a0*/  @!P1 IADD3 R14, P2, R14, R5, RZ ;  /* 0x000000050e0e9210 */ /* 0x000fca0007f5e0ff */
[----:B------:R-:W-:-:S04]  /*203b0*/  @!P1 IMAD.X R3, R4, 0x1, R21, P2 ;  /* 0x0000000104039824 */ /* 0x000fc800010e0615 */
[----:B------:R-:W-:-:S05]  /*203c0*/  @!P1 IMAD.MOV.U32 R15, RZ, RZ, R3 ;  /* 0x000000ffff0f9224 */ /* 0x000fca00078e0003 */
[----:B------:R0:W5:Y:S01]  /*203d0*/  @!P1 LD.E.128 R4, desc[UR38][R14.64] ;  /* 0x000000260e049980 */ /* 0x000162000c101d00 */
[----:B------:R-:W-:Y:S01]  /*203e0*/  CS2R R38, SRZ ;  /* 0x0000000000267805 */ /* 0x000fe2000001ff00 */
[----:B------:R-:W-:Y:S01]  /*203f0*/  IMAD.MOV.U32 R13, RZ, RZ, R26 ;  /* 0x000000ffff0d7224 */ /* 0x000fe200078e001a */
[----:B------:R-:W-:Y:S01]  /*20400*/  CS2R R36, SRZ ;  /* 0x0000000000247805 */ /* 0x000fe2000001ff00 */
[----:B------:R-:W-:Y:S01]  /*20410*/  IMAD.MOV.U32 R12, RZ, RZ, 0x1 ;  /* 0x00000001ff0c7424 */ /* 0x000fe200078e00ff */
[----:B------:R-:W-:Y:S02]  /*20420*/  CS2R R20, SRZ ;  /* 0x0000000000147805 */ /* 0x000fe4000001ff00 */
[----:B------:R-:W-:Y:S01]  /*20430*/  CS2R R28, SRZ ;  /* 0x00000000001c7805 */ /* 0x000fe2000001ff00 */
[----:B0-----:R-:W-:Y:S02]  /*20440*/  IMAD.MOV.U32 R15, RZ, RZ, -0x1 ;  /* 0xffffffffff0f7424 */ /* 0x001fe400078e00ff */
[----:B--2---:R-:W-:-:S02]  /*20450*/  @!P1 IMAD.MOV.U32 R39, RZ, RZ, R11 ;  /* 0x000000ffff279224 */ /* 0x004fc400078e000b */
[----:B------:R-:W-:Y:S02]  /*20460*/  IMAD.MOV.U32 R11, RZ, RZ, 0x1c1f ;  /* 0x00001c1fff0b7424 */ /* 0x000fe400078e00ff */
[----:B------:R-:W-:Y:S02]  /*20470*/  @!P1 IMAD.MOV.U32 R36, RZ, RZ, R8 ;  /* 0x000000ffff249224 */ /* 0x000fe400078e0008 */
[----:B------:R-:W-:-:S07]  /*20480*/  @!P1 IMAD.MOV.U32 R37, RZ, RZ, R9 ;  /* 0x000000ffff259224 */ /* 0x000fce00078e0009 */
[----:B-----5:R-:W-:Y:S05]  /*20490*/  WARPSYNC.COLLECTIVE R15, `(.L_x_1697) ;  /* 0x000000000f087348 */ /* 0x020fea0003c00000 */
[----:B------:R0:W1:Y:S02]  /*204a0*/  SHFL.IDX P6, R14, R13, R12, R11 ;  /* 0x0000000c0d0e7389 */ /* 0x00006400000c000b */
[----:B01---5:R-:W-:Y:S01]  /*204b0*/  ENDCOLLECTIVE ;  /* 0x000000000000791b */ /* 0x023fe20003800000 */
.L_x_1697:
[----:B------:R-:W-:Y:S02]  /*204c0*/  IMAD.MOV.U32 R0, RZ, RZ, R36 ;  /* 0x000000ffff007224 */ /* 0x000fe400078e0024 */
[----:B------:R-:W-:Y:S02]  /*204d0*/  IMAD.MOV.U32 R3, RZ, RZ, R37 ;  /* 0x000000ffff037224 */ /* 0x000fe400078e0025 */
[----:B------:R-:W-:Y:S01]  /*204e0*/  @!P1 IMAD.MOV.U32 R38, RZ, RZ, R10 ;  /* 0x000000ffff269224 */ /* 0x000fe200078e000a */
[----:B------:R-:W-:Y:S01]  /*204f0*/  PRMT R48, R0, 0x7610, R48 ;  /* 0x0000761000307816 */ /* 0x000fe20000000030 */
[----:B------:R-:W-:Y:S01]  /*20500*/  IMAD.MOV.U32 R9, RZ, RZ, R39 ;  /* 0x000000ffff097224 */ /* 0x000fe200078e0027 */
[----:B------:R-:W-:Y:S01]  /*20510*/  PRMT R34, R34, 0x5410, R3 ;  /* 0x0000541022227816 */ /* 0x000fe20000000003 */
[----:B------:R-:W-:Y:S02]  /*20520*/  @!P1 IMAD.MOV.U32 R20, RZ, RZ, R4 ;  /* 0x000000ffff149224 */ /* 0x000fe400078e0004 */
[----:B------:R-:W-:Y:S01]  /*20530*/  @!P1 IMAD.MOV.U32 R21, RZ, RZ, R5 ;  /* 0x000000ffff159224 */ /* 0x000fe200078e0005 */
[----:B------:R-:W-:Y:S01]  /*20540*/  PRMT R34, R9, 0x7610, R34 ;  /* 0x0000761009227816 */ /* 0x000fe20000000022 */
[----:B------:R-:W-:-:S02]  /*20550*/  IMAD.MOV.U32 R8, RZ, RZ, R38 ;  /* 0x000000ffff087224 */ /* 0x000fc400078e0026 */
[----:B------:R-:W-:Y:S02]  /*20560*/  IMAD.MOV.U32 R13, RZ, RZ, R25 ;  /* 0x000000ffff0d7224 */ /* 0x000fe400078e0019 */
[----:B------:R-:W-:Y:S01]  /*20570*/  @!P1 IMAD.MOV.U32 R28, RZ, RZ, R6 ;  /* 0x000000ffff1c9224 */ /* 0x000fe200078e0006 */
[----:B------:R-:W-:Y:S01]  /*20580*/  PRMT R31, R8, 0x7610, R31 ;  /* 0x00007610081f7816 */ /* 0x000fe2000000001f */
[----:B------:R-:W-:Y:S02]  /*20590*/  @!P1 IMAD.MOV.U32 R29, RZ, RZ, R7 ;  /* 0x000000ffff1d9224 */ /* 0x000fe400078e0007 */
[----:B------:R-:W-:Y:S02]  /*205a0*/  IMAD.MOV.U32 R4, RZ, RZ, R20 ;  /* 0x000000ffff047224 */ /* 0x000fe400078e0014 */
[----:B------:R-:W-:Y:S02]  /*205b0*/  IMAD.MOV.U32 R5, RZ, RZ, R21 ;  /* 0x000000ffff057224 */ /* 0x000fe400078e0015 */
[----:B------:R-:W-:Y:S01]  /*205c0*/  IMAD.MOV.U32 R0, RZ, RZ, R14 ;  /* 0x000000ffff007224 */ /* 0x000fe200078e000e */
[----:B------:R-:W-:-:S07]  /*205d0*/  PRMT R50, R4, 0x7610, R50 ;  /* 0x0000761004327816 */ /* 0x000fce0000000032 */
[----:B------:R-:W-:Y:S05]  /*205e0*/  WARPSYNC.COLLECTIVE R15, `(.L_x_1698) ;  /* 0x000000000f087348 */ /* 0x000fea0003c00000 */
[----:B------:R0:W1:Y:S02]  /*205f0*/  SHFL.IDX P6, R14, R13, R12, R11 ;  /* 0x0000000c0d0e7389 */ /* 0x00006400000c000b */
[----:B01----:R-:W-:Y:S01]  /*20600*/  ENDCOLLECTIVE ;  /* 0x000000000000791b */ /* 0x003fe20003800000 */
.L_x_1698:
[----:B------:R-:W-:Y:S01]  /*20610*/  IMAD.MOV.U32 R6, RZ, RZ, R28 ;  /* 0x000000ffff067224 */ /* 0x000fe200078e001c */
[----:B------:R-:W-:Y:S01]  /*20620*/  PRMT R54, R5, 0x7610, R54 ;  /* 0x0000761005367816 */ /* 0x000fe20000000036 */
[----:B------:R-:W-:Y:S01]  /*20630*/  IMAD.MOV.U32 R7, RZ, RZ, R29 ;  /* 0x000000ffff077224 */ /* 0x000fe200078e001d */
[----:B------:R-:W-:Y:S02]  /*20640*/  CS2R R4, SRZ ;  /* 0x0000000000047805 */ /* 0x000fe4000001ff00 */
[----:B------:R-:W-:Y:S02]  /*20650*/  PRMT R31, R31, 0x5410, R6 ;  /* 0x000054101f1f7816 */ /* 0x000fe40000000006 */
[----:B------:R-:W-:Y:S01]  /*20660*/  PRMT R55, R7, 0x7610, R55 ;  /* 0x0000761007377816 */ /* 0x000fe20000000037 */
[----:B------:R-:W-:Y:S02]  /*20670*/  IMAD.MOV.U32 R13, RZ, RZ, R24 ;  /* 0x000000ffff0d7224 */ /* 0x000fe400078e0018 */
[----:B------:R-:W-:-:S07]  /*20680*/  IMAD.MOV.U32 R3, RZ, RZ, R14 ;  /* 0x000000ffff037224 */ /* 0x000fce00078e000e */
[----:B------:R-:W-:Y:S05]  /*20690*/  WARPSYNC.COLLECTIVE R15, `(.L_x_1699) ;  /* 0x000000000f087348 */ /* 0x000fea0003c00000 */
[----:B------:R0:W1:Y:S02]  /*206a0*/  SHFL.IDX P6, R14, R13, R12, R11 ;  /* 0x0000000c0d0e7389 */ /* 0x00006400000c000b */
[----:B01----:R-:W-:Y:S01]  /*206b0*/  ENDCOLLECTIVE ;  /* 0x000000000000791b */ /* 0x003fe20003800000 */
.L_x_1699:
[----:B------:R-:W-:Y:S02]  /*206c0*/  IMAD.MOV.U32 R13, RZ, RZ, R27 ;  /* 0x000000ffff0d7224 */ /* 0x000fe400078e001b */
[----:B------:R-:W-:-:S07]  /*206d0*/  IMAD.MOV.U32 R24, RZ, RZ, R14 ;  /* 0x000000ffff187224 */ /* 0x000fce00078e000e */
[----:B------:R-:W-:Y:S05]  /*206e0*/  WARPSYNC.COLLECTIVE R15, `(.L_x_1700) ;  /* 0x000000000f087348 */ /* 0x000fea0003c00000 */
[----:B------:R0:W1:Y:S02]  /*206f0*/  SHFL.IDX P6, R14, R13, R12, R11 ;  /* 0x0000000c0d0e7389 */ /* 0x00006400000c000b */
[----:B01----:R-:W-:Y:S01]  /*20700*/  ENDCOLLECTIVE ;  /* 0x000000000000791b */ /* 0x003fe20003800000 */
.L_x_1700:
[----:B------:R-:W-:Y:S05]  /*20710*/  BRA `(.L_x_1701) ;  /* 0xfffffe7c00307947 */ /* 0x000fea000383ffff */
.L_x_1429:
[----:B0-----:R0:W1:Y:S02]  /*20720*/  SYNCS.PHASECHK.TRANS64.TRYWAIT P1, [R2+URZ+0x16800], R13 ;  /* 0x0168000d020075a7 */ /* 0x001064000802017f */
[----:B-1----:R-:W-:Y:S05]  /*20730*/  @!P1 NANOSLEEP.SYNCS 0x989680 ;  /* 0x009896800000995d */ /* 0x002fea0003900000 */
[----:B------:R-:W1:Y:S02]  /*20740*/  @!P1 SYNCS.PHASECHK.TRANS64 P1, [R2+URZ+0x16800], R13 ;  /* 0x0168000d020095a7 */ /* 0x000e64000802007f */
[----:B-1----:R-:W-:Y:S05]  /*20750*/  @!P1 BRA `(.L_x_1429) ;  /* 0xfffffffc00f09947 */ /* 0x002fea000383ffff */
[----:B------:R-:W-:Y:S05]  /*20760*/  BRA `(.L_x_1702) ;  /* 0xfffffe7c00d87947 */ /* 0x000fea000383ffff */
.L_x_1435:
[----:B--2---:R2:W3:Y:S02]  /*20770*/  SYNCS.PHASECHK.TRANS64.TRYWAIT P2, [R15+URZ+0x16830], R0 ;  /* 0x016830000f0075a7 */ /* 0x0044e4000804017f */
[----:B---3--:R-:W-:Y:S05]  /*20780*/  @!P2 NANOSLEEP.SYNCS 0x989680 ;  /* 0x009896800000a95d */ /* 0x008fea0003900000 */
[----:B------:R-:W3:Y:S02]  /*20790*/  @!P2 SYNCS.PHASECHK.TRANS64 P2, [R15+URZ+0x16830], R0 ;  /* 0x016830000f00a5a7 */ /* 0x000ee4000804007f */
[----:B---3--:R-:W-:Y:S05]  /*207a0*/  @!P2 BRA `(.L_x_1435) ;  /* 0xfffffffc00f0a947 */ /* 0x008fea000383ffff */
[----:B------:R-:W-:Y:S05]  /*207b0*/  BRA `(.L_x_1434) ;  /* 0xfffffe8c00a07947 */ /* 0x000fea000383ffff */
.L_x_1453:
[----:B-1----:R1:W2:Y:S02]  /*207c0*/  SYNCS.PHASECHK.TRANS64.TRYWAIT P4, [R11+URZ+0x16830], R10 ;  /* 0x0168300a0b0075a7 */ /* 0x0022a4000808017f */
[----:B--2---:R-:W-:Y:S05]  /*207d0*/  @!P4 NANOSLEEP.SYNCS 0x989680 ;  /* 0x009896800000c95d */ /* 0x004fea0003900000 */
[----:B------:R-:W2:Y:S02]  /*207e0*/  @!P4 SYNCS.PHASECHK.TRANS64 P4, [R11+URZ+0x16830], R10 ;  /* 0x0168300a0b00c5a7 */ /* 0x000ea4000808007f */
[----:B--2---:R-:W-:Y:S05]  /*207f0*/  @!P4 BRA `(.L_x_1453) ;  /* 0xfffffffc00f0c947 */ /* 0x004fea000383ffff */
[----:B------:R-:W-:Y:S05]  /*20800*/  BRA `(.L_x_1452) ;  /* 0xfffffec800907947 */ /* 0x000fea000383ffff */
.L_x_1457:
[----:B-1----:R1:W2:Y:S02]  /*20810*/  SYNCS.PHASECHK.TRANS64.TRYWAIT P3, [R11+URZ+0x16850], R10 ;  /* 0x0168500a0b0075a7 */ /* 0x0022a4000806017f */
[----:B--2---:R-:W-:Y:S05]  /*20820*/  @!P3 NANOSLEEP.SYNCS 0x989680 ;  /* 0x009896800000b95d */ /* 0x004fea0003900000 */
[----:B------:R-:W2:Y:S02]  /*20830*/  @!P3 SYNCS.PHASECHK.TRANS64 P3, [R11+URZ+0x16850], R10 ;  /* 0x0168500a0b00b5a7 */ /* 0x000ea4000806007f */
[----:B--2---:R-:W-:Y:S05]  /*20840*/  @!P3 BRA `(.L_x_1457) ;  /* 0xfffffffc00f0b947 */ /* 0x004fea000383ffff */
[----:B------:R-:W-:Y:S05]  /*20850*/  BRA `(.L_x_1454) ;  /* 0xfffffecc00507947 */ /* 0x000fea000383ffff */
.L_x_1476:
[----:B-1----:R1:W2:Y:S02]  /*20860*/  SYNCS.PHASECHK.TRANS64.TRYWAIT P3, [R5+URZ+0x16830], R12 ;  /* 0x0168300c050075a7 */ /* 0x0022a4000806017f */
[----:B--2---:R-:W-:Y:S05]  /*20870*/  @!P3 NANOSLEEP.SYNCS 0x989680 ;  /* 0x009896800000b95d */ /* 0x004fea0003900000 */
[----:B------:R-:W2:Y:S02]  /*20880*/  @!P3 SYNCS.PHASECHK.TRANS64 P3, [R5+URZ+0x16830], R12 ;  /* 0x0168300c0500b5a7 */ /* 0x000ea4000806007f */
[----:B--2---:R-:W-:Y:S05]  /*20890*/  @!P3 BRA `(.L_x_1476) ;  /* 0xfffffffc00f0b947 */ /* 0x004fea000383ffff */
[----:B------:R-:W-:Y:S05]  /*208a0*/  BRA `(.L_x_1475) ;  /* 0xffffff0400187947 */ /* 0x000fea000383ffff */
.L_x_1480:
[----:B-1----:R1:W2:Y:S02]  /*208b0*/  SYNCS.PHASECHK.TRANS64.TRYWAIT P2, [R10+URZ+0x16850], R5 ;  /* 0x016850050a0075a7 */ /* 0x0022a4000804017f */
[----:B--2---:R-:W-:Y:S05]  /*208c0*/  @!P2 NANOSLEEP.SYNCS 0x989680 ;  /* 0x009896800000a95d */ /* 0x004fea0003900000 */
[----:B------:R-:W2:Y:S02]  /*208d0*/  @!P2 SYNCS.PHASECHK.TRANS64 P2, [R10+URZ+0x16850], R5 ;  /* 0x016850050a00a5a7 */ /* 0x000ea4000804007f */
[----:B--2---:R-:W-:Y:S05]  /*208e0*/  @!P2 BRA `(.L_x_1480) ;  /* 0xfffffffc00f0a947 */ /* 0x004fea000383ffff */
[----:B------:R-:W-:Y:S05]  /*208f0*/  BRA `(.L_x_1477) ;  /* 0xffffff0400d87947 */ /* 0x000fea000383ffff */
.L_x_1487:
[----:B-1----:R1:W2:Y:S02]  /*20900*/  SYNCS.PHASECHK.TRANS64.TRYWAIT P3, [R5+URZ+0x16830], R12 ;  /* 0x0168300c050075a7 */ /* 0x0022a4000806017f */
[----:B--2---:R-:W-:Y:S05]  /*20910*/  @!P3 NANOSLEEP.SYNCS 0x989680 ;  /* 0x009896800000b95d */ /* 0x004fea0003900000 */
[----:B------:R-:W2:Y:S02]  /*20920*/  @!P3 SYNCS.PHASECHK.TRANS64 P3, [R5+URZ+0x16830], R12 ;  /* 0x0168300c0500b5a7 */ /* 0x000ea4000806007f */
[----:B--2---:R-:W-:Y:S05]  /*20930*/  @!P3 BRA `(.L_x_1487) ;  /* 0xfffffffc00f0b947 */ /* 0x004fea000383ffff */
[----:B------:R-:W-:Y:S05]  /*20940*/  BRA `(.L_x_1486) ;  /* 0xffffff2800e07947 */ /* 0x000fea000383ffff */
.L_x_1491:
[----:B-1----:R1:W2:Y:S02]  /*20950*/  SYNCS.PHASECHK.TRANS64.TRYWAIT P2, [R10+URZ+0x16850], R5 ;  /* 0x016850050a0075a7 */ /* 0x0022a4000804017f */
[----:B--2---:R-:W-:Y:S05]  /*20960*/  @!P2 NANOSLEEP.SYNCS 0x989680 ;  /* 0x009896800000a95d */ /* 0x004fea0003900000 */
[----:B------:R-:W2:Y:S02]  /*20970*/  @!P2 SYNCS.PHASECHK.TRANS64 P2, [R10+URZ+0x16850], R5 ;  /* 0x016850050a00a5a7 */ /* 0x000ea4000804007f */
[----:B--2---:R-:W-:Y:S05]  /*20980*/  @!P2 BRA `(.L_x_1491) ;  /* 0xfffffffc00f0a947 */ /* 0x004fea000383ffff */
[----:B------:R-:W-:Y:S05]  /*20990*/  BRA `(.L_x_1488) ;  /* 0xffffff2c00a07947 */ /* 0x000fea000383ffff */
.L_x_1504:
[----:B-1----:R1:W2:Y:S02]  /*209a0*/  SYNCS.PHASECHK.TRANS64.TRYWAIT P0, [R11+URZ+0x16850], R0 ;  /* 0x016850000b0075a7 */ /* 0x0022a4000800017f */
[----:B--2---:R-:W-:Y:S05]  /*209b0*/  @!P0 NANOSLEEP.SYNCS 0x989680 ;  /* 0x009896800000895d */ /* 0x004fea0003900000 */
[----:B------:R-:W2:Y:S02]  /*209c0*/  @!P0 SYNCS.PHASECHK.TRANS64 P0, [R11+URZ+0x16850], R0 ;  /* 0x016850000b0085a7 */ /* 0x000ea4000800007f */
[----:B--2---:R-:W-:Y:S05]  /*209d0*/  @!P0 BRA `(.L_x_1504) ;  /* 0xfffffffc00f08947 */ /* 0x004fea000383ffff */
[----:B------:R-:W-:Y:S05]  /*209e0*/  BRA `(.L_x_1503) ;  /* 0xffffff6000847947 */ /* 0x000fea000383ffff */
.L_x_1512:
[----:B------:R-:W-:Y:S02]  /*209f0*/  IMAD.MOV.U32 R13, RZ, RZ, R20 ;  /* 0x000000ffff0d7224 */ /* 0x000fe400078e0014 */
[----:B------:R-:W-:Y:S02]  /*20a00*/  IMAD.MOV.U32 R12, RZ, RZ, RZ ;  /* 0x000000ffff0c7224 */ /* 0x000fe400078e00ff */
[----:B------:R-:W-:Y:S02]  /*20a10*/  IMAD.MOV.U32 R11, RZ, RZ, 0x181f ;  /* 0x0000181fff0b7424 */ /* 0x000fe400078e00ff */
[----:B------:R-:W-:Y:S02]  /*20a20*/  IMAD.MOV.U32 R15, RZ, RZ, -0x1 ;  /* 0xffffffffff0f7424 */ /* 0x000fe400078e00ff */
[----:B------:R-:W-:Y:S02]  /*20a30*/  IMAD R21, R8, R27, RZ ;  /* 0x0000001b08157224 */ /* 0x000fe400078e02ff */
[----:B------:R-:W-:-:S07]  /*20a40*/  IMAD.IADD R24, R30, 0x1, R26 ;  /* 0x000000011e187824 */ /* 0x000fce00078e021a */
[----:B-1----:R-:W-:Y:S05]  /*20a50*/  WARPSYNC.COLLECTIVE R15, `(.L_x_1703) ;  /* 0x000000000f087348 */ /* 0x002fea0003c00000 */
[----:B------:R0:W2:Y:S02]  /*20a60*/  SHFL.IDX P6, R14, R13, R12, R11 ;  /* 0x0000000c0d0e7389 */ /* 0x0000a400000c000b */
[----:B012---:R-:W-:Y:S01]  /*20a70*/  ENDCOLLECTIVE ;  /* 0x000000000000791b */ /* 0x007fe20003800000 */
.L_x_1703:
[C---:B------:R-:W-:Y:S01]  /*20a80*/  VIADD R8, R24.reuse, 0x30 ;  /* 0x0000003018087836 */ /* 0x040fe20000000000 */
[----:B------:R-:W-:-:S04]  /*20a90*/  ISETP.GE.OR P3, PT, R24, R21, P0 ;  /* 0x000000151800720c */ /* 0x000fc80000766670 */
[----:B------:R-:W-:Y:S01]  /*20aa0*/  ISETP.GE.OR P4, PT, R8, R21, P0 ;  /* 0x000000150800720c */ /* 0x000fe20000786670 */
[----:B------:R-:W-:Y:S02]  /*20ab0*/  VIADD R8, R24, 0x60 ;  /* 0x0000006018087836 */ /* 0x000fe40000000000 */
[----:B------:R-:W-:-:S03]  /*20ac0*/  IMAD.MOV.U32 R13, RZ, RZ, R7 ;  /* 0x000000ffff0d7224 */ /* 0x000fc600078e0007 */
[----:B------:R-:W-:Y:S01]  /*20ad0*/  ISETP.GE.OR P2, PT, R8, R21, P0 ;  /* 0x000000150800720c */ /* 0x000fe20000746670 */
[----:B------:R-:W-:-:S12]  /*20ae0*/  IMAD.MOV.U32 R0, RZ, RZ, R14 ;  /* 0x000000ffff007224 */ /* 0x000fd800078e000e */
[----:B------:R-:W-:Y:S05]  /*20af0*/  WARPSYNC.COLLECTIVE R15, `(.L_x_1704) ;  /* 0x000000000f087348 */ /* 0x000fea0003c00000 */
[----:B------:R0:W1:Y:S02]  /*20b00*/  SHFL.IDX P6, R14, R13, R12, R11 ;  /* 0x0000000c0d0e7389 */ /* 0x00006400000c000b */
[----:B01----:R-:W-:Y:S01]  /*20b10*/  ENDCOLLECTIVE ;  /* 0x000000000000791b */ /* 0x003fe20003800000 */
.L_x_1704:
[----:B------:R-:W-:Y:S02]  /*20b20*/  IMAD.MOV.U32 R13, RZ, RZ, R20 ;  /* 0x000000ffff0d7224 */ /* 0x000fe400078e0014 */
[----:B------:R-:W-:Y:S02]  /*20b30*/  IMAD.MOV.U32 R12, RZ, RZ, 0x1 ;  /* 0x00000001ff0c7424 */ /* 0x000fe400078e00ff */
[----:B------:R-:W-:-:S07]  /*20b40*/  IMAD.MOV.U32 R3, RZ, RZ, R14 ;  /* 0x000000ffff037224 */ /* 0x000fce00078e000e */
[----:B------:R-:W-:Y:S05]  /*20b50*/  WARPSYNC.COLLECTIVE R15, `(.L_x_1705) ;  /* 0x000000000f087348 */ /* 0x000fea0003c00000 */
[----:B------:R0:W1:Y:S02]  /*20b60*/  SHFL.IDX P6, R14, R13, R12, R11 ;  /* 0x0000000c0d0e7389 */ /* 0x00006400000c000b */
[----:B01----:R-:W-:Y:S01]  /*20b70*/  ENDCOLLECTIVE ;  /* 0x000000000000791b */ /* 0x003fe20003800000 */
.L_x_1705:
[----:B------:R-:W-:-:S04]  /*20b80*/  @!P3 LEA R10, P5, R29, R3, 0x1 ;  /* 0x000000031d0ab211 */ /* 0x000fc800078a08ff */
[----:B------:R-:W-:Y:S01]  /*20b90*/  @!P3 LEA.HI.X R3, R29, R0, R28, 0x1, P5 ;  /* 0x000000001d03b211 */ /* 0x000fe200028f0c1c */
[----:B------:R-:W-:Y:S02]  /*20ba0*/  IMAD.MOV.U32 R13, RZ, RZ, R7 ;  /* 0x000000ffff0d7224 */ /* 0x000fe400078e0007 */
[----:B------:R-:W-:-:S07]  /*20bb0*/  IMAD.MOV.U32 R4, RZ, RZ, R14 ;  /* 0x000000ffff047224 */ /* 0x000fce00078e000e */
[----:B------:R-:W-:Y:S05]  /*20bc0*/  WARPSYNC.COLLECTIVE R15, `(.L_x_1706) ;  /* 0x000000000f087348 */ /* 0x000fea0003c00000 */
[----:B------:R0:W1:Y:S02]  /*20bd0*/  SHFL.IDX P6, R14, R13, R12, R11 ;  /* 0x0000000c0d0e7389 */ /* 0x00006400000c000b */
[----:B01----:R-:W-:Y:S01]  /*20be0*/  ENDCOLLECTIVE ;  /* 0x000000000000791b */ /* 0x003fe20003800000 */
.L_x_1706:
[----:B------:R-:W-:Y:S02]  /*20bf0*/  IMAD.MOV.U32 R13, RZ, RZ, R20 ;  /* 0x000000ffff0d7224 */ /* 0x000fe400078e0014 */
[----:B------:R-:W-:Y:S02]  /*20c00*/  IMAD.MOV.U32 R12, RZ, RZ, 0x2 ;  /* 0x00000002ff0c7424 */ /* 0x000fe400078e00ff */
[----:B------:R-:W-:-:S07]  /*20c10*/  IMAD.MOV.U32 R5, RZ, RZ, R14 ;  /* 0x000000ffff057224 */ /* 0x000fce00078e000e */
[----:B------:R-:W-:Y:S05]  /*20c20*/  WARPSYNC.COLLECTIVE R15, `(.L_x_1707) ;  /* 0x000000000f087348 */ /* 0x000fea0003c00000 */
[----:B------:R0:W1:Y:S02]  /*20c30*/  SHFL.IDX P6, R14, R13, R12, R11 ;  /* 0x0000000c0d0e7389 */ /* 0x00006400000c000b */
[----:B01----:R-:W-:Y:S01]  /*20c40*/  ENDCOLLECTIVE ;  /* 0x000000000000791b */ /* 0x003fe20003800000 */
.L_x_1707:
[----:B------:R-:W-:-:S04]  /*20c50*/  @!P4 LEA R8, P1, R29, R5, 0x1 ;  /* 0x000000051d08c211 */ /* 0x000fc800078208ff */
[----:B------:R-:W-:Y:S01]  /*20c60*/  @!P4 LEA.HI.X R9, R29, R4, R28, 0x1, P1 ;  /* 0x000000041d09c211 */ /* 0x000fe200008f0c1c */
[----:B------:R-:W-:Y:S02]  /*20c70*/  IMAD.MOV.U32 R13, RZ, RZ, R7 ;  /* 0x000000ffff0d7224 */ /* 0x000fe400078e0007 */
[----:B------:R-:W-:-:S07]  /*20c80*/  IMAD.MOV.U32 R6, RZ, RZ, R14 ;  /* 0x000000ffff067224 */ /* 0x000fce00078e000e */
[----:B------:R-:W-:Y:S05]  /*20c90*/  WARPSYNC.COLLECTIVE R15, `(.L_x_1708) ;  /* 0x000000000f087348 */ /* 0x000fea0003c00000 */
[----:B------:R0:W1:Y:S02]  /*20ca0*/  SHFL.IDX P6, R14, R13, R12, R11 ;  /* 0x0000000c0d0e7389 */ /* 0x00006400000c000b */
[----:B01----:R-:W-:Y:S01]  /*20cb0*/  ENDCOLLECTIVE ;  /* 0x000000000000791b */ /* 0x003fe20003800000 */
.L_x_1708:
[----:B------:R-:W-:Y:S02]  /*20cc0*/  @!P3 IMAD.MOV.U32 R11, RZ, RZ, R3 ;  /* 0x000000ffff0bb224 */ /* 0x000fe400078e0003 */
[----:B------:R-:W-:Y:S02]  /*20cd0*/  IMAD.MOV.U32 R13, RZ, RZ, R20 ;  /* 0x000000ffff0d7224 */ /* 0x000fe400078e0014 */
[----:B------:R-:W-:Y:S01]  /*20ce0*/  IMAD.MOV.U32 R12, RZ, RZ, 0x3 ;  /* 0x00000003ff0c7424 */ /* 0x000fe200078e00ff */
        /* <DEDUP_REMOVED lines=9> */
.L_x_1709:
[----:B------:R0:W-:Y:S01]  /*20d80*/  @!P2 ST.E.128 desc[UR38][R4.64], RZ ;  /* 0x000000ff0400a985 */ /* 0x0001e2000c101d26 */
[----:B------:R-:W-:Y:S02]  /*20d90*/  IMAD.MOV.U32 R13, RZ, RZ, R7 ;  /* 0x000000ffff0d7224 */ /* 0x000fe400078e0007 */
[----:B------:R-:W-:-:S07]  /*20da0*/  IMAD.MOV.U32 R0, RZ, RZ, R14 ;  /* 0x000000ffff007224 */ /* 0x000fce00078e000e */
[----:B0-----:R-:W-:Y:S05]  /*20db0*/  WARPSYNC.COLLECTIVE R15, `(.L_x_1710) ;  /* 0x000000000f087348 */ /* 0x001fea0003c00000 */
[----:B------:R1:W2:Y:S02]  /*20dc0*/  SHFL.IDX P6, R14, R13, R12, R11 ;  /* 0x0000000c0d0e7389 */ /* 0x0002a400000c000b */
[----:B012---:R-:W-:Y:S01]  /*20dd0*/  ENDCOLLECTIVE ;  /* 0x000000000000791b */ /* 0x007fe20003800000 */
.L_x_1710:
[----:B------:R-:W-:Y:S05]  /*20de0*/  BRA `(.L_x_1711) ;  /* 0xffffff7c00e07947 */ /* 0x000fea000383ffff */
.L_x_1537:
[----:B------:R-:W1:Y:S01]  /*20df0*/  S2R R5, SR_TID.X ;  /* 0x0000000000057919 */ /* 0x000e620000002100 */
[----:B------:R-:W-:Y:S01]  /*20e00*/  BSSY B1, `(.L_x_1712) ;  /* 0x000000a000017945 */ /* 0x000fe20003800000 */
[----:B0-----:R-:W-:Y:S02]  /*20e10*/  IMAD.MOV.U32 R12, RZ, RZ, RZ ;  /* 0x000000ffff0c7224 */ /* 0x001fe400078e00ff */
[----:B------:R-:W-:Y:S02]  /*20e20*/  IMAD.MOV.U32 R11, RZ, RZ, 0x1f ;  /* 0x0000001fff0b7424 */ /* 0x000fe400078e00ff */
[----:B------:R-:W-:Y:S01]  /*20e30*/  IMAD.MOV.U32 R15, RZ, RZ, -0x1 ;  /* 0xffffffffff0f7424 */ /* 0x000fe200078e00ff */
[----:B-1----:R-:W-:-:S04]  /*20e40*/  SHF.R.U32.HI R5, RZ, 0x5, R5 ;  /* 0x00000005ff057819 */ /* 0x002fc80000011605 */
[----:B------:R-:W-:-:S05]  /*20e50*/  LOP3.LUT R5, R5, 0x3, RZ, 0xc0, !PT ;  /* 0x0000000305057812 */ /* 0x000fca00078ec0ff */
[----:B------:R-:W-:-:S07]  /*20e60*/  IMAD.MOV.U32 R13, RZ, RZ, R5 ;  /* 0x000000ffff0d7224 */ /* 0x000fce00078e0005 */
[----:B------:R-:W-:Y:S05]  /*20e70*/  WARPSYNC.COLLECTIVE R15, `(.L_x_1713) ;  /* 0x000000000f087348 */ /* 0x000fea0003c00000 */
[----:B------:R0:W1:Y:S02]  /*20e80*/  SHFL.IDX P6, R14, R13, R12, R11 ;  /* 0x0000000c0d0e7389 */ /* 0x00006400000c000b */
[----:B01----:R-:W-:Y:S01]  /*20e90*/  ENDCOLLECTIVE ;  /* 0x000000000000791b */ /* 0x003fe20003800000 */
.L_x_1713:
[----:B------:R-:W-:Y:S05]  /*20ea0*/  BSYNC B1 ;  /* 0x0000000000017941 */ /* 0x000fea0003800000 */
.L_x_1712:
[----:B------:R-:W-:Y:S05]  /*20eb0*/  BRA `(.L_x_1714) ;  /* 0xffffff9400c47947 */ /* 0x000fea000383ffff */
.L_x_1539:
[----:B------:R-:W-:Y:S01]  /*20ec0*/  BSSY B1, `(.L_x_1715) ;  /* 0x0000006000017945 */ /* 0x000fe20003800000 */
[----:B------:R-:W-:-:S07]  /*20ed0*/  IMAD.MOV.U32 R15, RZ, RZ, -0x1 ;  /* 0xffffffffff0f7424 */ /* 0x000fce00078e00ff */
[----:B01----:R-:W-:Y:S05]  /*20ee0*/  WARPSYNC.COLLECTIVE R15, `(.L_x_1716) ;  /* 0x000000000f0c7348 */ /* 0x003fea0003c00000 */
[----:B------:R-:W-:Y:S02]  /*20ef0*/  ELECT P6, UR62, PT ;  /* 0x00000000003e782f */ /* 0x000fe400038c0000 */
[----:B------:R-:W-:Y:S01]  /*20f00*/  MOV R14, UR62 ;  /* 0x0000003e000e7c02 */ /* 0x000fe20008000f00 */
[----:B01----:R-:W-:Y:S10]  /*20f10*/  ENDCOLLECTIVE ;  /* 0x000000000000791b */ /* 0x003ff40003800000 */
.L_x_1716:
[----:B------:R-:W-:Y:S05]  /*20f20*/  BSYNC B1 ;  /* 0x0000000000017941 */ /* 0x000fea0003800000 */
.L_x_1715:
[----:B------:R-:W-:Y:S05]  /*20f30*/  BRA `(.L_x_1538) ;  /* 0xffffff9400bc7947 */ /* 0x000fea000383ffff */
.L_x_1541:
[----:B-1----:R1:W2:Y:S02]  /*20f40*/  SYNCS.PHASECHK.TRANS64.TRYWAIT P0, [R22+URZ+0x16820], R5 ;  /* 0x01682005160075a7 */ /* 0x0022a4000800017f */
[----:B--2---:R-:W-:Y:S05]  /*20f50*/  @!P0 NANOSLEEP.SYNCS 0x989680 ;  /* 0x009896800000895d */ /* 0x004fea0003900000 */
[----:B------:R-:W2:Y:S02]  /*20f60*/  @!P0 SYNCS.PHASECHK.TRANS64 P0, [R22+URZ+0x16820], R5 ;  /* 0x01682005160085a7 */ /* 0x000ea4000800007f */
[----:B--2---:R-:W-:Y:S05]  /*20f70*/  @!P0 BRA `(.L_x_1541) ;  /* 0xfffffffc00f08947 */ /* 0x004fea000383ffff */
[----:B------:R-:W-:Y:S05]  /*20f80*/  BRA `(.L_x_1717) ;  /* 0xffffff9400cc7947 */ /* 0x000fea000383ffff */
.L_x_1545:
[----:B-1----:R1:W2:Y:S02]  /*20f90*/  SYNCS.PHASECHK.TRANS64.TRYWAIT P0, [R5+URZ+0x168a0], R6 ;  /* 0x0168a006050075a7 */ /* 0x0022a4000800017f */
[----:B--2---:R-:W-:Y:S05]  /*20fa0*/  @!P0 NANOSLEEP.SYNCS 0x989680 ;  /* 0x009896800000895d */ /* 0x004fea0003900000 */
[----:B------:R-:W2:Y:S02]  /*20fb0*/  @!P0 SYNCS.PHASECHK.TRANS64 P0, [R5+URZ+0x168a0], R6 ;  /* 0x0168a006050085a7 */ /* 0x000ea4000800007f */
[----:B--2---:R-:W-:Y:S05]  /*20fc0*/  @!P0 BRA `(.L_x_1545) ;  /* 0xfffffffc00f08947 */ /* 0x004fea000383ffff */
[----:B------:R-:W-:Y:S05]  /*20fd0*/  BRA `(.L_x_1718) ;  /* 0xffffff9400e47947 */ /* 0x000fea000383ffff */
.L_x_1550:
[----:B0-----:R0:W2:Y:S02]  /*20fe0*/  SYNCS.PHASECHK.TRANS64.TRYWAIT P0, [R5+URZ+0x168c0], R6 ;  /* 0x0168c006050075a7 */ /* 0x0010a4000800017f */
[----:B--2---:R-:W-:Y:S05]  /*20ff0*/  @!P0 NANOSLEEP.SYNCS 0x989680 ;  /* 0x009896800000895d */ /* 0x004fea0003900000 */
[----:B------:R-:W2:Y:S02]  /*21000*/  @!P0 SYNCS.PHASECHK.TRANS64 P0, [R5+URZ+0x168c0], R6 ;  /* 0x0168c006050085a7 */ /* 0x000ea4000800007f */
[----:B--2---:R-:W-:Y:S05]  /*21010*/  @!P0 BRA `(.L_x_1550) ;  /* 0xfffffffc00f08947 */ /* 0x004fea000383ffff */
[----:B------:R-:W-:Y:S05]  /*21020*/  BRA `(.L_x_1719) ;  /* 0xffffff9800647947 */ /* 0x000fea000383ffff */
.L_x_1557:
[----:B-1----:R1:W2:Y:S02]  /*21030*/  SYNCS.PHASECHK.TRANS64.TRYWAIT P1, [R5+URZ+0x168a0], R6 ;  /* 0x0168a006050075a7 */ /* 0x0022a4000802017f */
[----:B--2---:R-:W-:Y:S05]  /*21040*/  @!P1 NANOSLEEP.SYNCS 0x989680 ;  /* 0x009896800000995d */ /* 0x004fea0003900000 */
[----:B------:R-:W2:Y:S02]  /*21050*/  @!P1 SYNCS.PHASECHK.TRANS64 P1, [R5+URZ+0x168a0], R6 ;  /* 0x0168a006050095a7 */ /* 0x000ea4000802007f */
[----:B--2---:R-:W-:Y:S05]  /*21060*/  @!P1 BRA `(.L_x_1557) ;  /* 0xfffffffc00f09947 */ /* 0x004fea000383ffff */
[----:B------:R-:W-:Y:S05]  /*21070*/  BRA `(.L_x_1720) ;  /* 0xffffff9c00247947 */ /* 0x000fea000383ffff */
.L_x_1562:
[----:B0-----:R0:W2:Y:S02]  /*21080*/  SYNCS.PHASECHK.TRANS64.TRYWAIT P1, [R5+URZ+0x168c0], R6 ;  /* 0x0168c006050075a7 */ /* 0x0010a4000802017f */
[----:B--2---:R-:W-:Y:S05]  /*21090*/  @!P1 NANOSLEEP.SYNCS 0x989680 ;  /* 0x009896800000995d */ /* 0x004fea0003900000 */
[----:B------:R-:W2:Y:S02]  /*210a0*/  @!P1 SYNCS.PHASECHK.TRANS64 P1, [R5+URZ+0x168c0], R6 ;  /* 0x0168c006050095a7 */ /* 0x000ea4000802007f */
[----:B--2---:R-:W-:Y:S05]  /*210b0*/  @!P1 BRA `(.L_x_1562) ;  /* 0xfffffffc00f09947 */ /* 0x004fea000383ffff */
[----:B------:R-:W-:Y:S05]  /*210c0*/  BRA `(.L_x_1721) ;  /* 0xffffff9c009c7947 */ /* 0x000fea000383ffff */
.L_x_1583:
[----:B------:R-:W2:Y:S01]  /*210d0*/  S2R R20, SR_TID.X ;  /* 0x0000000000147919 */ /* 0x000ea20000002100 */
[----:B------:R-:W-:Y:S01]  /*210e0*/  BSSY B0, `(.L_x_1722) ;  /* 0x000000a000007945 */ /* 0x000fe20003800000 */
[----:B0-----:R-:W-:Y:S02]  /*210f0*/  IMAD.MOV.U32 R12, RZ, RZ, RZ ;  /* 0x000000ffff0c7224 */ /* 0x001fe400078e00ff */
[----:B------:R-:W-:Y:S02]  /*21100*/  IMAD.MOV.U32 R11, RZ, RZ, 0x1f ;  /* 0x0000001fff0b7424 */ /* 0x000fe400078e00ff */
[----:B------:R-:W-:Y:S01]  /*21110*/  IMAD.MOV.U32 R15, RZ, RZ, -0x1 ;  /* 0xffffffffff0f7424 */ /* 0x000fe200078e00ff */
[----:B--2---:R-:W-:-:S04]  /*21120*/  SHF.R.U32.HI R20, RZ, 0x5, R20 ;  /* 0x00000005ff147819 */ /* 0x004fc80000011614 */
[----:B------:R-:W-:-:S05]  /*21130*/  LOP3.LUT R20, R20, 0x3, RZ, 0xc0, !PT ;  /* 0x0000000314147812 */ /* 0x000fca00078ec0ff */
[----:B------:R-:W-:-:S07]  /*21140*/  IMAD.MOV.U32 R13, RZ, RZ, R20 ;  /* 0x000000ffff0d7224 */ /* 0x000fce00078e0014 */
[----:B-1----:R-:W-:Y:S05]  /*21150*/  WARPSYNC.COLLECTIVE R15, `(.L_x_1723) ;  /* 0x000000000f087348 */ /* 0x002fea0003c00000 */
[----:B------:R0:W2:Y:S02]  /*21160*/  SHFL.IDX P6, R14, R13, R12, R11 ;  /* 0x0000000c0d0e7389 */ /* 0x0000a400000c000b */
[----:B012---:R-:W-:Y:S01]  /*21170*/  ENDCOLLECTIVE ;  /* 0x000000000000791b */ /* 0x007fe20003800000 */
.L_x_1723:
[----:B------:R-:W-:Y:S05]  /*21180*/  BSYNC B0 ;  /* 0x0000000000007941 */ /* 0x000fea0003800000 */
.L_x_1722:
[----:B------:R-:W-:Y:S05]  /*21190*/  BRA `(.L_x_1724) ;  /* 0xffffffa800ac7947 */ /* 0x000fea000383ffff */
.L_x_1585:
[----:B------:R-:W-:Y:S01]  /*211a0*/  BSSY B0, `(.L_x_1725) ;  /* 0x0000006000007945 */ /* 0x000fe20003800000 */
[----:B------:R-:W-:-:S07]  /*211b0*/  IMAD.MOV.U32 R15, RZ, RZ, -0x1 ;  /* 0xffffffffff0f7424 */ /* 0x000fce00078e00ff */
[----:B012---:R-:W-:Y:S05]  /*211c0*/  WARPSYNC.COLLECTIVE R15, `(.L_x_1726) ;  /* 0x000000000f0c7348 */ /* 0x007fea0003c00000 */
[----:B------:R-:W-:Y:S02]  /*211d0*/  ELECT P6, UR62, PT ;  /* 0x00000000003e782f */ /* 0x000fe400038c0000 */
[----:B------:R-:W-:Y:S01]  /*211e0*/  MOV R14, UR62 ;  /* 0x0000003e000e7c02 */ /* 0x000fe20008000f00 */
[----:B012---:R-:W-:Y:S10]  /*211f0*/  ENDCOLLECTIVE ;  /* 0x000000000000791b */ /* 0x007ff40003800000 */
.L_x_1726:
[----:B------:R-:W-:Y:S05]  /*21200*/  BSYNC B0 ;  /* 0x0000000000007941 */ /* 0x000fea0003800000 */
.L_x_1725:
[----:B------:R-:W-:Y:S05]  /*21210*/  BRA `(.L_x_1727) ;  /* 0xffffffa800b47947 */ /* 0x000fea000383ffff */
.L_x_1587:
[----:B--2---:R2:W3:Y:S02]  /*21220*/  SYNCS.PHASECHK.TRANS64.TRYWAIT P0, [R0+URZ+0x16840], R3 ;  /* 0x01684003000075a7 */ /* 0x0044e4000800017f */
[----:B---3--:R-:W-:Y:S05]  /*21230*/  @!P0 NANOSLEEP.SYNCS 0x989680 ;  /* 0x009896800000895d */ /* 0x008fea0003900000 */
[----:B------:R-:W3:Y:S02]  /*21240*/  @!P0 SYNCS.PHASECHK.TRANS64 P0, [R0+URZ+0x16840], R3 ;  /* 0x01684003000085a7 */ /* 0x000ee4000800007f */
[----:B---3--:R-:W-:Y:S05]  /*21250*/  @!P0 BRA `(.L_x_1587) ;  /* 0xfffffffc00f08947 */ /* 0x008fea000383ffff */
[----:B------:R-:W-:Y:S05]  /*21260*/  BRA `(.L_x_1728) ;  /* 0xffffffac00047947 */ /* 0x000fea000383ffff */
.L_x_1591:
[----:B------:R-:W2:Y:S01]  /*21270*/  LDL.LU R11, [R1+0x1c] ;  /* 0x00001c00010b7983 */ /* 0x000ea20000300800 */
[----:B------:R-:W-:Y:S01]  /*21280*/  IMAD.MOV.U32 R5, RZ, RZ, R12 ;  /* 0x000000ffff057224 */ /* 0x000fe200078e000c */
[----:B------:R-:W-:Y:S01]  /*21290*/  LOP3.LUT R10, R10, 0x7f, RZ, 0xc0, !PT ;  /* 0x0000007f0a0a7812 */ /* 0x000fe200078ec0ff */
[----:B------:R-:W-:Y:S02]  /*212a0*/  IMAD.MOV.U32 R13, RZ, RZ, R4 ;  /* 0x000000ffff0d7224 */ /* 0x000fe400078e0004 */
[----:B------:R-:W-:Y:S01]  /*212b0*/  IMAD.MOV.U32 R12, RZ, RZ, RZ ;  /* 0x000000ffff0c7224 */ /* 0x000fe200078e00ff */
[----:B------:R-:W-:Y:S01]  /*212c0*/  SHF.R.U32.HI R10, RZ, 0x3, R10 ;  /* 0x00000003ff0a7819 */ /* 0x000fe2000001160a */
[----:B------:R-:W-:-:S04]  /*212d0*/  IMAD.MOV.U32 R15, RZ, RZ, -0x1 ;  /* 0xffffffffff0f7424 */ /* 0x000fc800078e00ff */
[----:B------:R-:W-:-:S04]  /*212e0*/  IMAD.IADD R5, R10, 0x1, R5 ;  /* 0x000000010a057824 */ /* 0x000fc800078e0205 */
[----:B------:R-:W-:Y:S02]  /*212f0*/  VIADD R10, R5, 0x10 ;  /* 0x00000010050a7836 */ /* 0x000fe40000000000 */
[----:B--2---:R-:W-:Y:S02]  /*21300*/  IMAD R3, R11, R9, RZ ;  /* 0x000000090b037224 */ /* 0x004fe400078e02ff */
[----:B------:R-:W-:-:S03]  /*21310*/  IMAD.MOV.U32 R11, RZ, RZ, 0x181f ;  /* 0x0000181fff0b7424 */ /* 0x000fc600078e00ff */
[----:B------:R-:W-:-:S13]  /*21320*/  ISETP.GE.AND P1, PT, R5, R3, PT ;  /* 0x000000030500720c */ /* 0x000fda0003f26270 */
[----:B-----5:R-:W-:Y:S05]  /*21330*/  WARPSYNC.COLLECTIVE R15, `(.L_x_1729) ;  /* 0x000000000f087348 */ /* 0x020fea0003c00000 */
[----:B------:R0:W1:Y:S02]  /*21340*/  SHFL.IDX P6, R14, R13, R12, R11 ;  /* 0x0000000c0d0e7389 */ /* 0x00006400000c000b */
[----:B01---5:R-:W-:Y:S01]  /*21350*/  ENDCOLLECTIVE ;  /* 0x000000000000791b */ /* 0x023fe20003800000 */
.L_x_1729:
[----:B------:R-:W-:Y:S02]  /*21360*/  IMAD.MOV.U32 R13, RZ, RZ, R0 ;  /* 0x000000ffff0d7224 */ /* 0x000fe400078e0000 */
[----:B------:R-:W-:-:S07]  /*21370*/  IMAD.MOV.U32 R7, RZ, RZ, R14 ;  /* 0x000000ffff077224 */ /* 0x000fce00078e000e */
[----:B------:R-:W-:Y:S05]  /*21380*/  WARPSYNC.COLLECTIVE R15, `(.L_x_1730) ;  /* 0x000000000f087348 */ /* 0x000fea0003c00000 */
[----:B------:R0:W1:Y:S02]  /*21390*/  SHFL.IDX P6, R14, R13, R12, R11 ;  /* 0x0000000c0d0e7389 */ /* 0x00006400000c000b */
[----:B01----:R-:W-:Y:S01]  /*213a0*/  ENDCOLLECTIVE ;  /* 0x000000000000791b */ /* 0x003fe20003800000 */
.L_x_1730:
[----:B------:R-:W-:Y:S02]  /*213b0*/  IMAD.MOV.U32 R13, RZ, RZ, R4 ;  /* 0x000000ffff0d7224 */ /* 0x000fe400078e0004 */
[----:B------:R-:W-:Y:S02]  /*213c0*/  IMAD.MOV.U32 R12, RZ, RZ, 0x1 ;  /* 0x00000001ff0c7424 */ /* 0x000fe400078e00ff */
[----:B------:R-:W-:-:S07]  /*213d0*/  IMAD.MOV.U32 R8, RZ, RZ, R14 ;  /* 0x000000ffff087224 */ /* 0x000fce00078e000e */
[----:B------:R-:W-:Y:S05]  /*213e0*/  WARPSYNC.COLLECTIVE R15, `(.L_x_1731) ;  /* 0x000000000f087348 */ /* 0x000fea0003c00000 */
[----:B------:R0:W1:Y:S02]  /*213f0*/  SHFL.IDX P6, R14, R13, R12, R11 ;  /* 0x0000000c0d0e7389 */ /* 0x00006400000c000b */
[----:B01----:R-:W-:Y:S01]  /*21400*/  ENDCOLLECTIVE ;  /* 0x000000000000791b */ /* 0x003fe20003800000 */
.L_x_1731:
        /* <DEDUP_REMOVED lines=13> */
.L_x_1732:
[----:B------:R-:W-:Y:S02]  /*214e0*/  IMAD.MOV.U32 R13, RZ, RZ, R4 ;  /* 0x000000ffff0d7224 */ /* 0x000fe400078e0004 */
[----:B------:R-:W-:Y:S02]  /*214f0*/  IMAD.MOV.U32 R12, RZ, RZ, 0x2 ;  /* 0x00000002ff0c7424 */ /* 0x000fe400078e00ff */
[----:B------:R-:W-:-:S07]  /*21500*/  IMAD.MOV.U32 R8, RZ, RZ, R14 ;  /* 0x000000ffff087224 */ /* 0x000fce00078e000e */
[----:B------:R-:W-:Y:S05]  /*21510*/  WARPSYNC.COLLECTIVE R15, `(.L_x_1733) ;  /* 0x000000000f087348 */ /* 0x000fea0003c00000 */
[----:B------:R0:W1:Y:S02]  /*21520*/  SHFL.IDX P6, R14, R13, R12, R11 ;  /* 0x0000000c0d0e7389 */ /* 0x00006400000c000b */
[----:B01----:R-:W-:Y:S01]  /*21530*/  ENDCOLLECTIVE ;  /* 0x000000000000791b */ /* 0x003fe20003800000 */
.L_x_1733:
        /* <DEDUP_REMOVED lines=14> */
.L_x_1734:
[----:B------:R-:W-:Y:S02]  /*21620*/  IMAD.MOV.U32 R13, RZ, RZ, R4 ;  /* 0x000000ffff0d7224 */ /* 0x000fe400078e0004 */
[----:B------:R-:W-:Y:S02]  /*21630*/  IMAD.MOV.U32 R12, RZ, RZ, 0x3 ;  /* 0x00000003ff0c7424 */ /* 0x000fe400078e00ff */
[----:B------:R-:W-:-:S07]  /*21640*/  IMAD.MOV.U32 R8, RZ, RZ, R14 ;  /* 0x000000ffff087224 */ /* 0x000fce00078e000e */
[----:B------:R-:W-:Y:S05]  /*21650*/  WARPSYNC.COLLECTIVE R15, `(.L_x_1735) ;  /* 0x000000000f087348 */ /* 0x000fea0003c00000 */
[----:B------:R0:W1:Y:S02]  /*21660*/  SHFL.IDX P6, R14, R13, R12, R11 ;  /* 0x0000000c0d0e7389 */ /* 0x00006400000c000b */
[----:B01----:R-:W-:Y:S01]  /*21670*/  ENDCOLLECTIVE ;  /* 0x000000000000791b */ /* 0x003fe20003800000 */
.L_x_1735:
        /* <DEDUP_REMOVED lines=14> */
.L_x_1736:
[----:B------:R-:W-:Y:S02]  /*21760*/  IMAD.MOV.U32 R13, RZ, RZ, R4 ;  /* 0x000000ffff0d7224 */ /* 0x000fe400078e0004 */
[----:B------:R-:W-:Y:S02]  /*21770*/  IMAD.MOV.U32 R12, RZ, RZ, 0x4 ;  /* 0x00000004ff0c7424 */ /* 0x000fe400078e00ff */
[----:B------:R-:W-:-:S07]  /*21780*/  IMAD.MOV.U32 R8, RZ, RZ, R14 ;  /* 0x000000ffff087224 */ /* 0x000fce00078e000e */
[----:B------:R-:W-:Y:S05]  /*21790*/  WARPSYNC.COLLECTIVE R15, `(.L_x_1737) ;  /* 0x000000000f087348 */ /* 0x000fea0003c00000 */
[----:B------:R0:W1:Y:S02]  /*217a0*/  SHFL.IDX P6, R14, R13, R12, R11 ;  /* 0x0000000c0d0e7389 */ /* 0x00006400000c000b */
[----:B01----:R-:W-:Y:S01]  /*217b0*/  ENDCOLLECTIVE ;  /* 0x000000000000791b */ /* 0x003fe20003800000 */
.L_x_1737:
        /* <DEDUP_REMOVED lines=14> */
.L_x_1738:
[----:B------:R-:W-:Y:S02]  /*218a0*/  IMAD.MOV.U32 R13, RZ, RZ, R4 ;  /* 0x000000ffff0d7224 */ /* 0x000fe400078e0004 */
[----:B------:R-:W-:Y:S02]  /*218b0*/  IMAD.MOV.U32 R12, RZ, RZ, 0x5 ;  /* 0x00000005ff0c7424 */ /* 0x000fe400078e00ff */
[----:B------:R-:W-:-:S07]  /*218c0*/  IMAD.MOV.U32 R8, RZ, RZ, R14 ;  /* 0x000000ffff087224 */ /* 0x000fce00078e000e */
[----:B------:R-:W-:Y:S05]  /*218d0*/  WARPSYNC.COLLECTIVE R15, `(.L_x_1739) ;  /* 0x000000000f087348 */ /* 0x000fea0003c00000 */
[----:B------:R0:W1:Y:S02]  /*218e0*/  SHFL.IDX P6, R14, R13, R12, R11 ;  /* 0x0000000c0d0e7389 */ /* 0x00006400000c000b */
[----:B01----:R-:W-:Y:S01]  /*218f0*/  ENDCOLLECTIVE ;  /* 0x000000000000791b */ /* 0x003fe20003800000 */
.L_x_1739:
        /* <DEDUP_REMOVED lines=14> */
.L_x_1740:
[----:B------:R-:W-:Y:S02]  /*219e0*/  IMAD.MOV.U32 R13, RZ, RZ, R4 ;  /* 0x000000ffff0d7224 */ /* 0x000fe400078e0004 */
[----:B------:R-:W-:Y:S02]  /*219f0*/  IMAD.MOV.U32 R12, RZ, RZ, 0x6 ;  /* 0x00000006ff0c7424 */ /* 0x000fe400078e00ff */
[----:B------:R-:W-:-:S07]  /*21a00*/  IMAD.MOV.U32 R8, RZ, RZ, R14 ;  /* 0x000000ffff087224 */ /* 0x000fce00078e000e */
[----:B------:R-:W-:Y:S05]  /*21a10*/  WARPSYNC.COLLECTIVE R15, `(.L_x_1741) ;  /* 0x000000000f087348 */ /* 0x000fea0003c00000 */
[----:B------:R0:W1:Y:S02]  /*21a20*/  SHFL.IDX P6, R14, R13, R12, R11 ;  /* 0x0000000c0d0e7389 */ /* 0x00006400000c000b */
[----:B01----:R-:W-:Y:S01]  /*21a30*/  ENDCOLLECTIVE ;  /* 0x000000000000791b */ /* 0x003fe20003800000 */
.L_x_1741:
        /* <DEDUP_REMOVED lines=14> */
.L_x_1742:
[----:B------:R-:W-:Y:S02]  /*21b20*/  IMAD.MOV.U32 R13, RZ, RZ, R4 ;  /* 0x000000ffff0d7224 */ /* 0x000fe400078e0004 */
[----:B------:R-:W-:Y:S02]  /*21b30*/  IMAD.MOV.U32 R12, RZ, RZ, 0x7 ;  /* 0x00000007ff0c7424 */ /* 0x000fe400078e00ff */
[----:B------:R-:W-:-:S07]  /*21b40*/  IMAD.MOV.U32 R8, RZ, RZ, R14 ;  /* 0x000000ffff087224 */ /* 0x000fce00078e000e */
[----:B------:R-:W-:Y:S05]  /*21b50*/  WARPSYNC.COLLECTIVE R15, `(.L_x_1743) ;  /* 0x000000000f087348 */ /* 0x000fea0003c00000 */
[----:B------:R0:W1:Y:S02]  /*21b60*/  SHFL.IDX P6, R14, R13, R12, R11 ;  /* 0x0000000c0d0e7389 */ /* 0x00006400000c000b */
[----:B01----:R-:W-:Y:S01]  /*21b70*/  ENDCOLLECTIVE ;  /* 0x000000000000791b */ /* 0x003fe20003800000 */
.L_x_1743:
[----:B------:R-:W-:-:S05]  /*21b80*/  @!P1 LEA R8, P2, R21, R8, 0x1 ;  /* 0x0000000815089211 */ /* 0x000fca00078408ff */
[----:B------:R-:W-:-:S04]  /*21b90*/  @!P1 IMAD.X R7, RZ, RZ, R7, P2 ;  /* 0x000000ffff079224 */ /* 0x000fc800010e0607 */
[----:B------:R-:W-:Y:S02]  /*21ba0*/  @!P1 IMAD.MOV.U32 R9, RZ, RZ, R7 ;  /* 0x000000ffff099224 */ /* 0x000fe400078e0007 */
[----:B------:R-:W-:Y:S02]  /*21bb0*/  IMAD.MOV.U32 R13, RZ, RZ, R0 ;  /* 0x000000ffff0d7224 */ /* 0x000fe400078e0000 */
[C---:B------:R-:W-:Y:S01]  /*21bc0*/  VIADD R0, R5.reuse, 0x70 ;  /* 0x0000007005007836 */ /* 0x040fe20000000000 */
        /* <DEDUP_REMOVED lines=10> */
.L_x_1744:
[----:B------:R-:W-:Y:S01]  /*21c70*/  ISETP.GE.AND P2, PT, R0, R3, PT ;  /* 0x000000030000720c */ /* 0x000fe20003f46270 */
[----:B------:R-:W-:Y:S02]  /*21c80*/  IMAD.MOV.U32 R13, RZ, RZ, R6 ;  /* 0x000000ffff0d7224 */ /* 0x000fe400078e0006 */
[----:B------:R-:W-:Y:S02]  /*21c90*/  IMAD.MOV.U32 R12, RZ, RZ, RZ ;  /* 0x000000ffff0c7224 */ /* 0x000fe400078e00ff */
[----:B------:R-:W-:-:S08]  /*21ca0*/  IMAD.MOV.U32 R8, RZ, RZ, R14 ;  /* 0x000000ffff087224 */ /* 0x000fd000078e000e */
[----:B------:R-:W-:Y:S05]  /*21cb0*/  WARPSYNC.COLLECTIVE R15, `(.L_x_1745) ;  /* 0x000000000f087348 */ /* 0x000fea0003c00000 */
[----:B------:R0:W1:Y:S02]  /*21cc0*/  SHFL.IDX P6, R14, R13, R12, R11 ;  /* 0x0000000c0d0e7389 */ /* 0x00006400000c000b */
[----:B01----:R-:W-:Y:S01]  /*21cd0*/  ENDCOLLECTIVE ;  /* 0x000000000000791b */ /* 0x003fe20003800000 */
.L_x_1745:
        /* <DEDUP_REMOVED lines=13> */
.L_x_1746:
[----:B------:R-:W-:Y:S02]  /*21db0*/  IMAD.MOV.U32 R13, RZ, RZ, R6 ;  /* 0x000000ffff0d7224 */ /* 0x000fe400078e0006 */
[----:B------:R-:W-:Y:S02]  /*21dc0*/  IMAD.MOV.U32 R12, RZ, RZ, 0x1 ;  /* 0x00000001ff0c7424 */ /* 0x000fe400078e00ff */
[----:B------:R-:W-:-:S07]  /*21dd0*/  IMAD.MOV.U32 R7, RZ, RZ, R14 ;  /* 0x000000ffff077224 */ /* 0x000fce00078e000e */
[----:B------:R-:W-:Y:S05]  /*21de0*/  WARPSYNC.COLLECTIVE R15, `(.L_x_1747) ;  /* 0x000000000f087348 */ /* 0x000fea0003c00000 */
[----:B------:R0:W1:Y:S02]  /*21df0*/  SHFL.IDX P6, R14, R13, R12, R11 ;  /* 0x0000000c0d0e7389 */ /* 0x00006400000c000b */
[----:B01----:R-:W-:Y:S01]  /*21e00*/  ENDCOLLECTIVE ;  /* 0x000000000000791b */ /* 0x003fe20003800000 */
.L_x_1747:
[----:B------:R-:W-:-:S05]  /*21e10*/  @!P2 LEA R7, P1, R21, R7, 0x1 ;  /* 0x000000071507a211 */ /* 0x000fca00078208ff */
[----:B------:R-:W-:Y:S02]  /*21e20*/  @!P2 IMAD.X R0, RZ, RZ, R0, P1 ;  /* 0x000000ffff00a224 */ /* 0x000fe400008e0600 */
[----:B------:R-:W-:Y:S02]  /*21e30*/  @!P2 IMAD.MOV.U32 R8, RZ, RZ, R7 ;  /* 0x000000ffff08a224 */ /* 0x000fe400078e0007 */
        /* <DEDUP_REMOVED lines=12> */
.L_x_1748:
[----:B------:R-:W-:Y:S02]  /*21f00*/  IMAD.MOV.U32 R13, RZ, RZ, R6 ;  /* 0x000000ffff0d7224 */ /* 0x000fe400078e0006 */
[----:B------:R-:W-:Y:S02]  /*21f10*/  IMAD.MOV.U32 R12, RZ, RZ, 0x2 ;  /* 0x00000002ff0c7424 */ /* 0x000fe400078e00ff */
[----:B------:R-:W-:-:S07]  /*21f20*/  IMAD.MOV.U32 R8, RZ, RZ, R14 ;  /* 0x000000ffff087224 */ /* 0x000fce00078e000e */
[----:B------:R-:W-:Y:S05]  /*21f30*/  WARPSYNC.COLLECTIVE R15, `(.L_x_1749) ;  /* 0x000000000f087348 */ /* 0x000fea0003c00000 */
[----:B------:R0:W1:Y:S02]  /*21f40*/  SHFL.IDX P6, R14, R13, R12, R11 ;  /* 0x0000000c0d0e7389 */ /* 0x00006400000c000b */
[----:B01----:R-:W-:Y:S01]  /*21f50*/  ENDCOLLECTIVE ;  /* 0x000000000000791b */ /* 0x003fe20003800000 */
.L_x_1749:
        /* <DEDUP_REMOVED lines=13> */
.L_x_1750:
[----:B------:R-:W-:Y:S02]  /*22030*/  IMAD.MOV.U32 R13, RZ, RZ, R6 ;  /* 0x000000ffff0d7224 */ /* 0x000fe400078e0006 */
[----:B------:R-:W-:Y:S02]  /*22040*/  IMAD.MOV.U32 R12, RZ, RZ, 0x3 ;  /* 0x00000003ff0c7424 */ /* 0x000fe400078e00ff */
[----:B------:R-:W-:-:S07]  /*22050*/  IMAD.MOV.U32 R8, RZ, RZ, R14 ;  /* 0x000000ffff087224 */ /* 0x000fce00078e000e */
[----:B------:R-:W-:Y:S05]  /*22060*/  WARPSYNC.COLLECTIVE R15, `(.L_x_1751) ;  /* 0x000000000f087348 */ /* 0x000fea0003c00000 */
[----:B------:R0:W1:Y:S02]  /*22070*/  SHFL.IDX P6, R14, R13, R12, R11 ;  /* 0x0000000c0d0e7389 */ /* 0x00006400000c000b */
[----:B01----:R-:W-:Y:S01]  /*22080*/  ENDCOLLECTIVE ;  /* 0x000000000000791b */ /* 0x003fe20003800000 */
.L_x_1751:
        /* <DEDUP_REMOVED lines=12> */
.L_x_1752:
[----:B------:R-:W-:Y:S05]  /*22150*/  BRA `(.L_x_1753) ;  /* 0xffffffac00287947 */ /* 0x000fea000383ffff */
.L_x_1594:
[----:B0-----:R0:W1:Y:S02]  /*22160*/  SYNCS.PHASECHK.TRANS64.TRYWAIT P0, [R22+URZ+0x16820], R3 ;  /* 0x01682003160075a7 */ /* 0x001064000800017f */
[----:B-1----:R-:W-:Y:S05]  /*22170*/  @!P0 NANOSLEEP.SYNCS 0x989680 ;  /* 0x009896800000895d */ /* 0x002fea0003900000 */
[----:B------:R-:W1:Y:S02]  /*22180*/  @!P0 SYNCS.PHASECHK.TRANS64 P0, [R22+URZ+0x16820], R3 ;  /* 0x01682003160085a7 */ /* 0x000e64000800007f */
[----:B-1----:R-:W-:Y:S05]  /*22190*/  @!P0 BRA `(.L_x_1594) ;  /* 0xfffffffc00f08947 */ /* 0x002fea000383ffff */
[----:B------:R-:W-:Y:S05]  /*221a0*/  BRA `(.L_x_1754) ;  /* 0xffffffac00987947 */ /* 0x000fea000383ffff */
.L_x_1603:
[----:B0-----:R0:W2:Y:S02]  /*221b0*/  SYNCS.PHASECHK.TRANS64.TRYWAIT P0, [R2+URZ+0x16840], R3 ;  /* 0x01684003020075a7 */ /* 0x0010a4000800017f */
[----:B--2---:R-:W-:Y:S05]  /*221c0*/  @!P0 NANOSLEEP.SYNCS 0x989680 ;  /* 0x009896800000895d */ /* 0x004fea0003900000 */
[----:B------:R-:W2:Y:S02]  /*221d0*/  @!P0 SYNCS.PHASECHK.TRANS64 P0, [R2+URZ+0x16840], R3 ;  /* 0x01684003020085a7 */ /* 0x000ea4000800007f */
[----:B--2---:R-:W-:Y:S05]  /*221e0*/  @!P0 BRA `(.L_x_1603) ;  /* 0xfffffffc00f08947 */ /* 0x004fea000383ffff */
[----:B------:R-:W-:Y:S05]  /*221f0*/  BRA `(.L_x_1755) ;  /* 0xffffffb0004c7947 */ /* 0x000fea000383ffff */
.L_x_1608:
[----:B0-----:R0:W1:Y:S02]  /*22200*/  SYNCS.PHASECHK.TRANS64.TRYWAIT P0, [R3+URZ+0x60], R2 ;  /* 0x00006002030075a7 */ /* 0x001064000800017f */
[----:B-1----:R-:W-:Y:S05]  /*22210*/  @!P0 NANOSLEEP.SYNCS 0x989680 ;  /* 0x009896800000895d */ /* 0x002fea0003900000 */
[----:B------:R-:W1:Y:S02]  /*22220*/  @!P0 SYNCS.PHASECHK.TRANS64 P0, [R3+URZ+0x60], R2 ;  /* 0x00006002030085a7 */ /* 0x000e64000800007f */
[----:B-1----:R-:W-:Y:S05]  /*22230*/  @!P0 BRA `(.L_x_1608) ;  /* 0xfffffffc00f08947 */ /* 0x002fea000383ffff */
[----:B------:R-:W-:Y:S05]  /*22240*/  BRA `(.L_x_1756) ;  /* 0xffffffb000d87947 */ /* 0x000fea000383ffff */
.L_x_1616:
[----:B0-----:R0:W2:Y:S02]  /*22250*/  SYNCS.PHASECHK.TRANS64.TRYWAIT P0, [R2+URZ+0x16840], R3 ;  /* 0x01684003020075a7 */ /* 0x0010a4000800017f */
[----:B--2---:R-:W-:Y:S05]  /*22260*/  @!P0 NANOSLEEP.SYNCS 0x989680 ;  /* 0x009896800000895d */ /* 0x004fea0003900000 */
[----:B------:R-:W2:Y:S02]  /*22270*/  @!P0 SYNCS.PHASECHK.TRANS64 P0, [R2+URZ+0x16840], R3 ;  /* 0x01684003020085a7 */ /* 0x000ea4000800007f */
[----:B--2---:R-:W-:Y:S05]  /*22280*/  @!P0 BRA `(.L_x_1616) ;  /* 0xfffffffc00f08947 */ /* 0x004fea000383ffff */
[----:B------:R-:W-:Y:S05]  /*22290*/  BRA `(.L_x_1757) ;  /* 0xffffffb800207947 */ /* 0x000fea000383ffff */
.L_x_1621:
[----:B0-----:R0:W1:Y:S02]  /*222a0*/  SYNCS.PHASECHK.TRANS64.TRYWAIT P0, [R10+URZ+0x60], R26 ;  /* 0x0000601a0a0075a7 */ /* 0x001064000800017f */
[----:B-1----:R-:W-:Y:S05]  /*222b0*/  @!P0 NANOSLEEP.SYNCS 0x989680 ;  /* 0x009896800000895d */ /* 0x002fea0003900000 */
[----:B------:R-:W1:Y:S02]  /*222c0*/  @!P0 SYNCS.PHASECHK.TRANS64 P0, [R10+URZ+0x60], R26 ;  /* 0x0000601a0a0085a7 */ /* 0x000e64000800007f */
[----:B-1----:R-:W-:Y:S05]  /*222d0*/  @!P0 BRA `(.L_x_1621) ;  /* 0xfffffffc00f08947 */ /* 0x002fea000383ffff */
[----:B------:R-:W-:Y:S05]  /*222e0*/  BRA `(.L_x_1758) ;  /* 0xffffffb800ac7947 */ /* 0x000fea000383ffff */
.L_x_1629:
[----:B0-----:R0:W2:Y:S02]  /*222f0*/  SYNCS.PHASECHK.TRANS64.TRYWAIT P0, [R2+URZ+0x16840], R3 ;  /* 0x01684003020075a7 */ /* 0x0010a4000800017f */
[----:B--2---:R-:W-:Y:S05]  /*22300*/  @!P0 NANOSLEEP.SYNCS 0x989680 ;  /* 0x009896800000895d */ /* 0x004fea0003900000 */
[----:B------:R-:W2:Y:S02]  /*22310*/  @!P0 SYNCS.PHASECHK.TRANS64 P0, [R2+URZ+0x16840], R3 ;  /* 0x01684003020085a7 */ /* 0x000ea4000800007f */
[----:B--2---:R-:W-:Y:S05]  /*22320*/  @!P0 BRA `(.L_x_1629) ;  /* 0xfffffffc00f08947 */ /* 0x004fea000383ffff */
[----:B------:R-:W-:Y:S05]  /*22330*/  BRA `(.L_x_1759) ;  /* 0xffffffbc00c07947 */ /* 0x000fea000383ffff */
.L_x_1634:
[----:B0-----:R0:W1:Y:S02]  /*22340*/  SYNCS.PHASECHK.TRANS64.TRYWAIT P0, [R5+URZ+0x60], R7 ;  /* 0x00006007050075a7 */ /* 0x001064000800017f */
[----:B-1----:R-:W-:Y:S05]  /*22350*/  @!P0 NANOSLEEP.SYNCS 0x989680 ;  /* 0x009896800000895d */ /* 0x002fea0003900000 */
[----:B------:R-:W1:Y:S02]  /*22360*/  @!P0 SYNCS.PHASECHK.TRANS64 P0, [R5+URZ+0x60], R7 ;  /* 0x00006007050085a7 */ /* 0x000e64000800007f */
[----:B-1----:R-:W-:Y:S05]  /*22370*/  @!P0 BRA `(.L_x_1634) ;  /* 0xfffffffc00f08947 */ /* 0x002fea000383ffff */
[----:B------:R-:W-:Y:S05]  /*22380*/  BRA `(.L_x_1760) ;  /* 0xffffffc000507947 */ /* 0x000fea000383ffff */
.L_x_1644:
[----:B0-----:R0:W1:Y:S02]  /*22390*/  SYNCS.PHASECHK.TRANS64.TRYWAIT P0, [R3+URZ+0x16860], R0 ;  /* 0x01686000030075a7 */ /* 0x001064000800017f */
[----:B-1----:R-:W-:Y:S05]  /*223a0*/  @!P0 NANOSLEEP.SYNCS 0x989680 ;  /* 0x009896800000895d */ /* 0x002fea0003900000 */
[----:B------:R-:W1:Y:S02]  /*223b0*/  @!P0 SYNCS.PHASECHK.TRANS64 P0, [R3+URZ+0x16860], R0 ;  /* 0x01686000030085a7 */ /* 0x000e64000800007f */
[----:B-1----:R-:W-:Y:S05]  /*223c0*/  @!P0 BRA `(.L_x_1644) ;  /* 0xfffffffc00f08947 */ /* 0x002fea000383ffff */
[----:B------:R-:W-:Y:S05]  /*223d0*/  BRA `(.L_x_1761) ;  /* 0xffffffc400507947 */ /* 0x000fea000383ffff */
.L_x_1650:
[----:B------:R-:W-:Y:S01]  /*223e0*/  BSSY B0, `(.L_x_1762) ;  /* 0x0000008000007945 */ /* 0x000fe20003800000 */
[----:B------:R-:W-:Y:S02]  /*223f0*/  IMAD.MOV.U32 R13, RZ, RZ, R16 ;  /* 0x000000ffff0d7224 */ /* 0x000fe400078e0010 */
[----:B0-----:R-:W-:Y:S02]  /*22400*/  IMAD.MOV.U32 R12, RZ, RZ, RZ ;  /* 0x000000ffff0c7224 */ /* 0x001fe400078e00ff */
[----:B------:R-:W-:Y:S02]  /*22410*/  IMAD.MOV.U32 R11, RZ, RZ, 0x1f ;  /* 0x0000001fff0b7424 */ /* 0x000fe400078e00ff */
[----:B------:R-:W-:-:S07]  /*22420*/  IMAD.MOV.U32 R15, RZ, RZ, -0x1 ;  /* 0xffffffffff0f7424 */ /* 0x000fce00078e00ff */
[----:B------:R-:W-:Y:S05]  /*22430*/  WARPSYNC.COLLECTIVE R15, `(.L_x_1763) ;  /* 0x000000000f087348 */ /* 0x000fea0003c00000 */
[----:B------:R0:W1:Y:S02]  /*22440*/  SHFL.IDX P6, R14, R13, R12, R11 ;  /* 0x0000000c0d0e7389 */ /* 0x00006400000c000b */
[----:B01----:R-:W-:Y:S01]  /*22450*/  ENDCOLLECTIVE ;  /* 0x000000000000791b */ /* 0x003fe20003800000 */
.L_x_1763:
[----:B------:R-:W-:Y:S05]  /*22460*/  BSYNC B0 ;  /* 0x0000000000007941 */ /* 0x000fea0003800000 */
.L_x_1762:
        /* <DEDUP_REMOVED lines=9> */
.L_x_1764:
        /* <DEDUP_REMOVED lines=18> */
.L_x_1765:
[----:B------:R-:W-:Y:S01]  /*22620*/  IMAD.MOV.U32 R12, RZ, RZ, 0x2 ;  /* 0x00000002ff0c7424 */ /* 0x000fe200078e00ff */
[----:B------:R-:W-:-:S05]  /*22630*/  SEL R4, R14, RZ, P1 ;  /* 0x000000ff0e047207 */ /* 0x000fca0000800000 */
[----:B------:R-:W-:-:S04]  /*22640*/  IMAD.IADD R4, R17, 0x1, R4 ;  /* 0x0000000111047824 */ /* 0x000fc800078e0204 */
[----:B------:R-:W-:-:S07]  /*22650*/  IMAD.MOV.U32 R13, RZ, RZ, R4 ;  /* 0x000000ffff0d7224 */ /* 0x000fce00078e0004 */
[----:B------:R-:W-:Y:S05]  /*22660*/  WARPSYNC.COLLECTIVE R15, `(.L_x_1766) ;  /* 0x000000000f087348 */ /* 0x000fea0003c00000 */
[----:B------:R0:W1:Y:S02]  /*22670*/  SHFL.UP P6, R14, R13, R12, R11 ;  /* 0x0400000c0d0e7389 */ /* 0x00006400000c000b */
[----:B01----:R-:W-:Y:S01]  /*22680*/  ENDCOLLECTIVE ;  /* 0x000000000000791b */ /* 0x003fe20003800000 */
.L_x_1766:
[----:B------:R-:W-:Y:S01]  /*22690*/  IMAD.MOV.U32 R12, RZ, RZ, 0x4 ;  /* 0x00000004ff0c7424 */ /* 0x000fe200078e00ff */
[----:B------:R-:W-:-:S05]  /*226a0*/  SEL R3, R14, RZ, P2 ;  /* 0x000000ff0e037207 */ /* 0x000fca0001000000 */
[----:B------:R-:W-:-:S04]  /*226b0*/  IMAD.IADD R6, R4, 0x1, R3 ;  /* 0x0000000104067824 */ /* 0x000fc800078e0203 */
[----:B------:R-:W-:-:S07]  /*226c0*/  IMAD.MOV.U32 R13, RZ, RZ, R6 ;  /* 0x000000ffff0d7224 */ /* 0x000fce00078e0006 */
[----:B------:R-:W-:Y:S05]  /*226d0*/  WARPSYNC.COLLECTIVE R15, `(.L_x_1767) ;  /* 0x000000000f087348 */ /* 0x000fea0003c00000 */
[----:B------:R0:W1:Y:S02]  /*226e0*/  SHFL.UP P6, R14, R13, R12, R11 ;  /* 0x0400000c0d0e7389 */ /* 0x00006400000c000b */
[----:B01----:R-:W-:Y:S01]  /*226f0*/  ENDCOLLECTIVE ;  /* 0x000000000000791b */ /* 0x003fe20003800000 */
.L_x_1767:
[----:B------:R-:W-:Y:S01]  /*22700*/  IMAD.MOV.U32 R12, RZ, RZ, 0x8 ;  /* 0x00000008ff0c7424 */ /* 0x000fe200078e00ff */
[----:B------:R-:W-:-:S05]  /*22710*/  SEL R3, R14, RZ, P3 ;  /* 0x000000ff0e037207 */ /* 0x000fca0001800000 */
[----:B------:R-:W-:-:S04]  /*22720*/  IMAD.IADD R2, R6, 0x1, R3 ;  /* 0x0000000106027824 */ /* 0x000fc800078e0203 */
[----:B------:R-:W-:-:S07]  /*22730*/  IMAD.MOV.U32 R13, RZ, RZ, R2 ;  /* 0x000000ffff0d7224 */ /* 0x000fce00078e0002 */
[----:B------:R-:W-:Y:S05]  /*22740*/  WARPSYNC.COLLECTIVE R15, `(.L_x_1768) ;  /* 0x000000000f087348 */ /* 0x000fea0003c00000 */
[----:B------:R0:W1:Y:S02]  /*22750*/  SHFL.UP P6, R14, R13, R12, R11 ;  /* 0x0400000c0d0e7389 */ /* 0x00006400000c000b */
[----:B01----:R-:W-:Y:S01]  /*22760*/  ENDCOLLECTIVE ;  /* 0x000000000000791b */ /* 0x003fe20003800000 */
.L_x_1768:
[----:B------:R-:W-:Y:S01]  /*22770*/  IMAD.MOV.U32 R12, RZ, RZ, 0x10 ;  /* 0x00000010ff0c7424 */ /* 0x000fe200078e00ff */
[----:B------:R-:W-:-:S05]  /*22780*/  SEL R3, R14, RZ, P4 ;  /* 0x000000ff0e037207 */ /* 0x000fca0002000000 */
[----:B------:R-:W-:-:S04]  /*22790*/  IMAD.IADD R3, R2, 0x1, R3 ;  /* 0x0000000102037824 */ /* 0x000fc800078e0203 */
[----:B------:R-:W-:-:S07]  /*227a0*/  IMAD.MOV.U32 R13, RZ, RZ, R3 ;  /* 0x000000ffff0d7224 */ /* 0x000fce00078e0003 */
[----:B------:R-:W-:Y:S05]  /*227b0*/  WARPSYNC.COLLECTIVE R15, `(.L_x_1769) ;  /* 0x000000000f087348 */ /* 0x000fea0003c00000 */
[----:B------:R0:W1:Y:S02]  /*227c0*/  SHFL.UP P6, R14, R13, R12, R11 ;  /* 0x0400000c0d0e7389 */ /* 0x00006400000c000b */
[----:B01----:R-:W-:Y:S01]  /*227d0*/  ENDCOLLECTIVE ;  /* 0x000000000000791b */ /* 0x003fe20003800000 */
.L_x_1769:
        /* <DEDUP_REMOVED lines=8> */
.L_x_1770:
[----:B------:R-:W-:Y:S05]  /*22860*/  BRA `(.L_x_1771) ;  /* 0xffffffc400847947 */ /* 0x000fea000383ffff */
.L_x_1655:
[----:B------:R-:W-:Y:S01]  /*22870*/  BSSY B0, `(.L_x_1772) ;  /* 0x0000008000007945 */ /* 0x000fe20003800000 */
[----:B-----5:R-:W-:Y:S02]  /*22880*/  IMAD.MOV.U32 R13, RZ, RZ, R17 ;  /* 0x000000ffff0d7224 */ /* 0x020fe400078e0011 */
[----:B0-----:R-:W-:Y:S02]  /*22890*/  IMAD.MOV.U32 R12, RZ, RZ, 0x1 ;  /* 0x00000001ff0c7424 */ /* 0x001fe400078e00ff */
[----:B------:R-:W-:Y:S02]  /*228a0*/  IMAD.MOV.U32 R11, RZ, RZ, RZ ;  /* 0x000000ffff0b7224 */ /* 0x000fe400078e00ff */
[----:B------:R-:W-:-:S07]  /*228b0*/  IMAD.MOV.U32 R15, RZ, RZ, -0x1 ;  /* 0xffffffffff0f7424 */ /* 0x000fce00078e00ff */
[----:B-1----:R-:W-:Y:S05]  /*228c0*/  WARPSYNC.COLLECTIVE R15, `(.L_x_1773) ;  /* 0x000000000f087348 */ /* 0x002fea0003c00000 */
[----:B------:R0:W2:Y:S02]  /*228d0*/  SHFL.UP P6, R14, R13, R12, R11 ;  /* 0x0400000c0d0e7389 */ /* 0x0000a400000c000b */
[----:B012---:R-:W-:Y:S01]  /*228e0*/  ENDCOLLECTIVE ;  /* 0x000000000000791b */ /* 0x007fe20003800000 */
.L_x_1773:
[----:B------:R-:W-:Y:S05]  /*228f0*/  BSYNC B0 ;  /* 0x0000000000007941 */ /* 0x000fea0003800000 */
.L_x_1772:
        /* <DEDUP_REMOVED lines=8> */
.L_x_1774:
[----:B------:R-:W-:Y:S01]  /*22980*/  IMAD.MOV.U32 R12, RZ, RZ, 0x4 ;  /* 0x00000004ff0c7424 */ /* 0x000fe200078e00ff */
[----:B------:R-:W-:-:S05]  /*22990*/  SEL R2, R14, RZ, P2 ;  /* 0x000000ff0e027207 */ /* 0x000fca0001000000 */
[----:B------:R-:W-:-:S04]  /*229a0*/  IMAD.IADD R2, R13, 0x1, R2 ;  /* 0x000000010d027824 */ /* 0x000fc800078e0202 */
[----:B------:R-:W-:-:S07]  /*229b0*/  IMAD.MOV.U32 R13, RZ, RZ, R2 ;  /* 0x000000ffff0d7224 */ /* 0x000fce00078e0002 */
[----:B------:R-:W-:Y:S05]  /*229c0*/  WARPSYNC.COLLECTIVE R15, `(.L_x_1775) ;  /* 0x000000000f087348 */ /* 0x000fea0003c00000 */
[----:B------:R0:W1:Y:S02]  /*229d0*/  SHFL.UP P6, R14, R13, R12, R11 ;  /* 0x0400000c0d0e7389 */ /* 0x00006400000c000b */
[----:B01----:R-:W-:Y:S01]  /*229e0*/  ENDCOLLECTIVE ;  /* 0x000000000000791b */ /* 0x003fe20003800000 */
.L_x_1775:
[----:B------:R-:W-:Y:S01]  /*229f0*/  IMAD.MOV.U32 R12, RZ, RZ, 0x8 ;  /* 0x00000008ff0c7424 */ /* 0x000fe200078e00ff */
[----:B------:R-:W-:-:S05]  /*22a00*/  SEL R3, R14, RZ, P3 ;  /* 0x000000ff0e037207 */ /* 0x000fca0001800000 */
[----:B------:R-:W-:-:S04]  /*22a10*/  IMAD.IADD R3, R2, 0x1, R3 ;  /* 0x0000000102037824 */ /* 0x000fc800078e0203 */
[----:B------:R-:W-:-:S07]  /*22a20*/  IMAD.MOV.U32 R13, RZ, RZ, R3 ;  /* 0x000000ffff0d7224 */ /* 0x000fce00078e0003 */
[----:B------:R-:W-:Y:S05]  /*22a30*/  WARPSYNC.COLLECTIVE R15, `(.L_x_1776) ;  /* 0x000000000f087348 */ /* 0x000fea0003c00000 */
[----:B------:R0:W1:Y:S02]  /*22a40*/  SHFL.UP P6, R14, R13, R12, R11 ;  /* 0x0400000c0d0e7389 */ /* 0x00006400000c000b */
[----:B01----:R-:W-:Y:S01]  /*22a50*/  ENDCOLLECTIVE ;  /* 0x000000000000791b */ /* 0x003fe20003800000 */
.L_x_1776:
[----:B------:R-:W-:Y:S01]  /*22a60*/  IMAD.MOV.U32 R12, RZ, RZ, 0x10 ;  /* 0x00000010ff0c7424 */ /* 0x000fe200078e00ff */
[----:B------:R-:W-:-:S05]  /*22a70*/  SEL R4, R14, RZ, P4 ;  /* 0x000000ff0e047207 */ /* 0x000fca0002000000 */
[----:B------:R-:W-:-:S04]  /*22a80*/  IMAD.IADD R4, R3, 0x1, R4 ;  /* 0x0000000103047824 */ /* 0x000fc800078e0204 */
[----:B------:R-:W-:-:S07]  /*22a90*/  IMAD.MOV.U32 R13, RZ, RZ, R4 ;  /* 0x000000ffff0d7224 */ /* 0x000fce00078e0004 */
[----:B------:R-:W-:Y:S05]  /*22aa0*/  WARPSYNC.COLLECTIVE R15, `(.L_x_1777) ;  /* 0x000000000f087348 */ /* 0x000fea0003c00000 */
[----:B------:R0:W1:Y:S02]  /*22ab0*/  SHFL.UP P6, R14, R13, R12, R11 ;  /* 0x0400000c0d0e7389 */ /* 0x00006400000c000b */
[----:B01----:R-:W-:Y:S01]  /*22ac0*/  ENDCOLLECTIVE ;  /* 0x000000000000791b */ /* 0x003fe20003800000 */
.L_x_1777:
        /* <DEDUP_REMOVED lines=8> */
.L_x_1778:
[----:B------:R-:W-:Y:S05]  /*22b50*/  BRA `(.L_x_1779) ;  /* 0xffffffc400647947 */ /* 0x000fea000383ffff */
.L_x_1657:
[----:B------:R-:W-:Y:S01]  /*22b60*/  BSSY B0, `(.L_x_1780) ;  /* 0x0000006000007945 */ /* 0x000fe20003800000 */
[----:B------:R-:W-:Y:S01]  /*22b70*/  PLOP3.LUT P6, PT, P6, PT, PT, 0x8, 0x0 ;  /* 0x000000000000781c */ /* 0x000fe200037ce170 */
[----:B------:R-:W-:-:S12]  /*22b80*/  IMAD.MOV.U32 R15, RZ, RZ, -0x1 ;  /* 0xffffffffff0f7424 */ /* 0x000fd800078e00ff */
[----:B01----:R-:W-:Y:S05]  /*22b90*/  WARPSYNC.COLLECTIVE R15, `(.L_x_1781) ;  /* 0x000000000f087348 */ /* 0x003fea0003c00000 */
[----:B------:R-:W-:Y:S01]  /*22ba0*/  VOTE.ANY R14, PT, P6 ;  /* 0x00000000000e7806 */ /* 0x000fe200030e0100 */
[----:B01----:R-:W-:Y:S06]  /*22bb0*/  ENDCOLLECTIVE ;  /* 0x000000000000791b */ /* 0x003fec0003800000 */
.L_x_1781:
[----:B------:R-:W-:Y:S05]  /*22bc0*/  BSYNC B0 ;  /* 0x0000000000007941 */ /* 0x000fea0003800000 */
.L_x_1780:
        /* <DEDUP_REMOVED lines=9> */
.L_x_1782:
[----:B------:R-:W-:Y:S01]  /*22c60*/  IMAD.MOV.U32 R17, RZ, RZ, R14 ;  /* 0x000000ffff117224 */ /* 0x000fe200078e000e */
[----:B------:R-:W-:Y:S06]  /*22c70*/  BRA `(.L_x_1783) ;  /* 0xffffffc400547947 */ /* 0x000fec000383ffff */
.L_x_1659:
[----:B------:R-:W-:Y:S01]  /*22c80*/  BSSY B0, `(.L_x_1784) ;  /* 0x0000007000007945 */ /* 0x000fe20003800000 */
[----:B------:R-:W-:Y:S02]  /*22c90*/  IMAD.MOV.U32 R13, RZ, RZ, R3 ;  /* 0x000000ffff0d7224 */ /* 0x000fe400078e0003 */
[----:B------:R-:W-:Y:S02]  /*22ca0*/  IMAD.MOV.U32 R11, RZ, RZ, 0x1f ;  /* 0x0000001fff0b7424 */ /* 0x000fe400078e00ff */
[----:B------:R-:W-:-:S07]  /*22cb0*/  IMAD.MOV.U32 R15, RZ, RZ, -0x1 ;  /* 0xffffffffff0f7424 */ /* 0x000fce00078e00ff */
[----:B-123--:R-:W-:Y:S05]  /*22cc0*/  WARPSYNC.COLLECTIVE R15, `(.L_x_1785) ;  /* 0x000000000f087348 */ /* 0x00efea0003c00000 */
[----:B------:R0:W4:Y:S02]  /*22cd0*/  SHFL.IDX P6, R14, R13, R12, R11 ;  /* 0x0000000c0d0e7389 */ /* 0x00012400000c000b */
[----:B01234-:R-:W-:Y:S01]  /*22ce0*/  ENDCOLLECTIVE ;  /* 0x000000000000791b */ /* 0x01ffe20003800000 */
.L_x_1785:
[----:B------:R-:W-:Y:S05]  /*22cf0*/  BSYNC B0 ;  /* 0x0000000000007941 */ /* 0x000fea0003800000 */
.L_x_1784:
[----:B------:R-:W-:Y:S05]  /*22d00*/  BRA `(.L_x_1658) ;  /* 0xffffffc4004c7947 */ /* 0x000fea000383ffff */
.L_x_1663:
[----:B0-----:R0:W2:Y:S02]  /*22d10*/  SYNCS.PHASECHK.TRANS64.TRYWAIT P0, [R9+URZ+0x16820], R0 ;  /* 0x01682000090075a7 */ /* 0x0010a4000800017f */
[----:B--2---:R-:W-:Y:S05]  /*22d20*/  @!P0 NANOSLEEP.SYNCS 0x989680 ;  /* 0x009896800000895d */ /* 0x004fea0003900000 */
[----:B------:R-:W2:Y:S02]  /*22d30*/  @!P0 SYNCS.PHASECHK.TRANS64 P0, [R9+URZ+0x16820], R0 ;  /* 0x01682000090085a7 */ /* 0x000ea4000800007f */
[----:B--2---:R-:W-:Y:S05]  /*22d40*/  @!P0 BRA `(.L_x_1663) ;  /* 0xfffffffc00f08947 */ /* 0x004fea000383ffff */
[----:B------:R-:W-:Y:S05]  /*22d50*/  BRA `(.L_x_1786) ;  /* 0xffffffc800c47947 */ /* 0x000fea000383ffff */
.L_x_1664:
        /* <DEDUP_REMOVED lines=11> */
.L_x_1788:
[----:B------:R-:W-:Y:S05]  /*22e10*/  BSYNC B0 ;  /* 0x0000000000007941 */ /* 0x000fea0003800000 */
.L_x_1787:
[----:B------:R-:W-:Y:S05]  /*22e20*/  BRA `(.L_x_1789) ;  /* 0xffffffc800ac7947 */ /* 0x000fea000383ffff */
.L_x_1665:
[----:B------:R-:W-:Y:S01]  /*22e30*/  BSSY B0, `(.L_x_1790) ;  /* 0x0000006000007945 */ /* 0x000fe20003800000 */
[----:B------:R-:W-:-:S07]  /*22e40*/  IMAD.MOV.U32 R15, RZ, RZ, -0x1 ;  /* 0xffffffffff0f7424 */ /* 0x000fce00078e00ff */
[----:B01----:R-:W-:Y:S05]  /*22e50*/  WARPSYNC.COLLECTIVE R15, `(.L_x_1791) ;  /* 0x000000000f0c7348 */ /* 0x003fea0003c00000 */
[----:B------:R-:W-:Y:S02]  /*22e60*/  ELECT P6, UR62, PT ;  /* 0x00000000003e782f */ /* 0x000fe400038c0000 */
[----:B------:R-:W-:Y:S01]  /*22e70*/  MOV R14, UR62 ;  /* 0x0000003e000e7c02 */ /* 0x000fe20008000f00 */
[----:B01----:R-:W-:Y:S10]  /*22e80*/  ENDCOLLECTIVE ;  /* 0x000000000000791b */ /* 0x003ff40003800000 */
.L_x_1791:
[----:B------:R-:W-:Y:S05]  /*22e90*/  BSYNC B0 ;  /* 0x0000000000007941 */ /* 0x000fea0003800000 */
.L_x_1790:
[----:B------:R-:W-:Y:S05]  /*22ea0*/  BRA `(.L_x_1792) ;  /* 0xffffffc800a07947 */ /* 0x000fea000383ffff */
.L_x_1667:
[----:B0-----:R0:W2:Y:S02]  /*22eb0*/  SYNCS.PHASECHK.TRANS64.TRYWAIT P0, [R5+URZ], R4 ;  /* 0x00000004050075a7 */ /* 0x0010a4000800017f */
[----:B--2---:R-:W-:Y:S05]  /*22ec0*/  @!P0 NANOSLEEP.SYNCS 0x989680 ;  /* 0x009896800000895d */ /* 0x004fea0003900000 */
[----:B------:R-:W2:Y:S02]  /*22ed0*/  @!P0 SYNCS.PHASECHK.TRANS64 P0, [R5+URZ], R4 ;  /* 0x00000004050085a7 */ /* 0x000ea4000800007f */
[----:B--2---:R-:W-:Y:S05]  /*22ee0*/  @!P0 BRA `(.L_x_1667) ;  /* 0xfffffffc00f08947 */ /* 0x004fea000383ffff */
[----:B------:R-:W-:Y:S05]  /*22ef0*/  BRA `(.L_x_1793) ;  /* 0xffffffc800d47947 */ /* 0x000fea000383ffff */
.L_x_1668:
[----:B--2---:R2:W3:Y:S02]  /*22f00*/  SYNCS.PHASECHK.TRANS64.TRYWAIT P0, [R3+URZ], R2 ;  /* 0x00000002030075a7 */ /* 0x0044e4000800017f */
[----:B---3--:R-:W-:Y:S05]  /*22f10*/  @!P0 NANOSLEEP.SYNCS 0x989680 ;  /* 0x009896800000895d */ /* 0x008fea0003900000 */
[----:B------:R-:W3:Y:S02]  /*22f20*/  @!P0 SYNCS.PHASECHK.TRANS64 P0, [R3+URZ], R2 ;  /* 0x00000002030085a7 */ /* 0x000ee4000800007f */
[----:B---3--:R-:W-:Y:S05]  /*22f30*/  @!P0 BRA `(.L_x_1668) ;  /* 0xfffffffc00f08947 */ /* 0x008fea000383ffff */
[----:B------:R-:W-:Y:S05]  /*22f40*/  BRA `(.L_x_1794) ;  /* 0xffffffc800c87947 */ /* 0x000fea000383ffff */
.L_x_1670:
[----:B---3--:R3:W4:Y:S02]  /*22f50*/  SYNCS.PHASECHK.TRANS64.TRYWAIT P0, [R23+URZ], R4 ;  /* 0x00000004170075a7 */ /* 0x008724000800017f */
[----:B----4-:R-:W-:Y:S05]  /*22f60*/  @!P0 NANOSLEEP.SYNCS 0x989680 ;  /* 0x009896800000895d */ /* 0x010fea0003900000 */
[----:B------:R-:W4:Y:S02]  /*22f70*/  @!P0 SYNCS.PHASECHK.TRANS64 P0, [R23+URZ], R4 ;  /* 0x00000004170085a7 */ /* 0x000f24000800007f */
[----:B----4-:R-:W-:Y:S05]  /*22f80*/  @!P0 BRA `(.L_x_1670) ;  /* 0xfffffffc00f08947 */ /* 0x010fea000383ffff */
[----:B------:R-:W-:Y:S05]  /*22f90*/  BRA `(.L_x_1795) ;  /* 0xffffffc800cc7947 */ /* 0x000fea000383ffff */
.L_x_1796:
        /* <DEDUP_REMOVED lines=14> */
.L_x_2645:


//--------------------- .text._ZN7cutlass13device_kernelIN5flash11enable_sm90INS1_16FlashAttnFwdSm90INS1_25CollectiveMainloopFwdSm90ILi2EN4cute5tupleIJNS5_1CILi1EEES8_S8_EEENS6_IJNS7_ILi192EEENS7_ILi128EEENS7_ILi64EEEEEELi64ENS_10bfloat16_tEfNS_4arch4Sm90ELb1ELb0ELb1ELb0ELb0ELb0ELb0ELb1ELb1ELb1ELb0ELb0EEENS1_21CollectiveEpilogueFwdINS6_IJSA_SC_SB_EEES9_SE_SG_Li384ELb0ELb1ELb0ELb0EEENS1_30DynamicPersistentTileSchedulerILi384ELi128ELb0ELb1ELb1EEEEEEEEEvNT_6ParamsE --------------------------
	.section	.text._ZN7cutlass13device_kernelIN5flash11enable_sm90INS1_16FlashAttnFwdSm90INS1_25CollectiveMainloopFwdSm90ILi2EN4cute5tupleIJNS5_1CILi1EEES8_S8_EEENS6_IJNS7_ILi192EEENS7_ILi128EEENS7_ILi64EEEEEELi64ENS_10bfloat16_tEfNS_4arch4Sm90ELb1ELb0ELb1ELb0ELb0ELb0ELb0ELb1ELb1ELb1ELb0ELb0EEENS1_21CollectiveEpilogueFwdINS6_IJSA_SC_SB_EEES9_SE_SG_Li384ELb0ELb1ELb0ELb0EEENS1_30DynamicPersistentTileSchedulerILi384ELi128ELb0ELb1ELb1EEEEEEEEEvNT_6ParamsE,"ax",@progbits
	.align	128
.text._ZN7cutlass13device_kernelIN5flash11enable_sm90INS1_16FlashAttnFwdSm90INS1_25CollectiveMainloopFwdSm90ILi2EN4cute5tupleIJNS5_1CILi1EEES8_S8_EEENS6_IJNS7_ILi192EEENS7_ILi128EEENS7_ILi64EEEEEELi64ENS_10bfloat16_tEfNS_4arch4Sm90ELb1ELb0ELb1ELb0ELb0ELb0ELb0ELb1ELb1ELb1ELb0ELb0EEENS1_21CollectiveEpilogueFwdINS6_IJSA_SC_SB_EEES9_SE_SG_Li384ELb0ELb1ELb0ELb0EEENS1_30DynamicPersistentTileSchedulerILi384ELi128ELb0ELb1ELb1EEEEEEEEEvNT_6ParamsE:
        .type           _ZN7cutlass13device_kernelIN5flash11enable_sm90INS1_16FlashAttnFwdSm90INS1_25CollectiveMainloopFwdSm90ILi2EN4cute5tupleIJNS5_1CILi1EEES8_S8_EEENS6_IJNS7_ILi192EEENS7_ILi128EEENS7_ILi64EEEEEELi64ENS_10bfloat16_tEfNS_4arch4Sm90ELb1ELb0ELb1ELb0ELb0ELb0ELb0ELb1ELb1ELb1ELb0ELb0EEENS1_21CollectiveEpilogueFwdINS6_IJSA_SC_SB_EEES9_SE_SG_Li384ELb0ELb1ELb0ELb0EEENS1_30DynamicPersistentTileSchedulerILi384ELi128ELb0ELb1ELb1EEEEEEEEEvNT_6ParamsE,@function
        .size           _ZN7cutlass13device_kernelIN5flash11enable_sm90INS1_16FlashAttnFwdSm90INS1_25CollectiveMainloopFwdSm90ILi2EN4cute5tupleIJNS5_1CILi1EEES8_S8_EEENS6_IJNS7_ILi192EEENS7_ILi128EEENS7_ILi64EEEEEELi64ENS_10bfloat16_tEfNS_4arch4Sm90ELb1ELb0ELb1ELb0ELb0ELb0ELb0ELb1ELb1ELb1ELb0ELb0EEENS1_21CollectiveEpilogueFwdINS6_IJSA_SC_SB_EEES9_SE_SG_Li384ELb0ELb1ELb0ELb0EEENS1_30DynamicPersistentTileSchedulerILi384ELi128ELb0ELb1ELb1EEEEEEEEEvNT_6ParamsE,(.L_x_2646 - _ZN7cutlass13device_kernelIN5flash11enable_sm90INS1_16FlashAttnFwdSm90INS1_25CollectiveMainloopFwdSm90ILi2EN4cute5tupleIJNS5_1CILi1EEES8_S8_EEENS6_IJNS7_ILi192EEENS7_ILi128EEENS7_ILi64EEEEEELi64ENS_10bfloat16_tEfNS_4arch4Sm90ELb1ELb0ELb1ELb0ELb0ELb0ELb0ELb1ELb1ELb1ELb0ELb0EEENS1_21CollectiveEpilogueFwdINS6_IJSA_SC_SB_EEES9_SE_SG_Li384ELb0ELb1ELb0ELb0EEENS1_30DynamicPersistentTileSchedulerILi384ELi128ELb0ELb1ELb1EEEEEEEEEvNT_6ParamsE)
        .other          _ZN7cutlass13device_kernelIN5flash11enable_sm90INS1_16FlashAttnFwdSm90INS1_25CollectiveMainloopFwdSm90ILi2EN4cute5tupleIJNS5_1CILi1EEES8_S8_EEENS6_IJNS7_ILi192EEENS7_ILi128EEENS7_ILi64EEEEEELi64ENS_10bfloat16_tEfNS_4arch4Sm90ELb1ELb0ELb1ELb0ELb0ELb0ELb0ELb1ELb1ELb1ELb0ELb0EEENS1_21CollectiveEpilogueFwdINS6_IJSA_SC_SB_EEES9_SE_SG_Li384ELb0ELb1ELb0ELb0EEENS1_30DynamicPersistentTileSchedulerILi384ELi128ELb0ELb1ELb1EEEEEEEEEvNT_6ParamsE,@"STO_CUDA_ENTRY STV_DEFAULT"
_ZN7cutlass13device_kernelIN5flash11enable_sm90INS1_16FlashAttnFwdSm90INS1_25CollectiveMainloopFwdSm90ILi2EN4cute5tupleIJNS5_1CILi1EEES8_S8_EEENS6_IJNS7_ILi192EEENS7_ILi128EEENS7_ILi64EEEEEELi64ENS_10bfloat16_tEfNS_4arch4Sm90ELb1ELb0ELb1ELb0ELb0ELb0ELb0ELb1ELb1ELb1ELb0ELb0EEENS1_21CollectiveEpilogueFwdINS6_IJSA_SC_SB_EEES9_SE_SG_Li384ELb0ELb1ELb0ELb0EEENS1_30DynamicPersistentTileSchedulerILi384ELi128ELb0ELb1ELb1EEEEEEEEEvNT_6ParamsE:
        /* <DEDUP_REMOVED lines=18> */
.L_x_1798:
[----:B------:R-:W-:Y:S05]  /*0120*/  BSYNC B0 ;  /* 0x0000000000007941 */ /* 0x000fea0003800000 */
.L_x_1797:
        /* <DEDUP_REMOVED lines=41> */
.L_x_1799:
        /* <DEDUP_REMOVED lines=22> */
.L_x_1800:
        /* <DEDUP_REMOVED lines=18> */
.L_x_1801:
        /* <DEDUP_REMOVED lines=22> */
.L_x_1802:
        /* <DEDUP_REMOVED lines=22> */
.L_x_1803:
[----:B------:R-:W-:Y:S01]  /*0900*/  PLOP3.LUT P0, PT, PT, PT, UP0, 0x80, 0x0 ;  /* 0x000000000000781c */ /* 0x000fe20003f0f008 */
[----:B------:R-:W-:Y:S01]  /*0910*/  UMOV UR38, 0x1 ;  /* 0x0000000100267882 */ /* 0x000fe20000000000 */
[----:B------:R-:W-:Y:S01]  /*0920*/  NOP ;  /* 0x0000000000007918 */ /* 0x000fe20000000000 */
[----:B------:R-:W-:Y:S01]  /*0930*/  USEL UR38, UR38, 0x2, !UP0 ;  /* 0x0000000226267887 */ /* 0x000fe2000c000000 */
[----:B------:R-:W-:Y:S01]  /*0940*/  ULDC.64 UR46, c[0x0][0x208] ;  /* 0x00008200002e7ab9 */ /* 0x000fe20000000a00 */
[----:B012-4-:R-:W-:Y:S08]  /*0950*/  BAR.SYNC.DEFER_BLOCKING 0x0 ;  /* 0x0000000000007b1d */ /* 0x017ff00000010000 */
[----:B------:R-:W-:Y:S05]  /*0960*/  @!P0 BRA `(.L_x_1804) ;  /* 0x000000a400688947 */ /* 0x000fea0003800000 */
.L_x_1805:
        /* <DEDUP_REMOVED lines=26> */
[C---:B------:R-:W-:Y:S01]  /*0b10*/  LOP3.LUT R4, R2.reuse, 0x3fffff0, RZ, 0xc0, !PT ;  /* 0x03fffff002047812 */ /* 0x040fe200078ec0ff */
        /* <DEDUP_REMOVED lines=11> */
[----:B------:R-:W-:Y:S02]  /*0bd0*/  SHF.R.S32.HI R6, RZ, 0x1f, R4 ;  /* 0x0000001fff067819 */ /* 0x000fe40000011404 */
[----:B------:R-:W-:Y:S02]  /*0be0*/  SHF.R.S32.HI R153, RZ, 0x7, R153 ;  /* 0x00000007ff997819 */ /* 0x000fe40000011499 */
[----:B------:R-:W-:Y:S02]  /*0bf0*/  LOP3.LUT R8, R8, 0xfffffffc, RZ, 0xc0, !PT ;  /* 0xfffffffc08087812 */ /* 0x000fe400078ec0ff */
[----:B------:R-:W-:Y:S02]  /*0c00*/  LEA.HI R6, R6, R5, RZ, 0x3 ;  /* 0x0000000506067211 */ /* 0x000fe400078f18ff */
[----:B------:R-:W-:Y:S01]  /*0c10*/  LEA R155, R2, R3, 0x3 ;  /* 0x00000003029b7211 */ /* 0x000fe200078e18ff */
[----:B------:R-:W-:Y:S01]  /*0c20*/  IMAD.IADD R8, R157, 0x1, -R8 ;  /* 0x000000019d087824 */ /* 0x000fe200078e0a08 */
[----:B------:R-:W-:Y:S01]  /*0c30*/  LEA.HI R0, R0, R157, RZ, 0x3 ;  /* 0x0000009d00007211 */ /* 0x000fe200078f18ff */
[----:B------:R-:W-:Y:S01]  /*0c40*/  IMAD.HI R2, R153, 0x55555556, RZ ;  /* 0x5555555699027827 */ /* 0x000fe200078e02ff */
[----:B------:R-:W-:-:S02]  /*0c50*/  LOP3.LUT R6, R6, 0xfffffff8, RZ, 0xc0, !PT ;  /* 0xfffffff806067812 */ /* 0x000fc400078ec0ff */
[----:B------:R-:W-:Y:S02]  /*0c60*/  LEA.HI R7, R7, R152, RZ, 0x5 ;  /* 0x0000009807077211 */ /* 0x000fe400078f28ff */
        /* <DEDUP_REMOVED lines=11> */
[----:B------:R-:W-:Y:S01]  /*0d20*/  IMAD.SHL.U32 R19, R18, 0x8, RZ ;  /* 0x0000000812137824 */ /* 0x000fe200078e00ff */
[----:B------:R-:W-:Y:S01]  /*0d30*/  IADD3 R16, R152, -R5, RZ ;  /* 0x8000000598107210 */ /* 0x000fe20007ffe0ff */
[----:B------:R-:W-:-:S02]  /*0d40*/  IMAD.IADD R3, R8, 0x1, -R3 ;  /* 0x0000000108037824 */ /* 0x000fc400078e0a03 */
[----:B------:R-:W-:Y:S01]  /*0d50*/  IMAD R154, R2, 0x40, R7 ;  /* 0x00000040029a7824 */ /* 0x000fe200078e0207 */
[----:B------:R-:W-:-:S03]  /*0d60*/  SHF.R.S32.HI R156, RZ, 0x1f, R19 ;  /* 0x0000001fff9c7819 */ /* 0x000fc60000011413 */
[----:B------:R-:W-:-:S07]  /*0d70*/  IMAD R17, R3, 0x8, R154 ;  /* 0x0000000803117824 */ /* 0x000fce00078e029a */
.L_x_1844:
        /* <DEDUP_REMOVED lines=21> */
.L_x_1806:
[----:B------:R-:W-:Y:S01]  /*0ed0*/  ULDC UR7, c[0x0][0xc54] ;  /* 0x0003150000077ab9 */ /* 0x000fe20000000800 */
[----:B------:R-:W-:Y:S01]  /*0ee0*/  UMOV UR6, UR9 ;  /* 0x0000000900067c82 */ /* 0x000fe20008000000 */
[----:B------:R-:W-:-:S11]  /*0ef0*/  UISETP.NE.AND UP0, UPT, UR7, 0x1, UPT ;  /* 0x000000010700788c */ /* 0x000fd6000bf05270 */
[----:B------:R-:W-:Y:S02]  /*0f00*/  @UP0 ULDC.64 UR10, c[0x0][0xc58] ;  /* 0x00031600000a0ab9 */ /* 0x000fe40000000a00 */
[----:B------:R-:W-:-:S04]  /*0f10*/  UIMAD.WIDE.U32 UR4, UR9, UR10, URZ ;  /* 0x0000000a090472a5 */ /* 0x000fc8000f8e003f */
[----:B------:R-:W-:-:S04]  /*0f20*/  @UP0 USHF.R.U32.HI UR6, URZ, UR11, UR5 ;  /* 0x0000000b3f060299 */ /* 0x000fc80008011605 */
[----:B------:R-:W-:-:S12]  /*0f30*/  UIMAD UR4, UR6, UR7, URZ ;  /* 0x00000007060472a4 */ /* 0x000fd8000f8e023f */
.L_x_1807:
[----:B------:R-:W-:Y:S01]  /*0f40*/  ULDC.64 UR10, c[0x0][0x418] ;  /* 0x00010600000a7ab9 */ /* 0x000fe20000000a00 */
[----:B------:R-:W-:Y:S01]  /*0f50*/  ULOP3.LUT UR6, URZ, UR6, URZ, 0x33, !UPT ;  /* 0x000000063f067292 */ /* 0x000fe2000f8e333f */
[----:B------:R-:W-:Y:S01]  /*0f60*/  PLOP3.LUT P0, PT, PT, PT, PT, 0x80, 0x0 ;  /* 0x000000000000781c */ /* 0x000fe20003f0f070 */
[----:B------:R-:W-:Y:S01]  /*0f70*/  UISETP.NE.U32.AND UP0, UPT, UR10, URZ, UPT ;  /* 0x0000003f0a00728c */ /* 0x000fe2000bf05070 */
[----:B------:R-:W-:Y:S01]  /*0f80*/  IMAD.MOV.U32 R0, RZ, RZ, RZ ;  /* 0x000000ffff007224 */ /* 0x000fe200078e00ff */
[----:B------:R-:W-:Y:S01]  /*0f90*/  ULDC UR5, c[0x0][0xc3c] ;  /* 0x00030f0000057ab9 */ /* 0x000fe20000000800 */
[----:B------:R-:W-:Y:S01]  /*0fa0*/  UIADD3 UR4, UR9, -UR4, URZ ;  /* 0x8000000409047290 */ /* 0x000fe2000fffe03f */
[----:B------:R-:W-:Y:S01]  /*0fb0*/  IMAD.MOV.U32 R26, RZ, RZ, RZ ;  /* 0x000000ffff1a7224 */ /* 0x000fe200078e00ff */
[----:B------:R-:W-:Y:S01]  /*0fc0*/  UISETP.NE.AND.EX UP0, UPT, UR11, URZ, UPT, UP0 ;  /* 0x0000003f0b00728c */ /* 0x000fe2000bf05300 */
[----:B------:R-:W-:Y:S01]  /*0fd0*/  CS2R R118, SRZ ;  /* 0x0000000000767805 */ /* 0x000fe2000001ff00 */
[----:B------:R-:W-:Y:S01]  /*0fe0*/  UIADD3 UR6, UR6, UR5, URZ ;  /* 0x0000000506067290 */ /* 0x000fe2000fffe03f */
[----:B------:R-:W-:Y:S01]  /*0ff0*/  CS2R R116, SRZ ;  /* 0x0000000000747805 */ /* 0x000fe2000001ff00 */
[----:B------:R-:W-:Y:S01]  /*1000*/  ULDC UR11, c[0x0][0x448] ;  /* 0x00011200000b7ab9 */ /* 0x000fe20000000800 */
[----:B------:R-:W-:Y:S01]  /*1010*/  ULDC UR10, c[0x0][0xc54] ;  /* 0x00031500000a7ab9 */ /* 0x000fe20000000800 */
[----:B------:R-:W-:Y:S01]  /*1020*/  UISETP.NE.AND UP2, UPT, UR11, 0x1, UPT ;  /* 0x000000010b00788c */ /* 0x000fe2000bf45270 */
[----:B------:R-:W-:Y:S01]  /*1030*/  CS2R R114, SRZ ;  /* 0x0000000000727805 */ /* 0x000fe2000001ff00 */
[----:B------:R-:W-:Y:S01]  /*1040*/  UIMAD UR41, UR6, 0xc0, URZ ;  /* 0x000000c0062978a4 */ /* 0x000fe2000f8e023f */
[----:B------:R-:W-:Y:S01]  /*1050*/  CS2R R112, SRZ ;  /* 0x0000000000707805 */ /* 0x000fe2000001ff00 */
[----:B------:R-:W-:Y:S01]  /*1060*/  UIMAD UR10, UR8, UR10, UR4 ;  /* 0x0000000a080a72a4 */ /* 0x000fe2000f8e0204 */
[----:B------:R-:W-:Y:S01]  /*1070*/  CS2R R14, SRZ ;  /* 0x00000000000e7805 */ /* 0x000fe2000001ff00 */
[----:B------:R-:W-:Y:S01]  /*1080*/  UIADD3 UR6, UR41, 0xbf, URZ ;  /* 0x000000bf29067890 */ /* 0x000fe2000fffe03f */
[----:B------:R-:W-:Y:S01]  /*1090*/  IMAD.MOV.U32 R110, RZ, RZ, RZ ;  /* 0x000000ffff6e7224 */ /* 0x000fe200078e00ff */
[----:B------:R-:W-:Y:S01]  /*10a0*/  ULDC UR48, c[0x0][0x424] ;  /* 0x0001090000307ab9 */ /* 0x000fe20000000800 */
[----:B------:R-:W-:Y:S01]  /*10b0*/  ULDC UR7, c[0x0][0x288] ;  /* 0x0000a20000077ab9 */ /* 0x000fe20000000800 */
[----:B------:R-:W-:Y:S01]  /*10c0*/  USEL UR48, UR48, 0x1, UP0 ;  /* 0x0000000130307887 */ /* 0x000fe20008000000 */
[----:B------:R-:W-:Y:S01]  /*10d0*/  IMAD.MOV.U32 R21, RZ, RZ, RZ ;  /* 0x000000ffff157224 */ /* 0x000fe200078e00ff */
[----:B------:R-:W-:Y:S01]  /*10e0*/  @UP2 ULDC UR4, c[0x0][0x44c] ;  /* 0x0001130000042ab9 */ /* 0x000fe20000000800 */
[----:B------:R-:W-:Y:S01]  /*10f0*/  UIADD3 UR7, -UR7, 0x80, URZ ;  /* 0x0000008007077890 */ /* 0x000fe2000fffe13f */
[----:B------:R-:W-:Y:S01]  /*1100*/  CS2R R12, SRZ ;  /* 0x00000000000c7805 */ /* 0x000fe2000001ff00 */
[----:B------:R-:W-:Y:S01]  /*1110*/  UIMAD.WIDE.U32 UR4, UR6, UR4, URZ ;  /* 0x00000004060472a5 */ /* 0x000fe2000f8e003f */
[----:B------:R-:W-:Y:S01]  /*1120*/  IMAD.MOV.U32 R106, RZ, RZ, RZ ;  /* 0x000000ffff6a7224 */ /* 0x000fe200078e00ff */
[----:B------:R-:W-:Y:S01]  /*1130*/  ULDC UR9, c[0x0][0x2f0] ;  /* 0x0000bc0000097ab9 */ /* 0x000fe20000000800 */
[----:B------:R-:W-:Y:S01]  /*1140*/  @UP2 ULDC UR11, c[0x0][0x450] ;  /* 0x00011400000b2ab9 */ /* 0x000fe20000000800 */
[----:B------:R-:W-:Y:S01]  /*1150*/  UIMAD UR7, UR48, UR9, UR7 ;  /* 0x00000009300772a4 */ /* 0x000fe2000f8e0207 */
[----:B------:R-:W-:Y:S01]  /*1160*/  IMAD.MOV.U32 R25, RZ, RZ, RZ ;  /* 0x000000ffff197224 */ /* 0x000fe200078e00ff */
[----:B------:R-:W-:Y:S01]  /*1170*/  @UP2 USHF.R.U32.HI UR6, URZ, UR11, UR5 ;  /* 0x0000000b3f062299 */ /* 0x000fe20008011605 */
[----:B------:R-:W-:Y:S01]  /*1180*/  CS2R R102, SRZ ;  /* 0x0000000000667805 */ /* 0x000fe2000001ff00 */
[----:B------:R-:W-:Y:S01]  /*1190*/  UIMAD UR4, UR48, UR9, 0x7f ;  /* 0x0000007f300474a4 */ /* 0x000fe2000f8e0209 */
[----:B------:R-:W-:Y:S01]  /*11a0*/  CS2R R100, SRZ ;  /* 0x0000000000647805 */ /* 0x000fe2000001ff00 */
[----:B------:R-:W-:Y:S01]  /*11b0*/  UIADD3 UR6, UR7, UR6, URZ ;  /* 0x0000000607067290 */ /* 0x000fe2000fffe03f */
[----:B------:R-:W-:Y:S01]  /*11c0*/  CS2R R98, SRZ ;  /* 0x0000000000627805 */ /* 0x000fe2000001ff00 */
[----:B------:R-:W-:Y:S01]  /*11d0*/  USHF.R.S32.HI UR5, URZ, 0x1f, UR4 ;  /* 0x0000001f3f057899 */ /* 0x000fe20008011404 */
[----:B------:R-:W-:Y:S01]  /*11e0*/  CS2R R96, SRZ ;  /* 0x0000000000607805 */ /* 0x000fe2000001ff00 */
[----:B------:R-:W-:Y:S01]  /*11f0*/  USHF.R.S32.HI UR7, URZ, 0x1f, UR6 ;  /* 0x0000001f3f077899 */ /* 0x000fe20008011406 */
[----:B------:R-:W-:Y:S01]  /*1200*/  CS2R R94, SRZ ;  /* 0x00000000005e7805 */ /* 0x000fe2000001ff00 */
[----:B------:R-:W-:Y:S01]  /*1210*/  ULEA.HI UR5, UR5, UR4, URZ, 0x7 ;  /* 0x0000000405057291 */ /* 0x000fe2000f8f383f */
[----:B------:R-:W-:Y:S01]  /*1220*/  CS2R R92, SRZ ;  /* 0x00000000005c7805 */ /* 0x000fe2000001ff00 */
[----:B------:R-:W-:Y:S01]  /*1230*/  ULEA.HI UR7, UR7, UR6, URZ, 0x7 ;  /* 0x0000000607077291 */ /* 0x000fe2000f8f383f */
[----:B------:R-:W-:Y:S01]  /*1240*/  CS2R R90, SRZ ;  /* 0x00000000005a7805 */ /* 0x000fe2000001ff00 */
[----:B------:R-:W-:Y:S01]  /*1250*/  USHF.R.S32.HI UR49, URZ, 0x7, UR5 ;  /* 0x000000073f317899 */ /* 0x000fe20008011405 */
[----:B------:R-:W-:Y:S01]  /*1260*/  CS2R R88, SRZ ;  /* 0x0000000000587805 */ /* 0x000fe2000001ff00 */
[----:B------:R-:W-:Y:S01]  /*1270*/  USHF.R.S32.HI UR7, URZ, 0x7, UR7 ;  /* 0x000000073f077899 */ /* 0x000fe20008011407 */
[----:B------:R-:W-:Y:S01]  /*1280*/  ULDC UR43, c[0x0][0xc48] ;  /* 0x00031200002b7ab9 */ /* 0x000fe20000000800 */
[----:B------:R-:W-:-:S02]  /*1290*/  UMOV UR42, UR10 ;  /* 0x0000000a002a7c82 */ /* 0x000fc40008000000 */
[----:B------:R-:W-:Y:S02]  /*12a0*/  UISETP.LT.AND UP0, UPT, UR49, UR7, UPT ;  /* 0x000000073100728c */ /* 0x000fe4000bf01270 */
[----:B------:R-:W-:Y:S02]  /*12b0*/  UISETP.NE.AND UP1, UPT, UR43, 0x1, UPT ;  /* 0x000000012b00788c */ /* 0x000fe4000bf25270 */
[----:B------:R-:W-:-:S04]  /*12c0*/  USEL UR49, UR49, UR7, UP0 ;  /* 0x0000000731317287 */ /* 0x000fc80008000000 */
[----:B------:R-:W-:-:S05]  /*12d0*/  UISETP.GE.AND UP0, UPT, UR49, 0x1, UPT ;  /* 0x000000013100788c */ /* 0x000fca000bf06270 */
[----:B------:R-:W-:Y:S01]  /*12e0*/  @UP1 ULDC UR8, c[0x0][0xc4c] ;  /* 0x0003130000081ab9 */ /* 0x000fe20000000800 */
[----:B------:R-:W-:Y:S01]  /*12f0*/  PLOP3.LUT P1, PT, PT, PT, UP0, 0x80, 0x0 ;  /* 0x000000000000781c */ /* 0x000fe20003f2f008 */
[----:B------:R-:W-:Y:S01]  /*1300*/  UIMAD.WIDE.U32 UR4, UR10, UR8, URZ ;  /* 0x000000080a0472a5 */ /* 0x000fe2000f8e003f */
[----:B------:R-:W-:-:S03]  /*1310*/  @UP1 ULDC UR6, c[0x0][0xc50] ;  /* 0x0003140000061ab9 */ /* 0x000fc60000000800 */
[----:B------:R-:W-:-:S04]  /*1320*/  @UP1 USHF.R.U32.HI UR42, URZ, UR6, UR5 ;  /* 0x000000063f2a1299 */ /* 0x000fc80008011605 */
[----:B------:R-:W-:-:S04]  /*1330*/  UIADD3 UR4, -UR42, URZ, URZ ;  /* 0x0000003f2a047290 */ /* 0x000fc8000fffe13f */
[----:B------:R-:W-:Y:S01]  /*1340*/  UIMAD UR43, UR43, UR4, UR10 ;  /* 0x000000042b2b72a4 */ /* 0x000fe2000f8e020a */
[----:B------:R-:W-:Y:S11]  /*1350*/  @!P1 BRA `(.L_x_1808) ;  /* 0x0000008400c49947 */ /* 0x000ff60003800000 */
        /* <DEDUP_REMOVED lines=18> */
[----:B------:R-:W-:Y:S01]  /*1480*/  MOV R4, UR4 ;  /* 0x0000000400047c02 */ /* 0x000fe20008000f00 */
[----:B------:R0:W1:Y:S01]  /*1490*/  LDC.64 R2, c[0x4][R0] ;  /* 0x0100000000027b82 */ /* 0x0000620000000a00 */
[----:B------:R-:W-:Y:S01]  /*14a0*/  IMAD.U32 R5, RZ, RZ, UR5 ;  /* 0x00000005ff057e24 */ /* 0x000fe2000f8e00ff */
[----:B------:R-:W-:Y:S01]  /*14b0*/  ULDC.64 UR4, c[0x4][0xb0] ;  /* 0x01002c0000047ab9 */ /* 0x000fe20000000a00 */
[----:B------:R-:W-:Y:S01]  /*14c0*/  IMAD.U32 R10, RZ, RZ, UR6 ;  /* 0x00000006ff0a7e24 */ /* 0x000fe2000f8e00ff */
[----:B------:R-:W-:Y:S01]  /*14d0*/  MOV R13, RZ ;  /* 0x000000ff000d7202 */ /* 0x000fe20000000f00 */
[----:B------:R-:W-:Y:S02]  /*14e0*/  IMAD.U32 R6, RZ, RZ, UR4 ;  /* 0x00000004ff067e24 */ /* 0x000fe4000f8e00ff */
[----:B------:R-:W-:-:S02]  /*14f0*/  IMAD.U32 R7, RZ, RZ, UR5 ;  /* 0x00000005ff077e24 */ /* 0x000fc4000f8e00ff */
[----:B------:R-:W-:Y:S02]  /*1500*/  IMAD.U32 R11, RZ, RZ, UR7 ;  /* 0x00000007ff0b7e24 */ /* 0x000fe4000f8e00ff */
[----:B------:R-:W-:Y:S02]  /*1510*/  IMAD.MOV.U32 R8, RZ, RZ, 0x70 ;  /* 0x00000070ff087424 */ /* 0x000fe400078e00ff */
[----:B0-----:R-:W-:-:S07]  /*1520*/  IMAD.MOV.U32 R12, RZ, RZ, 0x1 ;  /* 0x00000001ff0c7424 */ /* 0x001fce00078e00ff */
[----:B------:R-:W-:-:S07]  /*1530*/  LEPC R20, `(.L_x_1809) ;  /* 0x000000001014794e */ /* 0x000fce0000000000 */
[----:B-1----:R-:W-:Y:S05]  /*1540*/  CALL.ABS.NOINC R2 ;  /* 0x0000000002007343 */ /* 0x002fea0003c00000 */
.L_x_1809:
        /* <DEDUP_REMOVED lines=9> */
.L_x_1936:
[----:B------:R-:W-:Y:S05]  /*15e0*/  @!P0 BRA `(.L_x_1811) ;  /* 0x0000000000048947 */ /* 0x000fea0003800000 */
[----:B------:R-:W-:Y:S01]  /*15f0*/  BPT.TRAP 0x1 ;  /* 0x000000040000795c */ /* 0x000fe20000300000 */
.L_x_1811:
[----:B0-----:R-:W-:Y:S02]  /*1600*/  IMAD.U32 R0, RZ, RZ, UR39 ;  /* 0x00000027ff007e24 */ /* 0x001fe4000f8e00ff */
[----:B------:R-:W-:-:S03]  /*1610*/  IMAD.U32 R3, RZ, RZ, UR37 ;  /* 0x00000025ff037e24 */ /* 0x000fc6000f8e00ff */
[----:B------:R-:W-:Y:S02]  /*1620*/  LEA R0, R0, UR45, 0x3 ;  /* 0x0000002d00007c11 */ /* 0x000fe4000f8e18ff */
[----:B------:R-:W-:-:S04]  /*1630*/  SHF.L.U32 R3, R3, 0x1f, RZ ;  /* 0x0000001f03037819 */ /* 0x000fc800000006ff */
[----:B------:R0:W1:Y:S01]  /*1640*/  SYNCS.PHASECHK.TRANS64.TRYWAIT P2, [R0+URZ+0x16830], R3 ;  /* 0x01683003000075a7 */ /* 0x000062000804017f */
[----:B------:R-:W-:Y:S05]  /*1650*/  @!P0 BRA `(.L_x_1812) ;  /* 0x0000000000048947 */ /* 0x000fea0003800000 */
[----:B------:R-:W-:Y:S01]  /*1660*/  BPT.TRAP 0x1 ;  /* 0x000000040000795c */ /* 0x000fe20000300000 */
.L_x_1812:
[----:B------:R-:W2:Y:S02]  /*1670*/  S2R R2, SR_TID.X ;  /* 0x0000000000027919 */ /* 0x000ea40000002100 */
[----:B--2---:R-:W-:Y:S01]  /*1680*/  LOP3.LUT P1, RZ, R2, 0x7f, RZ, 0xc0, !PT ;  /* 0x0000007f02ff7812 */ /* 0x004fe2000782c0ff */
[----:B-1----:R-:W-:-:S12]  /*1690*/  @P2 BRA `(.L_x_1813) ;  /* 0x0000000000082947 */ /* 0x002fd80003800000 */
[----:B------:R-:W1:Y:S02]  /*16a0*/  SYNCS.PHASECHK.TRANS64.TRYWAIT P2, [R0+URZ+0x16830], R3 ;  /* 0x01683003000075a7 */ /* 0x000e64000804017f */
[----:B-1----:R-:W-:Y:S05]  /*16b0*/  @!P2 BRA `(.L_x_1814) ;  /* 0x000000d40074a947 */ /* 0x002fea0003800000 */
.L_x_1813:
[----:B------:R-:W-:Y:S05]  /*16c0*/  WARPSYNC.ALL ;  /* 0x0000000000007948 */ /* 0x000fea0003800000 */
[----:B------:R-:W-:Y:S01]  /*16d0*/  UIADD3 UR4, UR45, 0xe400, URZ ;  /* 0x0000e4002d047890 */ /* 0x000fe2000fffe03f */
[----:B------:R-:W-:Y:S01]  /*16e0*/  WARPGROUP.ARRIVE ;  /* 0x00000000000079c5 */ /* 0x000fe20000000000 */
[----:B------:R-:W-:Y:S01]  /*16f0*/  ULOP3.LUT UR16, UR50, 0x10000, URZ, 0xfc, !UPT ;  /* 0x0001000032107892 */ /* 0x000fe2000f8efc3f */
[----:B------:R-:W-:Y:S01]  /*1700*/  VIADD R6, R17, UR41 ;  /* 0x0000002911067c36 */ /* 0x000fe20008000000 */
[----:B------:R-:W-:Y:S01]  /*1710*/  USHF.R.U32.HI UR4, URZ, 0x4, UR4 ;  /* 0x000000043f047899 */ /* 0x000fe20008011604 */
[----:B01----:R-:W-:Y:S01]  /*1720*/  @!P1 VIADD R0, R0, 0x16840 ;  /* 0x0001684000009836 */ /* 0x003fe20000000000 */
[----:B------:R-:W-:Y:S01]  /*1730*/  UMOV UR17, 0x40000040 ;  /* 0x4000004000117882 */ /* 0x000fe20000000000 */
[----:B------:R-:W-:Y:S01]  /*1740*/  UMOV UR19, 0x40000040 ;  /* 0x4000004000137882 */ /* 0x000fe20000000000 */
[----:B------:R-:W-:Y:S01]  /*1750*/  ULOP3.LUT UR4, UR4, 0x3fff, URZ, 0xc0, !UPT ;  /* 0x00003fff04047892 */ /* 0x000fe2000f8ec03f */
[----:B------:R-:W-:Y:S01]  /*1760*/  CS2R R118, SRZ ;  /* 0x0000000000767805 */ /* 0x000fe2000001ff00 */
[----:B------:R-:W-:Y:S01]  /*1770*/  UMOV UR5, 0x40000040 ;  /* 0x4000004000057882 */ /* 0x000fe20000000000 */
[----:B------:R-:W-:Y:S01]  /*1780*/  UMOV UR7, 0x40000040 ;  /* 0x4000004000077882 */ /* 0x000fe20000000000 */
[----:B------:R-:W-:Y:S01]  /*1790*/  ULOP3.LUT UR20, UR4, 0x10000, URZ, 0xfc, !UPT ;  /* 0x0001000004147892 */ /* 0x000fe2000f8efc3f */
[----:B------:R-:W-:Y:S01]  /*17a0*/  @!P1 PRMT R0, RZ, 0x654, R0 ;  /* 0x00000654ff009816 */ /* 0x000fe20000000000 */
[----:B------:R-:W-:Y:S01]  /*17b0*/  UIADD3 UR4, UR16, 0x2, URZ ;  /* 0x0000000210047890 */ /* 0x000fe2000fffe03f */
[----:B------:R-:W-:Y:S01]  /*17c0*/  CS2R R116, SRZ ;  /* 0x0000000000747805 */ /* 0x000fe2000001ff00 */
[----:B------:R-:W-:Y:S01]  /*17d0*/  ULEA UR18, UR39, UR20, 0xa ;  /* 0x0000001427127291 */ /* 0x000fe2000f8e503f */
[----:B------:R-:W-:Y:S01]  /*17e0*/  CS2R R114, SRZ ;  /* 0x0000000000727805 */ /* 0x000fe2000001ff00 */
[----:B------:R-:W-:Y:S01]  /*17f0*/  UIADD3 UR8, UR16, 0x4, URZ ;  /* 0x0000000410087890 */ /* 0x000fe2000fffe03f */
[----:B------:R-:W-:Y:S01]  /*1800*/  CS2R R112, SRZ ;  /* 0x0000000000707805 */ /* 0x000fe2000001ff00 */
[----:B------:R-:W-:Y:S01]  /*1810*/  UIADD3 UR6, UR18, 0x2, URZ ;  /* 0x0000000212067890 */ /* 0x000fe2000fffe03f */
[----:B------:R-:W-:Y:S01]  /*1820*/  CS2R R110, SRZ ;  /* 0x00000000006e7805 */ /* 0x000fe2000001ff00 */
[----:B------:R-:W-:Y:S01]  /*1830*/  UIADD3 UR10, UR18, 0x4, URZ ;  /* 0x00000004120a7890 */ /* 0x000fe2000fffe03f */
[----:B------:R-:W-:Y:S01]  /*1840*/  CS2R R108, SRZ ;  /* 0x00000000006c7805 */ /* 0x000fe2000001ff00 */
[----:B------:R-:W-:Y:S01]  /*1850*/  UMOV UR9, 0x40000040 ;  /* 0x4000004000097882 */ /* 0x000fe20000000000 */
[----:B------:R-:W-:Y:S01]  /*1860*/  HGMMA.64x128x16.F32.BF16 R24, gdesc[UR16], RZ, !UPT, gsb0 ;  /* 0x01e00000101879f0 */ /* 0x000fe2000c0018ff */
[----:B------:R-:W-:Y:S01]  /*1870*/  UMOV UR11, 0x40000040 ;  /* 0x40000040000b7882 */ /* 0x000fe20000000000 */
[----:B------:R-:W-:Y:S01]  /*1880*/  UIADD3 UR12, UR16, 0x6, URZ ;  /* 0x00000006100c7890 */ /* 0x000fe2000fffe03f */
[----:B------:R-:W-:Y:S01]  /*1890*/  CS2R R106, SRZ ;  /* 0x00000000006a7805 */ /* 0x000fe2000001ff00 */
[----:B------:R-:W-:Y:S01]  /*18a0*/  UIADD3 UR14, UR18, 0x6, URZ ;  /* 0x00000006120e7890 */ /* 0x000fe2000fffe03f */
[----:B------:R-:W-:Y:S01]  /*18b0*/  CS2R R104, SRZ ;  /* 0x0000000000687805 */ /* 0x000fe2000001ff00 */
[----:B------:R-:W-:Y:S01]  /*18c0*/  UMOV UR13, 0x40000040 ;  /* 0x40000040000d7882 */ /* 0x000fe20000000000 */
[----:B------:R-:W-:Y:S01]  /*18d0*/  UMOV UR15, 0x40000040 ;  /* 0x40000040000f7882 */ /* 0x000fe20000000000 */
[----:B------:R-:W-:Y:S01]  /*18e0*/  ULDC UR24, c[0x0][0x988] ;  /* 0x0002620000187ab9 */ /* 0x000fe20000000800 */
[----:B------:R-:W-:Y:S01]  /*18f0*/  UIADD3 UR26, UR49, -0x2, URZ ;  /* 0xfffffffe311a7890 */ /* 0x000fe2000fffe03f */
[----:B------:R-:W-:-:S02]  /*1900*/  CS2R R102, SRZ ;  /* 0x0000000000667805 */ /* 0x000fc4000001ff00 */
[----:B------:R-:W-:Y:S02]  /*1910*/  CS2R R100, SRZ ;  /* 0x0000000000647805 */ /* 0x000fe4000001ff00 */
[----:B------:R-:W-:Y:S02]  /*1920*/  CS2R R98, SRZ ;  /* 0x0000000000627805 */ /* 0x000fe4000001ff00 */
[----:B------:R-:W-:Y:S02]  /*1930*/  CS2R R96, SRZ ;  /* 0x0000000000607805 */ /* 0x000fe4000001ff00 */
[----:B------:R-:W-:Y:S01]  /*1940*/  CS2R R94, SRZ ;  /* 0x00000000005e7805 */ /* 0x000fe2000001ff00 */
[----:B------:R-:W-:Y:S02]  /*1950*/  WARPGROUP.DEPBAR.LE gsb0, 0x0 ;  /* 0x00008000000079c5 */ /* 0x000fe40000010000 */
[----:B------:R-:W-:-:S06]  /*1960*/  WARPGROUP.ARRIVE ;  /* 0x00000000000079c5 */ /* 0x000fcc0000000000 */
[----:B------:R-:W-:Y:S01]  /*1970*/  HGMMA.64x128x16.F32.BF16 R24, gdesc[UR4], R24, gsb0 ;  /* 0x01e00000041879f0 */ /* 0x000fe20008001818 */
[----:B------:R-:W-:Y:S02]  /*1980*/  ULDC UR6, c[0x0][0x448] ;  /* 0x0001120000067ab9 */ /* 0x000fe40000000800 */
[----:B------:R-:W-:-:S06]  /*1990*/  UISETP.NE.AND UP0, UPT, UR6, 0x1, UPT ;  /* 0x000000010600788c */ /* 0x000fcc000bf05270 */
[----:B------:R-:W-:-:S05]  /*19a0*/  PLOP3.LUT P2, PT, PT, PT, UP0, 0x80, 0x0 ;  /* 0x000000000000781c */ /* 0x000fca0003f4f008 */
[----:B------:R-:W-:-:S08]  /*19b0*/  @UP0 ULDC UR6, c[0x0][0x44c] ;  /* 0x0001130000060ab9 */ /* 0x000fd00000000800 */
[----:B------:R-:W-:Y:S01]  /*19c0*/  @P2 IMAD.HI.U32 R2, R6, UR6, RZ ;  /* 0x0000000606022c27 */ /* 0x000fe2000f8e00ff */
[----:B------:R-:W-:-:S04]  /*19d0*/  @UP0 ULDC UR6, c[0x0][0x450] ;  /* 0x0001140000060ab9 */ /* 0x000fc80000000800 */
[----:B------:R-:W-:Y:S01]  /*19e0*/  @P2 SHF.R.U32.HI R6, RZ, UR6, R2 ;  /* 0x00000006ff062c19 */ /* 0x000fe20008011602 */
[----:B------:R-:W-:Y:S02]  /*19f0*/  UMOV UR6, 0xffffff80 ;  /* 0xffffff8000067882 */ /* 0x000fe40000000000 */
[----:B------:R-:W-:Y:S02]  /*1a00*/  UIMAD UR6, UR49, UR6, 0x80 ;  /* 0x00000080310674a4 */ /* 0x000fe4000f8e0206 */
[----:B------:R-:W0:Y:S02]  /*1a10*/  SHFL.IDX PT, R3, R6, 0x1, 0x1c1f ;  /* 0x003c1f0006037f89 */ /* 0x000e2400000e0000 */
[----:B------:R-:W-:Y:S02]  /*1a20*/  UIADD3 UR7, UR6, 0x1, URZ ;  /* 0x0000000106077890 */ /* 0x000fe4000fffe03f */
[----:B------:R-:W1:Y:S01]  /*1a30*/  SHFL.IDX PT, R6, R6, RZ, 0x1c1f ;  /* 0x001c1fff06067589 */ /* 0x000e6200000e0000 */
[----:B------:R-:W-:-:S02]  /*1a40*/  WARPGROUP.DEPBAR.LE gsb0, 0x0 ;  /* 0x00008000000079c5 */ /* 0x000fc40000010000 */
[----:B------:R-:W-:-:S06]  /*1a50*/  WARPGROUP.ARRIVE ;  /* 0x00000000000079c5 */ /* 0x000fcc0000000000 */
[----:B------:R-:W-:Y:S01]  /*1a60*/  HGMMA.64x128x16.F32.BF16 R24, gdesc[UR8], R24, gsb0 ;  /* 0x01e00000081879f0 */ /* 0x000fe20008001818 */
[----:B------:R-:W-:Y:S01]  /*1a70*/  ULDC UR10, c[0x0][0x9d8] ;  /* 0x00027600000a7ab9 */ /* 0x000fe20000000800 */
[----:B------:R-:W-:Y:S02]  /*1a80*/  ULDC UR11, c[0x0][0x2f0] ;  /* 0x0000bc00000b7ab9 */ /* 0x000fe40000000800 */
[----:B------:R-:W-:Y:S01]  /*1a90*/  UIMAD UR6, UR48, UR11, UR6 ;  /* 0x0000000b300672a4 */ /* 0x000fe2000f8e0206 */
[----:B------:R-:W-:Y:S02]  /*1aa0*/  WARPGROUP.DEPBAR.LE gsb0, 0x0 ;  /* 0x00008000000079c5 */ /* 0x000fe40000010000 */
[----:B------:R-:W-:-:S06]  /*1ab0*/  WARPGROUP.ARRIVE ;  /* 0x00000000000079c5 */ /* 0x000fcc0000000000 */
[----:B------:R-:W-:Y:S01]  /*1ac0*/  HGMMA.64x128x16.F32.BF16 R24, gdesc[UR12], R24, gsb0 ;  /* 0x01e000000c1879f0 */ /* 0x000fe20008001818 */
[----:B------:R-:W-:Y:S02]  /*1ad0*/  ULDC UR14, c[0x0][0x288] ;  /* 0x0000a200000e7ab9 */ /* 0x000fe40000000800 */
[----:B------:R-:W-:Y:S02]  /*1ae0*/  WARPGROUP.DEPBAR.LE gsb0, 0x0 ;  /* 0x00008000000079c5 */ /* 0x000fe40000010000 */
[----:B------:R-:W-:Y:S01]  /*1af0*/  FMUL.FTZ R88, R29, UR10 ;  /* 0x0000000a1d587c20 */ /* 0x000fe20008410000 */
[----:B------:R-:W-:Y:S01]  /*1b00*/  FMUL.FTZ R29, R37, UR10 ;  /* 0x0000000a251d7c20 */ /* 0x000fe20008410000 */
[----:B------:R-:W-:Y:S01]  /*1b10*/  FMUL.FTZ R47, R47, UR10 ;  /* 0x0000000a2f2f7c20 */ /* 0x000fe20008410000 */
[----:B------:R-:W-:Y:S02]  /*1b20*/  IMAD.U32 R37, RZ, RZ, UR7 ;  /* 0x00000007ff257e24 */ /* 0x000fe4000f8e00ff */
[----:B------:R-:W-:Y:S01]  /*1b30*/  FMUL.FTZ R26, R26, UR10 ;  /* 0x0000000a1a1a7c20 */ /* 0x000fe20008410000 */
[----:B------:R-:W-:Y:S01]  /*1b40*/  FMUL.FTZ R27, R27, UR10 ;  /* 0x0000000a1b1b7c20 */ /* 0x000fe20008410000 */
[----:B------:R-:W-:Y:S01]  /*1b50*/  FMUL.FTZ R5, R56, UR10 ;  /* 0x0000000a38057c20 */ /* 0x000fe20008410000 */
[----:B------:R2:W-:Y:S01]  /*1b60*/  MUFU.TANH R9, R47 ;  /* 0x0000002f00097308 */ /* 0x0005e20000002400 */
[----:B------:R-:W-:-:S02]  /*1b70*/  IMAD R56, R16, -0x2, R37 ;  /* 0xfffffffe10387824 */ /* 0x000fc400078e0225 */
[----:B------:R-:W-:Y:S01]  /*1b80*/  FMUL.FTZ R30, R30, UR10 ;  /* 0x0000000a1e1e7c20 */ /* 0x000fe20008410000 */
[----:B------:R-:W-:Y:S01]  /*1b90*/  FMUL.FTZ R2, R55, UR10 ;  /* 0x0000000a37027c20 */ /* 0x000fe20008410000 */
[----:B------:R-:W-:Y:S01]  /*1ba0*/  MOV R55, UR6 ;  /* 0x0000000600377c02 */ /* 0x000fe20008000f00 */
[----:B------:R-:W-:Y:S01]  /*1bb0*/  FMUL.FTZ R31, R31, UR10 ;  /* 0x0000000a1f1f7c20 */ /* 0x000fe20008410000 */
[----:B------:R-:W-:Y:S01]  /*1bc0*/  FMUL.FTZ R8, R25, UR10 ;  /* 0x0000000a19087c20 */ /* 0x000fe20008410000 */
[----:B------:R-:W-:Y:S01]  /*1bd0*/  FMUL.FTZ R34, R34, UR10 ;  /* 0x0000000a22227c20 */ /* 0x000fe20008410000 */
[----:B------:R-:W3:Y:S01]  /*1be0*/  MUFU.TANH R26, R26 ;  /* 0x0000001a001a7308 */ /* 0x000ee20000002400 */
[----:B--2---:R-:W-:Y:S02]  /*1bf0*/  IMAD.U32 R47, RZ, RZ, UR11 ;  /* 0x0000000bff2f7e24 */ /* 0x004fe4000f8e00ff */
[----:B------:R-:W-:Y:S01]  /*1c00*/  FMUL.FTZ R25, R41, UR10 ;  /* 0x0000000a29197c20 */ /* 0x000fe20008410000 */
[----:B------:R-:W-:-:S02]  /*1c10*/  IMAD R55, R16, -0x2, R55 ;  /* 0xfffffffe10377824 */ /* 0x000fc400078e0237 */
[----:B------:R-:W-:Y:S01]  /*1c20*/  FMUL.FTZ R35, R35, UR10 ;  /* 0x0000000a23237c20 */ /* 0x000fe20008410000 */
[----:B------:R-:W-:Y:S02]  /*1c30*/  IMAD R56, R47, UR48, R56 ;  /* 0x000000302f387c24 */ /* 0x000fe4000f8e0238 */
[----:B------:R-:W-:Y:S01]  /*1c40*/  FMUL.FTZ R38, R38, UR10 ;  /* 0x0000000a26267c20 */ /* 0x000fe20008410000 */
[----:B------:R-:W-:Y:S01]  /*1c50*/  FMUL.FTZ R59, R59, UR10 ;  /* 0x0000000a3b3b7c20 */ /* 0x000fe20008410000 */
[----:B------:R-:W2:Y:S01]  /*1c60*/  MUFU.TANH R27, R27 ;  /* 0x0000001b001b7308 */ /* 0x000ea20000002400 */
[----:B------:R-:W-:Y:S01]  /*1c70*/  FMUL.FTZ R89, R32, UR10 ;  /* 0x0000000a20597c20 */ /* 0x000fe20008410000 */
[----:B0-----:R-:W-:Y:S01]  /*1c80*/  IADD3 R4, R3, -UR14, R56 ;  /* 0x8000000e03047c10 */ /* 0x001fe2000fffe038 */
[----:B------:R-:W-:Y:S01]  /*1c90*/  FMUL.FTZ R39, R39, UR10 ;  /* 0x0000000a27277c20 */ /* 0x000fe20008410000 */
[----:B------:R-:W-:Y:S01]  /*1ca0*/  FMUL.FTZ R32, R36, UR10 ;  /* 0x0000000a24207c20 */ /* 0x000fe20008410000 */
[----:B------:R-:W-:Y:S01]  /*1cb0*/  FMUL.FTZ R42, R42, UR10 ;  /* 0x0000000a2a2a7c20 */ /* 0x000fe20008410000 */
        /* <DEDUP_REMOVED lines=20> */
[----:B------:R-:W-:Y:S01]  /*1e00*/  FMUL.FTZ R67, R67, UR10 ;  /* 0x0000000a43437c20 */ /* 0x000fe20008410000 */
[----:B------:R-:W-:Y:S01]  /*1e10*/  FMUL.FTZ R70, R70, UR10 ;  /* 0x0000000a46467c20 */ /* 0x000fe20008410000 */
[----:B------:R-:W-:Y:S01]  /*1e20*/  FMUL.FTZ R71, R71, UR10 ;  /* 0x0000000a47477c20 */ /* 0x000fe20008410000 */
[----:B------:R-:W-:Y:S01]  /*1e30*/  FMUL.FTZ R74, R74, UR10 ;  /* 0x0000000a4a4a7c20 */ /* 0x000fe20008410000 */
[----:B------:R-:W-:Y:S01]  /*1e40*/  FMUL.FTZ R75, R75, UR10 ;  /* 0x0000000a4b4b7c20 */ /* 0x000fe20008410000 */
[----:B------:R-:W-:Y:S01]  /*1e50*/  FMUL.FTZ R78, R78, UR10 ;  /* 0x0000000a4e4e7c20 */ /* 0x000fe20008410000 */
[----:B------:R-:W5:Y:S01]  /*1e60*/  MUFU.TANH R34, R34 ;  /* 0x0000002200227308 */ /* 0x000f620000002400 */
[----:B----4-:R-:W-:Y:S01]  /*1e70*/  VIMNMX R2, R55, R4, PT ;  /* 0x0000000437027248 */ /* 0x010fe20003fe0100 */
[----:B------:R-:W-:Y:S01]  /*1e80*/  FMUL.FTZ R79, R79, UR10 ;  /* 0x0000000a4f4f7c20 */ /* 0x000fe20008410000 */
[----:B------:R-:W-:Y:S01]  /*1e90*/  FMUL.FTZ R82, R82, UR10 ;  /* 0x0000000a52527c20 */ /* 0x000fe20008410000 */
[----:B------:R-:W-:Y:S01]  /*1ea0*/  FMUL.FTZ R83, R83, UR10 ;  /* 0x0000000a53537c20 */ /* 0x000fe20008410000 */
[----:B------:R-:W-:Y:S01]  /*1eb0*/  ISETP.GT.AND P3, PT, R2, RZ, PT ;  /* 0x000000ff0200720c */ /* 0x000fe20003f64270 */
[----:B------:R-:W-:Y:S01]  /*1ec0*/  FMUL.FTZ R86, R86, UR10 ;  /* 0x0000000a56567c20 */ /* 0x000fe20008410000 */
[C---:B------:R-:W-:Y:S01]  /*1ed0*/  ISETP.GT.AND P4, PT, R2.reuse, 0x1, PT ;  /* 0x000000010200780c */ /* 0x040fe20003f84270 */
[----:B------:R-:W4:Y:S01]  /*1ee0*/  MUFU.TANH R35, R35 ;  /* 0x0000002300237308 */ /* 0x000f220000002400 */
[----:B------:R-:W-:Y:S01]  /*1ef0*/  ISETP.GT.AND P5, PT, R2, 0x8, PT ;  /* 0x000000080200780c */ /* 0x000fe20003fa4270 */
[----:B------:R-:W-:Y:S01]  /*1f00*/  FMUL.FTZ R87, R87, UR10 ;  /* 0x0000000a57577c20 */ /* 0x000fe20008410000 */
[----:B---3--:R-:W-:Y:S01]  /*1f10*/  FSEL R93, R26, -INF , P3 ;  /* 0xff8000001a5d7808 */ /* 0x008fe20001800000 */
[----:B------:R-:W-:Y:S01]  /*1f20*/  FMUL.FTZ R21, R44, UR10 ;  /* 0x0000000a2c157c20 */ /* 0x000fe20008410000 */
[----:B--2---:R-:W-:Y:S01]  /*1f30*/  FSEL R91, R27, -INF , P4 ;  /* 0xff8000001b5b7808 */ /* 0x004fe20002000000 */
[----:B------:R-:W-:Y:S01]  /*1f40*/  FMUL.FTZ R28, R28, UR10 ;  /* 0x0000000a1c1c7c20 */ /* 0x000fe20008410000 */
[C---:B------:R-:W-:Y:S01]  /*1f50*/  ISETP.GT.AND P3, PT, R2.reuse, 0x9, PT ;  /* 0x000000090200780c */ /* 0x040fe20003f64270 */
[----:B------:R-:W2:Y:S01]  /*1f60*/  MUFU.TANH R38, R38 ;  /* 0x0000002600267308 */ /* 0x000ea20000002400 */
[----:B------:R-:W-:Y:S01]  /*1f70*/  FMNMX.FTZ R4, R93, R91, !PT ;  /* 0x0000005b5d047209 */ /* 0x000fe20007810000 */
[----:B------:R-:W-:Y:S01]  /*1f80*/  FMUL.FTZ R33, R33, UR10 ;  /* 0x0000000a21217c20 */ /* 0x000fe20008410000 */
[C---:B------:R-:W-:Y:S01]  /*1f90*/  ISETP.GT.AND P4, PT, R2.reuse, 0x10, PT ;  /* 0x000000100200780c */ /* 0x040fe20003f84270 */
[----:B------:R3:W-:Y:S01]  /*1fa0*/  @!P1 SYNCS.ARRIVE.TRANS64.RED.A1T0 RZ, [R0+URZ], RZ ;  /* 0x000000ff00ff99a7 */ /* 0x0007e2000810043f */
[----:B0-----:R-:W-:Y:S01]  /*1fb0*/  FSEL R57, R31, -INF , P3 ;  /* 0xff8000001f397808 */ /* 0x001fe20001800000 */
[----:B------:R-:W-:Y:S01]  /*1fc0*/  @UP0 ULDC UR6, c[0x0][0x44c] ;  /* 0x0001130000060ab9 */ /* 0x000fe20000000800 */
[----:B------:R-:W-:Y:S01]  /*1fd0*/  ISETP.GT.AND P3, PT, R2, 0x11, PT ;  /* 0x000000110200780c */ /* 0x000fe20003f64270 */
[----:B------:R0:W-:Y:S01]  /*1fe0*/  MUFU.TANH R36, R59 ;  /* 0x0000003b00247308 */ /* 0x0001e20000002400 */
[----:B-----5:R-:W-:Y:S01]  /*1ff0*/  FSEL R53, R34, -INF , P4 ;  /* 0xff80000022357808 */ /* 0x020fe20002000000 */
[----:B------:R-:W-:Y:S01]  /*2000*/  UIMAD.WIDE.U32 UR6, UR41, UR6, URZ ;  /* 0x00000006290672a5 */ /* 0x000fe2000f8e003f */
[----:B------:R-:W-:Y:S01]  /*2010*/  ISETP.GT.AND P4, PT, R2, 0x18, PT ;  /* 0x000000180200780c */ /* 0x000fe20003f84270 */
[----:B------:R-:W-:Y:S01]  /*2020*/  UIMAD UR11, UR48, UR11, -UR14 ;  /* 0x0000000b300b72a4 */ /* 0x000fe2000f8e0a0e */
[----:B----4-:R-:W-:-:S02]  /*2030*/  FSEL R52, R35, -INF , P3 ;  /* 0xff80000023347808 */ /* 0x010fc40001800000 */
[----:B------:R-:W-:Y:S01]  /*2040*/  ISETP.GT.AND P3, PT, R2, 0x19, PT ;  /* 0x000000190200780c */ /* 0x000fe20003f64270 */
[----:B------:R-:W-:Y:S01]  /*2050*/  MUFU.TANH R39, R39 ;  /* 0x0000002700277308 */ /* 0x000fe20000002400 */
[----:B0-----:R-:W-:-:S04]  /*2060*/  FSEL R59, R30, -INF , P5 ;  /* 0xff8000001e3b7808 */ /* 0x001fc80002800000 */
[----:B------:R-:W-:-:S03]  /*2070*/  FMNMX.FTZ R4, R59, R4, !PT ;  /* 0x000000043b047209 */ /* 0x000fc60007810000 */
[----:B------:R-:W0:Y:S01]  /*2080*/  MUFU.TANH R42, R42 ;  /* 0x0000002a002a7308 */ /* 0x000e220000002400 */
[----:B------:R-:W-:-:S04]  /*2090*/  FMNMX.FTZ R4, R57, R4, !PT ;  /* 0x0000000439047209 */ /* 0x000fc80007810000 */
[----:B------:R-:W-:-:S03]  /*20a0*/  FMNMX.FTZ R3, R53, R4, !PT ;  /* 0x0000000435037209 */ /* 0x000fc60007810000 */
[----:B------:R-:W4:Y:S01]  /*20b0*/  MUFU.TANH R43, R43 ;  /* 0x0000002b002b7308 */ /* 0x000f220000002400 */
[----:B------:R-:W-:-:S07]  /*20c0*/  FMNMX.FTZ R4, R52, R3, !PT ;  /* 0x0000000334047209 */ /* 0x000fce0007810000 */
[----:B------:R-:W5:Y:S08]  /*20d0*/  MUFU.TANH R46, R46 ;  /* 0x0000002e002e7308 */ /* 0x000f700000002400 */
[----:B------:R2:W-:Y:S08]  /*20e0*/  MUFU.TANH R11, R51 ;  /* 0x00000033000b7308 */ /* 0x0005f00000002400 */
[----:B------:R1:W3:Y:S01]  /*20f0*/  MUFU.TANH R45, R50 ;  /* 0x00000032002d7308 */ /* 0x0002e20000002400 */
[----:B--2---:R-:W-:-:S02]  /*2100*/  FSEL R51, R38, -INF , P4 ;  /* 0xff80000026337808 */ /* 0x004fc40002000000 */
[----:B------:R-:W-:Y:S02]  /*2110*/  ISETP.GT.AND P4, PT, R2, 0x20, PT ;  /* 0x000000200200780c */ /* 0x000fe40003f84270 */
[----:B------:R-:W-:Y:S02]  /*2120*/  FMNMX.FTZ R3, R51, R4, !PT ;  /* 0x0000000433037209 */ /* 0x000fe40007810000 */
[----:B0-----:R-:W-:Y:S01]  /*2130*/  FSEL R49, R42, -INF , P4 ;  /* 0xff8000002a317808 */ /* 0x001fe20002000000 */
[----:B------:R-:W0:Y:S01]  /*2140*/  MUFU.TANH R54, R54 ;  /* 0x0000003600367308 */ /* 0x000e220000002400 */
[----:B-1----:R-:W-:Y:S02]  /*2150*/  FSEL R50, R39, -INF , P3 ;  /* 0xff80000027327808 */ /* 0x002fe40001800000 */
[----:B------:R-:W-:Y:S02]  /*2160*/  ISETP.GT.AND P3, PT, R2, 0x21, PT ;  /* 0x000000210200780c */ /* 0x000fe40003f64270 */
[----:B------:R-:W-:-:S02]  /*2170*/  FMNMX.FTZ R4, R50, R3, !PT ;  /* 0x0000000332047209 */ /* 0x000fc40007810000 */
[C---:B------:R-:W-:Y:S01]  /*2180*/  ISETP.GT.AND P4, PT, R2.reuse, 0x28, PT ;  /* 0x000000280200780c */ /* 0x040fe20003f84270 */
[----:B------:R1:W2:Y:S01]  /*2190*/  MUFU.TANH R40, R58 ;  /* 0x0000003a00287308 */ /* 0x0002a20000002400 */
[----:B----4-:R-:W-:Y:S02]  /*21a0*/  FSEL R48, R43, -INF , P3 ;  /* 0xff8000002b307808 */ /* 0x010fe40001800000 */
[----:B------:R-:W-:Y:S02]  /*21b0*/  FMNMX.FTZ R3, R49, R4, !PT ;  /* 0x0000000431037209 */ /* 0x000fe40007810000 */
[----:B------:R-:W-:Y:S02]  /*21c0*/  ISETP.GT.AND P3, PT, R2, 0x29, PT ;  /* 0x000000290200780c */ /* 0x000fe40003f64270 */
[----:B-----5:R-:W-:Y:S01]  /*21d0*/  FSEL R47, R46, -INF , P4 ;  /* 0xff8000002e2f7808 */ /* 0x020fe20002000000 */
[----:B------:R-:W4:Y:S01]  /*21e0*/  MUFU.TANH R62, R62 ;  /* 0x0000003e003e7308 */ /* 0x000f220000002400 */
[----:B------:R-:W-:Y:S01]  /*21f0*/  FMNMX.FTZ R4, R48, R3, !PT ;  /* 0x0000000330047209 */ /* 0x000fe20007810000 */
[----:B-1----:R-:W-:Y:S01]  /*2200*/  FMUL.FTZ R58, R60, UR10 ;  /* 0x0000000a3c3a7c20 */ /* 0x002fe20008410000 */
[----:B------:R-:W-:Y:S01]  /*2210*/  ISETP.GT.AND P4, PT, R2, 0x30, PT ;  /* 0x000000300200780c */ /* 0x000fe20003f84270 */
[----:B------:R-:W-:Y:S01]  /*2220*/  FMUL.FTZ R60, R64, UR10 ;  /* 0x0000000a403c7c20 */ /* 0x000fe20008410000 */
[----:B------:R-:W-:Y:S01]  /*2230*/  FSEL R46, R9, -INF , P3 ;  /* 0xff800000092e7808 */ /* 0x000fe20001800000 */
[----:B------:R-:W-:Y:S01]  /*2240*/  FMUL.FTZ R64, R69, UR10 ;  /* 0x0000000a45407c20 */ /* 0x000fe20008410000 */
[----:B------:R-:W-:Y:S01]  /*2250*/  FMNMX.FTZ R3, R47, R4, !PT ;  /* 0x000000042f037209 */ /* 0x000fe20007810000 */
[----:B------:R-:W1:Y:S01]  /*2260*/  MUFU.TANH R37, R63 ;  /* 0x0000003f00257308 */ /* 0x000e620000002400 */
[----:B------:R-:W-:Y:S01]  /*2270*/  ISETP.GT.AND P3, PT, R2, 0x31, PT ;  /* 0x000000310200780c */ /* 0x000fe20003f64270 */
[----:B------:R-:W-:Y:S01]  /*2280*/  FMUL.FTZ R69, R81, UR10 ;  /* 0x0000000a51457c20 */ /* 0x000fe20008410000 */
[----:B---3--:R-:W-:-:S02]  /*2290*/  FSEL R45, R45, -INF , P4 ;  /* 0xff8000002d2d7808 */ /* 0x008fc40002000000 */
[----:B------:R-:W-:Y:S02]  /*22a0*/  FMNMX.FTZ R4, R46, R3, !PT ;  /* 0x000000032e047209 */ /* 0x000fe40007810000 */
[C---:B------:R-:W-:Y:S01]  /*22b0*/  ISETP.GT.AND P4, PT, R2.reuse, 0x38, PT ;  /* 0x000000380200780c */ /* 0x040fe20003f84270 */
[----:B------:R-:W3:Y:S01]  /*22c0*/  MUFU.TANH R66, R66 ;  /* 0x0000004200427308 */ /* 0x000ee20000002400 */
[----:B------:R-:W-:Y:S02]  /*22d0*/  FSEL R43, R11, -INF , P3 ;  /* 0xff8000000b2b7808 */ /* 0x000fe40001800000 */
[----:B------:R-:W-:Y:S02]  /*22e0*/  FMNMX.FTZ R4, R45, R4, !PT ;  /* 0x000000042d047209 */ /* 0x000fe40007810000 */
[----:B------:R-:W-:Y:S02]  /*22f0*/  ISETP.GT.AND P3, PT, R2, 0x39, PT ;  /* 0x000000390200780c */ /* 0x000fe40003f64270 */
[----:B0-----:R-:W-:Y:S01]  /*2300*/  FSEL R42, R54, -INF , P4 ;  /* 0xff800000362a7808 */ /* 0x001fe20002000000 */
[----:B------:R-:W0:Y:S01]  /*2310*/  MUFU.TANH R35, R67 ;  /* 0x0000004300237308 */ /* 0x000e220000002400 */
[----:B------:R-:W-:-:S02]  /*2320*/  FMNMX.FTZ R3, R43, R4, !PT ;  /* 0x000000042b037209 */ /* 0x000fc40007810000 */
[----:B------:R-:W-:Y:S02]  /*2330*/  ISETP.GT.AND P4, PT, R2, 0x40, PT ;  /* 0x000000400200780c */ /* 0x000fe40003f84270 */
[----:B------:R-:W-:Y:S02]  /*2340*/  FSEL R41, R41, -INF , P3 ;  /* 0xff80000029297808 */ /* 0x000fe40001800000 */
[----:B------:R-:W-:Y:S01]  /*2350*/  FMNMX.FTZ R4, R42, R3, !PT ;  /* 0x000000032a047209 */ /* 0x000fe20007810000 */
[----:B------:R5:W0:Y:S01]  /*2360*/  MUFU.TANH R34, R70 ;  /* 0x0000004600227308 */ /* 0x000a220000002400 */
[----:B------:R-:W-:Y:S02]  /*2370*/  ISETP.GT.AND P3, PT, R2, 0x41, PT ;  /* 0x000000410200780c */ /* 0x000fe40003f64270 */
[----:B--2---:R-:W-:Y:S02]  /*2380*/  FSEL R40, R40, -INF , P4 ;  /* 0xff80000028287808 */ /* 0x004fe40002000000 */
[----:B------:R-:W-:-:S02]  /*2390*/  FMNMX.FTZ R3, R41, R4, !PT ;  /* 0x0000000429037209 */ /* 0x000fc40007810000 */
[----:B------:R-:W-:Y:S01]  /*23a0*/  ISETP.GT.AND P4, PT, R2, 0x48, PT ;  /* 0x000000480200780c */ /* 0x000fe20003f84270 */
[----:B------:R-:W2:Y:S01]  /*23b0*/  MUFU.TANH R31, R71 ;  /* 0x00000047001f7308 */ /* 0x000ea20000002400 */
[----:B------:R-:W-:Y:S01]  /*23c0*/  FSEL R39, R36, -INF , P3 ;  /* 0xff80000024277808 */ /* 0x000fe20001800000 */
[----:B-----5:R-:W-:Y:S01]  /*23d0*/  FMUL.FTZ R70, R84, UR10 ;  /* 0x0000000a54467c20 */ /* 0x020fe20008410000 */
[----:B------:R-:W-:Y:S02]  /*23e0*/  FMNMX.FTZ R4, R40, R3, !PT ;  /* 0x0000000328047209 */ /* 0x000fe40007810000 */
[----:B------:R-:W-:Y:S02]  /*23f0*/  ISETP.GT.AND P3, PT, R2, 0x49, PT ;  /* 0x000000490200780c */ /* 0x000fe40003f64270 */
[----:B----4-:R-:W-:Y:S01]  /*2400*/  FSEL R38, R62, -INF , P4 ;  /* 0xff8000003e267808 */ /* 0x010fe20002000000 */
[----:B------:R4:W5:Y:S01]  /*2410*/  MUFU.TANH R30, R74 ;  /* 0x0000004a001e7308 */ /* 0x0009620000002400 */
[----:B------:R-:W-:Y:S01]  /*2420*/  FMNMX.FTZ R3, R39, R4, !PT ;  /* 0x0000000427037209 */ /* 0x000fe20007810000 */
[----:B------:R-:W-:Y:S01]  /*2430*/  FMUL.FTZ R62, R65, UR10 ;  /* 0x0000000a413e7c20 */ /* 0x000fe20008410000 */
[----:B------:R-:W-:Y:S01]  /*2440*/  ISETP.GT.AND P4, PT, R2, 0x50, PT ;  /* 0x000000500200780c */ /* 0x000fe20003f84270 */
[----:B------:R-:W-:Y:S01]  /*2450*/  FMUL.FTZ R65, R76, UR10 ;  /* 0x0000000a4c417c20 */ /* 0x000fe20008410000 */
[----:B-1----:R-:W-:-:S02]  /*2460*/  FSEL R37, R37, -INF , P3 ;  /* 0xff80000025257808 */ /* 0x002fc40001800000 */
[----:B------:R-:W-:Y:S01]  /*2470*/  FMNMX.FTZ R4, R38, R3, !PT ;  /* 0x0000000326047209 */ /* 0x000fe20007810000 */
[----:B------:R-:W1:Y:S01]  /*2480*/  MUFU.TANH R26, R75 ;  /* 0x0000004b001a7308 */ /* 0x000e620000002400 */
[----:B------:R-:W-:Y:S01]  /*2490*/  ISETP.GT.AND P3, PT, R2, 0x51, PT ;  /* 0x000000510200780c */ /* 0x000fe20003f64270 */
[----:B----4-:R-:W-:Y:S01]  /*24a0*/  FMUL.FTZ R74, R61, UR10 ;  /* 0x0000000a3d4a7c20 */ /* 0x010fe20008410000 */
[----:B---3--:R-:W-:Y:S01]  /*24b0*/  FSEL R36, R66, -INF , P4 ;  /* 0xff80000042247808 */ /* 0x008fe20002000000 */
[----:B------:R-:W-:Y:S01]  /*24c0*/  FMUL.FTZ R66, R73, UR10 ;  /* 0x0000000a49427c20 */ /* 0x000fe20008410000 */
[----:B------:R-:W-:Y:S02]  /*24d0*/  FMNMX.FTZ R3, R37, R4, !PT ;  /* 0x0000000425037209 */ /* 0x000fe40007810000 */
[----:B------:R-:W-:Y:S01]  /*24e0*/  ISETP.GT.AND P4, PT, R2, 0x58, PT ;  /* 0x000000580200780c */ /* 0x000fe20003f84270 */
[----:B------:R-:W3:Y:S01]  /*24f0*/  MUFU.TANH R27, R78 ;  /* 0x0000004e001b7308 */ /* 0x000ee20000002400 */
[----:B0-----:R-:W-:-:S02]  /*2500*/  FSEL R35, R35, -INF , P3 ;  /* 0xff80000023237808 */ /* 0x001fc40001800000 */
[----:B------:R-:W-:Y:S02]  /*2510*/  FMNMX.FTZ R4, R36, R3, !PT ;  /* 0x0000000324047209 */ /* 0x000fe40007810000 */
[----:B------:R-:W-:Y:S02]  /*2520*/  ISETP.GT.AND P3, PT, R2, 0x59, PT ;  /* 0x000000590200780c */ /* 0x000fe40003f64270 */
[----:B------:R-:W-:Y:S01]  /*2530*/  FSEL R34, R34, -INF , P4 ;  /* 0xff80000022227808 */ /* 0x000fe20002000000 */
[----:B------:R-:W0:Y:S01]  /*2540*/  MUFU.TANH R9, R79 ;  /* 0x0000004f00097308 */ /* 0x000e220000002400 */
[----:B------:R-:W-:Y:S02]  /*2550*/  FMNMX.FTZ R3, R35, R4, !PT ;  /* 0x0000000423037209 */ /* 0x000fe40007810000 */
[----:B------:R-:W-:Y:S02]  /*2560*/  ISETP.GT.AND P4, PT, R2, 0x60, PT ;  /* 0x000000600200780c */ /* 0x000fe40003f84270 */
[----:B--2---:R-:W-:-:S02]  /*2570*/  FSEL R31, R31, -INF , P3 ;  /* 0xff8000001f1f7808 */ /* 0x004fc40001800000 */
[----:B------:R-:W-:Y:S01]  /*2580*/  FMNMX.FTZ R4, R34, R3, !PT ;  /* 0x0000000322047209 */ /* 0x000fe20007810000 */
[----:B------:R-:W2:Y:S01]  /*2590*/  MUFU.TANH R11, R82 ;  /* 0x00000052000b7308 */ /* 0x000ea20000002400 */
[----:B------:R-:W-:Y:S02]  /*25a0*/  ISETP.GT.AND P3, PT, R2, 0x61, PT ;  /* 0x000000610200780c */ /* 0x000fe40003f64270 */
[----:B-----5:R-:W-:Y:S02]  /*25b0*/  FSEL R30, R30, -INF , P4 ;  /* 0xff8000001e1e7808 */ /* 0x020fe40002000000 */
[----:B------:R-:W-:Y:S02]  /*25c0*/  FMNMX.FTZ R3, R31, R4, !PT ;  /* 0x000000041f037209 */ /* 0x000fe40007810000 */
[----:B------:R-:W-:Y:S01]  /*25d0*/  ISETP.GT.AND P4, PT, R2, 0x68, PT ;  /* 0x000000680200780c */ /* 0x000fe20003f84270 */
[----:B------:R-:W4:Y:S01]  /*25e0*/  MUFU.TANH R83, R83 ;  /* 0x0000005300537308 */ /* 0x000f220000002400 */
[----:B-1----:R-:W-:-:S02]  /*25f0*/  FSEL R26, R26, -INF , P3 ;  /* 0xff8000001a1a7808 */ /* 0x002fc40001800000 */
[----:B------:R-:W-:Y:S02]  /*2600*/  FMNMX.FTZ R3, R30, R3, !PT ;  /* 0x000000031e037209 */ /* 0x000fe40007810000 */
[----:B------:R-:W-:Y:S02]  /*2610*/  ISETP.GT.AND P3, PT, R2, 0x69, PT ;  /* 0x000000690200780c */ /* 0x000fe40003f64270 */
[----:B---3--:R-:W-:Y:S01]  /*2620*/  FSEL R27, R27, -INF , P4 ;  /* 0xff8000001b1b7808 */ /* 0x008fe20002000000 */
[----:B------:R-:W1:Y:S01]  /*2630*/  MUFU.TANH R86, R86 ;  /* 0x0000005600567308 */ /* 0x000e620000002400 */
[----:B------:R-:W-:Y:S02]  /*2640*/  FMNMX.FTZ R4, R26, R3, !PT ;  /* 0x000000031a047209 */ /* 0x000fe40007810000 */
[----:B------:R-:W-:Y:S02]  /*2650*/  ISETP.GT.AND P4, PT, R2, 0x70, PT ;  /* 0x000000700200780c */ /* 0x000fe40003f84270 */
[----:B0-----:R-:W-:-:S02]  /*2660*/  FSEL R9, R9, -INF , P3 ;  /* 0xff80000009097808 */ /* 0x001fc40001800000 */
[----:B------:R-:W-:Y:S01]  /*2670*/  FMNMX.FTZ R4, R27, R4, !PT ;  /* 0x000000041b047209 */ /* 0x000fe20007810000 */
[----:B------:R-:W0:Y:S01]  /*2680*/  MUFU.TANH R87, R87 ;  /* 0x0000005700577308 */ /* 0x000e220000002400 */
[C---:B------:R-:W-:Y:S02]  /*2690*/  ISETP.GT.AND P3, PT, R2.reuse, 0x71, PT ;  /* 0x000000710200780c */ /* 0x040fe40003f64270 */
[----:B--2---:R-:W-:Y:S02]  /*26a0*/  FSEL R11, R11, -INF , P4 ;  /* 0xff8000000b0b7808 */ /* 0x004fe40002000000 */
[----:B------:R-:W-:Y:S02]  /*26b0*/  FMNMX.FTZ R44, R9, R4, !PT ;  /* 0x00000004092c7209 */ /* 0x000fe40007810000 */
[----:B------:R-:W-:Y:S01]  /*26c0*/  ISETP.GT.AND P4, PT, R2, 0x78, PT ;  /* 0x000000780200780c */ /* 0x000fe20003f84270 */
[----:B------:R-:W-:Y:S01]  /*26d0*/  MUFU.TANH R10, R10 ;  /* 0x0000000a000a7308 */ /* 0x000fe20000002400 */
[----:B----4-:R-:W-:-:S02]  /*26e0*/  FSEL R4, R83, -INF , P3 ;  /* 0xff80000053047808 */ /* 0x010fc40001800000 */
[----:B------:R-:W-:Y:S02]  /*26f0*/  FMNMX.FTZ R63, R11, R44, !PT ;  /* 0x0000002c0b3f7209 */ /* 0x000fe40007810000 */
[----:B------:R-:W-:Y:S02]  /*2700*/  ISETP.GT.AND P3, PT, R2, 0x79, PT ;  /* 0x000000790200780c */ /* 0x000fe40003f64270 */
[----:B-1----:R-:W-:Y:S01]  /*2710*/  FSEL R3, R86, -INF , P4 ;  /* 0xff80000056037808 */ /* 0x002fe20002000000 */
[----:B------:R-:W1:Y:S01]  /*2720*/  MUFU.TANH R8, R8 ;  /* 0x0000000800087308 */ /* 0x000e620000002400 */
[----:B------:R-:W-:Y:S01]  /*2730*/  FMNMX.FTZ R44, R4, R63, !PT ;  /* 0x0000003f042c7209 */ /* 0x000fe20007810000 */
[----:B------:R-:W-:Y:S01]  /*2740*/  FMUL.FTZ R63, R72, UR10 ;  /* 0x0000000a483f7c20 */ /* 0x000fe20008410000 */
[----:B0-----:R-:W-:Y:S01]  /*2750*/  FSEL R2, R87, -INF , P3 ;  /* 0xff80000057027808 */ /* 0x001fe20001800000 */
[----:B------:R-:W-:Y:S01]  /*2760*/  VIADD R72, R56, -UR14 ;  /* 0x8000000e38487c36 */ /* 0x000fe20008000000 */
[----:B------:R-:W-:Y:S01]  /*2770*/  FMNMX.FTZ R61, R3, R44, !PT ;  /* 0x0000002c033d7209 */ /* 0x000fe20007810000 */
[----:B------:R-:W-:-:S02]  /*2780*/  @UP0 ULDC UR14, c[0x0][0x450] ;  /* 0x00011400000e0ab9 */ /* 0x000fc40000000800 */
[----:B------:R-:W0:Y:S01]  /*2790*/  MUFU.TANH R28, R28 ;  /* 0x0000001c001c7308 */ /* 0x000e220000002400 */
[----:B------:R-:W-:Y:S01]  /*27a0*/  FMNMX.FTZ R44, R2, R61, !PT ;  /* 0x0000003d022c7209 */ /* 0x000fe20007810000 */
[----:B------:R-:W-:Y:S01]  /*27b0*/  FMUL.FTZ R61, R68, UR10 ;  /* 0x0000000a443d7c20 */ /* 0x000fe20008410000 */
[----:B------:R-:W-:Y:S01]  /*27c0*/  VIADDMNMX R72, R6, R72, R55, PT ;  /* 0x0000004806487246 */ /* 0x000fe20003800137 */
[----:B------:R-:W-:Y:S02]  /*27d0*/  FMUL.FTZ R68, R77, UR10 ;  /* 0x0000000a4d447c20 */ /* 0x000fe40008410000 */
[----:B------:R-:W2:Y:S01]  /*27e0*/  SHFL.BFLY PT, R67, R44, 0x2, 0x1f ;  /* 0x0c401f002c437f89 */ /* 0x000ea200000e0000 */
[C---:B------:R-:W-:Y:S01]  /*27f0*/  ISETP.GT.AND P4, PT, R72.reuse, 0x1, PT ;  /* 0x000000014800780c */ /* 0x040fe20003f84270 */
[----:B------:R-:W-:Y:S01]  /*2800*/  MUFU.TANH R88, R88 ;  /* 0x0000005800587308 */ /* 0x000fe20000002400 */
[----:B------:R-:W-:Y:S02]  /*2810*/  ISETP.GT.AND P5, PT, R72, 0x8, PT ;  /* 0x000000084800780c */ /* 0x000fe40003fa4270 */
[----:B-1----:R-:W-:-:S02]  /*2820*/  FSEL R56, R8, -INF , P4 ;  /* 0xff80000008387808 */ /* 0x002fc40002000000 */
[----:B------:R-:W-:-:S03]  /*2830*/  ISETP.GT.AND P4, PT, R72, 0x10, PT ;  /* 0x000000104800780c */ /* 0x000fc60003f84270 */
[----:B------:R-:W1:Y:S01]  /*2840*/  MUFU.TANH R89, R89 ;  /* 0x0000005900597308 */ /* 0x000e620000002400 */
[----:B0-----:R-:W-:-:S07]  /*2850*/  FSEL R28, R28, -INF , P5 ;  /* 0xff8000001c1c7808 */ /* 0x001fce0002800000 */
[----:B------:R-:W-:Y:S01]  /*2860*/  MUFU.TANH R33, R33 ;  /* 0x0000002100217308 */ /* 0x000fe20000002400 */
[----:B--2---:R-:W-:Y:S01]  /*2870*/  FMNMX.FTZ R54, R44, R67, !PT ;  /* 0x000000432c367209 */ /* 0x004fe20007810000 */
[----:B------:R-:W-:-:S06]  /*2880*/  FMUL.FTZ R67, R80, UR10 ;  /* 0x0000000a50437c20 */ /* 0x000fcc0008410000 */
[----:B------:R-:W0:Y:S01]  /*2890*/  MUFU.TANH R32, R32 ;  /* 0x0000002000207308 */ /* 0x000e220000002400 */
[----:B-1----:R-:W-:Y:S01]  /*28a0*/  FSEL R89, R89, -INF , P4 ;  /* 0xff80000059597808 */ /* 0x002fe20002000000 */
[----:B------:R-:W1:Y:S01]  /*28b0*/  SHFL.BFLY PT, R71, R54, 0x1, 0x1f ;  /* 0x0c201f0036477f89 */ /* 0x000e6200000e0000 */
[----:B------:R-:W-:-:S05]  /*28c0*/  ISETP.GT.AND P4, PT, R72, 0x18, PT ;  /* 0x000000184800780c */ /* 0x000fca0003f84270 */
[----:B------:R-:W-:Y:S08]  /*28d0*/  MUFU.TANH R29, R29 ;  /* 0x0000001d001d7308 */ /* 0x000ff00000002400 */
[----:B------:R-:W2:Y:S01]  /*28e0*/  MUFU.TANH R24, R24 ;  /* 0x0000001800187308 */ /* 0x000ea20000002400 */
[----:B0-----:R-:W-:Y:S02]  /*28f0*/  FSEL R32, R32, -INF , P4 ;  /* 0xff80000020207808 */ /* 0x001fe40002000000 */
[----:B------:R-:W-:-:S05]  /*2900*/  ISETP.GT.AND P4, PT, R72, 0x20, PT ;  /* 0x000000204800780c */ /* 0x000fca0003f84270 */
[----:B------:R-:W0:Y:S01]  /*2910*/  MUFU.TANH R25, R25 ;  /* 0x0000001900197308 */ /* 0x000e220000002400 */
[----:B-1----:R-:W-:Y:S01]  /*2920*/  FMNMX.FTZ R44, R54, R71, !PT ;  /* 0x00000047362c7209 */ /* 0x002fe20007810000 */
[----:B------:R-:W-:Y:S01]  /*2930*/  FMUL.FTZ R71, R85, UR10 ;  /* 0x0000000a55477c20 */ /* 0x000fe20008410000 */
[----:B------:R-:W-:Y:S01]  /*2940*/  UMOV UR10, UR41 ;  /* 0x00000029000a7c82 */ /* 0x000fe20008000000 */
[----:B------:R-:W-:Y:S01]  /*2950*/  @UP0 USHF.R.U32.HI UR10, URZ, UR14, UR7 ;  /* 0x0000000e3f0a0299 */ /* 0x000fe20008011607 */
[C---:B------:R-:W-:Y:S01]  /*2960*/  FSETP.NEU.FTZ.AND P3, PT, R44.reuse, -INF , PT ;  /* 0xff8000002c00780b */ /* 0x040fe20003f7d000 */
[----:B------:R-:W-:Y:S02]  /*2970*/  FMUL.FTZ R54, R44, UR24 ;  /* 0x000000182c367c20 */ /* 0x000fe40008410000 */
[----:B------:R-:W1:Y:S01]  /*2980*/  MUFU.TANH R21, R21 ;  /* 0x0000001500157308 */ /* 0x000e620000002400 */
[----:B--2---:R-:W-:Y:S01]  /*2990*/  FSEL R24, R24, -INF , P4 ;  /* 0xff80000018187808 */ /* 0x004fe20002000000 */
[----:B------:R-:W-:Y:S01]  /*29a0*/  UIADD3 UR11, UR11, UR10, URZ ;  /* 0x0000000a0b0b7290 */ /* 0x000fe2000fffe03f */
[----:B------:R-:W-:-:S02]  /*29b0*/  ISETP.GT.AND P4, PT, R72, 0x28, PT ;  /* 0x000000284800780c */ /* 0x000fc40003f84270 */
[----:B------:R-:W-:Y:S01]  /*29c0*/  FSEL R54, R54, RZ, P3 ;  /* 0x000000ff36367208 */ /* 0x000fe20001800000 */
[----:B------:R-:W-:Y:S01]  /*29d0*/  USHF.R.S32.HI UR6, URZ, 0x1f, UR11 ;  /* 0x0000001f3f067899 */ /* 0x000fe2000801140b */
[----:B------:R-:W-:Y:S01]  /*29e0*/  ISETP.GT.AND P3, PT, R72, RZ, PT ;  /* 0x000000ff4800720c */ /* 0x000fe20003f64270 */
[----:B------:R-:W2:Y:S02]  /*29f0*/  MUFU.TANH R20, R20 ;  /* 0x0000001400147308 */ /* 0x000ea40000002400 */
[--C-:B------:R-:W-:Y:S01]  /*2a00*/  FFMA.FTZ R8, R57, UR24, -R54.reuse ;  /* 0x0000001839087c23 */ /* 0x100fe20008010836 */
[----:B------:R-:W-:Y:S01]  /*2a10*/  FSEL R55, R10, -INF , P3 ;  /* 0xff8000000a377808 */ /* 0x000fe20001800000 */
[--C-:B------:R-:W-:Y:S01]  /*2a20*/  FFMA.FTZ R145, R53, UR24, -R54.reuse ;  /* 0x0000001835917c23 */ /* 0x100fe20008010836 */
[----:B------:R-:W-:Y:S01]  /*2a30*/  ISETP.GT.AND P3, PT, R72, 0x9, PT ;  /* 0x000000094800780c */ /* 0x000fe20003f64270 */
[--C-:B------:R-:W-:Y:S01]  /*2a40*/  FFMA.FTZ R147, R51, UR24, -R54.reuse ;  /* 0x0000001833937c23 */ /* 0x100fe20008010836 */
[----:B------:R-:W-:Y:S01]  /*2a50*/  FMNMX.FTZ R57, R55, R56, !PT ;  /* 0x0000003837397209 */ /* 0x000fe20007810000 */
[----:B------:R-:W3:Y:S01]  /*2a60*/  MUFU.TANH R14, R14 ;  /* 0x0000000e000e7308 */ /* 0x000ee20000002400 */
[----:B------:R-:W-:Y:S01]  /*2a70*/  FSEL R88, R88, -INF , P3 ;  /* 0xff80000058587808 */ /* 0x000fe20001800000 */
[--C-:B------:R-:W-:Y:S01]  /*2a80*/  FFMA.FTZ R141, R49, UR24, -R54.reuse ;  /* 0x00000018318d7c23 */ /* 0x100fe20008010836 */
[----:B------:R-:W-:Y:S01]  /*2a90*/  FMNMX.FTZ R57, R28, R57, !PT ;  /* 0x000000391c397209 */ /* 0x000fe20007810000 */
[--C-:B------:R-:W-:Y:S01]  /*2aa0*/  FFMA.FTZ R143, R47, UR24, -R54.reuse ;  /* 0x000000182f8f7c23 */ /* 0x100fe20008010836 */
[----:B------:R-:W-:Y:S01]  /*2ab0*/  ISETP.GT.AND P3, PT, R72, 0x11, PT ;  /* 0x000000114800780c */ /* 0x000fe20003f64270 */
[--C-:B------:R-:W-:Y:S01]  /*2ac0*/  FFMA.FTZ R46, R46, UR24, -R54.reuse ;  /* 0x000000182e2e7c23 */ /* 0x100fe20008010836 */
[----:B------:R-:W-:Y:S01]  /*2ad0*/  FMNMX.FTZ R10, R88, R57, !PT ;  /* 0x00000039580a7209 */ /* 0x000fe20007810000 */
[--C-:B------:R-:W-:Y:S01]  /*2ae0*/  FFMA.FTZ R57, R52, UR24, -R54.reuse ;  /* 0x0000001834397c23 */ /* 0x100fe20008010836 */
[----:B------:R-:W-:Y:S01]  /*2af0*/  FSEL R33, R33, -INF , P3 ;  /* 0xff80000021217808 */ /* 0x000fe20001800000 */
[----:B------:R-:W4:Y:S01]  /*2b00*/  MUFU.TANH R15, R15 ;  /* 0x0000000f000f7308 */ /* 0x000f220000002400 */
[----:B------:R-:W-:Y:S01]  /*2b10*/  FMNMX.FTZ R10, R89, R10, !PT ;  /* 0x0000000a590a7209 */ /* 0x000fe20007810000 */
[--C-:B------:R-:W-:Y:S01]  /*2b20*/  FFMA.FTZ R139, R42, UR24, -R54.reuse ;  /* 0x000000182a8b7c23 */ /* 0x100fe20008010836 */
[----:B------:R-:W-:Y:S01]  /*2b30*/  ISETP.GT.AND P3, PT, R72, 0x19, PT ;  /* 0x000000194800780c */ /* 0x000fe20003f64270 */
[--C-:B------:R-:W-:Y:S01]  /*2b40*/  FFMA.FTZ R133, R40, UR24, -R54.reuse ;  /* 0x0000001828857c23 */ /* 0x100fe20008010836 */
[----:B------:R-:W-:Y:S01]  /*2b50*/  FMNMX.FTZ R53, R33, R10, !PT ;  /* 0x0000000a21357209 */ /* 0x000fe20007810000 */
[--C-:B------:R-:W-:Y:S01]  /*2b60*/  FFMA.FTZ R135, R38, UR24, -R54.reuse ;  /* 0x0000001826877c23 */ /* 0x100fe20008010836 */
[----:B------:R-:W-:Y:S01]  /*2b70*/  FSEL R29, R29, -INF , P3 ;  /* 0xff8000001d1d7808 */ /* 0x000fe20001800000 */
[----:B------:R-:W5:Y:S01]  /*2b80*/  MUFU.TANH R12, R12 ;  /* 0x0000000c000c7308 */ /* 0x000f620000002400 */
[----:B------:R-:W-:Y:S01]  /*2b90*/  FMNMX.FTZ R52, R32, R53, !PT ;  /* 0x0000003520347209 */ /* 0x000fe20007810000 */
[--C-:B------:R-:W-:Y:S01]  /*2ba0*/  FFMA.FTZ R38, R37, UR24, -R54.reuse ;  /* 0x0000001825267c23 */ /* 0x100fe20008010836 */
[----:B------:R-:W-:Y:S01]  /*2bb0*/  ISETP.GT.AND P3, PT, R72, 0x21, PT ;  /* 0x000000214800780c */ /* 0x000fe20003f64270 */
[--C-:B------:R-:W-:Y:S01]  /*2bc0*/  FFMA.FTZ R149, R93, UR24, -R54.reuse ;  /* 0x000000185d957c23 */ /* 0x100fe20008010836 */
[----:B------:R-:W-:Y:S01]  /*2bd0*/  FMNMX.FTZ R51, R29, R52, !PT ;  /* 0x000000341d337209 */ /* 0x000fe20007810000 */
[--C-:B------:R-:W-:Y:S01]  /*2be0*/  FFMA.FTZ R91, R91, UR24, -R54.reuse ;  /* 0x000000185b5b7c23 */ /* 0x100fe20008010836 */
[----:B0-----:R-:W-:Y:S01]  /*2bf0*/  FSEL R25, R25, -INF , P3 ;  /* 0xff80000019197808 */ /* 0x001fe20001800000 */
[----:B------:R0:W-:Y:S01]  /*2c00*/  MUFU.EX2 R10, R57 ;  /* 0x00000039000a7308 */ /* 0x0001e20000000800 */
[----:B------:R-:W-:Y:S01]  /*2c10*/  FMNMX.FTZ R52, R24, R51, !PT ;  /* 0x0000003318347209 */ /* 0x000fe20007810000 */
[--C-:B------:R-:W-:Y:S01]  /*2c20*/  FFMA.FTZ R151, R59, UR24, -R54.reuse ;  /* 0x000000183b977c23 */ /* 0x100fe20008010836 */
[----:B------:R-:W-:Y:S01]  /*2c30*/  ISETP.GT.AND P3, PT, R72, 0x29, PT ;  /* 0x000000294800780c */ /* 0x000fe20003f64270 */
[--C-:B------:R-:W-:Y:S01]  /*2c40*/  FFMA.FTZ R127, R27, UR24, -R54.reuse ;  /* 0x000000181b7f7c23 */ /* 0x100fe20008010836 */
[----:B-1----:R-:W-:Y:S01]  /*2c50*/  FSEL R21, R21, -INF , P4 ;  /* 0xff80000015157808 */ /* 0x002fe20002000000 */
[--C-:B------:R-:W-:Y:S01]  /*2c60*/  FFMA.FTZ R123, R3, UR24, -R54.reuse ;  /* 0x00000018037b7c23 */ /* 0x100fe20008010836 */
[----:B------:R-:W-:Y:S01]  /*2c70*/  FMNMX.FTZ R52, R25, R52, !PT ;  /* 0x0000003419347209 */ /* 0x000fe20007810000 */
[----:B------:R-:W1:Y:S01]  /*2c80*/  MUFU.TANH R13, R13 ;  /* 0x0000000d000d7308 */ /* 0x000e620000002400 */
[--C-:B0-----:R-:W-:Y:S01]  /*2c90*/  FFMA.FTZ R57, R50, UR24, -R54.reuse ;  /* 0x0000001832397c23 */ /* 0x101fe20008010836 */
[----:B------:R-:W-:Y:S01]  /*2ca0*/  ISETP.GT.AND P4, PT, R72, 0x30, PT ;  /* 0x000000304800780c */ /* 0x000fe20003f84270 */
[--C-:B------:R-:W-:Y:S01]  /*2cb0*/  FFMA.FTZ R125, R30, UR24, -R54.reuse ;  /* 0x000000181e7d7c23 */ /* 0x100fe20008010836 */
[----:B--2---:R-:W-:Y:S01]  /*2cc0*/  FSEL R50, R20, -INF , P3 ;  /* 0xff80000014327808 */ /* 0x004fe20001800000 */
[--C-:B------:R-:W-:Y:S01]  /*2cd0*/  FFMA.FTZ R30, R9, UR24, -R54.reuse ;  /* 0x00000018091e7c23 */ /* 0x100fe20008010836 */
[----:B------:R-:W-:Y:S01]  /*2ce0*/  FMNMX.FTZ R53, R21, R52, !PT ;  /* 0x0000003415357209 */ /* 0x000fe20007810000 */
[--C-:B------:R-:W-:Y:S01]  /*2cf0*/  FFMA.FTZ R137, R45, UR24, -R54.reuse ;  /* 0x000000182d897c23 */ /* 0x100fe20008010836 */
[----:B------:R-:W0:Y:S01]  /*2d00*/  MUFU.TANH R5, R5 ;  /* 0x0000000500057308 */ /* 0x000e220000002400 */
[----:B---3--:R-:W-:Y:S01]  /*2d10*/  FSEL R51, R14, -INF , P4 ;  /* 0xff8000000e337808 */ /* 0x008fe20002000000 */
[--C-:B------:R-:W-:Y:S01]  /*2d20*/  FFMA.FTZ R121, R11, UR24, -R54.reuse ;  /* 0x000000180b797c23 */ /* 0x100fe20008010836 */
[----:B------:R-:W-:Y:S01]  /*2d30*/  ISETP.GT.AND P3, PT, R72, 0x31, PT ;  /* 0x000000314800780c */ /* 0x000fe20003f64270 */
[--C-:B------:R-:W-:Y:S01]  /*2d40*/  FFMA.FTZ R131, R34, UR24, -R54.reuse ;  /* 0x0000001822837c23 */ /* 0x100fe20008010836 */
[----:B------:R-:W-:Y:S01]  /*2d50*/  FMNMX.FTZ R14, R50, R53, !PT ;  /* 0x00000035320e7209 */ /* 0x000fe20007810000 */
[--C-:B------:R-:W-:Y:S01]  /*2d60*/  FFMA.FTZ R34, R31, UR24, -R54.reuse ;  /* 0x000000181f227c23 */ /* 0x100fe20008010836 */
[----:B------:R-:W-:Y:S01]  /*2d70*/  ISETP.GT.AND P4, PT, R72, 0x38, PT ;  /* 0x000000384800780c */ /* 0x000fe20003f84270 */
[----:B------:R-:W2:Y:S01]  /*2d80*/  MUFU.TANH R7, R7 ;  /* 0x0000000700077308 */ /* 0x000ea20000002400 */
[----:B----4-:R-:W-:Y:S01]  /*2d90*/  FSEL R15, R15, -INF , P3 ;  /* 0xff8000000f0f7808 */ /* 0x010fe20001800000 */
[--C-:B------:R-:W-:Y:S01]  /*2da0*/  FFMA.FTZ R129, R36, UR24, -R54.reuse ;  /* 0x0000001824817c23 */ /* 0x100fe20008010836 */
[----:B------:R-:W-:Y:S01]  /*2db0*/  FMNMX.FTZ R14, R51, R14, !PT ;  /* 0x0000000e330e7209 */ /* 0x000fe20007810000 */
[--C-:B------:R-:W-:Y:S01]  /*2dc0*/  FFMA.FTZ R36, R35, UR24, -R54.reuse ;  /* 0x0000001823247c23 */ /* 0x100fe20008010836 */
[----:B------:R-:W-:Y:S01]  /*2dd0*/  ISETP.GT.AND P3, PT, R72, 0x39, PT ;  /* 0x000000394800780c */ /* 0x000fe20003f64270 */
[--C-:B------:R-:W-:Y:S01]  /*2de0*/  FFMA.FTZ R26, R26, UR24, -R54.reuse ;  /* 0x000000181a1a7c23 */ /* 0x100fe20008010836 */
[----:B-----5:R-:W-:Y:S01]  /*2df0*/  FSEL R52, R12, -INF , P4 ;  /* 0xff8000000c347808 */ /* 0x020fe20002000000 */
[----:B------:R-:W3:Y:S01]  /*2e00*/  MUFU.TANH R58, R58 ;  /* 0x0000003a003a7308 */ /* 0x000ee20000002400 */
[----:B------:R-:W-:Y:S01]  /*2e10*/  FMNMX.FTZ R49, R15, R14, !PT ;  /* 0x0000000e0f317209 */ /* 0x000fe20007810000 */
[--C-:B------:R-:W-:Y:S01]  /*2e20*/  FFMA.FTZ R12, R48, UR24, -R54.reuse ;  /* 0x00000018300c7c23 */ /* 0x100fe20008010836 */
[----:B------:R-:W-:Y:S01]  /*2e30*/  ISETP.GT.AND P4, PT, R72, 0x40, PT ;  /* 0x000000404800780c */ /* 0x000fe20003f84270 */
[--C-:B------:R-:W-:Y:S01]  /*2e40*/  FFMA.FTZ R4, R4, UR24, -R54.reuse ;  /* 0x0000001804047c23 */ /* 0x100fe20008010836 */
[----:B-1----:R-:W-:Y:S01]  /*2e50*/  FSEL R13, R13, -INF , P3 ;  /* 0xff8000000d0d7808 */ /* 0x002fe20001800000 */
[----:B------:R-:W-:Y:S01]  /*2e60*/  FFMA.FTZ R2, R2, UR24, -R54 ;  /* 0x0000001802027c23 */ /* 0x000fe20008010836 */
[----:B------:R-:W-:Y:S01]  /*2e70*/  FMNMX.FTZ R14, R52, R49, !PT ;  /* 0x00000031340e7209 */ /* 0x000fe20007810000 */
[----:B------:R-:W1:Y:S01]  /*2e80*/  MUFU.TANH R74, R74 ;  /* 0x0000004a004a7308 */ /* 0x000e620000002400 */
[----:B------:R-:W-:Y:S01]  /*2e90*/  ISETP.GT.AND P3, PT, R72, 0x41, PT ;  /* 0x000000414800780c */ /* 0x000fe20003f64270 */
[----:B------:R-:W-:Y:S01]  /*2ea0*/  ULEA.HI UR6, UR6, UR11, URZ, 0x7 ;  /* 0x0000000b06067291 */ /* 0x000fe2000f8f383f */
[----:B0-----:R-:W-:-:S02]  /*2eb0*/  FSEL R5, R5, -INF , P4 ;  /* 0xff80000005057808 */ /* 0x001fc40002000000 */
[----:B------:R-:W-:Y:S02]  /*2ec0*/  CS2R R92, SRZ ;  /* 0x00000000005c7805 */ /* 0x000fe4000001ff00 */
[----:B------:R-:W-:Y:S01]  /*2ed0*/  FMNMX.FTZ R14, R13, R14, !PT ;  /* 0x0000000e0d0e7209 */ /* 0x000fe20007810000 */
[----:B------:R-:W-:Y:S01]  /*2ee0*/  USHF.R.S32.HI UR6, URZ, 0x7, UR6 ;  /* 0x000000073f067899 */ /* 0x000fe20008011406 */
[C---:B------:R-:W-:Y:S01]  /*2ef0*/  ISETP.GT.AND P4, PT, R72.reuse, 0x48, PT ;  /* 0x000000484800780c */ /* 0x040fe20003f84270 */
[----:B------:R-:W0:Y:S01]  /*2f00*/  MUFU.TANH R60, R60 ;  /* 0x0000003c003c7308 */ /* 0x000e220000002400 */
[----:B--2---:R-:W-:Y:S01]  /*2f10*/  FSEL R7, R7, -INF , P3 ;  /* 0xff80000007077808 */ /* 0x004fe20001800000 */
[----:B------:R-:W-:Y:S01]  /*2f20*/  UISETP.LT.AND UP1, UPT, URZ, UR6, UPT ;  /* 0x000000063f00728c */ /* 0x000fe2000bf21270 */
[----:B------:R-:W-:Y:S02]  /*2f30*/  FMNMX.FTZ R14, R5, R14, !PT ;  /* 0x0000000e050e7209 */ /* 0x000fe40007810000 */
[----:B------:R-:W-:Y:S01]  /*2f40*/  ISETP.GT.AND P3, PT, R72, 0x49, PT ;  /* 0x000000494800780c */ /* 0x000fe20003f64270 */
[----:B------:R-:W-:Y:S01]  /*2f50*/  USEL UR21, URZ, UR6, !UP1 ;  /* 0x000000063f157287 */ /* 0x000fe2000c800000 */
[----:B---3--:R-:W-:Y:S01]  /*2f60*/  FSEL R58, R58, -INF , P4 ;  /* 0xff8000003a3a7808 */ /* 0x008fe20002000000 */
[----:B------:R-:W2:Y:S01]  /*2f70*/  MUFU.TANH R62, R62 ;  /* 0x0000003e003e7308 */ /* 0x000ea20000002400 */
[----:B------:R-:W-:Y:S01]  /*2f80*/  FMNMX.FTZ R47, R7, R14, !PT ;  /* 0x0000000e072f7209 */ /* 0x000fe20007810000 */
[----:B------:R-:W-:Y:S01]  /*2f90*/  UISETP.GE.AND UP1, UPT, UR26, UR21, UPT ;  /* 0x000000151a00728c */ /* 0x000fe2000bf26270 */
[----:B------:R-:W-:-:S02]  /*2fa0*/  ISETP.GT.AND P4, PT, R72, 0x50, PT ;  /* 0x000000504800780c */ /* 0x000fc40003f84270 */
[----:B-1----:R-:W-:Y:S02]  /*2fb0*/  FSEL R74, R74, -INF , P3 ;  /* 0xff8000004a4a7808 */ /* 0x002fe40001800000 */
[----:B------:R-:W-:Y:S01]  /*2fc0*/  FMNMX.FTZ R47, R58, R47, !PT ;  /* 0x0000002f3a2f7209 */ /* 0x000fe20007810000 */
[----:B------:R-:W1:Y:S01]  /*2fd0*/  MUFU.TANH R61, R61 ;  /* 0x0000003d003d7308 */ /* 0x000e620000002400 */
[----:B------:R-:W-:Y:S02]  /*2fe0*/  ISETP.GT.AND P3, PT, R72, 0x51, PT ;  /* 0x000000514800780c */ /* 0x000fe40003f64270 */
[----:B0-----:R-:W-:Y:S02]  /*2ff0*/  FSEL R60, R60, -INF , P4 ;  /* 0xff8000003c3c7808 */ /* 0x001fe40002000000 */
[----:B------:R-:W-:Y:S02]  /*3000*/  FMNMX.FTZ R47, R74, R47, !PT ;  /* 0x0000002f4a2f7209 */ /* 0x000fe40007810000 */
[----:B------:R-:W-:Y:S01]  /*3010*/  ISETP.GT.AND P4, PT, R72, 0x58, PT ;  /* 0x000000584800780c */ /* 0x000fe20003f84270 */
[----:B------:R-:W0:Y:S01]  /*3020*/  MUFU.TANH R64, R64 ;  /* 0x0000004000407308 */ /* 0x000e220000002400 */
[----:B--2---:R-:W-:-:S02]  /*3030*/  FSEL R62, R62, -INF , P3 ;  /* 0xff8000003e3e7808 */ /* 0x004fc40001800000 */
[----:B------:R-:W-:Y:S02]  /*3040*/  FMNMX.FTZ R47, R60, R47, !PT ;  /* 0x0000002f3c2f7209 */ /* 0x000fe40007810000 */
[----:B------:R-:W-:Y:S02]  /*3050*/  ISETP.GT.AND P3, PT, R72, 0x59, PT ;  /* 0x000000594800780c */ /* 0x000fe40003f64270 */
[----:B------:R-:W-:Y:S01]  /*3060*/  FMNMX.FTZ R48, R62, R47, !PT ;  /* 0x0000002f3e307209 */ /* 0x000fe20007810000 */
[----:B------:R-:W2:Y:S01]  /*3070*/  MUFU.TANH R63, R63 ;  /* 0x0000003f003f7308 */ /* 0x000ea20000002400 */
[----:B-1----:R-:W-:Y:S02]  /*3080*/  FSEL R61, R61, -INF , P4 ;  /* 0xff8000003d3d7808 */ /* 0x002fe40002000000 */
[----:B------:R-:W-:-:S05]  /*3090*/  ISETP.GT.AND P4, PT, R72, 0x60, PT ;  /* 0x000000604800780c */ /* 0x000fca0003f84270 */
[----:B------:R-:W1:Y:S01]  /*30a0*/  MUFU.TANH R66, R66 ;  /* 0x0000004200427308 */ /* 0x000e620000002400 */
[----:B0-----:R-:W-:Y:S02]  /*30b0*/  FSEL R64, R64, -INF , P3 ;  /* 0xff80000040407808 */ /* 0x001fe40001800000 */
[----:B------:R-:W-:-:S05]  /*30c0*/  ISETP.GT.AND P3, PT, R72, 0x61, PT ;  /* 0x000000614800780c */ /* 0x000fca0003f64270 */
[----:B------:R-:W0:Y:S01]  /*30d0*/  MUFU.TANH R65, R65 ;  /* 0x0000004100417308 */ /* 0x000e220000002400 */
[----:B--2---:R-:W-:Y:S02]  /*30e0*/  FSEL R63, R63, -INF , P4 ;  /* 0xff8000003f3f7808 */ /* 0x004fe40002000000 */
[----:B------:R-:W-:-:S05]  /*30f0*/  ISETP.GT.AND P4, PT, R72, 0x68, PT ;  /* 0x000000684800780c */ /* 0x000fca0003f84270 */
[----:B------:R2:W-:Y:S01]  /*3100*/  MUFU.EX2 R14, R46 ;  /* 0x0000002e000e7308 */ /* 0x0005e20000000800 */
[----:B-1----:R-:W-:Y:S02]  /*3110*/  FSEL R66, R66, -INF , P3 ;  /* 0xff80000042427808 */ /* 0x002fe40001800000 */
[----:B------:R-:W-:-:S05]  /*3120*/  ISETP.GT.AND P3, PT, R72, 0x69, PT ;  /* 0x000000694800780c */ /* 0x000fca0003f64270 */
[----:B------:R-:W1:Y:S01]  /*3130*/  MUFU.TANH R68, R68 ;  /* 0x0000004400447308 */ /* 0x000e620000002400 */
[--C-:B--2---:R-:W-:Y:S01]  /*3140*/  FFMA.FTZ R46, R43, UR24, -R54.reuse ;  /* 0x000000182b2e7c23 */ /* 0x104fe20008010836 */
[----:B------:R-:W-:Y:S02]  /*3150*/  FMNMX.FTZ R43, R61, R48, !PT ;  /* 0x000000303d2b7209 */ /* 0x000fe40007810000 */
[----:B0-----:R-:W-:Y:S02]  /*3160*/  FSEL R65, R65, -INF , P4 ;  /* 0xff80000041417808 */ /* 0x001fe40002000000 */
[----:B------:R-:W-:Y:S02]  /*3170*/  FMNMX.FTZ R42, R64, R43, !PT ;  /* 0x0000002b402a7209 */ /* 0x000fe40007810000 */
[----:B------:R-:W0:Y:S01]  /*3180*/  MUFU.TANH R67, R67 ;  /* 0x0000004300437308 */ /* 0x000e220000002400 */
[----:B------:R-:W-:Y:S02]  /*3190*/  ISETP.GT.AND P4, PT, R72, 0x70, PT ;  /* 0x000000704800780c */ /* 0x000fe40003f84270 */
[----:B------:R-:W-:Y:S01]  /*31a0*/  FMNMX.FTZ R43, R63, R42, !PT ;  /* 0x0000002a3f2b7209 */ /* 0x000fe20007810000 */
[----:B------:R-:W-:-:S03]  /*31b0*/  FFMA.FTZ R42, R41, UR24, -R54 ;  /* 0x00000018292a7c23 */ /* 0x000fc60008010836 */
[----:B------:R-:W-:Y:S01]  /*31c0*/  FMNMX.FTZ R48, R66, R43, !PT ;  /* 0x0000002b42307209 */ /* 0x000fe20007810000 */
[----:B------:R-:W2:Y:S01]  /*31d0*/  MUFU.TANH R69, R69 ;  /* 0x0000004500457308 */ /* 0x000ea20000002400 */
[----:B-1----:R-:W-:Y:S02]  /*31e0*/  FSEL R68, R68, -INF , P3 ;  /* 0xff80000044447808 */ /* 0x002fe40001800000 */
[----:B------:R-:W-:Y:S02]  /*31f0*/  FMNMX.FTZ R41, R65, R48, !PT ;  /* 0x0000003041297209 */ /* 0x000fe40007810000 */
[----:B------:R-:W-:Y:S02]  /*3200*/  ISETP.GT.AND P3, PT, R72, 0x71, PT ;  /* 0x000000714800780c */ /* 0x000fe40003f64270 */
[----:B------:R-:W-:Y:S01]  /*3210*/  FMNMX.FTZ R40, R68, R41, !PT ;  /* 0x0000002944287209 */ /* 0x000fe20007810000 */
[----:B------:R-:W1:Y:S01]  /*3220*/  MUFU.TANH R70, R70 ;  /* 0x0000004600467308 */ /* 0x000e620000002400 */
[----:B0-----:R-:W-:Y:S01]  /*3230*/  FSEL R67, R67, -INF , P4 ;  /* 0xff80000043437808 */ /* 0x001fe20002000000 */
[----:B------:R-:W-:Y:S01]  /*3240*/  FFMA.FTZ R41, R39, UR24, -R54 ;  /* 0x0000001827297c23 */ /* 0x000fe20008010836 */
[----:B------:R-:W-:-:S02]  /*3250*/  ISETP.GT.AND P4, PT, R72, 0x78, PT ;  /* 0x000000784800780c */ /* 0x000fc40003f84270 */
[----:B------:R-:W-:-:S03]  /*3260*/  FMNMX.FTZ R40, R67, R40, !PT ;  /* 0x0000002843287209 */ /* 0x000fc60007810000 */
[----:B------:R-:W0:Y:S01]  /*3270*/  MUFU.TANH R71, R71 ;  /* 0x0000004700477308 */ /* 0x000e220000002400 */
[----:B--2---:R-:W-:Y:S02]  /*3280*/  FSEL R69, R69, -INF , P3 ;  /* 0xff80000045457808 */ /* 0x004fe40001800000 */
[----:B------:R-:W-:Y:S02]  /*3290*/  ISETP.GT.AND P3, PT, R72, 0x79, PT ;  /* 0x000000794800780c */ /* 0x000fe40003f64270 */
[----:B------:R-:W-:-:S03]  /*32a0*/  FMNMX.FTZ R39, R69, R40, !PT ;  /* 0x0000002845277209 */ /* 0x000fc60007810000 */
[----:B------:R-:W-:Y:S01]  /*32b0*/  MUFU.EX2 R149, R149 ;  /* 0x0000009500957308 */ /* 0x000fe20000000800 */
[----:B-1----:R-:W-:-:S04]  /*32c0*/  FSEL R70, R70, -INF , P4 ;  /* 0xff80000046467808 */ /* 0x002fc80002000000 */
[----:B------:R-:W-:-:S03]  /*32d0*/  FMNMX.FTZ R48, R70, R39, !PT ;  /* 0x0000002746307209 */ /* 0x000fc60007810000 */
[----:B------:R1:W2:Y:S01]  /*32e0*/  MUFU.EX2 R6, R91 ;  /* 0x0000005b00067308 */ /* 0x0002a20000000800 */
[----:B0-----:R-:W-:-:S04]  /*32f0*/  FSEL R71, R71, -INF , P3 ;  /* 0xff80000047477808 */ /* 0x001fc80001800000 */
[----:B------:R-:W-:-:S03]  /*3300*/  FMNMX.FTZ R48, R71, R48, !PT ;  /* 0x0000003047307209 */ /* 0x000fc60007810000 */
[----:B------:R-:W0:Y:S01]  /*3310*/  MUFU.EX2 R151, R151 ;  /* 0x0000009700977308 */ /* 0x000e220000000800 */
[----:B-1----:R-:W-:Y:S01]  /*3320*/  CS2R R90, SRZ ;  /* 0x00000000005a7805 */ /* 0x002fe2000001ff00 */
[----:B------:R-:W1:Y:S06]  /*3330*/  SHFL.BFLY PT, R37, R48, 0x2, 0x1f ;  /* 0x0c401f0030257f89 */ /* 0x000e6c00000e0000 */
[----:B------:R-:W3:Y:S08]  /*3340*/  MUFU.EX2 R8, R8 ;  /* 0x0000000800087308 */ /* 0x000ef00000000800 */
[----:B------:R-:W4:Y:S08]  /*3350*/  MUFU.EX2 R145, R145 ;  /* 0x0000009100917308 */ /* 0x000f300000000800 */
[----:B------:R-:W5:Y:S01]  /*3360*/  MUFU.EX2 R147, R147 ;  /* 0x0000009300937308 */ /* 0x000f620000000800 */
[----:B-1----:R-:W-:-:S05]  /*3370*/  FMNMX.FTZ R37, R48, R37, !PT ;  /* 0x0000002530257209 */ /* 0x002fca0007810000 */
[----:B------:R-:W1:Y:S02]  /*3380*/  SHFL.BFLY PT, R48, R37, 0x1, 0x1f ;  /* 0x0c201f0025307f89 */ /* 0x000e6400000e0000 */
[----:B------:R-:W5:Y:S08]  /*3390*/  MUFU.EX2 R20, R57 ;  /* 0x0000003900147308 */ /* 0x000f700000000800 */
[----:B------:R-:W5:Y:S08]  /*33a0*/  MUFU.EX2 R141, R141 ;  /* 0x0000008d008d7308 */ /* 0x000f700000000800 */
[----:B------:R-:W5:Y:S01]  /*33b0*/  MUFU.EX2 R12, R12 ;  /* 0x0000000c000c7308 */ /* 0x000f620000000800 */
[----:B-1----:R-:W-:-:S07]  /*33c0*/  FMNMX.FTZ R49, R37, R48, !PT ;  /* 0x0000003025317209 */ /* 0x002fce0007810000 */
[----:B------:R-:W-:Y:S01]  /*33d0*/  MUFU.EX2 R143, R143 ;  /* 0x0000008f008f7308 */ /* 0x000fe20000000800 */
[C---:B------:R-:W-:Y:S01]  /*33e0*/  FSETP.NEU.FTZ.AND P3, PT, R49.reuse, -INF , PT ;  /* 0xff8000003100780b */ /* 0x040fe20003f7d000 */
[----:B------:R-:W-:-:S06]  /*33f0*/  FMUL.FTZ R48, R49, UR24 ;  /* 0x0000001831307c20 */ /* 0x000fcc0008410000 */
[----:B------:R-:W-:Y:S01]  /*3400*/  MUFU.EX2 R137, R137 ;  /* 0x0000008900897308 */ /* 0x000fe20000000800 */
[----:B------:R-:W-:Y:S02]  /*3410*/  FSEL R48, R48, RZ, P3 ;  /* 0x000000ff30307208 */ /* 0x000fe40001800000 */
[----:B------:R-:W-:-:S03]  /*3420*/  PLOP3.LUT P3, PT, PT, PT, UP1, 0x80, 0x0 ;  /* 0x000000000000781c */ /* 0x000fc60003f6f018 */
[----:B------:R-:W-:Y:S01]  /*3430*/  FFMA.FTZ R140, R24, UR24, -R48 ;  /* 0x00000018188c7c23 */ /* 0x000fe20008010830 */
[----:B--2---:R-:W-:Y:S01]  /*3440*/  FADD.FTZ R24, R149, R6 ;  /* 0x0000000695187221 */ /* 0x004fe20000010000 */
[--C-:B------:R-:W-:Y:S01]  /*3450*/  FFMA.FTZ R27, R29, UR24, -R48.reuse ;  /* 0x000000181d1b7c23 */ /* 0x100fe20008010830 */
[--C-:B------:R-:W-:Y:S01]  /*3460*/  FFMA.FTZ R148, R55, UR24, -R48.reuse ;  /* 0x0000001837947c23 */ /* 0x100fe20008010830 */
[----:B------:R-:W-:Y:S01]  /*3470*/  FFMA.FTZ R3, R56, UR24, -R48 ;  /* 0x0000001838037c23 */ /* 0x000fe20008010830 */
[----:B0-----:R-:W-:Y:S01]  /*3480*/  FADD.FTZ R29, R151, R24 ;  /* 0x00000018971d7221 */ /* 0x001fe20000010000 */
[--C-:B------:R-:W-:Y:S01]  /*3490*/  FFMA.FTZ R150, R28, UR24, -R48.reuse ;  /* 0x000000181c967c23 */ /* 0x100fe20008010830 */
[--C-:B------:R-:W-:Y:S01]  /*34a0*/  FFMA.FTZ R132, R5, UR24, -R48.reuse ;  /* 0x0000001805847c23 */ /* 0x100fe20008010830 */
[--C-:B------:R-:W-:Y:S01]  /*34b0*/  FFMA.FTZ R9, R88, UR24, -R48.reuse ;  /* 0x0000001858097c23 */ /* 0x100fe20008010830 */
[----:B---3--:R-:W-:Y:S01]  /*34c0*/  FADD.FTZ R24, R8, R29 ;  /* 0x0000001d08187221 */ /* 0x008fe20000010000 */
[----:B------:R-:W-:Y:S01]  /*34d0*/  MUFU.EX2 R148, R148 ;  /* 0x0000009400947308 */ /* 0x000fe20000000800 */
[--C-:B------:R-:W-:Y:S01]  /*34e0*/  FFMA.FTZ R144, R89, UR24, -R48.reuse ;  /* 0x0000001859907c23 */ /* 0x100fe20008010830 */
[----:B------:R-:W-:Y:S01]  /*34f0*/  FFMA.FTZ R11, R33, UR24, -R48 ;  /* 0x00000018210b7c23 */ /* 0x000fe20008010830 */
[----:B----4-:R-:W-:Y:S01]  /*3500*/  FADD.FTZ R5, R145, R24 ;  /* 0x0000001891057221 */ /* 0x010fe20000010000 */
[--C-:B------:R-:W-:Y:S01]  /*3510*/  FFMA.FTZ R146, R32, UR24, -R48.reuse ;  /* 0x0000001820927c23 */ /* 0x100fe20008010830 */
[--C-:B------:R-:W-:Y:S01]  /*3520*/  FFMA.FTZ R25, R25, UR24, -R48.reuse ;  /* 0x0000001819197c23 */ /* 0x100fe20008010830 */
[--C-:B------:R-:W-:Y:S01]  /*3530*/  FFMA.FTZ R142, R21, UR24, -R48.reuse ;  /* 0x00000018158e7c23 */ /* 0x100fe20008010830 */
[----:B------:R-:W-:Y:S01]  /*3540*/  FADD.FTZ R24, R10, R5 ;  /* 0x000000050a187221 */ /* 0x000fe20000010000 */
[----:B------:R-:W0:Y:S01]  /*3550*/  MUFU.EX2 R3, R3 ;  /* 0x0000000300037308 */ /* 0x000e220000000800 */
[--C-:B------:R-:W-:Y:S01]  /*3560*/  FFMA.FTZ R5, R7, UR24, -R48.reuse ;  /* 0x0000001807057c23 */ /* 0x100fe20008010830 */
[----:B------:R-:W-:Y:S01]  /*3570*/  FFMA.FTZ R21, R50, UR24, -R48 ;  /* 0x0000001832157c23 */ /* 0x000fe20008010830 */
[----:B-----5:R-:W-:Y:S01]  /*3580*/  FADD.FTZ R7, R147, R24 ;  /* 0x0000001893077221 */ /* 0x020fe20000010000 */
[--C-:B------:R-:W-:Y:S01]  /*3590*/  FFMA.FTZ R136, R51, UR24, -R48.reuse ;  /* 0x0000001833887c23 */ /* 0x100fe20008010830 */
[--C-:B------:R-:W-:Y:S01]  /*35a0*/  FFMA.FTZ R15, R15, UR24, -R48.reuse ;  /* 0x000000180f0f7c23 */ /* 0x100fe20008010830 */
[--C-:B------:R-:W-:Y:S01]  /*35b0*/  FFMA.FTZ R138, R52, UR24, -R48.reuse ;  /* 0x00000018348a7c23 */ /* 0x100fe20008010830 */
[----:B------:R-:W-:Y:S01]  /*35c0*/  FADD.FTZ R24, R20, R7 ;  /* 0x0000000714187221 */ /* 0x000fe20000010000 */
[----:B------:R-:W1:Y:S01]  /*35d0*/  MUFU.EX2 R150, R150 ;  /* 0x0000009600967308 */ /* 0x000e620000000800 */
[--C-:B------:R-:W-:Y:S01]  /*35e0*/  FFMA.FTZ R13, R13, UR24, -R48.reuse ;  /* 0x000000180d0d7c23 */ /* 0x100fe20008010830 */
[----:B------:R-:W-:Y:S01]  /*35f0*/  FFMA.FTZ R134, R58, UR24, -R48 ;  /* 0x000000183a867c23 */ /* 0x000fe20008010830 */
[----:B------:R-:W-:Y:S01]  /*3600*/  FADD.FTZ R7, R141, R24 ;  /* 0x000000188d077221 */ /* 0x000fe20000010000 */
[--C-:B------:R-:W-:Y:S01]  /*3610*/  FFMA.FTZ R128, R60, UR24, -R48.reuse ;  /* 0x000000183c807c23 */ /* 0x100fe20008010830 */
[----:B------:R-:W-:Y:S01]  /*3620*/  F2FP.BF16.F32.PACK_AB R149, R6, R149 ;  /* 0x000000950695723e */ /* 0x000fe200000010ff */
[--C-:B------:R-:W-:Y:S01]  /*3630*/  FFMA.FTZ R130, R61, UR24, -R48.reuse ;  /* 0x000000183d827c23 */ /* 0x100fe20008010830 */
[----:B------:R-:W-:Y:S01]  /*3640*/  FADD.FTZ R28, R12, R7 ;  /* 0x000000070c1c7221 */ /* 0x000fe20000010000 */
[----:B------:R-:W2:Y:S01]  /*3650*/  MUFU.EX2 R9, R9 ;  /* 0x0000000900097308 */ /* 0x000ea20000000800 */
[----:B0-----:R-:W-:Y:S01]  /*3660*/  FADD.FTZ R29, R148, R3 ;  /* 0x00000003941d7221 */ /* 0x001fe20000010000 */
[----:B------:R-:W-:Y:S01]  /*3670*/  FFMA.FTZ R7, R74, UR24, -R48 ;  /* 0x000000184a077c23 */ /* 0x000fe20008010830 */
[----:B------:R-:W-:Y:S01]  /*3680*/  FADD.FTZ R31, R143, R28 ;  /* 0x0000001c8f1f7221 */ /* 0x000fe20000010000 */
[--C-:B------:R-:W-:Y:S01]  /*3690*/  FFMA.FTZ R64, R64, UR24, -R48.reuse ;  /* 0x0000001840407c23 */ /* 0x100fe20008010830 */
[--C-:B------:R-:W-:Y:S01]  /*36a0*/  FFMA.FTZ R63, R63, UR24, -R48.reuse ;  /* 0x000000183f3f7c23 */ /* 0x100fe20008010830 */
[--C-:B------:R-:W-:Y:S01]  /*36b0*/  FFMA.FTZ R66, R66, UR24, -R48.reuse ;  /* 0x0000001842427c23 */ /* 0x100fe20008010830 */
[----:B------:R-:W-:Y:S01]  /*36c0*/  FADD.FTZ R28, R14, R31 ;  /* 0x0000001f0e1c7221 */ /* 0x000fe20000010000 */
[----:B------:R-:W0:Y:S01]  /*36d0*/  MUFU.EX2 R144, R144 ;  /* 0x0000009000907308 */ /* 0x000e220000000800 */
[----:B-1----:R-:W-:Y:S01]  /*36e0*/  FADD.FTZ R24, R150, R29 ;  /* 0x0000001d96187221 */ /* 0x002fe20000010000 */
[--C-:B------:R-:W-:Y:S01]  /*36f0*/  FFMA.FTZ R65, R65, UR24, -R48.reuse ;  /* 0x0000001841417c23 */ /* 0x100fe20008010830 */
[--C-:B------:R-:W-:Y:S01]  /*3700*/  FFMA.FTZ R68, R68, UR24, -R48.reuse ;  /* 0x0000001844447c23 */ /* 0x100fe20008010830 */
[--C-:B------:R-:W-:Y:S01]  /*3710*/  FFMA.FTZ R67, R67, UR24, -R48.reuse ;  /* 0x0000001843437c23 */ /* 0x100fe20008010830 */
[--C-:B------:R-:W-:Y:S01]  /*3720*/  FFMA.FTZ R69, R69, UR24, -R48.reuse ;  /* 0x0000001845457c23 */ /* 0x100fe20008010830 */
[----:B------:R-:W-:Y:S01]  /*3730*/  FFMA.FTZ R70, R70, UR24, -R48 ;  /* 0x0000001846467c23 */ /* 0x000fe20008010830 */
[----:B------:R-:W-:Y:S01]  /*3740*/  F2FP.BF16.F32.PACK_AB R148, R3, R148 ;  /* 0x000000940394723e */ /* 0x000fe200000010ff */
[----:B------:R-:W1:Y:S01]  /*3750*/  MUFU.EX2 R11, R11 ;  /* 0x0000000b000b7308 */ /* 0x000e620000000800 */
[C---:B--2---:R-:W-:Y:S01]  /*3760*/  FADD.FTZ R29, R9.reuse, R24 ;  /* 0x00000018091d7221 */ /* 0x044fe20000010000 */
[----:B------:R-:W-:-:S02]  /*3770*/  F2FP.BF16.F32.PACK_AB R150, R9, R150 ;  /* 0x000000960996723e */ /* 0x000fc400000010ff */
[----:B------:R-:W-:Y:S02]  /*3780*/  CS2R R88, SRZ ;  /* 0x0000000000587805 */ /* 0x000fe4000001ff00 */
[----:B------:R-:W-:Y:S02]  /*3790*/  F2FP.BF16.F32.PACK_AB R151, R8, R151 ;  /* 0x000000970897723e */ /* 0x000fe400000010ff */
[----:B------:R-:W-:Y:S01]  /*37a0*/  F2FP.BF16.F32.PACK_AB R145, R10, R145 ;  /* 0x000000910a91723e */ /* 0x000fe200000010ff */
[----:B------:R-:W2:Y:S01]  /*37b0*/  MUFU.EX2 R46, R46 ;  /* 0x0000002e002e7308 */ /* 0x000ea20000000800 */
[----:B0-----:R-:W-:Y:S01]  /*37c0*/  FADD.FTZ R24, R144, R29 ;  /* 0x0000001d90187221 */ /* 0x001fe20000010000 */
[----:B------:R-:W-:Y:S01]  /*37d0*/  FADD.FTZ R29, R137, R28 ;  /* 0x0000001c891d7221 */ /* 0x000fe20000010000 */
[----:B------:R-:W-:Y:S02]  /*37e0*/  F2FP.BF16.F32.PACK_AB R147, R20, R147 ;  /* 0x000000931493723e */ /* 0x000fe400000010ff */
[----:B------:R-:W-:-:S02]  /*37f0*/  F2FP.BF16.F32.PACK_AB R141, R12, R141 ;  /* 0x0000008d0c8d723e */ /* 0x000fc400000010ff */
[----:B------:R-:W-:Y:S01]  /*3800*/  F2FP.BF16.F32.PACK_AB R143, R14, R143 ;  /* 0x0000008f0e8f723e */ /* 0x000fe200000010ff */
[----:B------:R-:W0:Y:S01]  /*3810*/  MUFU.EX2 R146, R146 ;  /* 0x0000009200927308 */ /* 0x000e220000000800 */
[C---:B-1----:R-:W-:Y:S01]  /*3820*/  FADD.FTZ R31, R11.reuse, R24 ;  /* 0x000000180b1f7221 */ /* 0x042fe20000010000 */
[----:B------:R-:W-:-:S06]  /*3830*/  F2FP.BF16.F32.PACK_AB R144, R11, R144 ;  /* 0x000000900b90723e */ /* 0x000fcc00000010ff */
[----:B------:R-:W1:Y:S01]  /*3840*/  MUFU.EX2 R139, R139 ;  /* 0x0000008b008b7308 */ /* 0x000e620000000800 */
[----:B--2---:R-:W-:Y:S01]  /*3850*/  FADD.FTZ R28, R46, R29 ;  /* 0x0000001d2e1c7221 */ /* 0x004fe20000010000 */
[--C-:B------:R-:W-:Y:S01]  /*3860*/  FFMA.FTZ R29, R62, UR24, -R48.reuse ;  /* 0x000000183e1d7c23 */ /* 0x100fe20008010830 */
[----:B------:R-:W-:Y:S01]  /*3870*/  FFMA.FTZ R48, R71, UR24, -R48 ;  /* 0x0000001847307c23 */ /* 0x000fe20008010830 */
[----:B------:R-:W-:-:S04]  /*3880*/  F2FP.BF16.F32.PACK_AB R137, R46, R137 ;  /* 0x000000892e89723e */ /* 0x000fc800000010ff */
        /* <DEDUP_REMOVED lines=104> */
[----:B------:R-:W-:-:S03]  /*3f10*/  F2FP.BF16.F32.PACK_AB R120, R120, R67 ;  /* 0x000000437878723e */ /* 0x000fc600000010ff */
[----:B0-----:R-:W-:-:S04]  /*3f20*/  FADD.FTZ R2, R70, R5 ;  /* 0x0000000546027221 */ /* 0x001fc80000010000 */
[C---:B-1----:R-:W-:Y:S01]  /*3f30*/  FADD.FTZ R2, R3.reuse, R2 ;  /* 0x0000000203027221 */ /* 0x042fe20000010000 */
[----:B------:R-:W-:Y:S01]  /*3f40*/  F2FP.BF16.F32.PACK_AB R122, R3, R70 ;  /* 0x00000046037a723e */ /* 0x000fe200000010ff */
[----:B------:R-:W-:Y:S06]  /*3f50*/  @!P3 BRA `(.L_x_1815) ;  /* 0x0000002c0090b947 */ /* 0x000fec0003800000 */
[----:B------:R-:W-:Y:S01]  /*3f60*/  IMAD.MOV.U32 R4, RZ, RZ, R44 ;  /* 0x000000ffff047224 */ /* 0x000fe200078e002c */
[----:B------:R-:W-:Y:S01]  /*3f70*/  UMOV UR27, UR37 ;  /* 0x00000025001b7c82 */ /* 0x000fe20008000000 */
[----:B------:R-:W-:Y:S01]  /*3f80*/  IMAD.MOV.U32 R3, RZ, RZ, R49 ;  /* 0x000000ffff037224 */ /* 0x000fe200078e0031 */
[----:B------:R-:W-:Y:S01]  /*3f90*/  UMOV UR25, UR39 ;  /* 0x0000002700197c82 */ /* 0x000fe20008000000 */
[----:B------:R-:W-:Y:S01]  /*3fa0*/  IMAD.MOV.U32 R119, RZ, RZ, RZ ;  /* 0x000000ffff777224 */ /* 0x000fe200078e00ff */
[----:B------:R-:W-:Y:S01]  /*3fb0*/  ULDC UR22, c[0x0][0x288] ;  /* 0x0000a20000167ab9 */ /* 0x000fe20000000800 */
[----:B------:R-:W-:Y:S01]  /*3fc0*/  ULDC UR23, c[0x0][0x9d8] ;  /* 0x0002760000177ab9 */ /* 0x000fe20000000800 */
[----:B------:R-:W-:-:S05]  /*3fd0*/  ULDC UR24, c[0x0][0x988] ;  /* 0x0002620000187ab9 */ /* 0x000fca0000000800 */
.L_x_1824:
        /* <DEDUP_REMOVED lines=9> */
.L_x_1817:
[----:B------:R-:W-:Y:S01]  /*4070*/  ULEA UR6, UR39, UR45, 0x3 ;  /* 0x0000002d27067291 */ /* 0x000fe2000f8e183f */
[----:B------:R-:W-:-:S05]  /*4080*/  IMAD.U32 R5, RZ, RZ, UR37 ;  /* 0x00000025ff057e24 */ /* 0x000fca000f8e00ff */
[----:B------:R-:W-:-:S04]  /*4090*/  SHF.L.U32 R5, R5, 0x1f, RZ ;  /* 0x0000001f05057819 */ /* 0x000fc800000006ff */
[----:B------:R0:W1:Y:S01]  /*40a0*/  SYNCS.PHASECHK.TRANS64.TRYWAIT P3, [UR6+0x16830], R5 ;  /* 0x01683005ff0075a7 */ /* 0x0000620008060146 */
[----:B------:R-:W-:Y:S05]  /*40b0*/  @!P0 BRA `(.L_x_1818) ;  /* 0x0000000000048947 */ /* 0x000fea0003800000 */
[----:B------:R-:W-:Y:S01]  /*40c0*/  BPT.TRAP 0x1 ;  /* 0x000000040000795c */ /* 0x000fe20000300000 */
.L_x_1818:
[----:B-1----:R-:W-:Y:S05]  /*40d0*/  @P3 BRA `(.L_x_1816) ;  /* 0x0000000000083947 */ /* 0x002fea0003800000 */
[----:B------:R-:W1:Y:S02]  /*40e0*/  SYNCS.PHASECHK.TRANS64.TRYWAIT P3, [UR6+0x16830], R5 ;  /* 0x01683005ff0075a7 */ /* 0x000e640008060146 */
[----:B-1----:R-:W-:Y:S05]  /*40f0*/  @!P3 BRA `(.L_x_1819) ;  /* 0x000000a800f8b947 */ /* 0x002fea0003800000 */
.L_x_1816:
        /* <DEDUP_REMOVED lines=25> */
.L_x_1821:
[----:B------:R-:W-:Y:S01]  /*4290*/  ULEA UR6, UR25, UR45, 0x3 ;  /* 0x0000002d19067291 */ /* 0x000fe2000f8e183f */
[----:B------:R-:W-:-:S04]  /*42a0*/  MOV R5, UR27 ;  /* 0x0000001b00057c02 */ /* 0x000fc80008000f00 */
[----:B------:R-:W-:-:S04]  /*42b0*/  SHF.L.U32 R5, R5, 0x1f, RZ ;  /* 0x0000001f05057819 */ /* 0x000fc800000006ff */
[----:B------:R0:W1:Y:S01]  /*42c0*/  SYNCS.PHASECHK.TRANS64.TRYWAIT P3, [UR6+0x16850], R5 ;  /* 0x01685005ff0075a7 */ /* 0x0000620008060146 */
[----:B------:R-:W-:Y:S05]  /*42d0*/  @!P0 BRA `(.L_x_1822) ;  /* 0x0000000000048947 */ /* 0x000fea0003800000 */
[----:B------:R-:W-:Y:S01]  /*42e0*/  BPT.TRAP 0x1 ;  /* 0x000000040000795c */ /* 0x000fe20000300000 */
.L_x_1822:
[----:B-1----:R-:W-:Y:S05]  /*42f0*/  @P3 BRA `(.L_x_1820) ;  /* 0x0000000000083947 */ /* 0x002fea0003800000 */
[----:B------:R-:W1:Y:S02]  /*4300*/  SYNCS.PHASECHK.TRANS64.TRYWAIT P3, [UR6+0x16850], R5 ;  /* 0x01685005ff0075a7 */ /* 0x000e640008060146 */
[----:B-1----:R-:W-:Y:S05]  /*4310*/  @!P3 BRA `(.L_x_1823) ;  /* 0x000000a80088b947 */ /* 0x002fea0003800000 */
.L_x_1820:
[----:B------:R-:W-:Y:S01]  /*4320*/  UIADD3 UR6, UR45, 0x400, URZ ;  /* 0x000004002d067890 */ /* 0x000fe2000fffe03f */
[----:B------:R-:W-:Y:S01]  /*4330*/  WARPGROUP.ARRIVE ;  /* 0x00000000000079c5 */ /* 0x000fe20000000000 */
[----:B------:R-:W-:Y:S01]  /*4340*/  UMOV UR7, 0x40000040 ;  /* 0x4000004000077882 */ /* 0x000fe20000000000 */
[----:B------:R-:W-:Y:S01]  /*4350*/  FMUL.FTZ R8, R27, UR23 ;  /* 0x000000171b087c20 */ /* 0x000fe20008410000 */
[----:B------:R-:W-:Y:S01]  /*4360*/  USHF.R.U32.HI UR6, URZ, 0x4, UR6 ;  /* 0x000000043f067899 */ /* 0x000fe20008011606 */
[----:B------:R-:W-:Y:S01]  /*4370*/  FMUL.FTZ R27, R40, UR23 ;  /* 0x00000017281b7c20 */ /* 0x000fe20008410000 */
[----:B------:R-:W-:Y:S02]  /*4380*/  VIADD R40, R17, UR41 ;  /* 0x0000002911287c36 */ /* 0x000fe40008000000 */
[----:B------:R-:W-:Y:S01]  /*4390*/  FMUL.FTZ R9, R28, UR23 ;  /* 0x000000171c097c20 */ /* 0x000fe20008410000 */
[----:B------:R-:W-:Y:S01]  /*43a0*/  ULOP3.LUT UR6, UR6, 0x3fff, URZ, 0xc0, !UPT ;  /* 0x00003fff06067892 */ /* 0x000fe2000f8ec03f */
[----:B------:R-:W-:Y:S01]  /*43b0*/  FMUL.FTZ R28, R41, UR23 ;  /* 0x00000017291c7c20 */ /* 0x000fe20008410000 */
[----:B------:R-:W-:Y:S01]  /*43c0*/  FMUL.FTZ R20, R35, UR23 ;  /* 0x0000001723147c20 */ /* 0x000fe20008410000 */
[----:B------:R-:W-:Y:S01]  /*43d0*/  FMUL.FTZ R35, R48, UR23 ;  /* 0x0000001730237c20 */ /* 0x000fe20008410000 */
[----:B------:R-:W-:Y:S01]  /*43e0*/  ULEA UR10, UR25, UR6, 0xa ;  /* 0x00000006190a7291 */ /* 0x000fe2000f8e503f */
[----:B------:R-:W2:Y:S01]  /*43f0*/  LDC R48, c[0x0][0x2f0] ;  /* 0x0000bc00ff307b82 */ /* 0x000ea20000000800 */
[----:B------:R-:W-:Y:S01]  /*4400*/  FMUL.FTZ R12, R31, UR23 ;  /* 0x000000171f0c7c20 */ /* 0x000fe20008410000 */
[----:B------:R-:W-:Y:S01]  /*4410*/  FMUL.FTZ R31, R44, UR23 ;  /* 0x000000172c1f7c20 */ /* 0x000fe20008410000 */
[----:B------:R-:W-:Y:S01]  /*4420*/  FMUL.FTZ R7, R26, UR23 ;  /* 0x000000171a077c20 */ /* 0x000fe20008410000 */
[----:B------:R-:W-:Y:S01]  /*4430*/  FMUL.FTZ R11, R30, UR23 ;  /* 0x000000171e0b7c20 */ /* 0x000fe20008410000 */
[----:B------:R-:W-:Y:S01]  /*4440*/  FMUL.FTZ R30, R43, UR23 ;  /* 0x000000172b1e7c20 */ /* 0x000fe20008410000 */
[----:B------:R-:W-:Y:S01]  /*4450*/  UMOV UR6, UR10 ;  /* 0x0000000a00067c82 */ /* 0x000fe20008000000 */
[----:B------:R-:W-:Y:S01]  /*4460*/  MUFU.TANH R8, R8 ;  /* 0x0000000800087308 */ /* 0x000fe20000002400 */
[----:B------:R-:W-:Y:S01]  /*4470*/  HGMMA.64x64x16.F32.BF16 R88, R148, gdesc[UR4].tnspB, R88, gsb0 ;  /* 0x40e0000494587df0 */ /* 0x000fe20008001858 */
[----:B------:R-:W-:Y:S01]  /*4480*/  UIADD3 UR6, UR10, 0x80, URZ ;  /* 0x000000800a067890 */ /* 0x000fe2000fffe03f */
[----:B------:R-:W-:Y:S01]  /*4490*/  FMUL.FTZ R15, R34, UR23 ;  /* 0x00000017220f7c20 */ /* 0x000fe20008410000 */
[----:B------:R-:W-:Y:S01]  /*44a0*/  UMOV UR7, 0x40000040 ;  /* 0x4000004000077882 */ /* 0x000fe20000000000 */
[----:B-1----:R-:W-:Y:S01]  /*44b0*/  FMUL.FTZ R6, R25, UR23 ;  /* 0x0000001719067c20 */ /* 0x002fe20008410000 */
[----:B------:R-:W-:Y:S01]  /*44c0*/  FMUL.FTZ R25, R38, UR23 ;  /* 0x0000001726197c20 */ /* 0x000fe20008410000 */
[----:B------:R-:W-:Y:S01]  /*44d0*/  FMUL.FTZ R26, R39, UR23 ;  /* 0x00000017271a7c20 */ /* 0x000fe20008410000 */
[----:B------:R-:W1:Y:S01]  /*44e0*/  MUFU.TANH R7, R7 ;  /* 0x0000000700077308 */ /* 0x000e620000002400 */
[----:B------:R-:W-:Y:S01]  /*44f0*/  FMUL.FTZ R39, R53, UR23 ;  /* 0x0000001735277c20 */ /* 0x000fe20008410000 */
[----:B------:R-:W-:Y:S01]  /*4500*/  FMUL.FTZ R38, R52, UR23 ;  /* 0x0000001734267c20 */ /* 0x000fe20008410000 */
[----:B------:R-:W-:Y:S01]  /*4510*/  FMUL.FTZ R10, R29, UR23 ;  /* 0x000000171d0a7c20 */ /* 0x000fe20008410000 */
[----:B------:R-:W-:Y:S01]  /*4520*/  FMUL.FTZ R29, R42, UR23 ;  /* 0x000000172a1d7c20 */ /* 0x000fe20008410000 */
[----:B------:R-:W-:Y:S01]  /*4530*/  FMUL.FTZ R14, R33, UR23 ;  /* 0x00000017210e7c20 */ /* 0x000fe20008410000 */
[----:B------:R-:W-:Y:S01]  /*4540*/  FMUL.FTZ R33, R46, UR23 ;  /* 0x000000172e217c20 */ /* 0x000fe20008410000 */
[----:B------:R-:W-:Y:S01]  /*4550*/  FMUL.FTZ R46, R54, UR23 ;  /* 0x00000017362e7c20 */ /* 0x000fe20008410000 */
[----:B------:R-:W3:Y:S01]  /*4560*/  MUFU.TANH R11, R11 ;  /* 0x0000000b000b7308 */ /* 0x000ee20000002400 */
[----:B------:R-:W-:Y:S01]  /*4570*/  FMUL.FTZ R34, R47, UR23 ;  /* 0x000000172f227c20 */ /* 0x000fe20008410000 */
[----:B------:R-:W-:Y:S01]  /*4580*/  FMUL.FTZ R47, R55, UR23 ;  /* 0x00000017372f7c20 */ /* 0x000fe20008410000 */
[----:B0-----:R-:W-:Y:S01]  /*4590*/  FMUL.FTZ R5, R24, UR23 ;  /* 0x0000001718057c20 */ /* 0x001fe20008410000 */
        /* <DEDUP_REMOVED lines=12> */
[----:B------:R-:W4:Y:S01]  /*4660*/  MUFU.TANH R15, R15 ;  /* 0x0000000f000f7308 */ /* 0x000f220000002400 */
        /* <DEDUP_REMOVED lines=8> */
[----:B------:R-:W-:Y:S01]  /*46f0*/  FMUL.FTZ R69, R69, UR23 ;  /* 0x0000001745457c20 */ /* 0x000fe20008410000 */
[----:B------:R-:W-:Y:S01]  /*4700*/  FMUL.FTZ R85, R85, UR23 ;  /* 0x0000001755557c20 */ /* 0x000fe20008410000 */
[----:B------:R-:W-:Y:S01]  /*4710*/  UISETP.GT.AND UP1, UPT, UR26, UR21, UPT ;  /* 0x000000151a00728c */ /* 0x000fe2000bf24270 */
[----:B------:R-:W-:-:S04]  /*4720*/  UMOV UR27, UR37 ;  /* 0x00000025001b7c82 */ /* 0x000fc80008000000 */
[----:B------:R-:W5:Y:S08]  /*4730*/  MUFU.TANH R25, R25 ;  /* 0x0000001900197308 */ /* 0x000f700000002400 */
[----:B------:R-:W5:Y:S08]  /*4740*/  MUFU.TANH R26, R26 ;  /* 0x0000001a001a7308 */ /* 0x000f700000002400 */
[----:B------:R-:W5:Y:S08]  /*4750*/  MUFU.TANH R29, R29 ;  /* 0x0000001d001d7308 */ /* 0x000f700000002400 */
[----:B------:R-:W5:Y:S01]  /*4760*/  MUFU.TANH R30, R30 ;  /* 0x0000001e001e7308 */ /* 0x000f620000002400 */
[----:B------:R-:W-:-:S02]  /*4770*/  WARPGROUP.DEPBAR.LE gsb0, 0x0 ;  /* 0x00008000000079c5 */ /* 0x000fc40000010000 */
[----:B------:R-:W-:-:S05]  /*4780*/  WARPGROUP.ARRIVE ;  /* 0x00000000000079c5 */ /* 0x000fca0000000000 */
[----:B------:R-:W5:Y:S01]  /*4790*/  MUFU.TANH R33, R33 ;  /* 0x0000002100217308 */ /* 0x000f620000002400 */
[----:B------:R-:W-:Y:S01]  /*47a0*/  HGMMA.64x64x16.F32.BF16 R88, R144, gdesc[UR4].tnspB, R88, gsb0 ;  /* 0x40e0000490587df0 */ /* 0x000fe20008001858 */
[----:B------:R-:W-:Y:S01]  /*47b0*/  @UP0 ULDC UR6, c[0x0][0x44c] ;  /* 0x0001130000060ab9 */ /* 0x000fe20000000800 */
[----:B------:R-:W-:Y:S01]  /*47c0*/  UMOV UR7, 0x40000040 ;  /* 0x4000004000077882 */ /* 0x000fe20000000000 */
[----:B------:R-:W-:Y:S01]  /*47d0*/  @P2 IMAD.HI.U32 R41, R40, UR6, RZ ;  /* 0x0000000628292c27 */ /* 0x000fe2000f8e00ff */
[----:B------:R-:W-:-:S03]  /*47e0*/  @UP0 ULDC UR6, c[0x0][0x450] ;  /* 0x0001140000060ab9 */ /* 0x000fc60000000800 */
[----:B------:R-:W5:Y:S01]  /*47f0*/  MUFU.TANH R34, R34 ;  /* 0x0000002200227308 */ /* 0x000f620000002400 */
[----:B------:R-:W-:Y:S01]  /*4800*/  @P2 SHF.R.U32.HI R40, RZ, UR6, R41 ;  /* 0x00000006ff282c19 */ /* 0x000fe20008011629 */
[----:B------:R-:W-:Y:S01]  /*4810*/  UMOV UR6, 0xffffff80 ;  /* 0xffffff8000067882 */ /* 0x000fe20000000000 */
[----:B------:R-:W-:Y:S01]  /*4820*/  FMUL.FTZ R41, R56, UR23 ;  /* 0x0000001738297c20 */ /* 0x000fe20008410000 */
[----:B------:R-:W-:Y:S02]  /*4830*/  UIMAD UR6, UR26, UR6, 0x1 ;  /* 0x000000011a0674a4 */ /* 0x000fe4000f8e0206 */
[----:B------:R-:W1:Y:S02]  /*4840*/  SHFL.IDX PT, R44, R40, 0x1, 0x1c1f ;  /* 0x003c1f00282c7f89 */ /* 0x000e6400000e0000 */
[----:B------:R-:W5:Y:S01]  /*4850*/  MUFU.TANH R37, R37 ;  /* 0x0000002500257308 */ /* 0x000f620000002400 */
[----:B------:R-:W-:Y:S01]  /*4860*/  UIADD3 UR26, UR26, -0x1, URZ ;  /* 0xffffffff1a1a7890 */ /* 0x000fe2000fffe03f */
[----:B------:R-:W-:Y:S01]  /*4870*/  IMAD.U32 R43, RZ, RZ, UR6 ;  /* 0x00000006ff2b7e24 */ /* 0x000fe2000f8e00ff */
[----:B------:R-:W-:Y:S01]  /*4880*/  UIADD3 UR6, UR10, 0x100, URZ ;  /* 0x000001000a067890 */ /* 0x000fe2000fffe03f */
[----:B------:R-:W5:Y:S02]  /*4890*/  SHFL.IDX PT, R78, R40, RZ, 0x1c1f ;  /* 0x001c1fff284e7589 */ /* 0x000f6400000e0000 */
[----:B------:R-:W-:-:S02]  /*48a0*/  IMAD R43, R16, -0x2, R43 ;  /* 0xfffffffe102b7824 */ /* 0x000fc400078e022b */
[----:B------:R-:W5:Y:S02]  /*48b0*/  MUFU.TANH R45, R45 ;  /* 0x0000002d002d7308 */ /* 0x000f640000002400 */
[----:B--2---:R-:W-:Y:S02]  /*48c0*/  IMAD R43, R48, UR48, R43 ;  /* 0x00000030302b7c24 */ /* 0x004fe4000f8e022b */
[----:B------:R-:W-:-:S04]  /*48d0*/  FMUL.FTZ R48, R59, UR23 ;  /* 0x000000173b307c20 */ /* 0x000fc80008410000 */
[----:B------:R-:W2:Y:S01]  /*48e0*/  MUFU.TANH R46, R46 ;  /* 0x0000002e002e7308 */ /* 0x000ea20000002400 */
[----:B-1----:R-:W-:-:S07]  /*48f0*/  IADD3 R44, R44, -UR22, R43 ;  /* 0x800000162c2c7c10 */ /* 0x002fce000fffe02b */
[----:B------:R-:W1:Y:S01]  /*4900*/  MUFU.TANH R47, R47 ;  /* 0x0000002f002f7308 */ /* 0x000e620000002400 */
[C---:B------:R-:W-:Y:S02]  /*4910*/  ISETP.GT.AND P3, PT, R44.reuse, RZ, PT ;  /* 0x000000ff2c00720c */ /* 0x040fe40003f64270 */
[----:B------:R-:W-:Y:S02]  /*4920*/  ISETP.GT.AND P4, PT, R44, 0x1, PT ;  /* 0x000000012c00780c */ /* 0x000fe40003f84270 */
[----:B------:R-:W-:-:S03]  /*4930*/  FSEL R7, R7, -INF , P3 ;  /* 0xff80000007077808 */ /* 0x000fc60001800000 */
[----:B------:R-:W1:Y:S01]  /*4940*/  MUFU.TANH R49, R49 ;  /* 0x0000003100317308 */ /* 0x000e620000002400 */
[----:B------:R-:W-:Y:S02]  /*4950*/  ISETP.GT.AND P3, PT, R44, 0x8, PT ;  /* 0x000000082c00780c */ /* 0x000fe40003f64270 */
[----:B------:R-:W-:Y:S02]  /*4960*/  FSEL R8, R8, -INF , P4 ;  /* 0xff80000008087808 */ /* 0x000fe40002000000 */
[----:B------:R-:W-:Y:S02]  /*4970*/  FMNMX.FTZ R53, R7, R4, !PT ;  /* 0x0000000407357209 */ /* 0x000fe40007810000 */
[----:B------:R-:W-:Y:S01]  /*4980*/  ISETP.GT.AND P4, PT, R44, 0x9, PT ;  /* 0x000000092c00780c */ /* 0x000fe20003f84270 */
[----:B------:R-:W1:Y:S01]  /*4990*/  MUFU.TANH R48, R48 ;  /* 0x0000003000307308 */ /* 0x000e620000002400 */
[----:B---3--:R-:W-:Y:S02]  /*49a0*/  FSEL R11, R11, -INF , P3 ;  /* 0xff8000000b0b7808 */ /* 0x008fe40001800000 */
[----:B------:R-:W-:-:S02]  /*49b0*/  FMNMX.FTZ R52, R8, R53, !PT ;  /* 0x0000003508347209 */ /* 0x000fc40007810000 */
[----:B------:R-:W-:Y:S02]  /*49c0*/  ISETP.GT.AND P3, PT, R44, 0x10, PT ;  /* 0x000000102c00780c */ /* 0x000fe40003f64270 */
[----:B0-----:R-:W-:Y:S01]  /*49d0*/  FSEL R12, R12, -INF , P4 ;  /* 0xff8000000c0c7808 */ /* 0x001fe20002000000 */
[----:B------:R-:W0:Y:S01]  /*49e0*/  MUFU.TANH R50, R50 ;  /* 0x0000003200327308 */ /* 0x000e220000002400 */
[----:B------:R-:W-:Y:S01]  /*49f0*/  FMNMX.FTZ R53, R11, R52, !PT ;  /* 0x000000340b357209 */ /* 0x000fe20007810000 */
[----:B------:R-:W-:Y:S01]  /*4a00*/  FMUL.FTZ R52, R66, UR23 ;  /* 0x0000001742347c20 */ /* 0x000fe20008410000 */
[----:B------:R-:W-:Y:S02]  /*4a10*/  ISETP.GT.AND P4, PT, R44, 0x11, PT ;  /* 0x000000112c00780c */ /* 0x000fe40003f84270 */
[----:B----4-:R-:W-:Y:S02]  /*4a20*/  FSEL R15, R15, -INF , P3 ;  /* 0xff8000000f0f7808 */ /* 0x010fe40001800000 */
[----:B------:R-:W-:Y:S01]  /*4a30*/  FMNMX.FTZ R54, R12, R53, !PT ;  /* 0x000000350c367209 */ /* 0x000fe20007810000 */
[----:B------:R-:W3:Y:S01]  /*4a40*/  MUFU.TANH R51, R51 ;  /* 0x0000003300337308 */ /* 0x000ee20000002400 */
[----:B------:R-:W-:Y:S01]  /*4a50*/  ISETP.GT.AND P3, PT, R44, 0x18, PT ;  /* 0x000000182c00780c */ /* 0x000fe20003f64270 */
[----:B------:R-:W-:Y:S01]  /*4a60*/  FMUL.FTZ R53, R67, UR23 ;  /* 0x0000001743357c20 */ /* 0x000fe20008410000 */
[----:B-----5:R-:W-:-:S02]  /*4a70*/  FSEL R20, R20, -INF , P4 ;  /* 0xff80000014147808 */ /* 0x020fc40002000000 */
[----:B------:R-:W-:Y:S02]  /*4a80*/  FMNMX.FTZ R55, R15, R54, !PT ;  /* 0x000000360f377209 */ /* 0x000fe40007810000 */
[----:B------:R-:W-:Y:S01]  /*4a90*/  ISETP.GT.AND P4, PT, R44, 0x19, PT ;  /* 0x000000192c00780c */ /* 0x000fe20003f84270 */
[----:B------:R-:W4:Y:S01]  /*4aa0*/  MUFU.TANH R52, R52 ;  /* 0x0000003400347308 */ /* 0x000f220000002400 */
[----:B------:R-:W-:Y:S01]  /*4ab0*/  FSEL R25, R25, -INF , P3 ;  /* 0xff80000019197808 */ /* 0x000fe20001800000 */
[----:B------:R-:W-:Y:S02]  /*4ac0*/  WARPGROUP.DEPBAR.LE gsb0, 0x0 ;  /* 0x00008000000079c5 */ /* 0x000fe40000010000 */
[----:B------:R-:W-:Y:S01]  /*4ad0*/  FMNMX.FTZ R54, R20, R55, !PT ;  /* 0x0000003714367209 */ /* 0x000fe20007810000 */
[----:B------:R-:W-:Y:S01]  /*4ae0*/  WARPGROUP.ARRIVE ;  /* 0x00000000000079c5 */ /* 0x000fe20000000000 */
[----:B------:R-:W-:Y:S02]  /*4af0*/  ISETP.GT.AND P3, PT, R44, 0x20, PT ;  /* 0x000000202c00780c */ /* 0x000fe40003f64270 */
[----:B------:R-:W-:Y:S01]  /*4b00*/  FSEL R26, R26, -INF , P4 ;  /* 0xff8000001a1a7808 */ /* 0x000fe20002000000 */
[----:B------:R-:W5:Y:S01]  /*4b10*/  MUFU.TANH R53, R53 ;  /* 0x0000003500357308 */ /* 0x000f620000002400 */
[----:B------:R-:W-:Y:S01]  /*4b20*/  FMNMX.FTZ R55, R25, R54, !PT ;  /* 0x0000003619377209 */ /* 0x000fe20007810000 */
[----:B------:R-:W-:Y:S01]  /*4b30*/  FMUL.FTZ R54, R70, UR23 ;  /* 0x0000001746367c20 */ /* 0x000fe20008410000 */
[----:B------:R-:W-:Y:S01]  /*4b40*/  ISETP.GT.AND P4, PT, R44, 0x21, PT ;  /* 0x000000212c00780c */ /* 0x000fe20003f84270 */
[----:B------:R-:W-:Y:S01]  /*4b50*/  HGMMA.64x64x16.F32.BF16 R88, R140, gdesc[UR4].tnspB, R88, gsb0 ;  /* 0x40e000048c587df0 */ /* 0x000fe20008001858 */
[----:B------:R-:W-:Y:S01]  /*4b60*/  FSEL R29, R29, -INF , P3 ;  /* 0xff8000001d1d7808 */ /* 0x000fe20001800000 */
[----:B------:R-:W-:Y:S01]  /*4b70*/  UIADD3 UR6, UR10, 0x180, URZ ;  /* 0x000001800a067890 */ /* 0x000fe2000fffe03f */
[----:B------:R-:W-:Y:S01]  /*4b80*/  FMNMX.FTZ R56, R26, R55, !PT ;  /* 0x000000371a387209 */ /* 0x000fe20007810000 */
[----:B------:R-:W-:Y:S01]  /*4b90*/  FMUL.FTZ R55, R71, UR23 ;  /* 0x0000001747377c20 */ /* 0x000fe20008410000 */
[----:B------:R-:W-:Y:S01]  /*4ba0*/  ISETP.GT.AND P3, PT, R44, 0x28, PT ;  /* 0x000000282c00780c */ /* 0x000fe20003f64270 */
[----:B------:R-:W5:Y:S01]  /*4bb0*/  MUFU.TANH R54, R54 ;  /* 0x0000003600367308 */ /* 0x000f620000002400 */
[----:B------:R-:W-:Y:S01]  /*4bc0*/  FSEL R30, R30, -INF , P4 ;  /* 0xff8000001e1e7808 */ /* 0x000fe20002000000 */
[----:B------:R-:W-:Y:S01]  /*4bd0*/  UMOV UR7, 0x40000040 ;  /* 0x4000004000077882 */ /* 0x000fe20000000000 */
[----:B------:R-:W-:Y:S01]  /*4be0*/  FMNMX.FTZ R57, R29, R56, !PT ;  /* 0x000000381d397209 */ /* 0x000fe20007810000 */
[----:B------:R-:W-:Y:S01]  /*4bf0*/  FMUL.FTZ R70, R72, UR23 ;  /* 0x0000001748467c20 */ /* 0x000fe20008410000 */
[----:B------:R-:W-:Y:S01]  /*4c00*/  ISETP.GT.AND P4, PT, R44, 0x29, PT ;  /* 0x000000292c00780c */ /* 0x000fe20003f84270 */
[----:B------:R-:W-:Y:S01]  /*4c10*/  FMUL.FTZ R72, R76, UR23 ;  /* 0x000000174c487c20 */ /* 0x000fe20008410000 */
[----:B------:R-:W-:Y:S01]  /*4c20*/  FSEL R33, R33, -INF , P3 ;  /* 0xff80000021217808 */ /* 0x000fe20001800000 */
[----:B------:R-:W5:Y:S01]  /*4c30*/  MUFU.TANH R55, R55 ;  /* 0x0000003700377308 */ /* 0x000f620000002400 */
[----:B------:R-:W-:-:S02]  /*4c40*/  FMNMX.FTZ R56, R30, R57, !PT ;  /* 0x000000391e387209 */ /* 0x000fc40007810000 */
[----:B------:R-:W-:Y:S02]  /*4c50*/  ISETP.GT.AND P3, PT, R44, 0x30, PT ;  /* 0x000000302c00780c */ /* 0x000fe40003f64270 */
[----:B------:R-:W-:Y:S02]  /*4c60*/  FSEL R34, R34, -INF , P4 ;  /* 0xff80000022227808 */ /* 0x000fe40002000000 */
[----:B------:R-:W-:Y:S01]  /*4c70*/  FMNMX.FTZ R57, R33, R56, !PT ;  /* 0x0000003821397209 */ /* 0x000fe20007810000 */
[----:B------:R-:W-:Y:S01]  /*4c80*/  FMUL.FTZ R56, R74, UR23 ;  /* 0x000000174a387c20 */ /* 0x000fe20008410000 */
[----:B------:R-:W-:Y:S01]  /*4c90*/  ISETP.GT.AND P4, PT, R44, 0x31, PT ;  /* 0x000000312c00780c */ /* 0x000fe20003f84270 */
[----:B------:R-:W-:Y:S01]  /*4ca0*/  MUFU.TANH R62, R62 ;  /* 0x0000003e003e7308 */ /* 0x000fe20000002400 */
[----:B------:R-:W-:Y:S01]  /*4cb0*/  FSEL R37, R37, -INF , P3 ;  /* 0xff80000025257808 */ /* 0x000fe20001800000 */
[----:B------:R-:W-:Y:S01]  /*4cc0*/  FMUL.FTZ R74, R80, UR23 ;  /* 0x00000017504a7c20 */ /* 0x000fe20008410000 */
        /* <DEDUP_REMOVED lines=8> */
[----:B--2---:R-:W-:Y:S02]  /*4d50*/  FSEL R46, R46, -INF , P3 ;  /* 0xff8000002e2e7808 */ /* 0x004fe40001800000 */
[----:B------:R-:W-:Y:S01]  /*4d60*/  FMNMX.FTZ R59, R45, R58, !PT ;  /* 0x0000003a2d3b7209 */ /* 0x000fe20007810000 */
[----:B------:R-:W2:Y:S01]  /*4d70*/  MUFU.TANH R57, R57 ;  /* 0x0000003900397308 */ /* 0x000ea20000002400 */
[----:B------:R-:W-:Y:S02]  /*4d80*/  ISETP.GT.AND P3, PT, R44, 0x40, PT ;  /* 0x000000402c00780c */ /* 0x000fe40003f64270 */
[----:B-1----:R-:W-:Y:S02]  /*4d90*/  FSEL R47, R47, -INF , P4 ;  /* 0xff8000002f2f7808 */ /* 0x002fe40002000000 */
[----:B------:R-:W-:Y:S01]  /*4da0*/  FMNMX.FTZ R58, R46, R59, !PT ;  /* 0x0000003b2e3a7209 */ /* 0x000fe20007810000 */
[----:B------:R-:W-:Y:S01]  /*4db0*/  FMUL.FTZ R59, R79, UR23 ;  /* 0x000000174f3b7c20 */ /* 0x000fe20008410000 */
[----:B------:R-:W-:Y:S01]  /*4dc0*/  ISETP.GT.AND P4, PT, R44, 0x41, PT ;  /* 0x000000412c00780c */ /* 0x000fe20003f84270 */
[----:B------:R-:W-:Y:S01]  /*4dd0*/  MUFU.TANH R83, R83 ;  /* 0x0000005300537308 */ /* 0x000fe20000002400 */
[----:B------:R-:W-:-:S02]  /*4de0*/  FSEL R49, R49, -INF , P3 ;  /* 0xff80000031317808 */ /* 0x000fc40001800000 */
[----:B------:R-:W-:Y:S02]  /*4df0*/  FMNMX.FTZ R58, R47, R58, !PT ;  /* 0x0000003a2f3a7209 */ /* 0x000fe40007810000 */
[----:B------:R-:W-:Y:S02]  /*4e00*/  ISETP.GT.AND P3, PT, R44, 0x48, PT ;  /* 0x000000482c00780c */ /* 0x000fe40003f64270 */
[----:B------:R-:W-:Y:S01]  /*4e10*/  FSEL R48, R48, -INF , P4 ;  /* 0xff80000030307808 */ /* 0x000fe20002000000 */
[----:B------:R-:W1:Y:S01]  /*4e20*/  MUFU.TANH R59, R59 ;  /* 0x0000003b003b7308 */ /* 0x000e620000002400 */
[----:B------:R-:W-:Y:S01]  /*4e30*/  FMNMX.FTZ R63, R49, R58, !PT ;  /* 0x0000003a313f7209 */ /* 0x000fe20007810000 */
[----:B------:R-:W-:Y:S01]  /*4e40*/  FMUL.FTZ R58, R82, UR23 ;  /* 0x00000017523a7c20 */ /* 0x000fe20008410000 */
[----:B------:R-:W-:Y:S01]  /*4e50*/  ISETP.GT.AND P4, PT, R44, 0x49, PT ;  /* 0x000000492c00780c */ /* 0x000fe20003f84270 */
[----:B------:R-:W1:Y:S01]  /*4e60*/  S2R R82, SR_TID.X ;  /* 0x0000000000527919 */ /* 0x000e620000002100 */
[----:B0-----:R-:W-:-:S02]  /*4e70*/  FSEL R50, R50, -INF , P3 ;  /* 0xff80000032327808 */ /* 0x001fc40001800000 */
[----:B------:R-:W-:Y:S01]  /*4e80*/  FMNMX.FTZ R63, R48, R63, !PT ;  /* 0x0000003f303f7209 */ /* 0x000fe20007810000 */
[----:B------:R-:W0:Y:S01]  /*4e90*/  MUFU.TANH R58, R58 ;  /* 0x0000003a003a7308 */ /* 0x000e220000002400 */
[----:B------:R-:W-:Y:S02]  /*4ea0*/  ISETP.GT.AND P3, PT, R44, 0x50, PT ;  /* 0x000000502c00780c */ /* 0x000fe40003f64270 */
[----:B---3--:R-:W-:Y:S02]  /*4eb0*/  FSEL R51, R51, -INF , P4 ;  /* 0xff80000033337808 */ /* 0x008fe40002000000 */
[----:B------:R-:W-:Y:S02]  /*4ec0*/  FMNMX.FTZ R66, R50, R63, !PT ;  /* 0x0000003f32427209 */ /* 0x000fe40007810000 */
[----:B------:R-:W-:Y:S01]  /*4ed0*/  ISETP.GT.AND P4, PT, R44, 0x51, PT ;  /* 0x000000512c00780c */ /* 0x000fe20003f84270 */
[----:B------:R-:W3:Y:S01]  /*4ee0*/  MUFU.TANH R86, R86 ;  /* 0x0000005600567308 */ /* 0x000ee20000002400 */
[----:B----4-:R-:W-:-:S02]  /*4ef0*/  FSEL R52, R52, -INF , P3 ;  /* 0xff80000034347808 */ /* 0x010fc40001800000 */
[----:B------:R-:W-:Y:S02]  /*4f00*/  FMNMX.FTZ R63, R51, R66, !PT ;  /* 0x00000042333f7209 */ /* 0x000fe40007810000 */
[----:B------:R-:W-:Y:S01]  /*4f10*/  ISETP.GT.AND P3, PT, R44, 0x58, PT ;  /* 0x000000582c00780c */ /* 0x000fe20003f64270 */
[----:B------:R-:W-:Y:S02]  /*4f20*/  WARPGROUP.DEPBAR.LE gsb0, 0x0 ;  /* 0x00008000000079c5 */ /* 0x000fe40000010000 */
[----:B-----5:R-:W-:Y:S01]  /*4f30*/  FSEL R53, R53, -INF , P4 ;  /* 0xff80000035357808 */ /* 0x020fe20002000000 */
[----:B------:R-:W4:Y:S01]  /*4f40*/  MUFU.TANH R87, R87 ;  /* 0x0000005700577308 */ /* 0x000f220000002400 */
[----:B------:R-:W-:Y:S01]  /*4f50*/  FMNMX.FTZ R66, R52, R63, !PT ;  /* 0x0000003f34427209 */ /* 0x000fe20007810000 */
[----:B------:R-:W-:Y:S01]  /*4f60*/  WARPGROUP.ARRIVE ;  /* 0x00000000000079c5 */ /* 0x000fe20000000000 */
[----:B------:R-:W-:Y:S02]  /*4f70*/  ISETP.GT.AND P4, PT, R44, 0x59, PT ;  /* 0x000000592c00780c */ /* 0x000fe40003f84270 */
[----:B------:R-:W-:-:S02]  /*4f80*/  FSEL R54, R54, -INF , P3 ;  /* 0xff80000036367808 */ /* 0x000fc40001800000 */
[----:B------:R-:W-:Y:S01]  /*4f90*/  FMNMX.FTZ R63, R53, R66, !PT ;  /* 0x00000042353f7209 */ /* 0x000fe20007810000 */
[----:B------:R-:W-:Y:S01]  /*4fa0*/  HGMMA.64x64x16.F32.BF16 R88, R136, gdesc[UR4].tnspB, R88, gsb0 ;  /* 0x40e0000488587df0 */ /* 0x000fe20008001858 */
[----:B------:R-:W-:Y:S01]  /*4fb0*/  ISETP.GT.AND P3, PT, R44, 0x60, PT ;  /* 0x000000602c00780c */ /* 0x000fe20003f64270 */
[----:B------:R-:W5:Y:S01]  /*4fc0*/  MUFU.TANH R5, R5 ;  /* 0x0000000500057308 */ /* 0x000f620000002400 */
[----:B------:R-:W-:Y:S01]  /*4fd0*/  FSEL R55, R55, -INF , P4 ;  /* 0xff80000037377808 */ /* 0x000fe20002000000 */
[----:B------:R-:W-:Y:S01]  /*4fe0*/  UIADD3 UR6, UR10, 0x200, URZ ;  /* 0x000002000a067890 */ /* 0x000fe2000fffe03f */
[----:B------:R-:W-:Y:S01]  /*4ff0*/  FMNMX.FTZ R66, R54, R63, !PT ;  /* 0x0000003f36427209 */ /* 0x000fe20007810000 */
[----:B------:R-:W-:Y:S01]  /*5000*/  UMOV UR7, 0x40000040 ;  /* 0x4000004000077882 */ /* 0x000fe20000000000 */
[----:B------:R-:W-:Y:S02]  /*5010*/  ISETP.GT.AND P4, PT, R44, 0x61, PT ;  /* 0x000000612c00780c */ /* 0x000fe40003f84270 */
        /* <DEDUP_REMOVED lines=8> */
[----:B------:R-:W-:Y:S02]  /*50a0*/  FSEL R62, R62, -INF , P3 ;  /* 0xff8000003e3e7808 */ /* 0x000fe40001800000 */
[----:B------:R-:W-:-:S02]  /*50b0*/  FMNMX.FTZ R63, R57, R66, !PT ;  /* 0x00000042393f7209 */ /* 0x000fc40007810000 */
[----:B------:R-:W-:Y:S01]  /*50c0*/  ISETP.GT.AND P3, PT, R44, 0x70, PT ;  /* 0x000000702c00780c */ /* 0x000fe20003f64270 */
[----:B------:R-:W2:Y:S01]  /*50d0*/  MUFU.TANH R10, R10 ;  /* 0x0000000a000a7308 */ /* 0x000ea20000002400 */
[----:B-1----:R-:W-:Y:S02]  /*50e0*/  FSEL R59, R59, -INF , P4 ;  /* 0xff8000003b3b7808 */ /* 0x002fe40002000000 */
[----:B------:R-:W-:Y:S01]  /*50f0*/  FMNMX.FTZ R66, R62, R63, !PT ;  /* 0x0000003f3e427209 */ /* 0x000fe20007810000 */
[----:B------:R-:W-:Y:S01]  /*5100*/  FMUL.FTZ R63, R60, UR23 ;  /* 0x000000173c3f7c20 */ /* 0x000fe20008410000 */
[----:B------:R-:W-:Y:S02]  /*5110*/  ISETP.GT.AND P4, PT, R44, 0x71, PT ;  /* 0x000000712c00780c */ /* 0x000fe40003f84270 */
[----:B0-----:R-:W-:Y:S01]  /*5120*/  FSEL R58, R58, -INF , P3 ;  /* 0xff8000003a3a7808 */ /* 0x001fe20001800000 */
[----:B------:R-:W0:Y:S01]  /*5130*/  MUFU.TANH R13, R13 ;  /* 0x0000000d000d7308 */ /* 0x000e220000002400 */
[----:B------:R-:W-:-:S02]  /*5140*/  FMNMX.FTZ R67, R59, R66, !PT ;  /* 0x000000423b437209 */ /* 0x000fc40007810000 */
[----:B------:R-:W-:Y:S02]  /*5150*/  ISETP.GT.AND P3, PT, R44, 0x78, PT ;  /* 0x000000782c00780c */ /* 0x000fe40003f64270 */
[----:B------:R-:W-:Y:S02]  /*5160*/  FSEL R60, R83, -INF , P4 ;  /* 0xff800000533c7808 */ /* 0x000fe40002000000 */
[----:B------:R-:W-:Y:S01]  /*5170*/  FMNMX.FTZ R71, R58, R67, !PT ;  /* 0x000000433a477209 */ /* 0x000fe20007810000 */
[----:B------:R-:W-:Y:S01]  /*5180*/  FMUL.FTZ R67, R61, UR23 ;  /* 0x000000173d437c20 */ /* 0x000fe20008410000 */
[----:B------:R-:W-:Y:S01]  /*5190*/  ISETP.GT.AND P4, PT, R44, 0x79, PT ;  /* 0x000000792c00780c */ /* 0x000fe20003f84270 */
[----:B------:R-:W1:Y:S01]  /*51a0*/  MUFU.TANH R14, R14 ;  /* 0x0000000e000e7308 */ /* 0x000e620000002400 */
[----:B---3--:R-:W-:Y:S02]  /*51b0*/  FSEL R61, R86, -INF , P3 ;  /* 0xff800000563d7808 */ /* 0x008fe40001800000 */
[----:B------:R-:W-:-:S02]  /*51c0*/  FMNMX.FTZ R44, R60, R71, !PT ;  /* 0x000000473c2c7209 */ /* 0x000fc40007810000 */
[----:B----4-:R-:W-:Y:S02]  /*51d0*/  FSEL R66, R87, -INF , P4 ;  /* 0xff80000057427808 */ /* 0x010fe40002000000 */
[----:B------:R-:W-:Y:S01]  /*51e0*/  FMNMX.FTZ R71, R61, R44, !PT ;  /* 0x0000002c3d477209 */ /* 0x000fe20007810000 */
[----:B------:R-:W3:Y:S01]  /*51f0*/  MUFU.TANH R21, R21 ;  /* 0x0000001500157308 */ /* 0x000ee20000002400 */
[----:B------:R-:W-:Y:S02]  /*5200*/  IADD3 R43, R78, -UR22, R43 ;  /* 0x800000164e2b7c10 */ /* 0x000fe4000fffe02b */
[----:B------:R-:W-:Y:S02]  /*5210*/  FMNMX.FTZ R71, R66, R71, !PT ;  /* 0x0000004742477209 */ /* 0x000fe40007810000 */
[C---:B------:R-:W-:Y:S02]  /*5220*/  ISETP.GT.AND P4, PT, R43.reuse, RZ, PT ;  /* 0x000000ff2b00720c */ /* 0x040fe40003f84270 */
[----:B------:R-:W-:Y:S01]  /*5230*/  ISETP.GT.AND P5, PT, R43, 0x1, PT ;  /* 0x000000012b00780c */ /* 0x000fe20003fa4270 */
[----:B------:R-:W4:Y:S01]  /*5240*/  SHFL.BFLY PT, R44, R71, 0x2, 0x1f ;  /* 0x0c401f00472c7f89 */ /* 0x000f2200000e0000 */
[----:B------:R-:W3:Y:S08]  /*5250*/  MUFU.TANH R24, R24 ;  /* 0x0000001800187308 */ /* 0x000ef00000002400 */
[----:B------:R-:W3:Y:S08]  /*5260*/  MUFU.TANH R27, R27 ;  /* 0x0000001b001b7308 */ /* 0x000ef00000002400 */
[----:B------:R-:W3:Y:S01]  /*5270*/  MUFU.TANH R28, R28 ;  /* 0x0000001c001c7308 */ /* 0x000ee20000002400 */
[----:B------:R-:W-:-:S02]  /*5280*/  WARPGROUP.DEPBAR.LE gsb0, 0x0 ;  /* 0x00008000000079c5 */ /* 0x000fc40000010000 */
[----:B------:R-:W-:Y:S01]  /*5290*/  WARPGROUP.ARRIVE ;  /* 0x00000000000079c5 */ /* 0x000fe20000000000 */
[----:B----4-:R-:W-:-:S04]  /*52a0*/  FMNMX.FTZ R79, R71, R44, !PT ;  /* 0x0000002c474f7209 */ /* 0x010fc80007810000 */
[----:B------:R-:W4:Y:S01]  /*52b0*/  MUFU.TANH R31, R31 ;  /* 0x0000001f001f7308 */ /* 0x000f220000002400 */
[----:B------:R-:W-:Y:S01]  /*52c0*/  HGMMA.64x64x16.F32.BF16 R88, R132, gdesc[UR4].tnspB, R88, gsb0 ;  /* 0x40e0000484587df0 */ /* 0x000fe20008001858 */
[----:B------:R-:W-:Y:S01]  /*52d0*/  FMUL.FTZ R71, R73, UR23 ;  /* 0x0000001749477c20 */ /* 0x000fe20008410000 */
[----:B------:R-:W-:Y:S01]  /*52e0*/  FMUL.FTZ R73, R77, UR23 ;  /* 0x000000174d497c20 */ /* 0x000fe20008410000 */
[----:B------:R-:W5:Y:S01]  /*52f0*/  SHFL.BFLY PT, R44, R79, 0x1, 0x1f ;  /* 0x0c201f004f2c7f89 */ /* 0x000f6200000e0000 */
[----:B------:R-:W-:Y:S01]  /*5300*/  FMUL.FTZ R77, R84, UR23 ;  /* 0x00000017544d7c20 */ /* 0x000fe20008410000 */
[----:B------:R-:W-:Y:S02]  /*5310*/  UIADD3 UR6, UR10, 0x280, URZ ;  /* 0x000002800a067890 */ /* 0x000fe4000fffe03f */
[----:B------:R-:W4:Y:S01]  /*5320*/  MUFU.TANH R32, R32 ;  /* 0x0000002000207308 */ /* 0x000f220000002400 */
[----:B------:R-:W-:-:S07]  /*5330*/  UMOV UR7, 0x40000040 ;  /* 0x4000004000077882 */ /* 0x000fce0000000000 */
[----:B------:R-:W4:Y:S08]  /*5340*/  MUFU.TANH R35, R35 ;  /* 0x0000002300237308 */ /* 0x000f300000002400 */
[----:B------:R-:W4:Y:S01]  /*5350*/  MUFU.TANH R36, R36 ;  /* 0x0000002400247308 */ /* 0x000f220000002400 */
[----:B-----5:R-:W-:-:S04]  /*5360*/  FMNMX.FTZ R44, R79, R44, !PT ;  /* 0x0000002c4f2c7209 */ /* 0x020fc80007810000 */
[C---:B------:R-:W-:Y:S01]  /*5370*/  FSETP.NEU.FTZ.AND P3, PT, R44.reuse, -INF , PT ;  /* 0xff8000002c00780b */ /* 0x040fe20003f7d000 */
[----:B------:R-:W-:Y:S02]  /*5380*/  FMUL.FTZ R76, R44, UR24 ;  /* 0x000000182c4c7c20 */ /* 0x000fe40008410000 */
[----:B------:R-:W5:Y:S03]  /*5390*/  MUFU.TANH R38, R38 ;  /* 0x0000002600267308 */ /* 0x000f660000002400 */
[----:B------:R-:W-:-:S05]  /*53a0*/  FSEL R76, R76, RZ, P3 ;  /* 0x000000ff4c4c7208 */ /* 0x000fca0001800000 */
[----:B------:R-:W5:Y:S01]  /*53b0*/  MUFU.TANH R39, R39 ;  /* 0x0000002700277308 */ /* 0x000f620000002400 */
[--C-:B------:R-:W-:Y:S01]  /*53c0*/  FFMA.FTZ R79, R8, UR24, -R76.reuse ;  /* 0x00000018084f7c23 */ /* 0x100fe2000801084c */
[----:B------:R-:W-:Y:S01]  /*53d0*/  FSEL R8, R5, -INF , P4 ;  /* 0xff80000005087808 */ /* 0x000fe20002000000 */
[--C-:B------:R-:W-:Y:S01]  /*53e0*/  FFMA.FTZ R149, R7, UR24, -R76.reuse ;  /* 0x0000001807957c23 */ /* 0x100fe2000801084c */
[----:B------:R-:W-:Y:S01]  /*53f0*/  ISETP.GT.AND P4, PT, R43, 0x8, PT ;  /* 0x000000082b00780c */ /* 0x000fe20003f84270 */
[--C-:B------:R-:W-:Y:S01]  /*5400*/  FFMA.FTZ R151, R11, UR24, -R76.reuse ;  /* 0x000000180b977c23 */ /* 0x100fe2000801084c */
[----:B------:R-:W-:Y:S01]  /*5410*/  FSEL R5, R6, -INF , P5 ;  /* 0xff80000006057808 */ /* 0x000fe20002800000 */
[--C-:B------:R-:W-:Y:S01]  /*5420*/  FFMA.FTZ R139, R46, UR24, -R76.reuse ;  /* 0x000000182e8b7c23 */ /* 0x100fe2000801084c */
[----:B------:R-:W-:Y:S01]  /*5430*/  FMNMX.FTZ R78, R8, R3, !PT ;  /* 0x00000003084e7209 */ /* 0x000fe20007810000 */
[----:B------:R-:W5:Y:S01]  /*5440*/  MUFU.TANH R41, R41 ;  /* 0x0000002900297308 */ /* 0x000f620000002400 */
[----:B------:R-:W-:Y:S01]  /*5450*/  ISETP.GT.AND P5, PT, R43, 0x9, PT ;  /* 0x000000092b00780c */ /* 0x000fe20003fa4270 */
[--C-:B------:R-:W-:Y:S01]  /*5460*/  FFMA.FTZ R147, R25, UR24, -R76.reuse ;  /* 0x0000001819937c23 */ /* 0x100fe2000801084c */
[----:B--2---:R-:W-:Y:S01]  /*5470*/  FSEL R9, R9, -INF , P4 ;  /* 0xff80000009097808 */ /* 0x004fe20002000000 */
[--C-:B------:R-:W-:Y:S01]  /*5480*/  FFMA.FTZ R137, R37, UR24, -R76.reuse ;  /* 0x0000001825897c23 */ /* 0x100fe2000801084c */
[----:B------:R-:W-:Y:S01]  /*5490*/  FMNMX.FTZ R78, R5, R78, !PT ;  /* 0x0000004e054e7209 */ /* 0x000fe20007810000 */
[--C-:B------:R-:W-:Y:S01]  /*54a0*/  FFMA.FTZ R143, R33, UR24, -R76.reuse ;  /* 0x00000018218f7c23 */ /* 0x100fe2000801084c */
[----:B------:R-:W-:Y:S01]  /*54b0*/  ISETP.GT.AND P4, PT, R43, 0x10, PT ;  /* 0x000000102b00780c */ /* 0x000fe20003f84270 */
[----:B------:R-:W2:Y:S01]  /*54c0*/  MUFU.TANH R42, R42 ;  /* 0x0000002a002a7308 */ /* 0x000ea20000002400 */
[----:B------:R-:W-:Y:S01]  /*54d0*/  FSEL R10, R10, -INF , P5 ;  /* 0xff8000000a0a7808 */ /* 0x000fe20002800000 */
[--C-:B------:R-:W-:Y:S01]  /*54e0*/  FFMA.FTZ R33, R58, UR24, -R76.reuse ;  /* 0x000000183a217c23 */ /* 0x100fe2000801084c */
[----:B------:R-:W-:Y:S01]  /*54f0*/  FMNMX.FTZ R7, R9, R78, !PT ;  /* 0x0000004e09077209 */ /* 0x000fe20007810000 */
[--C-:B------:R-:W-:Y:S01]  /*5500*/  FFMA.FTZ R58, R60, UR24, -R76.reuse ;  /* 0x000000183c3a7c23 */ /* 0x100fe2000801084c */
[----:B------:R-:W-:Y:S01]  /*5510*/  ISETP.GT.AND P5, PT, R43, 0x11, PT ;  /* 0x000000112b00780c */ /* 0x000fe20003fa4270 */
[--C-:B------:R-:W-:Y:S01]  /*5520*/  FFMA.FTZ R45, R45, UR24, -R76.reuse ;  /* 0x000000182d2d7c23 */ /* 0x100fe2000801084c */
[----:B0-----:R-:W-:Y:S01]  /*5530*/  FSEL R13, R13, -INF , P4 ;  /* 0xff8000000d0d7808 */ /* 0x001fe20002000000 */
[----:B------:R-:W0:Y:S01]  /*5540*/  MUFU.TANH R63, R63 ;  /* 0x0000003f003f7308 */ /* 0x000e220000002400 */
        /* <DEDUP_REMOVED lines=8> */
[----:B------:R-:W-:Y:S01]  /*55d0*/  ISETP.GT.AND P5, PT, R43, 0x19, PT ;  /* 0x000000192b00780c */ /* 0x000fe20003fa4270 */
[----:B------:R-:W-:Y:S01]  /*55e0*/  FFMA.FTZ R26, R26, UR24, -R76 ;  /* 0x000000181a1a7c23 */ /* 0x000fe2000801084c */
[----:B---3--:R-:W-:Y:S01]  /*55f0*/  FSEL R21, R21, -INF , P4 ;  /* 0xff80000015157808 */ /* 0x008fe20002000000 */
[----:B------:R-:W-:-:S02]  /*5600*/  WARPGROUP.DEPBAR.LE gsb0, 0x0 ;  /* 0x00008000000079c5 */ /* 0x000fc40000010000 */
[----:B------:R-:W-:Y:S01]  /*5610*/  FMNMX.FTZ R78, R14, R7, !PT ;  /* 0x000000070e4e7209 */ /* 0x000fe20007810000 */
[----:B------:R-:W-:Y:S01]  /*5620*/  WARPGROUP.ARRIVE ;  /* 0x00000000000079c5 */ /* 0x000fe20000000000 */
[----:B------:R-:W-:Y:S01]  /*5630*/  ISETP.GT.AND P4, PT, R43, 0x20, PT ;  /* 0x000000202b00780c */ /* 0x000fe20003f84270 */
[----:B------:R-:W3:Y:S01]  /*5640*/  MUFU.TANH R64, R64 ;  /* 0x0000004000407308 */ /* 0x000ee20000002400 */
[----:B------:R-:W-:Y:S01]  /*5650*/  FSEL R24, R24, -INF , P5 ;  /* 0xff80000018187808 */ /* 0x000fe20002800000 */
[--C-:B------:R-:W-:Y:S01]  /*5660*/  FFMA.FTZ R133, R49, UR24, -R76.reuse ;  /* 0x0000001831857c23 */ /* 0x100fe2000801084c */
[----:B------:R-:W-:Y:S01]  /*5670*/  FMNMX.FTZ R7, R21, R78, !PT ;  /* 0x0000004e15077209 */ /* 0x000fe20007810000 */
[----:B------:R-:W-:Y:S01]  /*5680*/  HGMMA.64x64x16.F32.BF16 R88, R128, gdesc[UR4].tnspB, R88, gsb0 ;  /* 0x40e0000480587df0 */ /* 0x000fe20008001858 */
[----:B------:R-:W-:Y:S01]  /*5690*/  ISETP.GT.AND P5, PT, R43, 0x21, PT ;  /* 0x000000212b00780c */ /* 0x000fe20003fa4270 */
[----:B------:R-:W-:Y:S01]  /*56a0*/  UIADD3 UR6, UR10, 0x300, URZ ;  /* 0x000003000a067890 */ /* 0x000fe2000fffe03f */
[----:B------:R-:W-:Y:S01]  /*56b0*/  FSEL R27, R27, -INF , P4 ;  /* 0xff8000001b1b7808 */ /* 0x000fe20002000000 */
[----:B------:R-:W3:Y:S01]  /*56c0*/  MUFU.TANH R65, R65 ;  /* 0x0000004100417308 */ /* 0x000ee20000002400 */
[----:B------:R-:W-:Y:S01]  /*56d0*/  FMNMX.FTZ R78, R24, R7, !PT ;  /* 0x00000007184e7209 */ /* 0x000fe20007810000 */
[----:B------:R-:W-:Y:S01]  /*56e0*/  UMOV UR7, 0x40000040 ;  /* 0x4000004000077882 */ /* 0x000fe20000000000 */
[----:B------:R-:W-:Y:S01]  /*56f0*/  ISETP.GT.AND P4, PT, R43, 0x28, PT ;  /* 0x000000282b00780c */ /* 0x000fe20003f84270 */
[--C-:B------:R-:W-:Y:S01]  /*5700*/  FFMA.FTZ R141, R29, UR24, -R76.reuse ;  /* 0x000000181d8d7c23 */ /* 0x100fe2000801084c */
[----:B------:R-:W-:Y:S01]  /*5710*/  FSEL R28, R28, -INF , P5 ;  /* 0xff8000001c1c7808 */ /* 0x000fe20002800000 */
[--C-:B------:R-:W-:Y:S01]  /*5720*/  FFMA.FTZ R30, R30, UR24, -R76.reuse ;  /* 0x000000181e1e7c23 */ /* 0x100fe2000801084c */
[----:B------:R-:W-:Y:S01]  /*5730*/  FMNMX.FTZ R7, R27, R78, !PT ;  /* 0x0000004e1b077209 */ /* 0x000fe20007810000 */
[----:B------:R-:W3:Y:S01]  /*5740*/  MUFU.TANH R68, R68 ;  /* 0x0000004400447308 */ /* 0x000ee20000002400 */
[----:B------:R-:W-:Y:S01]  /*5750*/  ISETP.GT.AND P5, PT, R43, 0x29, PT ;  /* 0x000000292b00780c */ /* 0x000fe20003fa4270 */
[--C-:B------:R-:W-:Y:S01]  /*5760*/  FFMA.FTZ R47, R47, UR24, -R76.reuse ;  /* 0x000000182f2f7c23 */ /* 0x100fe2000801084c */
[----:B----4-:R-:W-:Y:S01]  /*5770*/  FSEL R31, R31, -INF , P4 ;  /* 0xff8000001f1f7808 */ /* 0x010fe20002000000 */
[--C-:B------:R-:W-:Y:S01]  /*5780*/  FFMA.FTZ R34, R34, UR24, -R76.reuse ;  /* 0x0000001822227c23 */ /* 0x100fe2000801084c */
[----:B------:R-:W-:Y:S01]  /*5790*/  FMNMX.FTZ R78, R28, R7, !PT ;  /* 0x000000071c4e7209 */ /* 0x000fe20007810000 */
[--C-:B------:R-:W-:Y:S01]  /*57a0*/  FFMA.FTZ R135, R50, UR24, -R76.reuse ;  /* 0x0000001832877c23 */ /* 0x100fe2000801084c */
[----:B------:R-:W-:Y:S01]  /*57b0*/  ISETP.GT.AND P4, PT, R43, 0x30, PT ;  /* 0x000000302b00780c */ /* 0x000fe20003f84270 */
[----:B------:R-:W4:Y:S01]  /*57c0*/  MUFU.TANH R69, R69 ;  /* 0x0000004500457308 */ /* 0x000f220000002400 */
[----:B------:R-:W-:Y:S01]  /*57d0*/  FSEL R32, R32, -INF , P5 ;  /* 0xff80000020207808 */ /* 0x000fe20002800000 */
[--C-:B------:R-:W-:Y:S01]  /*57e0*/  FFMA.FTZ R50, R53, UR24, -R76.reuse ;  /* 0x0000001835327c23 */ /* 0x100fe2000801084c */
[----:B------:R-:W-:Y:S01]  /*57f0*/  FMNMX.FTZ R7, R31, R78, !PT ;  /* 0x0000004e1f077209 */ /* 0x000fe20007810000 */
[--C-:B------:R-:W-:Y:S01]  /*5800*/  FFMA.FTZ R15, R54, UR24, -R76.reuse ;  /* 0x00000018360f7c23 */ /* 0x100fe2000801084c */
[----:B------:R-:W-:Y:S01]  /*5810*/  ISETP.GT.AND P5, PT, R43, 0x31, PT ;  /* 0x000000312b00780c */ /* 0x000fe20003fa4270 */
[--C-:B------:R-:W-:Y:S01]  /*5820*/  FFMA.FTZ R54, R57, UR24, -R76.reuse ;  /* 0x0000001839367c23 */ /* 0x100fe2000801084c */
[----:B------:R-:W-:Y:S01]  /*5830*/  FSEL R35, R35, -INF , P4 ;  /* 0xff80000023237808 */ /* 0x000fe20002000000 */
[----:B------:R-:W4:Y:S01]  /*5840*/  MUFU.TANH R70, R70 ;  /* 0x0000004600467308 */ /* 0x000f220000002400 */
[----:B------:R-:W-:Y:S01]  /*5850*/  FMNMX.FTZ R78, R32, R7, !PT ;  /* 0x00000007204e7209 */ /* 0x000fe20007810000 */
[--C-:B------:R-:W-:Y:S01]  /*5860*/  FFMA.FTZ R29, R62, UR24, -R76.reuse ;  /* 0x000000183e1d7c23 */ /* 0x100fe2000801084c */
[----:B------:R-:W-:Y:S01]  /*5870*/  ISETP.GT.AND P4, PT, R43, 0x38, PT ;  /* 0x000000382b00780c */ /* 0x000fe20003f84270 */
[----:B------:R-:W-:Y:S01]  /*5880*/  FFMA.FTZ R66, R66, UR24, -R76 ;  /* 0x0000001842427c23 */ /* 0x000fe2000801084c */
[----:B------:R-:W-:-:S02]  /*5890*/  FSEL R36, R36, -INF , P5 ;  /* 0xff80000024247808 */ /* 0x000fc40002800000 */
[----:B------:R-:W-:Y:S01]  /*58a0*/  FMNMX.FTZ R7, R35, R78, !PT ;  /* 0x0000004e23077209 */ /* 0x000fe20007810000 */
[----:B------:R-:W4:Y:S01]  /*58b0*/  MUFU.TANH R71, R71 ;  /* 0x0000004700477308 */ /* 0x000f220000002400 */
[C---:B------:R-:W-:Y:S02]  /*58c0*/  ISETP.GT.AND P5, PT, R43.reuse, 0x39, PT ;  /* 0x000000392b00780c */ /* 0x040fe40003fa4270 */
[----:B-----5:R-:W-:Y:S02]  /*58d0*/  FSEL R38, R38, -INF , P4 ;  /* 0xff80000026267808 */ /* 0x020fe40002000000 */
[----:B------:R-:W-:Y:S02]  /*58e0*/  FMNMX.FTZ R7, R36, R7, !PT ;  /* 0x0000000724077209 */ /* 0x000fe40007810000 */
[----:B------:R-:W-:Y:S01]  /*58f0*/  ISETP.GT.AND P4, PT, R43, 0x40, PT ;  /* 0x000000402b00780c */ /* 0x000fe20003f84270 */
[----:B------:R-:W5:Y:S01]  /*5900*/  MUFU.TANH R72, R72 ;  /* 0x0000004800487308 */ /* 0x000f620000002400 */
[----:B------:R-:W-:-:S02]  /*5910*/  FSEL R39, R39, -INF , P5 ;  /* 0xff80000027277808 */ /* 0x000fc40002800000 */
[----:B------:R-:W-:Y:S02]  /*5920*/  FMNMX.FTZ R78, R38, R7, !PT ;  /* 0x00000007264e7209 */ /* 0x000fe40007810000 */
[----:B------:R-:W-:Y:S02]  /*5930*/  ISETP.GT.AND P5, PT, R43, 0x41, PT ;  /* 0x000000412b00780c */ /* 0x000fe40003fa4270 */
[----:B------:R-:W-:Y:S01]  /*5940*/  FSEL R41, R41, -INF , P4 ;  /* 0xff80000029297808 */ /* 0x000fe20002000000 */
[----:B------:R-:W5:Y:S01]  /*5950*/  MUFU.TANH R73, R73 ;  /* 0x0000004900497308 */ /* 0x000f620000002400 */
[----:B------:R-:W-:Y:S02]  /*5960*/  FMNMX.FTZ R78, R39, R78, !PT ;  /* 0x0000004e274e7209 */ /* 0x000fe40007810000 */
[----:B------:R-:W-:Y:S02]  /*5970*/  ISETP.GT.AND P4, PT, R43, 0x48, PT ;  /* 0x000000482b00780c */ /* 0x000fe40003f84270 */
[----:B--2---:R-:W-:-:S02]  /*5980*/  FSEL R7, R42, -INF , P5 ;  /* 0xff8000002a077808 */ /* 0x004fc40002800000 */
[----:B------:R-:W-:Y:S01]  /*5990*/  FMNMX.FTZ R78, R41, R78, !PT ;  /* 0x0000004e294e7209 */ /* 0x000fe20007810000 */
[----:B------:R-:W2:Y:S01]  /*59a0*/  MUFU.TANH R74, R74 ;  /* 0x0000004a004a7308 */ /* 0x000ea20000002400 */
[----:B------:R-:W-:Y:S02]  /*59b0*/  ISETP.GT.AND P5, PT, R43, 0x49, PT ;  /* 0x000000492b00780c */ /* 0x000fe40003fa4270 */
[----:B0-----:R-:W-:Y:S02]  /*59c0*/  FSEL R63, R63, -INF , P4 ;  /* 0xff8000003f3f7808 */ /* 0x001fe40002000000 */
[----:B------:R-:W-:Y:S02]  /*59d0*/  FMNMX.FTZ R78, R7, R78, !PT ;  /* 0x0000004e074e7209 */ /* 0x000fe40007810000 */
[----:B------:R-:W-:Y:S01]  /*59e0*/  ISETP.GT.AND P4, PT, R43, 0x50, PT ;  /* 0x000000502b00780c */ /* 0x000fe20003f84270 */
[----:B------:R-:W0:Y:S01]  /*59f0*/  MUFU.TANH R75, R75 ;  /* 0x0000004b004b7308 */ /* 0x000e220000002400 */
[----:B-1----:R-:W-:-:S02]  /*5a00*/  FSEL R67, R67, -INF , P5 ;  /* 0xff80000043437808 */ /* 0x002fc40002800000 */
[----:B------:R-:W-:Y:S02]  /*5a10*/  FMNMX.FTZ R78, R63, R78, !PT ;  /* 0x0000004e3f4e7209 */ /* 0x000fe40007810000 */
[----:B------:R-:W-:Y:S02]  /*5a20*/  ISETP.GT.AND P5, PT, R43, 0x51, PT ;  /* 0x000000512b00780c */ /* 0x000fe40003fa4270 */
[----:B---3--:R-:W-:Y:S01]  /*5a30*/  FSEL R64, R64, -INF , P4 ;  /* 0xff80000040407808 */ /* 0x008fe20002000000 */
[----:B------:R-:W1:Y:S01]  /*5a40*/  MUFU.TANH R77, R77 ;  /* 0x0000004d004d7308 */ /* 0x000e620000002400 */
[----:B------:R-:W-:Y:S01]  /*5a50*/  FMNMX.FTZ R11, R67, R78, !PT ;  /* 0x0000004e430b7209 */ /* 0x000fe20007810000 */
[----:B------:R-:W-:Y:S02]  /*5a60*/  WARPGROUP.DEPBAR.LE gsb0, 0x0 ;  /* 0x00008000000079c5 */ /* 0x000fe40000010000 */
[----:B------:R-:W-:Y:S01]  /*5a70*/  ISETP.GT.AND P4, PT, R43, 0x58, PT ;  /* 0x000000582b00780c */ /* 0x000fe20003f84270 */
[----:B------:R-:W-:Y:S01]  /*5a80*/  WARPGROUP.ARRIVE ;  /* 0x00000000000079c5 */ /* 0x000fe20000000000 */
[----:B------:R-:W-:-:S02]  /*5a90*/  FSEL R65, R65, -INF , P5 ;  /* 0xff80000041417808 */ /* 0x000fc40002800000 */
[----:B------:R-:W-:Y:S01]  /*5aa0*/  FMNMX.FTZ R42, R64, R11, !PT ;  /* 0x0000000b402a7209 */ /* 0x000fe20007810000 */
[----:B------:R-:W3:Y:S01]  /*5ab0*/  MUFU.TANH R40, R85 ;  /* 0x0000005500287308 */ /* 0x000ee20000002400 */
[----:B------:R-:W-:Y:S01]  /*5ac0*/  ISETP.GT.AND P5, PT, R43, 0x59, PT ;  /* 0x000000592b00780c */ /* 0x000fe20003fa4270 */
[----:B------:R-:W-:Y:S01]  /*5ad0*/  HGMMA.64x64x16.F32.BF16 R88, R124, gdesc[UR4].tnspB, R88, gsb0 ;  /* 0x40e000047c587df0 */ /* 0x000fe20008001858 */
[----:B------:R-:W-:Y:S01]  /*5ae0*/  FSEL R68, R68, -INF , P4 ;  /* 0xff80000044447808 */ /* 0x000fe20002000000 */
[----:B------:R-:W-:Y:S01]  /*5af0*/  UIADD3 UR6, UR10, 0x380, URZ ;  /* 0x000003800a067890 */ /* 0x000fe2000fffe03f */
[----:B------:R-:W-:Y:S01]  /*5b00*/  FMNMX.FTZ R11, R65, R42, !PT ;  /* 0x0000002a410b7209 */ /* 0x000fe20007810000 */
[----:B------:R-:W-:Y:S01]  /*5b10*/  UMOV UR7, 0x40000040 ;  /* 0x4000004000077882 */ /* 0x000fe20000000000 */
[----:B------:R-:W-:Y:S01]  /*5b20*/  ISETP.GT.AND P4, PT, R43, 0x60, PT ;  /* 0x000000602b00780c */ /* 0x000fe20003f84270 */
[----:B------:R-:W-:Y:S01]  /*5b30*/  MUFU.EX2 R149, R149 ;  /* 0x0000009500957308 */ /* 0x000fe20000000800 */
[----:B----4-:R-:W-:-:S02]  /*5b40*/  FSEL R69, R69, -INF , P5 ;  /* 0xff80000045457808 */ /* 0x010fc40002800000 */
[----:B------:R-:W-:Y:S02]  /*5b50*/  FMNMX.FTZ R42, R68, R11, !PT ;  /* 0x0000000b442a7209 */ /* 0x000fe40007810000 */
[----:B------:R-:W-:Y:S02]  /*5b60*/  ISETP.GT.AND P5, PT, R43, 0x61, PT ;  /* 0x000000612b00780c */ /* 0x000fe40003fa4270 */
[----:B------:R-:W-:Y:S01]  /*5b70*/  FSEL R70, R70, -INF , P4 ;  /* 0xff80000046467808 */ /* 0x000fe20002000000 */
[----:B------:R-:W-:Y:S01]  /*5b80*/  MUFU.EX2 R6, R79 ;  /* 0x0000004f00067308 */ /* 0x000fe20000000800 */
[----:B------:R-:W-:Y:S02]  /*5b90*/  FMNMX.FTZ R11, R69, R42, !PT ;  /* 0x0000002a450b7209 */ /* 0x000fe40007810000 */
[----:B------:R-:W-:Y:S02]  /*5ba0*/  ISETP.GT.AND P4, PT, R43, 0x68, PT ;  /* 0x000000682b00780c */ /* 0x000fe40003f84270 */
[----:B------:R-:W-:-:S02]  /*5bb0*/  FSEL R71, R71, -INF , P5 ;  /* 0xff80000047477808 */ /* 0x000fc40002800000 */
[----:B------:R-:W-:Y:S01]  /*5bc0*/  FMNMX.FTZ R78, R70, R11, !PT ;  /* 0x0000000b464e7209 */ /* 0x000fe20007810000 */
[----:B------:R4:W-:Y:S01]  /*5bd0*/  MUFU.EX2 R42, R45 ;  /* 0x0000002d002a7308 */ /* 0x0009e20000000800 */
[----:B------:R-:W-:Y:S02]  /*5be0*/  ISETP.GT.AND P5, PT, R43, 0x69, PT ;  /* 0x000000692b00780c */ /* 0x000fe40003fa4270 */
[----:B-----5:R-:W-:Y:S02]  /*5bf0*/  FSEL R72, R72, -INF , P4 ;  /* 0xff80000048487808 */ /* 0x020fe40002000000 */
[----:B------:R-:W-:Y:S02]  /*5c00*/  FMNMX.FTZ R11, R71, R78, !PT ;  /* 0x0000004e470b7209 */ /* 0x000fe40007810000 */
[----:B------:R-:W-:Y:S01]  /*5c10*/  ISETP.GT.AND P4, PT, R43, 0x70, PT ;  /* 0x000000702b00780c */ /* 0x000fe20003f84270 */
[----:B------:R-:W-:Y:S01]  /*5c20*/  MUFU.EX2 R151, R151 ;  /* 0x0000009700977308 */ /* 0x000fe20000000800 */
[----:B------:R-:W-:-:S02]  /*5c30*/  FSEL R73, R73, -INF , P5 ;  /* 0xff80000049497808 */ /* 0x000fc40002800000 */
[----:B------:R-:W-:Y:S02]  /*5c40*/  FMNMX.FTZ R46, R72, R11, !PT ;  /* 0x0000000b482e7209 */ /* 0x000fe40007810000 */
[----:B------:R-:W-:Y:S02]  /*5c50*/  ISETP.GT.AND P5, PT, R43, 0x71, PT ;  /* 0x000000712b00780c */ /* 0x000fe40003fa4270 */
[----:B--2---:R-:W-:Y:S01]  /*5c60*/  FSEL R74, R74, -INF , P4 ;  /* 0xff8000004a4a7808 */ /* 0x004fe20002000000 */
[----:B------:R-:W-:Y:S01]  /*5c70*/  MUFU.EX2 R12, R12 ;  /* 0x0000000c000c7308 */ /* 0x000fe20000000800 */
[----:B------:R-:W-:Y:S02]  /*5c80*/  FMNMX.FTZ R11, R73, R46, !PT ;  /* 0x0000002e490b7209 */ /* 0x000fe40007810000 */
[----:B------:R-:W-:Y:S02]  /*5c90*/  ISETP.GT.AND P4, PT, R43, 0x78, PT ;  /* 0x000000782b00780c */ /* 0x000fe40003f84270 */
[----:B0-----:R-:W-:-:S02]  /*5ca0*/  FSEL R75, R75, -INF , P5 ;  /* 0xff8000004b4b7808 */ /* 0x001fc40002800000 */
[----:B------:R-:W-:Y:S01]  /*5cb0*/  FMNMX.FTZ R78, R74, R11, !PT ;  /* 0x0000000b4a4e7209 */ /* 0x000fe20007810000 */
[----:B------:R-:W-:Y:S01]  /*5cc0*/  MUFU.EX2 R145, R145 ;  /* 0x0000009100917308 */ /* 0x000fe20000000800 */
[----:B------:R-:W-:Y:S01]  /*5cd0*/  ISETP.GT.AND P5, PT, R43, 0x79, PT ;  /* 0x000000792b00780c */ /* 0x000fe20003fa4270 */
[--C-:B------:R-:W-:Y:S01]  /*5ce0*/  FFMA.FTZ R11, R52, UR24, -R76.reuse ;  /* 0x00000018340b7c23 */ /* 0x100fe2000801084c */
[----:B-1----:R-:W-:Y:S01]  /*5cf0*/  FSEL R77, R77, -INF , P4 ;  /* 0xff8000004d4d7808 */ /* 0x002fe20002000000 */
[--C-:B------:R-:W-:Y:S01]  /*5d00*/  FFMA.FTZ R52, R55, UR24, -R76.reuse ;  /* 0x0000001837347c23 */ /* 0x100fe2000801084c */
[----:B------:R-:W-:Y:S02]  /*5d10*/  FMNMX.FTZ R78, R75, R78, !PT ;  /* 0x0000004e4b4e7209 */ /* 0x000fe40007810000 */
[----:B---3--:R-:W-:Y:S01]  /*5d20*/  FSEL R43, R40, -INF , P5 ;  /* 0xff800000282b7808 */ /* 0x008fe20002800000 */
[----:B------:R-:W-:Y:S01]  /*5d30*/  MUFU.EX2 R20, R20 ;  /* 0x0000001400147308 */ /* 0x000fe20000000800 */
[----:B------:R-:W-:Y:S01]  /*5d40*/  FMNMX.FTZ R78, R77, R78, !PT ;  /* 0x0000004e4d4e7209 */ /* 0x000fe20007810000 */
[--C-:B------:R-:W-:Y:S01]  /*5d50*/  FFMA.FTZ R40, R48, UR24, -R76.reuse ;  /* 0x0000001830287c23 */ /* 0x100fe2000801084c */
[----:B------:R-:W-:-:S02]  /*5d60*/  FFMA.FTZ R48, R51, UR24, -R76 ;  /* 0x0000001833307c23 */ /* 0x000fc4000801084c */
[----:B------:R-:W-:-:S03]  /*5d70*/  FMNMX.FTZ R78, R43, R78, !PT ;  /* 0x0000004e2b4e7209 */ /* 0x000fc60007810000 */
[----:B------:R-:W-:Y:S02]  /*5d80*/  MUFU.EX2 R147, R147 ;  /* 0x0000009300937308 */ /* 0x000fe40000000800 */
[----:B------:R-:W0:Y:S06]  /*5d90*/  SHFL.BFLY PT, R25, R78, 0x2, 0x1f ;  /* 0x0c401f004e197f89 */ /* 0x000e2c00000e0000 */
[----:B------:R-:W-:Y:S08]  /*5da0*/  MUFU.EX2 R26, R26 ;  /* 0x0000001a001a7308 */ /* 0x000ff00000000800 */
[----:B------:R-:W-:Y:S01]  /*5db0*/  MUFU.EX2 R141, R141 ;  /* 0x0000008d008d7308 */ /* 0x000fe20000000800 */
[----:B------:R-:W-:-:S02]  /*5dc0*/  WARPGROUP.DEPBAR.LE gsb0, 0x0 ;  /* 0x00008000000079c5 */ /* 0x000fc40000010000 */
[----:B------:R-:W-:-:S05]  /*5dd0*/  WARPGROUP.ARRIVE ;  /* 0x00000000000079c5 */ /* 0x000fca0000000000 */
[----:B------:R-:W-:Y:S01]  /*5de0*/  MUFU.EX2 R30, R30 ;  /* 0x0000001e001e7308 */ /* 0x000fe20000000800 */
[----:B------:R-:W-:Y:S01]  /*5df0*/  HGMMA.64x64x16.F32.BF16 R88, R120, gdesc[UR4].tnspB, R88, gsb0 ;  /* 0x40e0000478587df0 */ /* 0x000fe20008001858 */
[----:B0-----:R-:W-:Y:S01]  /*5e00*/  FMNMX.FTZ R49, R78, R25, !PT ;  /* 0x000000194e317209 */ /* 0x001fe20007810000 */
[--C-:B------:R-:W-:Y:S01]  /*5e10*/  FFMA.FTZ R25, R56, UR24, -R76.reuse ;  /* 0x0000001838197c23 */ /* 0x100fe2000801084c */
[----:B------:R-:W-:-:S03]  /*5e20*/  FFMA.FTZ R56, R59, UR24, -R76 ;  /* 0x000000183b387c23 */ /* 0x000fc6000801084c */
[----:B------:R-:W0:Y:S01]  /*5e30*/  SHFL.BFLY PT, R78, R49, 0x1, 0x1f ;  /* 0x0c201f00314e7f89 */ /* 0x000e2200000e0000 */
[----:B------:R1:W-:Y:S08]  /*5e40*/  MUFU.EX2 R46, R47 ;  /* 0x0000002f002e7308 */ /* 0x0003f00000000800 */
[----:B------:R-:W-:Y:S08]  /*5e50*/  MUFU.EX2 R143, R143 ;  /* 0x0000008f008f7308 */ /* 0x000ff00000000800 */
[----:B------:R-:W-:Y:S01]  /*5e60*/  MUFU.EX2 R34, R34 ;  /* 0x0000002200227308 */ /* 0x000fe20000000800 */
[----:B0-----:R-:W-:-:S07]  /*5e70*/  FMNMX.FTZ R49, R49, R78, !PT ;  /* 0x0000004e31317209 */ /* 0x001fce0007810000 */
[----:B------:R-:W-:Y:S01]  /*5e80*/  MUFU.EX2 R137, R137 ;  /* 0x0000008900897308 */ /* 0x000fe20000000800 */
[C---:B------:R-:W-:Y:S01]  /*5e90*/  FSETP.NEU.FTZ.AND P4, PT, R49.reuse, -INF , PT ;  /* 0xff8000003100780b */ /* 0x040fe20003f9d000 */
[----:B------:R-:W-:-:S06]  /*5ea0*/  FMUL.FTZ R37, R49, UR24 ;  /* 0x0000001831257c20 */ /* 0x000fcc0008410000 */
[----:B------:R-:W-:Y:S01]  /*5eb0*/  MUFU.EX2 R139, R139 ;  /* 0x0000008b008b7308 */ /* 0x000fe20000000800 */
[----:B------:R-:W-:Y:S01]  /*5ec0*/  FSEL R60, R37, RZ, P4 ;  /* 0x000000ff253c7208 */ /* 0x000fe20002000000 */
[----:B------:R-:W-:-:S04]  /*5ed0*/  FFMA.FTZ R37, R61, UR24, -R76 ;  /* 0x000000183d257c23 */ /* 0x000fc8000801084c */
[--C-:B------:R-:W-:Y:S01]  /*5ee0*/  FFMA.FTZ R136, R35, UR24, -R60.reuse ;  /* 0x0000001823887c23 */ /* 0x100fe2000801083c */
[----:B------:R-:W-:Y:S01]  /*5ef0*/  FSEL R35, R44, RZ, P3 ;  /* 0x000000ff2c237208 */ /* 0x000fe20001800000 */
[--C-:B------:R-:W-:Y:S01]  /*5f00*/  FFMA.FTZ R148, R8, UR24, -R60.reuse ;  /* 0x0000001808947c23 */ /* 0x100fe2000801083c */
[--C-:B------:R-:W-:Y:S01]  /*5f10*/  FFMA.FTZ R5, R5, UR24, -R60.reuse ;  /* 0x0000001805057c23 */ /* 0x100fe2000801083c */
[--C-:B------:R-:W-:Y:S01]  /*5f20*/  FFMA.FTZ R150, R9, UR24, -R60.reuse ;  /* 0x0000001809967c23 */ /* 0x100fe2000801083c */
[----:B----4-:R-:W-:Y:S01]  /*5f30*/  FFMA.FTZ R45, R10, UR24, -R60 ;  /* 0x000000180a2d7c23 */ /* 0x010fe2000801083c */
[----:B------:R-:W-:Y:S01]  /*5f40*/  FADD.FTZ R35, -R35, R4 ;  /* 0x0000000423237221 */ /* 0x000fe20000010100 */
[----:B------:R-:W-:Y:S01]  /*5f50*/  FSEL R4, R49, RZ, P4 ;  /* 0x000000ff31047208 */ /* 0x000fe20002000000 */
[----:B------:R-:W-:Y:S01]  /*5f60*/  MUFU.EX2 R148, R148 ;  /* 0x0000009400947308 */ /* 0x000fe20000000800 */
[--C-:B------:R-:W-:Y:S01]  /*5f70*/  FFMA.FTZ R144, R13, UR24, -R60.reuse ;  /* 0x000000180d907c23 */ /* 0x100fe2000801083c */
[----:B------:R-:W-:Y:S01]  /*5f80*/  FMUL.FTZ R35, R35, UR24 ;  /* 0x0000001823237c20 */ /* 0x000fe20008410000 */
[--C-:B------:R-:W-:Y:S01]  /*5f90*/  FFMA.FTZ R13, R14, UR24, -R60.reuse ;  /* 0x000000180e0d7c23 */ /* 0x100fe2000801083c */
[----:B------:R-:W-:Y:S01]  /*5fa0*/  FADD.FTZ R3, -R4, R3 ;  /* 0x0000000304037221 */ /* 0x000fe20000010100 */
[--C-:B------:R-:W-:Y:S01]  /*5fb0*/  FFMA.FTZ R142, R31, UR24, -R60.reuse ;  /* 0x000000181f8e7c23 */ /* 0x100fe2000801083c */
[--C-:B------:R-:W-:Y:S01]  /*5fc0*/  FFMA.FTZ R31, R39, UR24, -R60.reuse ;  /* 0x00000018271f7c23 */ /* 0x100fe2000801083c */
[--C-:B------:R-:W-:Y:S01]  /*5fd0*/  FFMA.FTZ R146, R21, UR24, -R60.reuse ;  /* 0x0000001815927c23 */ /* 0x100fe2000801083c */
[----:B------:R-:W-:Y:S01]  /*5fe0*/  FMUL.FTZ R3, R3, UR24 ;  /* 0x0000001803037c20 */ /* 0x000fe20008410000 */
[----:B------:R0:W2:Y:S01]  /*5ff0*/  MUFU.EX2 R4, R35 ;  /* 0x0000002300047308 */ /* 0x0000a20000000800 */
[--C-:B------:R-:W-:Y:S01]  /*6000*/  FFMA.FTZ R132, R41, UR24, -R60.reuse ;  /* 0x0000001829847c23 */ /* 0x100fe2000801083c */
[--C-:B------:R-:W-:Y:S01]  /*6010*/  FFMA.FTZ R9, R24, UR24, -R60.reuse ;  /* 0x0000001818097c23 */ /* 0x100fe2000801083c */
[--C-:B------:R-:W-:Y:S01]  /*6020*/  FFMA.FTZ R140, R27, UR24, -R60.reuse ;  /* 0x000000181b8c7c23 */ /* 0x100fe2000801083c */
[--C-:B------:R-:W-:Y:S01]  /*6030*/  FFMA.FTZ R21, R28, UR24, -R60.reuse ;  /* 0x000000181c157c23 */ /* 0x100fe2000801083c */
[--C-:B-1----:R-:W-:Y:S01]  /*6040*/  FFMA.FTZ R47, R32, UR24, -R60.reuse ;  /* 0x00000018202f7c23 */ /* 0x102fe2000801083c */
[--C-:B------:R-:W-:Y:S01]  /*6050*/  FFMA.FTZ R27, R36, UR24, -R60.reuse ;  /* 0x00000018241b7c23 */ /* 0x100fe2000801083c */
[--C-:B------:R-:W-:Y:S01]  /*6060*/  FFMA.FTZ R138, R38, UR24, -R60.reuse ;  /* 0x00000018268a7c23 */ /* 0x100fe2000801083c */
[----:B------:R-:W1:Y:S01]  /*6070*/  MUFU.EX2 R3, R3 ;  /* 0x0000000300037308 */ /* 0x000e620000000800 */
[--C-:B------:R-:W-:Y:S01]  /*6080*/  FFMA.FTZ R7, R7, UR24, -R60.reuse ;  /* 0x0000001807077c23 */ /* 0x100fe2000801083c */
[--C-:B------:R-:W-:Y:S01]  /*6090*/  FFMA.FTZ R134, R63, UR24, -R60.reuse ;  /* 0x000000183f867c23 */ /* 0x100fe2000801083c */
[--C-:B0-----:R-:W-:Y:S01]  /*60a0*/  FFMA.FTZ R35, R67, UR24, -R60.reuse ;  /* 0x0000001843237c23 */ /* 0x101fe2000801083c */
[--C-:B------:R-:W-:Y:S01]  /*60b0*/  FFMA.FTZ R128, R64, UR24, -R60.reuse ;  /* 0x0000001840807c23 */ /* 0x100fe2000801083c */
[--C-:B------:R-:W-:Y:S01]  /*60c0*/  FFMA.FTZ R130, R68, UR24, -R60.reuse ;  /* 0x0000001844827c23 */ /* 0x100fe2000801083c */
[--C-:B------:R-:W-:Y:S01]  /*60d0*/  FFMA.FTZ R124, R70, UR24, -R60.reuse ;  /* 0x00000018467c7c23 */ /* 0x100fe2000801083c */
[----:B------:R-:W-:Y:S01]  /*60e0*/  FFMA.FTZ R126, R72, UR24, -R60 ;  /* 0x00000018487e7c23 */ /* 0x000fe2000801083c */
[----:B------:R-:W0:Y:S01]  /*60f0*/  MUFU.EX2 R5, R5 ;  /* 0x0000000500057308 */ /* 0x000e220000000800 */
[----:B--2---:R-:W-:Y:S01]  /*6100*/  FFMA.FTZ R39, R4, R0, R149 ;  /* 0x0000000004277223 */ /* 0x004fe20000010095 */
[----:B------:R-:W-:-:S02]  /*6110*/  IMAD.U32 R10, RZ, RZ, UR39 ;  /* 0x00000027ff0a7e24 */ /* 0x000fc4000f8e00ff */
[--C-:B------:R-:W-:Y:S01]  /*6120*/  FFMA.FTZ R73, R73, UR24, -R60.reuse ;  /* 0x0000001849497c23 */ /* 0x100fe2000801083c */
[----:B------:R-:W-:Y:S01]  /*6130*/  FFMA.FTZ R74, R74, UR24, -R60 ;  /* 0x000000184a4a7c23 */ /* 0x000fe2000801083c */
[----:B------:R-:W-:Y:S01]  /*6140*/  FADD.FTZ R0, R6, R39 ;  /* 0x0000002706007221 */ /* 0x000fe20000010000 */
[----:B------:R-:W-:Y:S01]  /*6150*/  VIADD R8, R23, 0x9 ;  /* 0x0000000917087836 */ /* 0x000fe20000000000 */
[----:B------:R-:W-:Y:S01]  /*6160*/  @!P1 LEA R10, R10, UR45, 0x3 ;  /* 0x0000002d0a0a9c11 */ /* 0x000fe2000f8e18ff */
[----:B------:R-:W2:Y:S01]  /*6170*/  MUFU.EX2 R150, R150 ;  /* 0x0000009600967308 */ /* 0x000ea20000000800 */
[----:B-1----:R-:W-:Y:S01]  /*6180*/  FFMA.FTZ R2, R3, R2, R148 ;  /* 0x0000000203027223 */ /* 0x002fe20000010094 */
[----:B------:R-:W-:Y:S01]  /*6190*/  FADD.FTZ R39, R151, R0 ;  /* 0x0000000097277221 */ /* 0x000fe20000010000 */
[----:B------:R-:W-:Y:S01]  /*61a0*/  ISETP.GE.U32.AND P3, PT, R82, 0x180, PT ;  /* 0x000001805200780c */ /* 0x000fe20003f66070 */
[----:B------:R-:W-:Y:S02]  /*61b0*/  @!P1 VIADD R10, R10, 0x16840 ;  /* 0x000168400a0a9836 */ /* 0x000fe40000000000 */
[--C-:B------:R-:W-:Y:S01]  /*61c0*/  FFMA.FTZ R75, R75, UR24, -R60.reuse ;  /* 0x000000184b4b7c23 */ /* 0x100fe2000801083c */
[----:B------:R-:W-:Y:S01]  /*61d0*/  FADD.FTZ R0, R12, R39 ;  /* 0x000000270c007221 */ /* 0x000fe20000010000 */
[----:B------:R-:W-:Y:S01]  /*61e0*/  FFMA.FTZ R39, R65, UR24, -R60 ;  /* 0x0000001841277c23 */ /* 0x000fe2000801083c */
[----:B------:R-:W1:Y:S01]  /*61f0*/  MUFU.EX2 R45, R45 ;  /* 0x0000002d002d7308 */ /* 0x000e620000000800 */
[C---:B0-----:R-:W-:Y:S01]  /*6200*/  FADD.FTZ R41, R5.reuse, R2 ;  /* 0x0000000205297221 */ /* 0x041fe20000010000 */
[----:B------:R-:W-:Y:S01]  /*6210*/  F2FP.BF16.F32.PACK_AB R148, R5, R148 ;  /* 0x000000940594723e */ /* 0x000fe200000010ff */
[----:B------:R-:W-:-:S02]  /*6220*/  WARPGROUP.DEPBAR.LE gsb0, 0x0 ;  /* 0x00008000000079c5 */ /* 0x000fc40000010000 */
[----:B------:R-:W-:Y:S01]  /*6230*/  SEL R8, R8, 0x9, !P3 ;  /* 0x0000000908087807 */ /* 0x000fe20005800000 */
[----:B------:R-:W-:Y:S01]  /*6240*/  FFMA.FTZ R77, R77, UR24, -R60 ;  /* 0x000000184d4d7c23 */ /* 0x000fe2000801083c */
[----:B------:R-:W-:Y:S01]  /*6250*/  @!P1 PRMT R10, RZ, 0x654, R10 ;  /* 0x00000654ff0a9816 */ /* 0x000fe2000000000a */
[----:B------:R-:W0:Y:S01]  /*6260*/  MUFU.EX2 R144, R144 ;  /* 0x0000009000907308 */ /* 0x000e220000000800 */
[----:B--2---:R-:W-:Y:S01]  /*6270*/  FADD.FTZ R2, R150, R41 ;  /* 0x0000002996027221 */ /* 0x004fe20000010000 */
[----:B------:R2:W-:Y:S06]  /*6280*/  BAR.ARV R8, 0x100 ;  /* 0x000400080000751d */ /* 0x0005ec0000002000 */
[----:B------:R-:W3:Y:S01]  /*6290*/  MUFU.EX2 R13, R13 ;  /* 0x0000000d000d7308 */ /* 0x000ee20000000800 */
[----:B-1----:R-:W-:Y:S01]  /*62a0*/  FADD.FTZ R41, R45, R2 ;  /* 0x000000022d297221 */ /* 0x002fe20000010000 */
[----:B------:R1:W-:Y:S01]  /*62b0*/  @!P1 SYNCS.ARRIVE.TRANS64.RED.A1T0 RZ, [R10+URZ], RZ ;  /* 0x000000ff0aff99a7 */ /* 0x0003e2000810043f */
[----:B------:R-:W-:Y:S01]  /*62c0*/  FFMA.FTZ R43, R43, UR24, -R60 ;  /* 0x000000182b2b7c23 */ /* 0x000fe2000801083c */
[----:B------:R-:W-:Y:S01]  /*62d0*/  PLOP3.LUT P3, PT, PT, PT, UP1, 0x80, 0x0 ;  /* 0x000000000000781c */ /* 0x000fe20003f6f018 */
[-C--:B------:R-:W-:Y:S01]  /*62e0*/  FMUL.FTZ R88, R88, R3.reuse ;  /* 0x0000000358587220 */ /* 0x080fe20000410000 */
[-C--:B------:R-:W-:Y:S01]  /*62f0*/  FMUL.FTZ R89, R89, R3.reuse ;  /* 0x0000000359597220 */ /* 0x080fe20000410000 */
[-C--:B------:R-:W-:Y:S01]  /*6300*/  FMUL.FTZ R92, R92, R3.reuse ;  /* 0x000000035c5c7220 */ /* 0x080fe20000410000 */
[----:B------:R-:W4:Y:S01]  /*6310*/  MUFU.EX2 R146, R146 ;  /* 0x0000009200927308 */ /* 0x000f220000000800 */
[----:B0-----:R-:W-:Y:S01]  /*6320*/  FADD.FTZ R2, R144, R41 ;  /* 0x0000002990027221 */ /* 0x001fe20000010000 */
[----:B------:R-:W-:Y:S01]  /*6330*/  FADD.FTZ R41, R145, R0 ;  /* 0x0000000091297221 */ /* 0x000fe20000010000 */
[----:B-1----:R-:W-:Y:S01]  /*6340*/  IMAD.U32 R10, RZ, RZ, UR25 ;  /* 0x00000019ff0a7e24 */ /* 0x002fe2000f8e00ff */
[----:B------:R-:W-:Y:S01]  /*6350*/  UMOV UR25, UR39 ;  /* 0x0000002700197c82 */ /* 0x000fe20008000000 */
[-C--:B------:R-:W-:Y:S01]  /*6360*/  FMUL.FTZ R93, R93, R3.reuse ;  /* 0x000000035d5d7220 */ /* 0x080fe20000410000 */
[----:B------:R-:W-:Y:S01]  /*6370*/  FADD.FTZ R0, R20, R41 ;  /* 0x0000002914007221 */ /* 0x000fe20000010000 */
[----:B------:R-:W-:Y:S01]  /*6380*/  FFMA.FTZ R41, R69, UR24, -R60 ;  /* 0x0000001845297c23 */ /* 0x000fe2000801083c */
[----:B------:R-:W0:Y:S01]  /*6390*/  MUFU.EX2 R9, R9 ;  /* 0x0000000900097308 */ /* 0x000e220000000800 */
[C---:B---3--:R-:W-:Y:S01]  /*63a0*/  FADD.FTZ R51, R13.reuse, R2 ;  /* 0x000000020d337221 */ /* 0x048fe20000010000 */
[----:B------:R-:W-:Y:S01]  /*63b0*/  F2FP.BF16.F32.PACK_AB R144, R13, R144 ;  /* 0x000000900d90723e */ /* 0x000fe200000010ff */
[-C--:B------:R-:W-:Y:S01]  /*63c0*/  FMUL.FTZ R96, R96, R3.reuse ;  /* 0x0000000360607220 */ /* 0x080fe20000410000 */
[----:B------:R-:W-:Y:S01]  /*63d0*/  @!P1 LEA R10, R10, UR45, 0x3 ;  /* 0x0000002d0a0a9c11 */ /* 0x000fe2000f8e18ff */
[-C--:B------:R-:W-:Y:S01]  /*63e0*/  FMUL.FTZ R97, R97, R3.reuse ;  /* 0x0000000361617220 */ /* 0x080fe20000410000 */
[-C--:B------:R-:W-:Y:S01]  /*63f0*/  FMUL.FTZ R100, R100, R3.reuse ;  /* 0x0000000364647220 */ /* 0x080fe20000410000 */
[----:B------:R-:W-:Y:S01]  /*6400*/  FMUL.FTZ R101, R101, R3 ;  /* 0x0000000365657220 */ /* 0x000fe20000410000 */
[----:B------:R-:W1:Y:S01]  /*6410*/  MUFU.EX2 R140, R140 ;  /* 0x0000008c008c7308 */ /* 0x000e620000000800 */
[----:B----4-:R-:W-:Y:S01]  /*6420*/  FADD.FTZ R2, R146, R51 ;  /* 0x0000003392027221 */ /* 0x010fe20000010000 */
[----:B------:R-:W-:Y:S01]  /*6430*/  FADD.FTZ R51, R147, R0 ;  /* 0x0000000093337221 */ /* 0x000fe20000010000 */
[----:B--2---:R-:W-:-:S02]  /*6440*/  @!P1 VIADD R8, R10, 0x16860 ;  /* 0x000168600a089836 */ /* 0x004fc40000000000 */
[-C--:B------:R-:W-:Y:S01]  /*6450*/  FMUL.FTZ R104, R104, R3.reuse ;  /* 0x0000000368687220 */ /* 0x080fe20000410000 */
[-C--:B------:R-:W-:Y:S01]  /*6460*/  FMUL.FTZ R105, R105, R3.reuse ;  /* 0x0000000369697220 */ /* 0x080fe20000410000 */
[----:B------:R-:W-:Y:S01]  /*6470*/  FADD.FTZ R0, R26, R51 ;  /* 0x000000331a007221 */ /* 0x000fe20000010000 */
[----:B------:R-:W-:Y:S01]  /*6480*/  FFMA.FTZ R51, R71, UR24, -R60 ;  /* 0x0000001847337c23 */ /* 0x000fe2000801083c */
[----:B------:R-:W2:Y:S01]  /*6490*/  MUFU.EX2 R21, R21 ;  /* 0x0000001500157308 */ /* 0x000ea20000000800 */
[C---:B0-----:R-:W-:Y:S01]  /*64a0*/  FADD.FTZ R53, R9.reuse, R2 ;  /* 0x0000000209357221 */ /* 0x041fe20000010000 */
[----:B------:R-:W-:Y:S01]  /*64b0*/  F2FP.BF16.F32.PACK_AB R146, R9, R146 ;  /* 0x000000920992723e */ /* 0x000fe200000010ff */
[-C--:B------:R-:W-:Y:S01]  /*64c0*/  FMUL.FTZ R108, R108, R3.reuse ;  /* 0x000000036c6c7220 */ /* 0x080fe20000410000 */
[----:B------:R-:W-:Y:S01]  /*64d0*/  @!P1 PRMT R8, RZ, 0x654, R8 ;  /* 0x00000654ff089816 */ /* 0x000fe20000000008 */
[-C--:B------:R-:W-:Y:S01]  /*64e0*/  FMUL.FTZ R109, R109, R3.reuse ;  /* 0x000000036d6d7220 */ /* 0x080fe20000410000 */
[-C--:B------:R-:W-:Y:S01]  /*64f0*/  FMUL.FTZ R112, R112, R3.reuse ;  /* 0x0000000370707220 */ /* 0x080fe20000410000 */
[-C--:B------:R-:W-:Y:S01]  /*6500*/  FMUL.FTZ R113, R113, R3.reuse ;  /* 0x0000000371717220 */ /* 0x080fe20000410000 */
[----:B------:R-:W0:Y:S01]  /*6510*/  MUFU.EX2 R142, R142 ;  /* 0x0000008e008e7308 */ /* 0x000e220000000800 */
[----:B-1----:R-:W-:Y:S01]  /*6520*/  FADD.FTZ R2, R140, R53 ;  /* 0x000000358c027221 */ /* 0x002fe20000010000 */
[----:B------:R-:W-:Y:S01]  /*6530*/  FADD.FTZ R53, R141, R0 ;  /* 0x000000008d357221 */ /* 0x000fe20000010000 */
[----:B------:R1:W-:Y:S01]  /*6540*/  @!P1 SYNCS.ARRIVE.TRANS64.RED.A1T0 RZ, [R8+URZ], RZ ;  /* 0x000000ff08ff99a7 */ /* 0x0003e2000810043f */
[-C--:B------:R-:W-:Y:S01]  /*6550*/  FMUL.FTZ R116, R116, R3.reuse ;  /* 0x0000000374747220 */ /* 0x080fe20000410000 */
[----:B------:R-:W-:Y:S01]  /*6560*/  FMUL.FTZ R117, R117, R3 ;  /* 0x0000000375757220 */ /* 0x000fe20000410000 */
[----:B------:R-:W-:Y:S01]  /*6570*/  FADD.FTZ R0, R30, R53 ;  /* 0x000000351e007221 */ /* 0x000fe20000010000 */
[-C--:B------:R-:W-:Y:S01]  /*6580*/  FMUL.FTZ R90, R90, R4.reuse ;  /* 0x000000045a5a7220 */ /* 0x080fe20000410000 */
[----:B------:R-:W3:Y:S01]  /*6590*/  MUFU.EX2 R47, R47 ;  /* 0x0000002f002f7308 */ /* 0x000ee20000000800 */
        /* <DEDUP_REMOVED lines=16> */
[----:B---3--:R-:W-:Y:S01]  /*66a0*/  FADD.FTZ R55, R47, R2 ;  /* 0x000000022f377221 */ /* 0x008fe20000010000 */
[----:B------:R-:W-:Y:S01]  /*66b0*/  FADD.FTZ R5, R139, R0 ;  /* 0x000000008b057221 */ /* 0x000fe20000010000 */
[-C--:B------:R-:W-:Y:S01]  /*66c0*/  FMUL.FTZ R107, R107, R4.reuse ;  /* 0x000000046b6b7220 */ /* 0x080fe20000410000 */
[-C--:B------:R-:W-:Y:S01]  /*66d0*/  FMUL.FTZ R110, R110, R4.reuse ;  /* 0x000000046e6e7220 */ /* 0x080fe20000410000 */
[-C--:B------:R-:W-:Y:S01]  /*66e0*/  FMUL.FTZ R111, R111, R4.reuse ;  /* 0x000000046f6f7220 */ /* 0x080fe20000410000 */
[----:B------:R-:W-:Y:S01]  /*66f0*/  FADD.FTZ R0, R46, R5 ;  /* 0x000000052e007221 */ /* 0x000fe20000010000 */
[-C--:B------:R-:W-:Y:S01]  /*6700*/  FMUL.FTZ R114, R114, R4.reuse ;  /* 0x0000000472727220 */ /* 0x080fe20000410000 */
[----:B------:R-:W3:Y:S01]  /*6710*/  MUFU.EX2 R138, R138 ;  /* 0x0000008a008a7308 */ /* 0x000ee20000000800 */
[----:B--2---:R-:W-:Y:S01]  /*6720*/  FADD.FTZ R2, R136, R55 ;  /* 0x0000003788027221 */ /* 0x004fe20000010000 */
[-C--:B------:R-:W-:Y:S01]  /*6730*/  FMUL.FTZ R115, R115, R4.reuse ;  /* 0x0000000473737220 */ /* 0x080fe20000410000 */
[-C--:B------:R-:W-:Y:S01]  /*6740*/  FMUL.FTZ R118, R118, R4.reuse ;  /* 0x0000000476767220 */ /* 0x080fe20000410000 */
[----:B------:R-:W-:Y:S01]  /*6750*/  FMUL.FTZ R119, R119, R4 ;  /* 0x0000000477777220 */ /* 0x000fe20000410000 */
[----:B------:R-:W-:Y:S01]  /*6760*/  F2FP.BF16.F32.PACK_AB R149, R6, R149 ;  /* 0x000000950695723e */ /* 0x000fe200000010ff */
[----:B------:R-:W-:Y:S01]  /*6770*/  IMAD.MOV.U32 R3, RZ, RZ, R49 ;  /* 0x000000ffff037224 */ /* 0x000fe200078e0031 */
[----:B------:R-:W-:Y:S01]  /*6780*/  F2FP.BF16.F32.PACK_AB R151, R12, R151 ;  /* 0x000000970c97723e */ /* 0x000fe200000010ff */
[----:B------:R-:W2:Y:S01]  /*6790*/  MUFU.EX2 R31, R31 ;  /* 0x0000001f001f7308 */ /* 0x000ea20000000800 */
[----:B0-----:R-:W-:Y:S01]  /*67a0*/  FADD.FTZ R55, R27, R2 ;  /* 0x000000021b377221 */ /* 0x001fe20000010000 */
[----:B------:R-:W-:-:S02]  /*67b0*/  F2FP.BF16.F32.PACK_AB R150, R45, R150 ;  /* 0x000000962d96723e */ /* 0x000fc400000010ff */
[----:B------:R-:W-:Y:S02]  /*67c0*/  F2FP.BF16.F32.PACK_AB R145, R20, R145 ;  /* 0x000000911491723e */ /* 0x000fe400000010ff */
[----:B------:R-:W-:Y:S02]  /*67d0*/  F2FP.BF16.F32.PACK_AB R147, R26, R147 ;  /* 0x000000931a93723e */ /* 0x000fe400000010ff */
[----:B------:R-:W0:Y:S01]  /*67e0*/  MUFU.EX2 R133, R133 ;  /* 0x0000008500857308 */ /* 0x000e220000000800 */
[----:B---3--:R-:W-:Y:S01]  /*67f0*/  FADD.FTZ R2, R138, R55 ;  /* 0x000000378a027221 */ /* 0x008fe20000010000 */
[----:B------:R-:W-:Y:S02]  /*6800*/  F2FP.BF16.F32.PACK_AB R140, R21, R140 ;  /* 0x0000008c158c723e */ /* 0x000fe400000010ff */
[----:B------:R-:W-:Y:S02]  /*6810*/  F2FP.BF16.F32.PACK_AB R141, R30, R141 ;  /* 0x0000008d1e8d723e */ /* 0x000fe400000010ff */
[----:B------:R-:W-:-:S02]  /*6820*/  F2FP.BF16.F32.PACK_AB R142, R47, R142 ;  /* 0x0000008e2f8e723e */ /* 0x000fc400000010ff */
[----:B------:R-:W3:Y:S01]  /*6830*/  MUFU.EX2 R132, R132 ;  /* 0x0000008400847308 */ /* 0x000ee20000000800 */
[----:B--2---:R-:W-:Y:S01]  /*6840*/  FADD.FTZ R13, R31, R2 ;  /* 0x000000021f0d7221 */ /* 0x004fe20000010000 */
[----:B------:R-:W-:Y:S02]  /*6850*/  F2FP.BF16.F32.PACK_AB R143, R34, R143 ;  /* 0x0000008f228f723e */ /* 0x000fe400000010ff */
[----:B------:R-:W-:Y:S02]  /*6860*/  F2FP.BF16.F32.PACK_AB R136, R27, R136 ;  /* 0x000000881b88723e */ /* 0x000fe400000010ff */
[----:B------:R-:W-:Y:S02]  /*6870*/  F2FP.BF16.F32.PACK_AB R137, R42, R137 ;  /* 0x000000892a89723e */ /* 0x000fe400000010ff */
[----:B------:R-:W2:Y:S01]  /*6880*/  MUFU.EX2 R40, R40 ;  /* 0x0000002800287308 */ /* 0x000ea20000000800 */
[----:B0-----:R-:W-:Y:S01]  /*6890*/  FADD.FTZ R5, R133, R0 ;  /* 0x0000000085057221 */ /* 0x001fe20000010000 */
[----:B------:R-:W-:-:S02]  /*68a0*/  F2FP.BF16.F32.PACK_AB R138, R31, R138 ;  /* 0x0000008a1f8a723e */ /* 0x000fc400000010ff */
[----:B------:R-:W-:Y:S02]  /*68b0*/  F2FP.BF16.F32.PACK_AB R139, R46, R139 ;  /* 0x0000008b2e8b723e */ /* 0x000fe400000010ff */
[----:B------:R-:W-:Y:S02]  /*68c0*/  MOV R4, R44 ;  /* 0x0000002c00047202 */ /* 0x000fe40000000f00 */
[----:B------:R-:W0:Y:S01]  /*68d0*/  MUFU.EX2 R7, R7 ;  /* 0x0000000700077308 */ /* 0x000e220000000800 */
[----:B---3--:R-:W-:-:S07]  /*68e0*/  FADD.FTZ R2, R132, R13 ;  /* 0x0000000d84027221 */ /* 0x008fce0000010000 */
[----:B------:R-:W3:Y:S01]  /*68f0*/  MUFU.EX2 R135, R135 ;  /* 0x0000008700877308 */ /* 0x000ee20000000800 */
[C---:B--2---:R-:W-:Y:S01]  /*6900*/  FADD.FTZ R0, R40.reuse, R5 ;  /* 0x0000000528007221 */ /* 0x044fe20000010000 */
[----:B------:R-:W-:-:S06]  /*6910*/  F2FP.BF16.F32.PACK_AB R133, R40, R133 ;  /* 0x000000852885723e */ /* 0x000fcc00000010ff */
[----:B------:R-:W2:Y:S01]  /*6920*/  MUFU.EX2 R134, R134 ;  /* 0x0000008600867308 */ /* 0x000ea20000000800 */
[C---:B0-----:R-:W-:Y:S01]  /*6930*/  FADD.FTZ R9, R7.reuse, R2 ;  /* 0x0000000207097221 */ /* 0x041fe20000010000 */
[----:B------:R-:W-:-:S06]  /*6940*/  F2FP.BF16.F32.PACK_AB R132, R7, R132 ;  /* 0x000000840784723e */ /* 0x000fcc00000010ff */
[----:B------:R-:W0:Y:S01]  /*6950*/  MUFU.EX2 R48, R48 ;  /* 0x0000003000307308 */ /* 0x000e220000000800 */
[----:B---3--:R-:W-:-:S07]  /*6960*/  FADD.FTZ R5, R135, R0 ;  /* 0x0000000087057221 */ /* 0x008fce0000010000 */
[----:B------:R-:W3:Y:S01]  /*6970*/  MUFU.EX2 R35, R35 ;  /* 0x0000002300237308 */ /* 0x000ee20000000800 */
[----:B--2---:R-:W-:-:S07]  /*6980*/  FADD.FTZ R2, R134, R9 ;  /* 0x0000000986027221 */ /* 0x004fce0000010000 */
[----:B------:R-:W2:Y:S01]  /*6990*/  MUFU.EX2 R11, R11 ;  /* 0x0000000b000b7308 */ /* 0x000ea20000000800 */
[C---:B0-----:R-:W-:Y:S01]  /*69a0*/  FADD.FTZ R0, R48.reuse, R5 ;  /* 0x0000000530007221 */ /* 0x041fe20000010000 */
[----:B------:R-:W-:-:S06]  /*69b0*/  F2FP.BF16.F32.PACK_AB R135, R48, R135 ;  /* 0x000000873087723e */ /* 0x000fcc00000010ff */
[----:B------:R-:W0:Y:S01]  /*69c0*/  MUFU.EX2 R128, R128 ;  /* 0x0000008000807308 */ /* 0x000e220000000800 */
[C---:B---3--:R-:W-:Y:S01]  /*69d0*/  FADD.FTZ R9, R35.reuse, R2 ;  /* 0x0000000223097221 */ /* 0x048fe20000010000 */
[----:B------:R-:W-:-:S06]  /*69e0*/  F2FP.BF16.F32.PACK_AB R134, R35, R134 ;  /* 0x000000862386723e */ /* 0x000fcc00000010ff */
[----:B------:R-:W3:Y:S01]  /*69f0*/  MUFU.EX2 R50, R50 ;  /* 0x0000003200327308 */ /* 0x000ee20000000800 */
[----:B--2---:R-:W-:-:S07]  /*6a00*/  FADD.FTZ R5, R11, R0 ;  /* 0x000000000b057221 */ /* 0x004fce0000010000 */
[----:B------:R-:W2:Y:S01]  /*6a10*/  MUFU.EX2 R39, R39 ;  /* 0x0000002700277308 */ /* 0x000ea20000000800 */
[----:B0-----:R-:W-:-:S07]  /*6a20*/  FADD.FTZ R2, R128, R9 ;  /* 0x0000000980027221 */ /* 0x001fce0000010000 */
[----:B------:R-:W0:Y:S01]  /*6a30*/  MUFU.EX2 R15, R15 ;  /* 0x0000000f000f7308 */ /* 0x000e220000000800 */
[C---:B---3--:R-:W-:Y:S01]  /*6a40*/  FADD.FTZ R0, R50.reuse, R5 ;  /* 0x0000000532007221 */ /* 0x048fe20000010000 */
[----:B------:R-:W-:-:S06]  /*6a50*/  F2FP.BF16.F32.PACK_AB R129, R50, R11 ;  /* 0x0000000b3281723e */ /* 0x000fcc00000010ff */
[----:B------:R-:W3:Y:S01]  /*6a60*/  MUFU.EX2 R130, R130 ;  /* 0x0000008200827308 */ /* 0x000ee20000000800 */
[C---:B--2---:R-:W-:Y:S01]  /*6a70*/  FADD.FTZ R9, R39.reuse, R2 ;  /* 0x0000000227097221 */ /* 0x044fe20000010000 */
[----:B------:R-:W-:-:S06]  /*6a80*/  F2FP.BF16.F32.PACK_AB R128, R39, R128 ;  /* 0x000000802780723e */ /* 0x000fcc00000010ff */
[----:B------:R-:W2:Y:S01]  /*6a90*/  MUFU.EX2 R52, R52 ;  /* 0x0000003400347308 */ /* 0x000ea20000000800 */
[----:B0-----:R-:W-:-:S07]  /*6aa0*/  FADD.FTZ R5, R15, R0 ;  /* 0x000000000f057221 */ /* 0x001fce0000010000 */
        /* <DEDUP_REMOVED lines=41> */
[----:B--2---:R-:W-:-:S04]  /*6d40*/  FADD.FTZ R7, R122, R7 ;  /* 0x000000077a077221 */ /* 0x004fc80000010000 */
[C---:B0-----:R-:W-:Y:S01]  /*6d50*/  FADD.FTZ R2, R43.reuse, R7 ;  /* 0x000000072b027221 */ /* 0x041fe20000010000 */
[----:B------:R-:W-:Y:S01]  /*6d60*/  F2FP.BF16.F32.PACK_AB R122, R43, R122 ;  /* 0x0000007a2b7a723e */ /* 0x000fe200000010ff */
[C---:B---3--:R-:W-:Y:S01]  /*6d70*/  FADD.FTZ R0, R66.reuse, R0 ;  /* 0x0000000042007221 */ /* 0x048fe20000010000 */
[----:B------:R-:W-:Y:S01]  /*6d80*/  F2FP.BF16.F32.PACK_AB R123, R66, R37 ;  /* 0x00000025427b723e */ /* 0x000fe200000010ff */
[----:B-1----:R-:W-:Y:S06]  /*6d90*/  @P3 BRA `(.L_x_1824) ;  /* 0xffffffd000903947 */ /* 0x002fec000383ffff */
.L_x_1815:
[----:B------:R-:W-:-:S13]  /*6da0*/  ISETP.LE.AND P2, PT, RZ, UR26, PT ;  /* 0x0000001aff007c0c */ /* 0x000fda000bf43270 */
[----:B------:R-:W-:Y:S05]  /*6db0*/  @!P2 BRA `(.L_x_1825) ;  /* 0x000000240034a947 */ /* 0x000fea0003800000 */
[----:B------:R-:W-:Y:S01]  /*6dc0*/  IMAD.MOV.U32 R3, RZ, RZ, R44 ;  /* 0x000000ffff037224 */ /* 0x000fe200078e002c */
[----:B------:R-:W-:Y:S01]  /*6dd0*/  UMOV UR23, UR37 ;  /* 0x0000002500177c82 */ /* 0x000fe20008000000 */
[----:B------:R-:W-:Y:S01]  /*6de0*/  IMAD.MOV.U32 R4, RZ, RZ, R49 ;  /* 0x000000ffff047224 */ /* 0x000fe200078e0031 */
[----:B------:R-:W-:Y:S01]  /*6df0*/  UMOV UR21, UR39 ;  /* 0x0000002700157c82 */ /* 0x000fe20008000000 */
[----:B------:R-:W-:Y:S01]  /*6e00*/  ULDC UR22, c[0x0][0x9d8] ;  /* 0x0002760000167ab9 */ /* 0x000fe20000000800 */
[----:B------:R-:W-:-:S05]  /*6e10*/  ULDC UR24, c[0x0][0x988] ;  /* 0x0002620000187ab9 */ /* 0x000fca0000000800 */
.L_x_1834:
        /* <DEDUP_REMOVED lines=9> */
.L_x_1827:
[----:B------:R-:W-:Y:S01]  /*6eb0*/  ULEA UR6, UR39, UR45, 0x3 ;  /* 0x0000002d27067291 */ /* 0x000fe2000f8e183f */
[----:B------:R-:W-:-:S05]  /*6ec0*/  IMAD.U32 R5, RZ, RZ, UR37 ;  /* 0x00000025ff057e24 */ /* 0x000fca000f8e00ff */
[----:B------:R-:W-:-:S04]  /*6ed0*/  SHF.L.U32 R5, R5, 0x1f, RZ ;  /* 0x0000001f05057819 */ /* 0x000fc800000006ff */
[----:B------:R0:W1:Y:S01]  /*6ee0*/  SYNCS.PHASECHK.TRANS64.TRYWAIT P2, [UR6+0x16830], R5 ;  /* 0x01683005ff0075a7 */ /* 0x0000620008040146 */
[----:B------:R-:W-:Y:S05]  /*6ef0*/  @!P0 BRA `(.L_x_1828) ;  /* 0x0000000000048947 */ /* 0x000fea0003800000 */
[----:B------:R-:W-:Y:S01]  /*6f00*/  BPT.TRAP 0x1 ;  /* 0x000000040000795c */ /* 0x000fe20000300000 */
.L_x_1828:
[----:B-1----:R-:W-:Y:S05]  /*6f10*/  @P2 BRA `(.L_x_1826) ;  /* 0x0000000000082947 */ /* 0x002fea0003800000 */
[----:B------:R-:W1:Y:S02]  /*6f20*/  SYNCS.PHASECHK.TRANS64.TRYWAIT P2, [UR6+0x16830], R5 ;  /* 0x01683005ff0075a7 */ /* 0x000e640008040146 */
[----:B-1----:R-:W-:Y:S05]  /*6f30*/  @!P2 BRA `(.L_x_1829) ;  /* 0x0000007c0098a947 */ /* 0x002fea0003800000 */
.L_x_1826:
        /* <DEDUP_REMOVED lines=25> */
.L_x_1831:
[----:B------:R-:W-:Y:S01]  /*70d0*/  ULEA UR6, UR21, UR45, 0x3 ;  /* 0x0000002d15067291 */ /* 0x000fe2000f8e183f */
[----:B------:R-:W-:-:S05]  /*70e0*/  IMAD.U32 R5, RZ, RZ, UR23 ;  /* 0x00000017ff057e24 */ /* 0x000fca000f8e00ff */
[----:B------:R-:W-:-:S04]  /*70f0*/  SHF.L.U32 R5, R5, 0x1f, RZ ;  /* 0x0000001f05057819 */ /* 0x000fc800000006ff */
[----:B------:R0:W1:Y:S01]  /*7100*/  SYNCS.PHASECHK.TRANS64.TRYWAIT P2, [UR6+0x16850], R5 ;  /* 0x01685005ff0075a7 */ /* 0x0000620008040146 */
[----:B------:R-:W-:Y:S05]  /*7110*/  @!P0 BRA `(.L_x_1832) ;  /* 0x0000000000048947 */ /* 0x000fea0003800000 */
[----:B------:R-:W-:Y:S01]  /*7120*/  BPT.TRAP 0x1 ;  /* 0x000000040000795c */ /* 0x000fe20000300000 */
.L_x_1832:
[----:B-1----:R-:W-:Y:S05]  /*7130*/  @P2 BRA `(.L_x_1830) ;  /* 0x0000000000082947 */ /* 0x002fea0003800000 */
[----:B------:R-:W1:Y:S02]  /*7140*/  SYNCS.PHASECHK.TRANS64.TRYWAIT P2, [UR6+0x16850], R5 ;  /* 0x01685005ff0075a7 */ /* 0x000e640008040146 */
[----:B-1----:R-:W-:Y:S05]  /*7150*/  @!P2 BRA `(.L_x_1833) ;  /* 0x0000007c0028a947 */ /* 0x002fea0003800000 */
.L_x_1830:
[----:B------:R-:W-:Y:S01]  /*7160*/  UIADD3 UR6, UR45, 0x400, URZ ;  /* 0x000004002d067890 */ /* 0x000fe2000fffe03f */
[----:B------:R-:W-:Y:S01]  /*7170*/  WARPGROUP.ARRIVE ;  /* 0x00000000000079c5 */ /* 0x000fe20000000000 */
[----:B------:R-:W-:Y:S01]  /*7180*/  UMOV UR7, 0x40000040 ;  /* 0x4000004000077882 */ /* 0x000fe20000000000 */
[----:B01----:R-:W-:Y:S01]  /*7190*/  FMUL.FTZ R5, R24, UR22 ;  /* 0x0000001618057c20 */ /* 0x003fe20008410000 */
[----:B------:R-:W-:Y:S01]  /*71a0*/  USHF.R.U32.HI UR6, URZ, 0x4, UR6 ;  /* 0x000000043f067899 */ /* 0x000fe20008011606 */
[----:B------:R-:W-:Y:S01]  /*71b0*/  FMUL.FTZ R6, R25, UR22 ;  /* 0x0000001619067c20 */ /* 0x000fe20008410000 */
        /* <DEDUP_REMOVED lines=73> */
[----:B------:R-:W0:Y:S01]  /*7650*/  S2R R80, SR_TID.X ;  /* 0x0000000000507919 */ /* 0x000e220000002100 */
[----:B------:R-:W-:Y:S01]  /*7660*/  UMOV UR23, UR37 ;  /* 0x0000002500177c82 */ /* 0x000fe20008000000 */
[----:B------:R-:W3:Y:S01]  /*7670*/  MUFU.TANH R28, R28 ;  /* 0x0000001c001c7308 */ /* 0x000ee20000002400 */
[----:B-1----:R-:W-:-:S07]  /*7680*/  FMNMX.FTZ R54, R24, R49, !PT ;  /* 0x0000003118367209 */ /* 0x002fce0007810000 */
[----:B------:R-:W1:Y:S01]  /*7690*/  MUFU.TANH R31, R31 ;  /* 0x0000001f001f7308 */ /* 0x000e620000002400 */
[----:B--2---:R-:W-:Y:S01]  /*76a0*/  FMNMX.FTZ R49, R27, R54, !PT ;  /* 0x000000361b317209 */ /* 0x004fe20007810000 */
[----:B------:R-:W-:-:S06]  /*76b0*/  FMUL.FTZ R54, R69, UR22 ;  /* 0x0000001645367c20 */ /* 0x000fcc0008410000 */
[----:B------:R-:W2:Y:S01]  /*76c0*/  MUFU.TANH R33, R33 ;  /* 0x0000002100217308 */ /* 0x000ea20000002400 */
[----:B---3--:R-:W-:Y:S01]  /*76d0*/  FMNMX.FTZ R56, R28, R49, !PT ;  /* 0x000000311c387209 */ /* 0x008fe20007810000 */
[----:B------:R-:W-:Y:S02]  /*76e0*/  WARPGROUP.DEPBAR.LE gsb0, 0x0 ;  /* 0x00008000000079c5 */ /* 0x000fe40000010000 */
[----:B------:R-:W-:-:S04]  /*76f0*/  WARPGROUP.ARRIVE ;  /* 0x00000000000079c5 */ /* 0x000fc80000000000 */
[----:B------:R-:W3:Y:S01]  /*7700*/  MUFU.TANH R35, R35 ;  /* 0x0000002300237308 */ /* 0x000ee20000002400 */
[----:B-1----:R-:W-:Y:S01]  /*7710*/  FMNMX.FTZ R56, R31, R56, !PT ;  /* 0x000000381f387209 */ /* 0x002fe20007810000 */
[----:B------:R-:W-:Y:S01]  /*7720*/  HGMMA.64x64x16.F32.BF16 R88, R144, gdesc[UR4].tnspB, R88, gsb0 ;  /* 0x40e0000490587df0 */ /* 0x000fe20008001858 */
[----:B------:R-:W-:Y:S01]  /*7730*/  UIADD3 UR6, UR10, 0x100, URZ ;  /* 0x000001000a067890 */ /* 0x000fe2000fffe03f */
[----:B------:R-:W-:Y:S01]  /*7740*/  UMOV UR7, 0x40000040 ;  /* 0x4000004000077882 */ /* 0x000fe20000000000 */
[----:B0-----:R-:W-:-:S03]  /*7750*/  ISETP.GE.U32.AND P2, PT, R80, 0x180, PT ;  /* 0x000001805000780c */ /* 0x001fc60003f46070 */
[----:B------:R-:W0:Y:S01]  /*7760*/  MUFU.TANH R36, R36 ;  /* 0x0000002400247308 */ /* 0x000e220000002400 */
[----:B--2---:R-:W-:-:S07]  /*7770*/  FMNMX.FTZ R56, R33, R56, !PT ;  /* 0x0000003821387209 */ /* 0x004fce0007810000 */
[----:B------:R-:W1:Y:S01]  /*7780*/  MUFU.TANH R39, R39 ;  /* 0x0000002700277308 */ /* 0x000e620000002400 */
[----:B---3--:R-:W-:Y:S01]  /*7790*/  FMNMX.FTZ R49, R35, R56, !PT ;  /* 0x0000003823317209 */ /* 0x008fe20007810000 */
[----:B------:R-:W-:Y:S01]  /*77a0*/  FMUL.FTZ R56, R73, UR22 ;  /* 0x0000001649387c20 */ /* 0x000fe20008410000 */
        /* <DEDUP_REMOVED lines=9> */
[----:B------:R-:W-:-:S06]  /*7840*/  FMUL.FTZ R58, R77, UR22 ;  /* 0x000000164d3a7c20 */ /* 0x000fcc0008410000 */
        /* <DEDUP_REMOVED lines=10> */
[----:B------:R-:W-:Y:S01]  /*78f0*/  FMUL.FTZ R60, R81, UR22 ;  /* 0x00000016513c7c20 */ /* 0x000fe20008410000 */
[----:B------:R-:W-:Y:S01]  /*7900*/  HGMMA.64x64x16.F32.BF16 R88, R140, gdesc[UR4].tnspB, R88, gsb0 ;  /* 0x40e000048c587df0 */ /* 0x000fe20008001858 */
[----:B------:R-:W-:Y:S01]  /*7910*/  UIADD3 UR6, UR10, 0x180, URZ ;  /* 0x000001800a067890 */ /* 0x000fe2000fffe03f */
[----:B--2---:R-:W-:Y:S01]  /*7920*/  FMNMX.FTZ R62, R52, R49, !PT ;  /* 0x00000031343e7209 */ /* 0x004fe20007810000 */
[----:B------:R-:W-:Y:S02]  /*7930*/  UMOV UR7, 0x40000040 ;  /* 0x4000004000077882 */ /* 0x000fe40000000000 */
[----:B------:R-:W1:Y:S08]  /*7940*/  MUFU.TANH R54, R54 ;  /* 0x0000003600367308 */ /* 0x000e700000002400 */
        /* <DEDUP_REMOVED lines=47> */
[--C-:B------:R-:W-:Y:S01]  /*7c40*/  FFMA.FTZ R5, R6, UR24, -R4.reuse ;  /* 0x0000001806057c23 */ /* 0x100fe20008010804 */
[----:B------:R-:W-:Y:S01]  /*7c50*/  FMNMX.FTZ R6, R8, R3, !PT ;  /* 0x0000000308067209 */ /* 0x000fe20007810000 */
[--C-:B------:R-:W-:Y:S01]  /*7c60*/  FFMA.FTZ R144, R13, UR24, -R4.reuse ;  /* 0x000000180d907c23 */ /* 0x100fe20008010804 */
[----:B------:R-:W1:Y:S01]  /*7c70*/  MUFU.TANH R32, R32 ;  /* 0x0000002000207308 */ /* 0x000e620000002400 */
[--C-:B------:R-:W-:Y:S01]  /*7c80*/  FFMA.FTZ R146, R21, UR24, -R4.reuse ;  /* 0x0000001815927c23 */ /* 0x100fe20008010804 */
[----:B--2---:R-:W-:Y:S01]  /*7c90*/  FMNMX.FTZ R6, R7, R6, !PT ;  /* 0x0000000607067209 */ /* 0x004fe20007810000 */
[----:B------:R-:W-:Y:S02]  /*7ca0*/  WARPGROUP.DEPBAR.LE gsb0, 0x0 ;  /* 0x00008000000079c5 */ /* 0x000fe40000010000 */
[----:B------:R-:W-:Y:S01]  /*7cb0*/  WARPGROUP.ARRIVE ;  /* 0x00000000000079c5 */ /* 0x000fe20000000000 */
[----:B---3--:R-:W-:Y:S01]  /*7cc0*/  FMNMX.FTZ R13, R11, R6, !PT ;  /* 0x000000060b0d7209 */ /* 0x008fe20007810000 */
[--C-:B------:R-:W-:Y:S01]  /*7cd0*/  FFMA.FTZ R140, R27, UR24, -R4.reuse ;  /* 0x000000181b8c7c23 */ /* 0x100fe20008010804 */
[----:B------:R-:W2:Y:S01]  /*7ce0*/  MUFU.TANH R34, R34 ;  /* 0x0000002200227308 */ /* 0x000ea20000002400 */
        /* <DEDUP_REMOVED lines=29> */
[----:B------:R-:W-:Y:S01]  /*7ec0*/  FFMA.FTZ R62, R62, UR24, -R4 ;  /* 0x000000183e3e7c23 */ /* 0x000fe20008010804 */
[----:B------:R-:W-:Y:S01]  /*7ed0*/  FMNMX.FTZ R27, R32, R21, !PT ;  /* 0x00000015201b7209 */ /* 0x000fe20007810000 */
[----:B------:R-:W1:Y:S03]  /*7ee0*/  MUFU.TANH R42, R42 ;  /* 0x0000002a002a7308 */ /* 0x000e660000002400 */
[----:B--2---:R-:W-:-:S04]  /*7ef0*/  FMNMX.FTZ R6, R34, R27, !PT ;  /* 0x0000001b22067209 */ /* 0x004fc80007810000 */
        /* <DEDUP_REMOVED lines=18> */
[--C-:B------:R-:W-:Y:S01]  /*8020*/  FFMA.FTZ R134, R47, UR24, -R4.reuse ;  /* 0x000000182f867c23 */ /* 0x100fe20008010804 */
[----:B------:R-:W2:Y:S01]  /*8030*/  MUFU.TANH R66, R66 ;  /* 0x0000004200427308 */ /* 0x000ea20000002400 */
[----:B------:R-:W-:Y:S01]  /*8040*/  HGMMA.64x64x16.F32.BF16 R88, R128, gdesc[UR4].tnspB, R88, gsb0 ;  /* 0x40e0000480587df0 */ /* 0x000fe20008001858 */
[----:B------:R-:W-:Y:S01]  /*8050*/  UIADD3 UR6, UR10, 0x300, URZ ;  /* 0x000003000a067890 */ /* 0x000fe2000fffe03f */
[----:B0-----:R-:W-:Y:S01]  /*8060*/  FMNMX.FTZ R6, R64, R33, !PT ;  /* 0x0000002140067209 */ /* 0x001fe20007810000 */
[----:B------:R-:W-:Y:S01]  /*8070*/  UMOV UR7, 0x40000040 ;  /* 0x4000004000077882 */ /* 0x000fe20000000000 */
[----:B------:R-:W-:-:S03]  /*8080*/  FFMA.FTZ R47, R54, UR24, -R4 ;  /* 0x00000018362f7c23 */ /* 0x000fc60008010804 */
        /* <DEDUP_REMOVED lines=21> */
[----:B-1----:R-:W-:Y:S01]  /*81e0*/  FMNMX.FTZ R39, R75, R6, !PT ;  /* 0x000000064b277209 */ /* 0x002fe20007810000 */
[--C-:B------:R-:W-:Y:S01]  /*81f0*/  FFMA.FTZ R6, R51, UR24, -R4.reuse ;  /* 0x0000001833067c23 */ /* 0x100fe20008010804 */
[----:B------:R-:W-:Y:S03]  /*8200*/  MUFU.EX2 R27, R36 ;  /* 0x00000024001b7308 */ /* 0x000fe60000000800 */
[----:B------:R-:W-:Y:S01]  /*8210*/  HGMMA.64x64x16.F32.BF16 R88, R124, gdesc[UR4].tnspB, R88, gsb0 ;  /* 0x40e000047c587df0 */ /* 0x000fe20008001858 */
[----:B------:R-:W-:Y:S01]  /*8220*/  UIADD3 UR6, UR10, 0x380, URZ ;  /* 0x000003800a067890 */ /* 0x000fe2000fffe03f */
[----:B--2---:R-:W-:Y:S01]  /*8230*/  FMNMX.FTZ R24, R76, R39, !PT ;  /* 0x000000274c187209 */ /* 0x004fe20007810000 */
[----:B------:R-:W-:Y:S01]  /*8240*/  UMOV UR7, 0x40000040 ;  /* 0x4000004000077882 */ /* 0x000fe20000000000 */
[--C-:B------:R-:W-:Y:S01]  /*8250*/  FFMA.FTZ R39, R52, UR24, -R4.reuse ;  /* 0x0000001834277c23 */ /* 0x100fe20008010804 */
[----:B------:R0:W-:Y:S02]  /*8260*/  MUFU.EX2 R21, R28 ;  /* 0x0000001c00157308 */ /* 0x0001e40000000800 */
[----:B------:R-:W1:Y:S06]  /*8270*/  SHFL.BFLY PT, R51, R24, 0x2, 0x1f ;  /* 0x0c401f0018337f89 */ /* 0x000e6c00000e0000 */
[----:B------:R-:W-:Y:S01]  /*8280*/  MUFU.EX2 R69, R69 ;  /* 0x0000004500457308 */ /* 0x000fe20000000800 */
[----:B0-----:R-:W-:-:S07]  /*8290*/  FFMA.FTZ R28, R59, UR24, -R4 ;  /* 0x000000183b1c7c23 */ /* 0x001fce0008010804 */
[----:B------:R-:W0:Y:S08]  /*82a0*/  MUFU.EX2 R148, R148 ;  /* 0x0000009400947308 */ /* 0x000e300000000800 */
[----:B------:R-:W2:Y:S01]  /*82b0*/  MUFU.EX2 R5, R5 ;  /* 0x0000000500057308 */ /* 0x000ea20000000800 */
[----:B-1----:R-:W-:Y:S01]  /*82c0*/  FMNMX.FTZ R36, R24, R51, !PT ;  /* 0x0000003318247209 */ /* 0x002fe20007810000 */
[--C-:B------:R-:W-:Y:S01]  /*82d0*/  FFMA.FTZ R51, R56, UR24, -R4.reuse ;  /* 0x0000001838337c23 */ /* 0x100fe20008010804 */
[----:B------:R-:W-:-:S03]  /*82e0*/  FFMA.FTZ R24, R57, UR24, -R4 ;  /* 0x0000001839187c23 */ /* 0x000fc60008010804 */
[----:B------:R-:W1:Y:S02]  /*82f0*/  SHFL.BFLY PT, R79, R36, 0x1, 0x1f ;  /* 0x0c201f00244f7f89 */ /* 0x000e6400000e0000 */
[----:B------:R-:W-:Y:S01]  /*8300*/  MUFU.EX2 R150, R150 ;  /* 0x0000009600967308 */ /* 0x000fe20000000800 */
[----:B0-----:R-:W-:-:S07]  /*8310*/  FFMA.FTZ R2, R69, R2, R148 ;  /* 0x0000000245027223 */ /* 0x001fce0000010094 */
[----:B------:R-:W-:Y:S01]  /*8320*/  MUFU.EX2 R77, R77 ;  /* 0x0000004d004d7308 */ /* 0x000fe20000000800 */
[----:B--2---:R-:W-:-:S07]  /*8330*/  F2FP.BF16.F32.PACK_AB R148, R5, R148 ;  /* 0x000000940594723e */ /* 0x004fce00000010ff */
[----:B------:R-:W-:Y:S01]  /*8340*/  MUFU.EX2 R144, R144 ;  /* 0x0000009000907308 */ /* 0x000fe20000000800 */
[----:B-1----:R-:W-:-:S07]  /*8350*/  FMNMX.FTZ R44, R36, R79, !PT ;  /* 0x0000004f242c7209 */ /* 0x002fce0007810000 */
        /* <DEDUP_REMOVED lines=8> */
[--C-:B------:R-:W-:Y:S01]  /*83e0*/  FFMA.FTZ R145, R15, UR24, -R59.reuse ;  /* 0x000000180f917c23 */ /* 0x100fe2000801083b */
[----:B------:R-:W-:Y:S01]  /*83f0*/  @!P1 LEA R11, R11, UR45, 0x3 ;  /* 0x0000002d0b0b9c11 */ /* 0x000fe2000f8e18ff */
[----:B------:R-:W-:Y:S01]  /*8400*/  FFMA.FTZ R8, R12, UR24, -R59 ;  /* 0x000000180c087c23 */ /* 0x000fe2000801083b */
[----:B------:R-:W-:Y:S01]  /*8410*/  MUFU.EX2 R57, R57 ;  /* 0x0000003900397308 */ /* 0x000fe20000000800 */
[----:B------:R-:W-:-:S02]  /*8420*/  WARPGROUP.DEPBAR.LE gsb0, 0x0 ;  /* 0x00008000000079c5 */ /* 0x000fc40000010000 */
[----:B------:R-:W-:Y:S01]  /*8430*/  WARPGROUP.ARRIVE ;  /* 0x00000000000079c5 */ /* 0x000fe20000000000 */
[----:B------:R-:W-:Y:S01]  /*8440*/  IADD3 R7, R23, 0x9, RZ ;  /* 0x0000000917077810 */ /* 0x000fe20007ffe0ff */
[----:B------:R-:W-:Y:S02]  /*8450*/  @!P1 VIADD R15, R11, 0x16840 ;  /* 0x000168400b0f9836 */ /* 0x000fe40000000000 */
[--C-:B------:R-:W-:Y:S01]  /*8460*/  FFMA.FTZ R12, R20, UR24, -R59.reuse ;  /* 0x00000018140c7c23 */ /* 0x100fe2000801083b */
[----:B------:R-:W-:Y:S01]  /*8470*/  FFMA.FTZ R147, R25, UR24, -R59 ;  /* 0x0000001819937c23 */ /* 0x000fe2000801083b */
[----:B------:R-:W0:Y:S01]  /*8480*/  MUFU.EX2 R4, R4 ;  /* 0x0000000400047308 */ /* 0x000e220000000800 */
[----:B------:R-:W-:Y:S01]  /*8490*/  HGMMA.64x64x16.F32.BF16 R88, R120, gdesc[UR4].tnspB, R88, gsb0 ;  /* 0x40e0000478587df0 */ /* 0x000fe20008001858 */
[----:B------:R-:W-:Y:S01]  /*84a0*/  SEL R11, R7, 0x9, !P2 ;  /* 0x00000009070b7807 */ /* 0x000fe20005000000 */
[----:B------:R-:W-:Y:S01]  /*84b0*/  FADD.FTZ R7, R5, R2 ;  /* 0x0000000205077221 */ /* 0x000fe20000010000 */
[----:B------:R-:W-:Y:S01]  /*84c0*/  @!P1 PRMT R15, RZ, 0x654, R15 ;  /* 0x00000654ff0f9816 */ /* 0x000fe2000000000f */
        /* <DEDUP_REMOVED lines=11> */
[----:B------:R-:W2:Y:S01]  /*8580*/  MUFU.EX2 R151, R151 ;  /* 0x0000009700977308 */ /* 0x000ea20000000800 */
[----:B0-----:R-:W-:Y:S01]  /*8590*/  FFMA.FTZ R0, R57, R0, R4 ;  /* 0x0000000039007223 */ /* 0x001fe20000010004 */
[--C-:B------:R-:W-:Y:S01]  /*85a0*/  FFMA.FTZ R133, R45, UR24, -R59.reuse ;  /* 0x000000182d857c23 */ /* 0x100fe2000801083b */
[--C-:B------:R-:W-:Y:S01]  /*85b0*/  FFMA.FTZ R135, R50, UR24, -R59.reuse ;  /* 0x0000001832877c23 */ /* 0x100fe2000801083b */
[--C-:B------:R-:W-:Y:S01]  /*85c0*/  FFMA.FTZ R129, R64, UR24, -R59.reuse ;  /* 0x0000001840817c23 */ /* 0x100fe2000801083b */
[--C-:B------:R-:W-:Y:S01]  /*85d0*/  FFMA.FTZ R131, R66, UR24, -R59.reuse ;  /* 0x0000001842837c23 */ /* 0x100fe2000801083b */
[--C-:B------:R-:W-:Y:S01]  /*85e0*/  FFMA.FTZ R125, R68, UR24, -R59.reuse ;  /* 0x00000018447d7c23 */ /* 0x100fe2000801083b */
[--C-:B------:R-:W-:Y:S01]  /*85f0*/  FFMA.FTZ R70, R70, UR24, -R59.reuse ;  /* 0x0000001846467c23 */ /* 0x100fe2000801083b */
[----:B------:R-:W0:Y:S01]  /*8600*/  MUFU.EX2 R8, R8 ;  /* 0x0000000800087308 */ /* 0x000e220000000800 */
[----:B-1----:R-:W-:Y:S01]  /*8610*/  FADD.FTZ R2, R149, R0 ;  /* 0x0000000095027221 */ /* 0x002fe20000010000 */
[--C-:B------:R-:W-:Y:S01]  /*8620*/  FFMA.FTZ R0, R63, UR24, -R59.reuse ;  /* 0x000000183f007c23 */ /* 0x100fe2000801083b */
[----:B------:R-:W-:Y:S01]  /*8630*/  F2FP.BF16.F32.PACK_AB R149, R149, R4 ;  /* 0x000000049595723e */ /* 0x000fe200000010ff */
[--C-:B------:R-:W-:Y:S01]  /*8640*/  FFMA.FTZ R71, R71, UR24, -R59.reuse ;  /* 0x0000001847477c23 */ /* 0x100fe2000801083b */
[--C-:B------:R-:W-:Y:S01]  /*8650*/  FFMA.FTZ R72, R72, UR24, -R59.reuse ;  /* 0x0000001848487c23 */ /* 0x100fe2000801083b */
[--C-:B------:R-:W-:Y:S01]  /*8660*/  FFMA.FTZ R73, R73, UR24, -R59.reuse ;  /* 0x0000001849497c23 */ /* 0x100fe2000801083b */
[--C-:B------:R-:W-:Y:S01]  /*8670*/  FFMA.FTZ R74, R74, UR24, -R59.reuse ;  /* 0x000000184a4a7c23 */ /* 0x100fe2000801083b */
[----:B------:R-:W1:Y:S01]  /*8680*/  MUFU.EX2 R145, R145 ;  /* 0x0000009100917308 */ /* 0x000e620000000800 */
[----:B------:R-:W-:Y:S01]  /*8690*/  FFMA.FTZ R75, R75, UR24, -R59 ;  /* 0x000000184b4b7c23 */ /* 0x000fe2000801083b */
[----:B------:R-:W-:Y:S01]  /*86a0*/  ISETP.LT.AND P2, PT, RZ, UR26, PT ;  /* 0x0000001aff007c0c */ /* 0x000fe2000bf41270 */
[----:B------:R-:W-:-:S05]  /*86b0*/  UIADD3 UR6, UR26, -0x1, URZ ;  /* 0xffffffff1a067890 */ /* 0x000fca000fffe03f */
[----:B------:R-:W3:Y:S02]  /*86c0*/  MUFU.EX2 R12, R12 ;  /* 0x0000000c000c7308 */ /* 0x000ee40000000800 */
[----:B------:R-:W-:-:S06]  /*86d0*/  UMOV UR26, UR6 ;  /* 0x00000006001a7c82 */ /* 0x000fcc0008000000 */
[----:B------:R-:W-:Y:S08]  /*86e0*/  MUFU.EX2 R146, R146 ;  /* 0x0000009200927308 */ /* 0x000ff00000000800 */
[----:B------:R4:W-:Y:S08]  /*86f0*/  MUFU.EX2 R33, R40 ;  /* 0x0000002800217308 */ /* 0x0009f00000000800 */
[----:B------:R-:W5:Y:S01]  /*8700*/  MUFU.EX2 R147, R147 ;  /* 0x0000009300937308 */ /* 0x000f620000000800 */
[----:B----4-:R-:W-:Y:S01]  /*8710*/  FADD.FTZ R40, R150, R7 ;  /* 0x0000000796287221 */ /* 0x010fe20000010000 */
[----:B--2---:R-:W-:Y:S01]  /*8720*/  FADD.FTZ R7, R151, R2 ;  /* 0x0000000297077221 */ /* 0x004fe20000010000 */
[----:B0-----:R-:W-:-:S02]  /*8730*/  F2FP.BF16.F32.PACK_AB R151, R8, R151 ;  /* 0x000000970897723e */ /* 0x001fc400000010ff */
[----:B------:R-:W-:Y:S01]  /*8740*/  F2FP.BF16.F32.PACK_AB R150, R77, R150 ;  /* 0x000000964d96723e */ /* 0x000fe200000010ff */
[----:B------:R-:W-:Y:S02]  /*8750*/  FADD.FTZ R2, R8, R7 ;  /* 0x0000000708027221 */ /* 0x000fe40000010000 */
[----:B------:R-:W-:Y:S02]  /*8760*/  MUFU.EX2 R13, R13 ;  /* 0x0000000d000d7308 */ /* 0x000fe40000000800 */
[----:B-1----:R-:W-:Y:S01]  /*8770*/  FADD.FTZ R7, R145, R2 ;  /* 0x0000000291077221 */ /* 0x002fe20000010000 */
[----:B------:R-:W-:Y:S01]  /*8780*/  FFMA.FTZ R2, R65, UR24, -R59 ;  /* 0x0000001841027c23 */ /* 0x000fe2000801083b */
[C---:B---3--:R-:W-:Y:S02]  /*8790*/  F2FP.BF16.F32.PACK_AB R145, R12.reuse, R145 ;  /* 0x000000910c91723e */ /* 0x048fe400000010ff */
[----:B------:R-:W-:Y:S01]  /*87a0*/  FADD.FTZ R42, R12, R7 ;  /* 0x000000070c2a7221 */ /* 0x000fe20000010000 */
[----:B------:R-:W-:-:S02]  /*87b0*/  WARPGROUP.DEPBAR.LE gsb0, 0x0 ;  /* 0x00008000000079c5 */ /* 0x000fc40000010000 */
[----:B------:R0:W-:Y:S06]  /*87c0*/  BAR.ARV R11, 0x100 ;  /* 0x0004000b0000751d */ /* 0x0001ec0000002000 */
[----:B------:R1:W-:Y:S01]  /*87d0*/  @!P1 SYNCS.ARRIVE.TRANS64.RED.A1T0 RZ, [R15+URZ], RZ ;  /* 0x000000ff0fff99a7 */ /* 0x0003e2000810043f */
[----:B------:R-:W2:Y:S01]  /*87e0*/  MUFU.EX2 R20, R20 ;  /* 0x0000001400147308 */ /* 0x000ea20000000800 */
[----:B-----5:R-:W-:Y:S01]  /*87f0*/  FADD.FTZ R7, R147, R42 ;  /* 0x0000002a93077221 */ /* 0x020fe20000010000 */
[-C--:B------:R-:W-:Y:S01]  /*8800*/  FMUL.FTZ R88, R88, R69.reuse ;  /* 0x0000004558587220 */ /* 0x080fe20000410000 */
[-C--:B------:R-:W-:Y:S01]  /*8810*/  FMUL.FTZ R89, R89, R69.reuse ;  /* 0x0000004559597220 */ /* 0x080fe20000410000 */
[-C--:B------:R-:W-:Y:S01]  /*8820*/  FMUL.FTZ R92, R92, R69.reuse ;  /* 0x000000455c5c7220 */ /* 0x080fe20000410000 */
[-C--:B------:R-:W-:Y:S01]  /*8830*/  FMUL.FTZ R93, R93, R69.reuse ;  /* 0x000000455d5d7220 */ /* 0x080fe20000410000 */
[-C--:B------:R-:W-:Y:S01]  /*8840*/  FMUL.FTZ R96, R96, R69.reuse ;  /* 0x0000004560607220 */ /* 0x080fe20000410000 */
[----:B-1----:R-:W-:Y:S01]  /*8850*/  IMAD.U32 R15, RZ, RZ, UR21 ;  /* 0x00000015ff0f7e24 */ /* 0x002fe2000f8e00ff */
[----:B------:R-:W-:Y:S01]  /*8860*/  MUFU.EX2 R140, R140 ;  /* 0x0000008c008c7308 */ /* 0x000fe20000000800 */
[----:B------:R-:W-:Y:S01]  /*8870*/  UMOV UR21, UR39 ;  /* 0x0000002700157c82 */ /* 0x000fe20008000000 */
[-C--:B------:R-:W-:Y:S01]  /*8880*/  FMUL.FTZ R97, R97, R69.reuse ;  /* 0x0000004561617220 */ /* 0x080fe20000410000 */
[-C--:B------:R-:W-:Y:S01]  /*8890*/  FMUL.FTZ R100, R100, R69.reuse ;  /* 0x0000004564647220 */ /* 0x080fe20000410000 */
[----:B------:R-:W-:Y:S01]  /*88a0*/  @!P1 LEA R15, R15, UR45, 0x3 ;  /* 0x0000002d0f0f9c11 */ /* 0x000fe2000f8e18ff */
[-C--:B------:R-:W-:Y:S01]  /*88b0*/  FMUL.FTZ R101, R101, R69.reuse ;  /* 0x0000004565657220 */ /* 0x080fe20000410000 */
[-C--:B------:R-:W-:Y:S01]  /*88c0*/  FMUL.FTZ R104, R104, R69.reuse ;  /* 0x0000004568687220 */ /* 0x080fe20000410000 */
[----:B------:R-:W-:Y:S01]  /*88d0*/  FMUL.FTZ R105, R105, R69 ;  /* 0x0000004569697220 */ /* 0x000fe20000410000 */
[----:B------:R-:W1:Y:S01]  /*88e0*/  MUFU.EX2 R141, R141 ;  /* 0x0000008d008d7308 */ /* 0x000e620000000800 */
[----:B0-----:R-:W-:-:S02]  /*88f0*/  @!P1 VIADD R11, R15, 0x16860 ;  /* 0x000168600f0b9836 */ /* 0x001fc40000000000 */
[C---:B--2---:R-:W-:Y:S01]  /*8900*/  FADD.FTZ R42, R20.reuse, R7 ;  /* 0x00000007142a7221 */ /* 0x044fe20000010000 */
[----:B------:R-:W-:Y:S01]  /*8910*/  F2FP.BF16.F32.PACK_AB R147, R20, R147 ;  /* 0x000000931493723e */ /* 0x000fe200000010ff */
[-C--:B------:R-:W-:Y:S01]  /*8920*/  FMUL.FTZ R108, R108, R69.reuse ;  /* 0x000000456c6c7220 */ /* 0x080fe20000410000 */
[-C--:B------:R-:W-:Y:S01]  /*8930*/  FMUL.FTZ R109, R109, R69.reuse ;  /* 0x000000456d6d7220 */ /* 0x080fe20000410000 */
[----:B------:R-:W-:Y:S01]  /*8940*/  @!P1 PRMT R15, RZ, 0x654, R11 ;  /* 0x00000654ff0f9816 */ /* 0x000fe2000000000b */
[----:B------:R-:W-:Y:S01]  /*8950*/  FADD.FTZ R11, R77, R40 ;  /* 0x000000284d0b7221 */ /* 0x000fe20000010000 */
[----:B------:R-:W0:Y:S01]  /*8960*/  MUFU.EX2 R26, R26 ;  /* 0x0000001a001a7308 */ /* 0x000e220000000800 */
[-C--:B------:R-:W-:Y:S01]  /*8970*/  FMUL.FTZ R112, R112, R69.reuse ;  /* 0x0000004570707220 */ /* 0x080fe20000410000 */
[----:B------:R2:W-:Y:S01]  /*8980*/  @!P1 SYNCS.ARRIVE.TRANS64.RED.A1T0 RZ, [R15+URZ], RZ ;  /* 0x000000ff0fff99a7 */ /* 0x0005e2000810043f */
[----:B------:R-:W-:Y:S01]  /*8990*/  FADD.FTZ R40, R144, R11 ;  /* 0x0000000b90287221 */ /* 0x000fe20000010000 */
[----:B------:R-:W-:Y:S01]  /*89a0*/  F2FP.BF16.F32.PACK_AB R144, R9, R144 ;  /* 0x000000900990723e */ /* 0x000fe200000010ff */
[-C--:B------:R-:W-:Y:S01]  /*89b0*/  FMUL.FTZ R113, R113, R69.reuse ;  /* 0x0000004571717220 */ /* 0x080fe20000410000 */
[-C--:B------:R-:W-:Y:S01]  /*89c0*/  FMUL.FTZ R116, R116, R69.reuse ;  /* 0x0000004574747220 */ /* 0x080fe20000410000 */
[----:B------:R-:W-:Y:S01]  /*89d0*/  FADD.FTZ R11, R9, R40 ;  /* 0x00000028090b7221 */ /* 0x000fe20000010000 */
[----:B------:R-:W3:Y:S01]  /*89e0*/  MUFU.EX2 R142, R142 ;  /* 0x0000008e008e7308 */ /* 0x000ee20000000800 */
[----:B-1----:R-:W-:Y:S01]  /*89f0*/  FADD.FTZ R7, R141, R42 ;  /* 0x0000002a8d077221 */ /* 0x002fe20000010000 */
[----:B------:R-:W-:Y:S01]  /*8a00*/  FFMA.FTZ R40, R67, UR24, -R59 ;  /* 0x0000001843287c23 */ /* 0x000fe2000801083b */
[----:B------:R-:W-:Y:S01]  /*8a10*/  FADD.FTZ R46, R146, R11 ;  /* 0x0000000b922e7221 */ /* 0x000fe20000010000 */
[----:B------:R-:W-:Y:S01]  /*8a20*/  FFMA.FTZ R59, R76, UR24, -R59 ;  /* 0x000000184c3b7c23 */ /* 0x000fe2000801083b */
[----:B------:R-:W-:Y:S01]  /*8a30*/  F2FP.BF16.F32.PACK_AB R146, R13, R146 ;  /* 0x000000920d92723e */ /* 0x000fe200000010ff */
[----:B------:R-:W-:Y:S01]  /*8a40*/  FMUL.FTZ R117, R117, R69 ;  /* 0x0000004575757220 */ /* 0x000fe20000410000 */
[----:B------:R-:W-:Y:S01]  /*8a50*/  FADD.FTZ R11, R13, R46 ;  /* 0x0000002e0d0b7221 */ /* 0x000fe20000010000 */
[----:B------:R-:W1:Y:S01]  /*8a60*/  MUFU.EX2 R143, R143 ;  /* 0x0000008f008f7308 */ /* 0x000e620000000800 */
[C---:B0-----:R-:W-:Y:S01]  /*8a70*/  FADD.FTZ R42, R26.reuse, R7 ;  /* 0x000000071a2a7221 */ /* 0x041fe20000010000 */
[----:B------:R-:W-:Y:S01]  /*8a80*/  F2FP.BF16.F32.PACK_AB R141, R26, R141 ;  /* 0x0000008d1a8d723e */ /* 0x000fe200000010ff */
[----:B------:R-:W-:Y:S01]  /*8a90*/  FADD.FTZ R46, R140, R11 ;  /* 0x0000000b8c2e7221 */ /* 0x000fe20000010000 */
[----:B------:R-:W-:Y:S01]  /*8aa0*/  F2FP.BF16.F32.PACK_AB R140, R21, R140 ;  /* 0x0000008c158c723e */ /* 0x000fe200000010ff */
[-C--:B------:R-:W-:Y:S01]  /*8ab0*/  FMUL.FTZ R90, R90, R57.reuse ;  /* 0x000000395a5a7220 */ /* 0x080fe20000410000 */
[-C--:B------:R-:W-:Y:S01]  /*8ac0*/  FMUL.FTZ R91, R91, R57.reuse ;  /* 0x000000395b5b7220 */ /* 0x080fe20000410000 */
[----:B------:R-:W-:Y:S01]  /*8ad0*/  FADD.FTZ R11, R21, R46 ;  /* 0x0000002e150b7221 */ /* 0x000fe20000010000 */
[----:B------:R-:W0:Y:S01]  /*8ae0*/  MUFU.EX2 R31, R31 ;  /* 0x0000001f001f7308 */ /* 0x000e220000000800 */
[-C--:B------:R-:W-:Y:S01]  /*8af0*/  FMUL.FTZ R94, R94, R57.reuse ;  /* 0x000000395e5e7220 */ /* 0x080fe20000410000 */
[-C--:B------:R-:W-:Y:S01]  /*8b00*/  FMUL.FTZ R95, R95, R57.reuse ;  /* 0x000000395f5f7220 */ /* 0x080fe20000410000 */
[----:B---3--:R-:W-:Y:S01]  /*8b10*/  FADD.FTZ R46, R142, R11 ;  /* 0x0000000b8e2e7221 */ /* 0x008fe20000010000 */
[-C--:B------:R-:W-:Y:S01]  /*8b20*/  FMUL.FTZ R98, R98, R57.reuse ;  /* 0x0000003962627220 */ /* 0x080fe20000410000 */
[-C--:B------:R-:W-:Y:S01]  /*8b30*/  FMUL.FTZ R99, R99, R57.reuse ;  /* 0x0000003963637220 */ /* 0x080fe20000410000 */
[-C--:B------:R-:W-:Y:S01]  /*8b40*/  FMUL.FTZ R102, R102, R57.reuse ;  /* 0x0000003966667220 */ /* 0x080fe20000410000 */
[-C--:B------:R-:W-:Y:S01]  /*8b50*/  FMUL.FTZ R103, R103, R57.reuse ;  /* 0x0000003967677220 */ /* 0x080fe20000410000 */
[----:B------:R-:W3:Y:S01]  /*8b60*/  MUFU.EX2 R30, R30 ;  /* 0x0000001e001e7308 */ /* 0x000ee20000000800 */
[----:B-1----:R-:W-:Y:S01]  /*8b70*/  FADD.FTZ R7, R143, R42 ;  /* 0x0000002a8f077221 */ /* 0x002fe20000010000 */
[-C--:B------:R-:W-:Y:S01]  /*8b80*/  FMUL.FTZ R106, R106, R57.reuse ;  /* 0x000000396a6a7220 */ /* 0x080fe20000410000 */
[-C--:B------:R-:W-:Y:S01]  /*8b90*/  FMUL.FTZ R107, R107, R57.reuse ;  /* 0x000000396b6b7220 */ /* 0x080fe20000410000 */
[-C--:B------:R-:W-:Y:S01]  /*8ba0*/  FMUL.FTZ R110, R110, R57.reuse ;  /* 0x000000396e6e7220 */ /* 0x080fe20000410000 */
[-C--:B------:R-:W-:Y:S01]  /*8bb0*/  FMUL.FTZ R111, R111, R57.reuse ;  /* 0x000000396f6f7220 */ /* 0x080fe20000410000 */
[-C--:B------:R-:W-:Y:S01]  /*8bc0*/  FMUL.FTZ R114, R114, R57.reuse ;  /* 0x0000003972727220 */ /* 0x080fe20000410000 */
[-C--:B------:R-:W-:Y:S01]  /*8bd0*/  FMUL.FTZ R115, R115, R57.reuse ;  /* 0x0000003973737220 */ /* 0x080fe20000410000 */
[----:B------:R-:W1:Y:S01]  /*8be0*/  MUFU.EX2 R136, R136 ;  /* 0x0000008800887308 */ /* 0x000e620000000800 */
[C---:B0-----:R-:W-:Y:S01]  /*8bf0*/  FADD.FTZ R11, R31.reuse, R46 ;  /* 0x0000002e1f0b7221 */ /* 0x041fe20000010000 */
[----:B------:R-:W-:Y:S01]  /*8c00*/  F2FP.BF16.F32.PACK_AB R142, R31, R142 ;  /* 0x0000008e1f8e723e */ /* 0x000fe200000010ff */
[-C--:B------:R-:W-:Y:S01]  /*8c10*/  FMUL.FTZ R118, R118, R57.reuse ;  /* 0x0000003976767220 */ /* 0x080fe20000410000 */
[----:B------:R-:W-:-:S04]  /*8c20*/  FMUL.FTZ R119, R119, R57 ;  /* 0x0000003977777220 */ /* 0x000fc80000410000 */
[----:B------:R-:W0:Y:S01]  /*8c30*/  MUFU.EX2 R137, R137 ;  /* 0x0000008900897308 */ /* 0x000e220000000800 */
[C---:B---3--:R-:W-:Y:S01]  /*8c40*/  FADD.FTZ R42, R30.reuse, R7 ;  /* 0x000000071e2a7221 */ /* 0x048fe20000010000 */
[----:B------:R-:W-:-:S06]  /*8c50*/  F2FP.BF16.F32.PACK_AB R143, R30, R143 ;  /* 0x0000008f1e8f723e */ /* 0x000fcc00000010ff */
[----:B------:R-:W3:Y:S01]  /*8c60*/  MUFU.EX2 R32, R32 ;  /* 0x0000002000207308 */ /* 0x000ee20000000800 */
[----:B-1----:R-:W-:Y:S01]  /*8c70*/  FADD.FTZ R46, R136, R11 ;  /* 0x0000000b882e7221 */ /* 0x002fe20000010000 */
[----:B------:R-:W-:-:S03]  /*8c80*/  F2FP.BF16.F32.PACK_AB R136, R27, R136 ;  /* 0x000000881b88723e */ /* 0x000fc600000010ff */
[----:B------:R-:W-:-:S03]  /*8c90*/  FADD.FTZ R7, R27, R46 ;  /* 0x0000002e1b077221 */ /* 0x000fc60000010000 */
[----:B------:R-:W1:Y:S01]  /*8ca0*/  MUFU.EX2 R138, R138 ;  /* 0x0000008a008a7308 */ /* 0x000e620000000800 */
[----:B0-----:R-:W-:-:S07]  /*8cb0*/  FADD.FTZ R5, R137, R42 ;  /* 0x0000002a89057221 */ /* 0x001fce0000010000 */
        /* <DEDUP_REMOVED lines=13> */
[----:B-1----:R-:W-:-:S07]  /*8d90*/  FADD.FTZ R12, R132, R7 ;  /* 0x00000007840c7221 */ /* 0x002fce0000010000 */
[----:B------:R-:W1:Y:S01]  /*8da0*/  MUFU.EX2 R38, R38 ;  /* 0x0000002600267308 */ /* 0x000e620000000800 */
[----:B0-----:R-:W-:-:S07]  /*8db0*/  FADD.FTZ R5, R133, R8 ;  /* 0x0000000885057221 */ /* 0x001fce0000010000 */
[----:B------:R-:W0:Y:S01]  /*8dc0*/  MUFU.EX2 R134, R134 ;  /* 0x0000008600867308 */ /* 0x000e220000000800 */
[C---:B---3--:R-:W-:Y:S01]  /*8dd0*/  FADD.FTZ R7, R43.reuse, R12 ;  /* 0x0000000c2b077221 */ /* 0x048fe20000010000 */
[----:B------:R-:W-:-:S06]  /*8de0*/  F2FP.BF16.F32.PACK_AB R132, R43, R132 ;  /* 0x000000842b84723e */ /* 0x000fcc00000010ff */
[----:B------:R-:W3:Y:S01]  /*8df0*/  MUFU.EX2 R135, R135 ;  /* 0x0000008700877308 */ /* 0x000ee20000000800 */
[C---:B-1----:R-:W-:Y:S01]  /*8e00*/  FADD.FTZ R8, R38.reuse, R5 ;  /* 0x0000000526087221 */ /* 0x042fe20000010000 */
[----:B------:R-:W-:-:S06]  /*8e10*/  F2FP.BF16.F32.PACK_AB R133, R38, R133 ;  /* 0x000000852685723e */ /* 0x000fcc00000010ff */
[----:B------:R-:W1:Y:S01]  /*8e20*/  MUFU.EX2 R35, R35 ;  /* 0x0000002300237308 */ /* 0x000e620000000800 */
[----:B0-----:R-:W-:-:S07]  /*8e30*/  FADD.FTZ R12, R134, R7 ;  /* 0x00000007860c7221 */ /* 0x001fce0000010000 */
[----:B------:R-:W0:Y:S01]  /*8e40*/  MUFU.EX2 R0, R0 ;  /* 0x0000000000007308 */ /* 0x000e220000000800 */
[----:B---3--:R-:W-:-:S07]  /*8e50*/  FADD.FTZ R5, R135, R8 ;  /* 0x0000000887057221 */ /* 0x008fce0000010000 */
[----:B------:R-:W3:Y:S01]  /*8e60*/  MUFU.EX2 R6, R6 ;  /* 0x0000000600067308 */ /* 0x000ee20000000800 */
[C---:B-1----:R-:W-:Y:S01]  /*8e70*/  FADD.FTZ R7, R35.reuse, R12 ;  /* 0x0000000c23077221 */ /* 0x042fe20000010000 */
[----:B------:R-:W-:-:S06]  /*8e80*/  F2FP.BF16.F32.PACK_AB R134, R35, R134 ;  /* 0x000000862386723e */ /* 0x000fcc00000010ff */
[----:B------:R-:W1:Y:S01]  /*8e90*/  MUFU.EX2 R129, R129 ;  /* 0x0000008100817308 */ /* 0x000e620000000800 */
[C---:B0-----:R-:W-:Y:S01]  /*8ea0*/  FADD.FTZ R8, R0.reuse, R5 ;  /* 0x0000000500087221 */ /* 0x041fe20000010000 */
[----:B------:R-:W-:-:S06]  /*8eb0*/  F2FP.BF16.F32.PACK_AB R135, R0, R135 ;  /* 0x000000870087723e */ /* 0x000fcc00000010ff */
[----:B------:R-:W0:Y:S01]  /*8ec0*/  MUFU.EX2 R39, R39 ;  /* 0x0000002700277308 */ /* 0x000e220000000800 */
[----:B---3--:R-:W-:-:S07]  /*8ed0*/  FADD.FTZ R12, R6, R7 ;  /* 0x00000007060c7221 */ /* 0x008fce0000010000 */
[----:B------:R-:W3:Y:S01]  /*8ee0*/  MUFU.EX2 R2, R2 ;  /* 0x0000000200027308 */ /* 0x000ee20000000800 */
[----:B-1----:R-:W-:-:S07]  /*8ef0*/  FADD.FTZ R5, R129, R8 ;  /* 0x0000000881057221 */ /* 0x002fce0000010000 */
[----:B------:R-:W1:Y:S01]  /*8f00*/  MUFU.EX2 R10, R10 ;  /* 0x0000000a000a7308 */ /* 0x000e620000000800 */
[C---:B0-----:R-:W-:Y:S01]  /*8f10*/  FADD.FTZ R7, R39.reuse, R12 ;  /* 0x0000000c27077221 */ /* 0x041fe20000010000 */
[----:B------:R-:W-:-:S06]  /*8f20*/  F2FP.BF16.F32.PACK_AB R128, R39, R6 ;  /* 0x000000062780723e */ /* 0x000fcc00000010ff */
        /* <DEDUP_REMOVED lines=22> */
[----:B------:R-:W-:Y:S01]  /*9090*/  F2FP.BF16.F32.PACK_AB R125, R4, R125 ;  /* 0x0000007d047d723e */ /* 0x000fe200000010ff */
[----:B------:R-:W-:-:S05]  /*90a0*/  IMAD.MOV.U32 R4, RZ, RZ, R49 ;  /* 0x000000ffff047224 */ /* 0x000fca00078e0031 */
        /* <DEDUP_REMOVED lines=23> */
[----:B---3--:R-:W-:Y:S01]  /*9220*/  FADD.FTZ R5, R8, R5 ;  /* 0x0000000508057221 */ /* 0x008fe20000010000 */
[C---:B-1----:R-:W-:Y:S01]  /*9230*/  FADD.FTZ R2, R3.reuse, R2 ;  /* 0x0000000203027221 */ /* 0x042fe20000010000 */
[----:B------:R-:W-:Y:S01]  /*9240*/  F2FP.BF16.F32.PACK_AB R122, R3, R36 ;  /* 0x00000024037a723e */ /* 0x000fe200000010ff */
[----:B------:R-:W-:Y:S02]  /*9250*/  IMAD.MOV.U32 R3, RZ, RZ, R44 ;  /* 0x000000ffff037224 */ /* 0x000fe400078e002c */
[C---:B0-----:R-:W-:Y:S01]  /*9260*/  FADD.FTZ R0, R59.reuse, R5 ;  /* 0x000000053b007221 */ /* 0x041fe20000010000 */
[----:B------:R-:W-:Y:S01]  /*9270*/  F2FP.BF16.F32.PACK_AB R123, R59, R8 ;  /* 0x000000083b7b723e */ /* 0x000fe200000010ff */
[----:B--2---:R-:W-:Y:S06]  /*9280*/  @P2 BRA `(.L_x_1834) ;  /* 0xffffffd800e42947 */ /* 0x004fec000383ffff */
.L_x_1825:
[----:B------:R-:W-:Y:S06]  /*9290*/  BAR.ARV 0x8, 0x200 ;  /* 0x0208000000007b1d */ /* 0x000fec0000002000 */
[----:B------:R-:W-:Y:S05]  /*92a0*/  @!P0 BRA `(.L_x_1835) ;  /* 0x0000000000048947 */ /* 0x000fea0003800000 */
[----:B------:R-:W-:Y:S01]  /*92b0*/  BPT.TRAP 0x1 ;  /* 0x000000040000795c */ /* 0x000fe20000300000 */
.L_x_1835:
[----:B------:R-:W-:Y:S01]  /*92c0*/  ULEA UR5, UR39, UR45, 0x3 ;  /* 0x0000002d27057291 */ /* 0x000fe2000f8e183f */
[----:B------:R-:W-:-:S05]  /*92d0*/  IMAD.U32 R3, RZ, RZ, UR37 ;  /* 0x00000025ff037e24 */ /* 0x000fca000f8e00ff */
[----:B------:R-:W-:-:S04]  /*92e0*/  SHF.L.U32 R3, R3, 0x1f, RZ ;  /* 0x0000001f03037819 */ /* 0x000fc800000006ff */
[----:B------:R0:W1:Y:S01]  /*92f0*/  SYNCS.PHASECHK.TRANS64.TRYWAIT P2, [UR5+0x16850], R3 ;  /* 0x01685003ff0075a7 */ /* 0x0000620008040145 */
[----:B------:R-:W-:Y:S05]  /*9300*/  @!P0 BRA `(.L_x_1836) ;  /* 0x0000000000048947 */ /* 0x000fea0003800000 */
[----:B------:R-:W-:Y:S01]  /*9310*/  BPT.TRAP 0x1 ;  /* 0x000000040000795c */ /* 0x000fe20000300000 */
.L_x_1836:
[----:B-1----:R-:W-:Y:S05]  /*9320*/  @P2 BRA `(.L_x_1837) ;  /* 0x0000000000082947 */ /* 0x002fea0003800000 */
[----:B------:R-:W1:Y:S02]  /*9330*/  SYNCS.PHASECHK.TRANS64.TRYWAIT P0, [UR5+0x16850], R3 ;  /* 0x01685003ff0075a7 */ /* 0x000e640008000145 */
[----:B-1----:R-:W-:Y:S05]  /*9340*/  @!P0 BRA `(.L_x_1838) ;  /* 0x0000005800c48947 */ /* 0x002fea0003800000 */
.L_x_1837:
        /* <DEDUP_REMOVED lines=19> */
[----:B------:R-:W-:Y:S01]  /*9480*/  MOV R2, RZ ;  /* 0x000000ff00027202 */ /* 0x000fe20000000f00 */
[----:B-1----:R-:W-:-:S03]  /*9490*/  FADD.FTZ R5, R5, R0 ;  /* 0x0000000005057221 */ /* 0x002fc60000010000 */
[----:B------:R-:W0:Y:S01]  /*94a0*/  SHFL.BFLY PT, R4, R3, 0x1, 0x1f ;  /* 0x0c201f0003047f89 */ /* 0x000e2200000e0000 */
[----:B------:R-:W-:-:S03]  /*94b0*/  IMAD.MOV.U32 R0, RZ, RZ, -0x800000 ;  /* 0xff800000ff007424 */ /* 0x000fc600078e00ff */
[----:B------:R-:W1:Y:S01]  /*94c0*/  SHFL.BFLY PT, R6, R5, 0x1, 0x1f ;  /* 0x0c201f0005067f89 */ /* 0x000e6200000e0000 */
[----:B0-----:R-:W-:Y:S01]  /*94d0*/  FADD.FTZ R8, R3, R4 ;  /* 0x0000000403087221 */ /* 0x001fe20000010000 */
[----:B------:R-:W-:Y:S02]  /*94e0*/  IMAD.U32 R3, RZ, RZ, UR24 ;  /* 0x00000018ff037e24 */ /* 0x000fe4000f8e00ff */
[----:B------:R-:W-:Y:S02]  /*94f0*/  IMAD.U32 R4, RZ, RZ, UR24 ;  /* 0x00000018ff047e24 */ /* 0x000fe4000f8e00ff */
[----:B-1----:R-:W-:Y:S01]  /*9500*/  FADD.FTZ R9, R5, R6 ;  /* 0x0000000605097221 */ /* 0x002fe20000010000 */
[----:B------:R-:W-:Y:S01]  /*9510*/  FSETP.NE.FTZ.AND P0, PT, R8, RZ, PT ;  /* 0x000000ff0800720b */ /* 0x000fe20003f15000 */
[----:B------:R-:W-:-:S03]  /*9520*/  IMAD.MOV.U32 R5, RZ, RZ, RZ ;  /* 0x000000ffff057224 */ /* 0x000fc600078e00ff */
[----:B------:R-:W-:-:S09]  /*9530*/  FSETP.NE.FTZ.AND P2, PT, R9, RZ, PT ;  /* 0x000000ff0900720b */ /* 0x000fd20003f55000 */
[----:B------:R-:W0:Y:S01]  /*9540*/  @P0 MUFU.LG2 R6, R8 ;  /* 0x0000000800060308 */ /* 0x000e220000000c00 */
[----:B------:R-:W-:-:S07]  /*9550*/  @P0 FMUL.FTZ R4, R4, 0.69314718246459960938 ;  /* 0x3f31721804040820 */ /* 0x000fce0000410000 */
[----:B------:R1:W-:Y:S08]  /*9560*/  @P0 MUFU.RCP R2, R8 ;  /* 0x0000000800020308 */ /* 0x0003f00000001000 */
[----:B------:R-:W2:Y:S01]  /*9570*/  @P2 MUFU.LG2 R7, R9 ;  /* 0x0000000900072308 */ /* 0x000ea20000000c00 */
[----:B-1----:R-:W-:Y:S01]  /*9580*/  @P2 FMUL.FTZ R8, R3, 0.69314718246459960938 ;  /* 0x3f31721803082820 */ /* 0x002fe20000410000 */
[----:B0-----:R-:W-:Y:S01]  /*9590*/  @P0 FMUL.FTZ R3, R6, 0.69314718246459960938 ;  /* 0x3f31721806030820 */ /* 0x001fe20000410000 */
[----:B------:R-:W-:-:S03]  /*95a0*/  @!P1 IADD3 R6, R10, 0x16860, RZ ;  /* 0x000168600a069810 */ /* 0x000fc60007ffe0ff */
[----:B------:R-:W-:Y:S01]  /*95b0*/  @P0 FFMA.FTZ R26, R4, R49, R3 ;  /* 0x00000031041a0223 */ /* 0x000fe20000010003 */
[----:B------:R-:W-:Y:S01]  /*95c0*/  @!P1 PRMT R6, RZ, 0x654, R6 ;  /* 0x00000654ff069816 */ /* 0x000fe20000000006 */
[----:B------:R-:W0:Y:S01]  /*95d0*/  @P2 MUFU.RCP R5, R9 ;  /* 0x0000000900052308 */ /* 0x000e220000001000 */
[----:B------:R-:W-:Y:S01]  /*95e0*/  PLOP3.LUT P0, PT, PT, PT, PT, 0x8, 0x0 ;  /* 0x000000000000781c */ /* 0x000fe20003f0e170 */
[----:B------:R-:W-:Y:S02]  /*95f0*/  WARPGROUP.DEPBAR.LE gsb0, 0x0 ;  /* 0x00008000000079c5 */ /* 0x000fe40000010000 */
[----:B------:R-:W-:Y:S01]  /*9600*/  WARPGROUP.ARRIVE ;  /* 0x00000000000079c5 */ /* 0x000fe20000000000 */
[----:B--2---:R-:W-:-:S05]  /*9610*/  @P2 FMUL.FTZ R7, R7, 0.69314718246459960938 ;  /* 0x3f31721807072820 */ /* 0x004fca0000410000 */
[----:B------:R-:W-:Y:S01]  /*9620*/  HGMMA.64x64x16.F32.BF16 R88, R144, gdesc[UR4].tnspB, R88, gsb0 ;  /* 0x40e0000490587df0 */ /* 0x000fe20008001858 */
[----:B------:R-:W-:Y:S01]  /*9630*/  UIADD3 UR6, UR4, 0x100, URZ ;  /* 0x0000010004067890 */ /* 0x000fe2000fffe03f */
[----:B------:R-:W-:Y:S01]  /*9640*/  UMOV UR7, 0x40000040 ;  /* 0x4000004000077882 */ /* 0x000fe20000000000 */
[----:B------:R-:W-:Y:S01]  /*9650*/  @P2 FFMA.FTZ R0, R8, R44, R7 ;  /* 0x0000002c08002223 */ /* 0x000fe20000010007 */
        /* <DEDUP_REMOVED lines=65> */
.L_x_1808:
        /* <DEDUP_REMOVED lines=18> */
[----:B------:R-:W-:Y:S01]  /*9b90*/  IMAD.MOV.U32 R28, RZ, RZ, R37 ;  /* 0x000000ffff1c7224 */ /* 0x000fe200078e0025 */
        /* <DEDUP_REMOVED lines=13> */
[----:B------:R-:W-:Y:S01]  /*9c70*/  F2FP.BF16.F32.PACK_AB R115, R119, R118 ;  /* 0x000000767773723e */ /* 0x000fe200000010ff */
[----:B------:R-:W-:Y:S01]  /*9c80*/  ULDC UR5, c[0x0][0xa88] ;  /* 0x0002a20000057ab9 */ /* 0x000fe20000000800 */
[----:B------:R-:W-:Y:S01]  /*9c90*/  BAR.SYNC.DEFER_BLOCKING 0x1, 0x180 ;  /* 0x0046000000007b1d */ /* 0x000fe20000010000 */
[----:B-1----:R-:W-:Y:S01]  /*9ca0*/  ISETP.NE.AND P1, PT, R32, 0x1, PT ;  /* 0x000000012000780c */ /* 0x002fe20003f25270 */
[----:B------:R-:W-:-:S04]  /*9cb0*/  IMAD.U32 R34, RZ, RZ, UR8 ;  /* 0x00000008ff227e24 */ /* 0x000fc8000f8e00ff */
[----:B------:R-:W-:Y:S01]  /*9cc0*/  ULDC.64 UR8, c[0x0][0xae8] ;  /* 0x0002ba0000087ab9 */ /* 0x000fe20000000a00 */
[----:B------:R-:W-:Y:S02]  /*9cd0*/  MOV R2, R27 ;  /* 0x0000001b00027202 */ /* 0x000fe40000000f00 */
[----:B0-----:R-:W-:Y:S01]  /*9ce0*/  MOV R3, R4 ;  /* 0x0000000400037202 */ /* 0x001fe20000000f00 */
[----:B------:R-:W-:Y:S02]  /*9cf0*/  ULDC.64 UR10, c[0x0][0xaf0] ;  /* 0x0002bc00000a7ab9 */ /* 0x000fe40000000a00 */
[--C-:B------:R-:W-:Y:S02]  /*9d00*/  IMAD.WIDE R10, R155, 0x2, R2.reuse ;  /* 0x000000029b0a7825 */ /* 0x100fe400078e0202 */
[----:B------:R-:W0:Y:S02]  /*9d10*/  @P1 LDC R20, c[0x0][0xbec] ;  /* 0x0002fb00ff141b82 */ /* 0x000e240000000800 */
[----:B------:R-:W-:Y:S01]  /*9d20*/  IMAD.WIDE R2, R5, 0x2, R2 ;  /* 0x0000000205027825 */ /* 0x000fe200078e0202 */
[----:B------:R-:W-:-:S02]  /*9d30*/  LOP3.LUT R4, R10, 0x380, RZ, 0xc0, !PT ;  /* 0x000003800a047812 */ /* 0x000fc400078ec0ff */
[----:B------:R-:W-:Y:S02]  /*9d40*/  IADD3 R33, P0, R10, 0x60, RZ ;  /* 0x000000600a217810 */ /* 0x000fe40007f1e0ff */
[----:B------:R-:W-:Y:S01]  /*9d50*/  SHF.R.U64 R5, R4, 0x3, RZ ;  /* 0x0000000304057819 */ /* 0x000fe200000012ff */
[----:B------:R-:W1:Y:S01]  /*9d60*/  @P1 LDC R35, c[0x0][0xbf0] ;  /* 0x0002fc00ff231b82 */ /* 0x000e620000000800 */
[----:B------:R-:W-:Y:S01]  /*9d70*/  LOP3.LUT R4, R33, 0x380, RZ, 0xc0, !PT ;  /* 0x0000038021047812 */ /* 0x000fe200078ec0ff */
[--C-:B------:R-:W-:Y:S01]  /*9d80*/  IMAD.X R9, RZ, RZ, R11.reuse, P0 ;  /* 0x000000ffff097224 */ /* 0x100fe200000e060b */
[----:B------:R-:W-:Y:S02]  /*9d90*/  IADD3 R31, P2, R10, 0x40, RZ ;  /* 0x000000400a1f7810 */ /* 0x000fe40007f5e0ff */
[----:B------:R-:W-:Y:S02]  /*9da0*/  SHF.R.U64 R4, R4, 0x3, RZ ;  /* 0x0000000304047819 */ /* 0x000fe400000012ff */
[----:B------:R-:W-:Y:S01]  /*9db0*/  IADD3 R29, P3, R10, 0x20, RZ ;  /* 0x000000200a1d7810 */ /* 0x000fe20007f7e0ff */
[----:B------:R-:W-:Y:S01]  /*9dc0*/  IMAD.X R7, RZ, RZ, R11, P2 ;  /* 0x000000ffff077224 */ /* 0x000fe200010e060b */
[----:B------:R-:W-:-:S02]  /*9dd0*/  LOP3.LUT R6, R31, 0x380, RZ, 0xc0, !PT ;  /* 0x000003801f067812 */ /* 0x000fc400078ec0ff */
[----:B------:R-:W-:Y:S02]  /*9de0*/  LOP3.LUT R8, R4, R33, RZ, 0x3c, !PT ;  /* 0x0000002104087212 */ /* 0x000fe400078e3cff */
[----:B------:R-:W-:Y:S02]  /*9df0*/  SHF.R.U64 R6, R6, 0x3, RZ ;  /* 0x0000000306067819 */ /* 0x000fe400000012ff */
[----:B------:R-:W-:Y:S01]  /*9e00*/  LOP3.LUT R4, R29, 0x380, RZ, 0xc0, !PT ;  /* 0x000003801d047812 */ /* 0x000fe200078ec0ff */
[----:B0-----:R-:W-:Y:S01]  /*9e10*/  @P1 IMAD.HI.U32 R20, R37, R20, RZ ;  /* 0x0000001425141227 */ /* 0x001fe200078e00ff */
[----:B------:R-:W-:Y:S02]  /*9e20*/  LOP3.LUT R6, R6, R31, RZ, 0x3c, !PT ;  /* 0x0000001f06067212 */ /* 0x000fe400078e3cff */
[----:B------:R-:W-:Y:S02]  /*9e30*/  SHF.R.U64 R4, R4, 0x3, RZ ;  /* 0x0000000304047819 */ /* 0x000fe400000012ff */
[----:B------:R-:W-:-:S02]  /*9e40*/  IADD3 R31, P2, R2, 0x3000, RZ ;  /* 0x00003000021f7810 */ /* 0x000fc40007f5e0ff */
[----:B------:R-:W-:Y:S02]  /*9e50*/  LOP3.LUT R4, R4, R29, RZ, 0x3c, !PT ;  /* 0x0000001d04047212 */ /* 0x000fe400078e3cff */
[----:B------:R-:W-:Y:S01]  /*9e60*/  LOP3.LUT R29, R31, 0x380, RZ, 0xc0, !PT ;  /* 0x000003801f1d7812 */ /* 0x000fe200078ec0ff */
[----:B------:R-:W-:Y:S01]  /*9e70*/  IMAD.X R21, RZ, RZ, R3, P2 ;  /* 0x000000ffff157224 */ /* 0x000fe200010e0603 */
[----:B-1----:R-:W-:Y:S02]  /*9e80*/  @P1 SHF.R.U32.HI R28, RZ, R35, R20 ;  /* 0x00000023ff1c1219 */ /* 0x002fe40000011614 */
[----:B------:R-:W-:Y:S02]  /*9e90*/  SHF.R.U64 R20, R29, 0x3, RZ ;  /* 0x000000031d147819 */ /* 0x000fe400000012ff */
[----:B------:R-:W-:Y:S02]  /*9ea0*/  IADD3 R29, -R28, RZ, RZ ;  /* 0x000000ff1c1d7210 */ /* 0x000fe40007ffe1ff */
[----:B------:R-:W-:Y:S01]  /*9eb0*/  LOP3.LUT R10, R5, R10, RZ, 0x3c, !PT ;  /* 0x0000000a050a7212 */ /* 0x000fe200078e3cff */
[----:B------:R-:W-:Y:S01]  /*9ec0*/  IMAD.X R5, RZ, RZ, R11, P3 ;  /* 0x000000ffff057224 */ /* 0x000fe200018e060b */
[----:B------:R-:W-:Y:S01]  /*9ed0*/  LOP3.LUT R20, R20, R31, RZ, 0x3c, !PT ;  /* 0x0000001f14147212 */ /* 0x000fe200078e3cff */
[----:B------:R-:W-:Y:S01]  /*9ee0*/  IMAD R29, R32, R29, R37 ;  /* 0x0000001d201d7224 */ /* 0x000fe200078e0225 */
[----:B------:R-:W-:-:S02]  /*9ef0*/  MOV R31, R10 ;  /* 0x0000000a001f7202 */ /* 0x000fc40000000f00 */
[----:B------:R-:W-:Y:S02]  /*9f00*/  SHF.R.S32.HI R11, RZ, 0x1f, R28 ;  /* 0x0000001fff0b7819 */ /* 0x000fe4000001141c */
[----:B------:R-:W-:Y:S02]  /*9f10*/  IADD3 R10, P0, R28, UR6, RZ ;  /* 0x000000061c0a7c10 */ /* 0x000fe4000ff1e0ff */
[----:B------:R-:W-:Y:S02]  /*9f20*/  IADD3 R33, P3, R2, 0x1800, RZ ;  /* 0x0000180002217810 */ /* 0x000fe40007f7e0ff */
[----:B------:R-:W-:Y:S02]  /*9f30*/  SHF.R.S32.HI R30, RZ, 0x1f, R29 ;  /* 0x0000001fff1e7819 */ /* 0x000fe4000001141d */
[----:B------:R-:W-:Y:S01]  /*9f40*/  IADD3.X R11, R11, UR7, R34, P0, !PT ;  /* 0x000000070b0b7c10 */ /* 0x000fe200087fe422 */
[----:B------:R-:W-:Y:S01]  /*9f50*/  ULDC.64 UR6, c[0x0][0xb88] ;  /* 0x0002e20000067ab9 */ /* 0x000fe20000000a00 */
[----:B------:R-:W-:Y:S01]  /*9f60*/  LOP3.LUT R24, R33, 0x380, RZ, 0xc0, !PT ;  /* 0x0000038021187812 */ /* 0x000fe200078ec0ff */
[----:B------:R-:W-:Y:S01]  /*9f70*/  IMAD.X R25, RZ, RZ, R3, P3 ;  /* 0x000000ffff197224 */ /* 0x000fe200018e0603 */
[----:B------:R-:W-:Y:S01]  /*9f80*/  MOV R28, R8 ;  /* 0x00000008001c7202 */ /* 0x000fe20000000f00 */
[----:B------:R-:W-:Y:S01]  /*9f90*/  IMAD R8, R30, UR6, RZ ;  /* 0x000000061e087c24 */ /* 0x000fe2000f8e02ff */
[----:B------:R-:W-:Y:S01]  /*9fa0*/  MOV R30, R6 ;  /* 0x00000006001e7202 */ /* 0x000fe20000000f00 */
[----:B------:R-:W-:Y:S01]  /*9fb0*/  IMAD.WIDE.U32 R6, R29, UR6, R10 ;  /* 0x000000061d067c25 */ /* 0x000fe2000f8e000a */
[----:B------:R-:W-:-:S02]  /*9fc0*/  SHF.R.U64 R24, R24, 0x3, RZ ;  /* 0x0000000318187819 */ /* 0x000fc400000012ff */
[----:B------:R-:W-:Y:S01]  /*9fd0*/  LOP3.LUT P0, RZ, R152, 0x3, RZ, 0xc0, !PT ;  /* 0x0000000398ff7812 */ /* 0x000fe2000780c0ff */
[----:B------:R-:W-:Y:S01]  /*9fe0*/  IMAD R29, R29, UR7, R8 ;  /* 0x000000071d1d7c24 */ /* 0x000fe2000f8e0208 */
[----:B------:R-:W-:Y:S01]  /*9ff0*/  LOP3.LUT R24, R24, R33, RZ, 0x3c, !PT ;  /* 0x0000002118187212 */ /* 0x000fe200078e3cff */
[----:B------:R-:W-:Y:S01]  /*a000*/  VIADD R10, R154, UR41 ;  /* 0x000000299a0a7c36 */ /* 0x000fe20008000000 */
[----:B------:R-:W-:Y:S01]  /*a010*/  ULDC.64 UR6, c[0x0][0xb50] ;  /* 0x0002d40000067ab9 */ /* 0x000fe20000000a00 */
[----:B------:R-:W-:Y:S01]  /*a020*/  IMAD R33, R32, UR5, RZ ;  /* 0x0000000520217c24 */ /* 0x000fe2000f8e02ff */
[----:B------:R-:W-:Y:S01]  /*a030*/  LEA R34, P5, R6, UR6, 0x2 ;  /* 0x0000000606227c11 */ /* 0x000fe2000f8a10ff */
[----:B------:R-:W-:Y:S01]  /*a040*/  IMAD.IADD R7, R7, 0x1, R29 ;  /* 0x0000000107077824 */ /* 0x000fe200078e021d */
[----:B------:R-:W-:Y:S01]  /*a050*/  MOV R29, R4 ;  /* 0x00000004001d7202 */ /* 0x000fe20000000f00 */
        /* <DEDUP_REMOVED lines=11> */
[----:B------:R1:W2:Y:S01]  /*a110*/  SHFL.IDX PT, R39, R35, 0x1, 0x1c1f ;  /* 0x003c1f0023277f89 */ /* 0x0002a200000e0000 */
[----:B------:R-:W-:-:S02]  /*a120*/  F2FP.BF16.F32.PACK_AB R8, R97, R96 ;  /* 0x000000606108723e */ /* 0x000fc400000010ff */
[----:B------:R-:W-:Y:S01]  /*a130*/  F2FP.BF16.F32.PACK_AB R9, R99, R98 ;  /* 0x000000626309723e */ /* 0x000fe200000010ff */
[----:B------:R3:W-:Y:S01]  /*a140*/  STSM.16.M88.4 [R31], R4 ;  /* 0x000000041f007844 */ /* 0x0007e20000000200 */
[----:B------:R-:W-:Y:S02]  /*a150*/  F2FP.BF16.F32.PACK_AB R10, R101, R100 ;  /* 0x00000064650a723e */ /* 0x000fe400000010ff */
[----:B------:R-:W-:Y:S02]  /*a160*/  F2FP.BF16.F32.PACK_AB R11, R103, R102 ;  /* 0x00000066670b723e */ /* 0x000fe400000010ff */
[----:B-1----:R-:W-:-:S03]  /*a170*/  LOP3.LUT R35, R2, 0x380, RZ, 0xc0, !PT ;  /* 0x0000038002237812 */ /* 0x002fc600078ec0ff */
[----:B------:R1:W-:Y:S01]  /*a180*/  STSM.16.M88.4 [R29], R8 ;  /* 0x000000081d007844 */ /* 0x0003e20000000200 */
[----:B------:R-:W-:-:S03]  /*a190*/  SHF.R.U64 R35, R35, 0x3, RZ ;  /* 0x0000000323237819 */ /* 0x000fc600000012ff */
[----:B------:R-:W-:Y:S01]  /*a1a0*/  STSM.16.M88.4 [R30], R12 ;  /* 0x0000000c1e007844 */ /* 0x000fe20000000200 */
[----:B------:R-:W-:Y:S02]  /*a1b0*/  LOP3.LUT R34, R35, R2, RZ, 0x3c, !PT ;  /* 0x0000000223227212 */ /* 0x000fe400078e3cff */
[----:B------:R-:W-:Y:S01]  /*a1c0*/  MOV R35, R3 ;  /* 0x0000000300237202 */ /* 0x000fe20000000f00 */
[----:B------:R-:W-:Y:S01]  /*a1d0*/  STSM.16.M88.4 [R28], R112 ;  /* 0x000000701c007844 */ /* 0x000fe20000000200 */
[----:B------:R-:W-:Y:S06]  /*a1e0*/  BAR.SYNC.DEFER_BLOCKING 0x1, 0x180 ;  /* 0x0046000000007b1d */ /* 0x000fec0000010000 */
[----:B0-----:R0:W-:Y:S04]  /*a1f0*/  @!P4 ST.E desc[UR46][R36.64], R26 ;  /* 0x0000001a2400c985 */ /* 0x0011e8000c10192e */
[----:B--2---:R2:W-:Y:S04]  /*a200*/  @!P0 ST.E desc[UR46][R38.64], R0 ;  /* 0x0000000026008985 */ /* 0x0045e8000c10192e */
[----:B---3--:R-:W3:Y:S04]  /*a210*/  LD.E.128 R4, desc[UR46][R34.64] ;  /* 0x0000002e22047980 */ /* 0x008ee8000c101d00 */
[----:B-1----:R-:W4:Y:S01]  /*a220*/  LD.E.128 R8, desc[UR46][R24.64] ;  /* 0x0000002e18087980 */ /* 0x002f22000c101d00 */
[----:B0-----:R-:W0:Y:S03]  /*a230*/  @P1 LDC R37, c[0x0][0xbf0] ;  /* 0x0002fc00ff251b82 */ /* 0x001e260000000800 */
[----:B------:R1:W4:Y:S01]  /*a240*/  LD.E.128 R28, desc[UR46][R20.64] ;  /* 0x0000002e141c7980 */ /* 0x000322000c101d00 */
[----:B------:R-:W-:Y:S01]  /*a250*/  IADD3 R15, P0, R2, 0x4800, RZ ;  /* 0x00004800020f7810 */ /* 0x000fe20007f1e0ff */
[----:B--2---:R-:W-:Y:S01]  /*a260*/  IMAD R0, R18, 0x30, R22 ;  /* 0x0000003012007824 */ /* 0x004fe200078e0216 */
[----:B------:R-:W-:-:S02]  /*a270*/  UIMAD UR5, UR12, UR8, URZ ;  /* 0x000000080c0572a4 */ /* 0x000fc4000f8e023f */
[----:B------:R-:W-:Y:S01]  /*a280*/  UIMAD.WIDE.U32 UR6, UR43, UR8, URZ ;  /* 0x000000082b0672a5 */ /* 0x000fe2000f8e003f */
[----:B------:R-:W-:Y:S01]  /*a290*/  IMAD.X R13, RZ, RZ, R3, P0 ;  /* 0x000000ffff0d7224 */ /* 0x000fe200000e0603 */
[----:B------:R-:W-:Y:S01]  /*a2a0*/  LOP3.LUT R2, R15, 0x380, RZ, 0xc0, !PT ;  /* 0x000003800f027812 */ /* 0x000fe200078ec0ff */
[----:B------:R-:W2:Y:S01]  /*a2b0*/  @P1 LDC R3, c[0x0][0xbec] ;  /* 0x0002fb00ff031b82 */ /* 0x000ea20000000800 */
[----:B------:R-:W-:Y:S01]  /*a2c0*/  UIMAD UR5, UR43, UR9, UR5 ;  /* 0x000000092b0572a4 */ /* 0x000fe2000f8e0205 */
[----:B-1----:R-:W-:Y:S01]  /*a2d0*/  VIADD R20, R0, UR41 ;  /* 0x0000002900147c36 */ /* 0x002fe20008000000 */
[----:B------:R-:W-:Y:S01]  /*a2e0*/  UIMAD UR8, UR13, UR10, URZ ;  /* 0x0000000a0d0872a4 */ /* 0x000fe2000f8e023f */
[----:B------:R-:W-:Y:S01]  /*a2f0*/  SHF.R.U64 R2, R2, 0x3, RZ ;  /* 0x0000000302027819 */ /* 0x000fe200000012ff */
[----:B------:R-:W-:Y:S01]  /*a300*/  UIADD3 UR7, UR7, UR5, URZ ;  /* 0x0000000507077290 */ /* 0x000fe2000fffe03f */
[----:B------:R-:W-:Y:S01]  /*a310*/  IMAD.MOV.U32 R21, RZ, RZ, R20 ;  /* 0x000000ffff157224 */ /* 0x000fe200078e0014 */
[----:B------:R-:W-:Y:S01]  /*a320*/  UIMAD UR5, UR42, UR11, UR8 ;  /* 0x0000000b2a0572a4 */ /* 0x000fe2000f8e0208 */
[----:B------:R-:W-:Y:S01]  /*a330*/  LOP3.LUT R12, R2, R15, RZ, 0x3c, !PT ;  /* 0x0000000f020c7212 */ /* 0x000fe200078e3cff */
[----:B------:R-:W-:-:S03]  /*a340*/  UIMAD.WIDE.U32 UR42, UR42, UR10, UR6 ;  /* 0x0000000a2a2a72a5 */ /* 0x000fc6000f8e0006 */
[----:B------:R-:W-:Y:S01]  /*a350*/  ULDC.64 UR6, c[0x0][0xae0] ;  /* 0x0002b80000067ab9 */ /* 0x000fe20000000a00 */
[----:B------:R-:W-:Y:S01]  /*a360*/  UIADD3 UR5, UR43, UR5, URZ ;  /* 0x000000052b057290 */ /* 0x000fe2000fffe03f */
[----:B------:R-:W-:Y:S01]  /*a370*/  VIADD R34, R22, UR41 ;  /* 0x0000002916227c36 */ /* 0x000fe20008000000 */
[----:B------:R-:W5:Y:S01]  /*a380*/  LD.E.128 R12, desc[UR46][R12.64] ;  /* 0x0000002e0c0c7980 */ /* 0x000f62000c101d00 */
[----:B------:R-:W-:Y:S02]  /*a390*/  IMAD.U32 R2, RZ, RZ, UR42 ;  /* 0x0000002aff027e24 */ /* 0x000fe4000f8e00ff */
[----:B------:R-:W-:Y:S01]  /*a3a0*/  VIADD R27, R27, 0x16820 ;  /* 0x000168201b1b7836 */ /* 0x000fe20000000000 */
[----:B------:R-:W-:Y:S01]  /*a3b0*/  @!PT LDS RZ, [RZ] ;  /* 0x00000000fffff984 */ /* 0x000fe20000000800 */
[----:B------:R-:W-:Y:S01]  /*a3c0*/  @!PT LDS RZ, [RZ] ;  /* 0x00000000fffff984 */ /* 0x000fe20000000800 */
[----:B------:R-:W-:Y:S01]  /*a3d0*/  @!PT LDS RZ, [RZ] ;  /* 0x00000000fffff984 */ /* 0x000fe20000000800 */
[----:B------:R-:W-:Y:S01]  /*a3e0*/  @!PT LDS RZ, [RZ] ;  /* 0x00000000fffff984 */ /* 0x000fe20000000800 */
[----:B------:R1:W-:Y:S06]  /*a3f0*/  MEMBAR.ALL.CTA ;  /* 0x0000000000007992 */ /* 0x0003ec0000008000 */
[----:B-1----:R-:W1:Y:S01]  /*a400*/  FENCE.VIEW.ASYNC.S ;  /* 0x00000000000073c6 */ /* 0x002e620000000000 */
[----:B------:R-:W-:Y:S01]  /*a410*/  PRMT R27, RZ, 0x654, R27 ;  /* 0x00000654ff1b7816 */ /* 0x000fe2000000001b */
[----:B--2---:R-:W-:-:S04]  /*a420*/  @P1 IMAD.HI.U32 R0, R20, R3, RZ ;  /* 0x0000000314001227 */ /* 0x004fc800078e00ff */
[----:B------:R-:W-:Y:S01]  /*a430*/  IMAD.U32 R3, RZ, RZ, UR43 ;  /* 0x0000002bff037e24 */ /* 0x000fe2000f8e00ff */
[----:B0-----:R-:W-:Y:S02]  /*a440*/  @P1 SHF.R.U32.HI R21, RZ, R37, R0 ;  /* 0x00000025ff151219 */ /* 0x001fe40000011600 */
[----:B------:R-:W-:Y:S01]  /*a450*/  MOV R3, UR5 ;  /* 0x0000000500037c02 */ /* 0x000fe20008000f00 */
[----:B------:R-:W-:Y:S01]  /*a460*/  ULDC UR5, c[0x0][0xac8] ;  /* 0x0002b20000057ab9 */ /* 0x000fe20000000800 */
[--C-:B------:R-:W-:Y:S01]  /*a470*/  SHF.R.S32.HI R0, RZ, 0x1f, R21.reuse ;  /* 0x0000001fff007819 */ /* 0x100fe20000011415 */
[----:B------:R-:W-:Y:S02]  /*a480*/  IMAD.MOV R25, RZ, RZ, -R21 ;  /* 0x000000ffff197224 */ /* 0x000fe400078e0a15 */
[----:B------:R-:W-:-:S04]  /*a490*/  IMAD.WIDE.U32 R2, R21, UR6, R2 ;  /* 0x0000000615027c25 */ /* 0x000fc8000f8e0002 */
[----:B------:R-:W-:Y:S02]  /*a4a0*/  IMAD R0, R0, UR6, RZ ;  /* 0x0000000600007c24 */ /* 0x000fe4000f8e02ff */
[----:B------:R-:W-:Y:S01]  /*a4b0*/  IMAD R25, R32, R25, R20 ;  /* 0x0000001920197224 */ /* 0x000fe200078e0214 */
[----:B-1----:R0:W-:Y:S01]  /*a4c0*/  SYNCS.ARRIVE.TRANS64.RED.A1T0 RZ, [R27+URZ], RZ ;  /* 0x000000ff1bff79a7 */ /* 0x0021e2000810043f */
[----:B------:R-:W-:Y:S01]  /*a4d0*/  IMAD R35, R21, UR7, R0 ;  /* 0x0000000715237c24 */ /* 0x000fe2000f8e0200 */
[----:B------:R-:W-:Y:S02]  /*a4e0*/  ULDC.64 UR6, c[0x0][0xad8] ;  /* 0x0002b60000067ab9 */ /* 0x000fe40000000a00 */
[----:B------:R-:W-:Y:S01]  /*a4f0*/  SHF.R.S32.HI R0, RZ, 0x1f, R25 ;  /* 0x0000001fff007819 */ /* 0x000fe20000011419 */
[----:B------:R-:W-:-:S04]  /*a500*/  IMAD.IADD R3, R3, 0x1, R35 ;  /* 0x0000000103037824 */ /* 0x000fc800078e0223 */
        /* <DEDUP_REMOVED lines=10> */
[----:B------:R-:W-:Y:S01]  /*a5b0*/  ISETP.GE.AND P0, PT, R19, UR5, PT ;  /* 0x0000000513007c0c */ /* 0x000fe2000bf06270 */
[----:B------:R-:W2:Y:S03]  /*a5c0*/  SHFL.IDX PT, R24, R26, 0x1, 0x181f ;  /* 0x00381f001a187f89 */ /* 0x000ea600000e0000 */
[-C--:B------:R-:W-:Y:S01]  /*a5d0*/  ISETP.GE.OR P1, PT, R34, R33.reuse, P0 ;  /* 0x000000212200720c */ /* 0x080fe20000726670 */
[----:B------:R-:W0:Y:S01]  /*a5e0*/  SHFL.IDX PT, R36, R26, 0x2, 0x181f ;  /* 0x00581f001a247f89 */ /* 0x000e2200000e0000 */
[-C--:B------:R-:W-:Y:S02]  /*a5f0*/  ISETP.GE.OR P2, PT, R0, R33.reuse, P0 ;  /* 0x000000210000720c */ /* 0x080fe40000746670 */
[----:B------:R-:W-:Y:S01]  /*a600*/  ISETP.GE.OR P3, PT, R2, R33, P0 ;  /* 0x000000210200720c */ /* 0x000fe20000766670 */
[----:B------:R-:W0:Y:S01]  /*a610*/  SHFL.IDX PT, R3, R32, RZ, 0x181f ;  /* 0x00181fff20037589 */ /* 0x000e2200000e0000 */
[----:B------:R-:W-:-:S03]  /*a620*/  IADD3 R0, R34, 0x90, RZ ;  /* 0x0000009022007810 */ /* 0x000fc60007ffe0ff */
[----:B------:R-:W0:Y:S01]  /*a630*/  SHFL.IDX PT, R21, R32, 0x1, 0x181f ;  /* 0x00381f0020157f89 */ /* 0x000e2200000e0000 */
[----:B------:R-:W-:-:S03]  /*a640*/  ISETP.GE.OR P0, PT, R0, R33, P0 ;  /* 0x000000210000720c */ /* 0x000fc60000706670 */
        /* <DEDUP_REMOVED lines=17> */
.L_x_1840:
[----:B------:R-:W0:Y:S01]  /*a760*/  LDC R8, c[0x0][0xbe8] ;  /* 0x0002fa00ff087b82 */ /* 0x000e220000000800 */
[----:B------:R-:W-:Y:S01]  /*a770*/  ISETP.GE.AND P0, PT, R157, 0xc0, PT ;  /* 0x000000c09d00780c */ /* 0x000fe20003f06270 */
[----:B------:R-:W-:Y:S01]  /*a780*/  USHF.R.S32.HI UR8, URZ, 0x1f, UR43 ;  /* 0x0000001f3f087899 */ /* 0x000fe2000801142b */
[----:B------:R-:W-:Y:S01]  /*a790*/  BSSY B1, `(.L_x_1842) ;  /* 0x000002f000017945 */ /* 0x000fe20003800000 */
[----:B------:R-:W-:Y:S01]  /*a7a0*/  USHF.R.S32.HI UR9, URZ, 0x1f, UR42 ;  /* 0x0000001f3f097899 */ /* 0x000fe2000801142a */
[----:B------:R-:W-:Y:S01]  /*a7b0*/  IMAD R6, R18, 0x30, R22 ;  /* 0x0000003012067824 */ /* 0x000fe200078e0216 */
[----:B0-----:R-:W-:-:S13]  /*a7c0*/  ISETP.NE.AND P1, PT, R8, 0x1, PT ;  /* 0x000000010800780c */ /* 0x001fda0003f25270 */
[----:B------:R-:W0:Y:S08]  /*a7d0*/  @P1 LDC R9, c[0x0][0xbec] ;  /* 0x0002fb00ff091b82 */ /* 0x000e300000000800 */
[----:B------:R-:W1:Y:S01]  /*a7e0*/  @P1 LDC R11, c[0x0][0xbf0] ;  /* 0x0002fc00ff0b1b82 */ /* 0x000e620000000800 */
        /* <DEDUP_REMOVED lines=41> */
.L_x_1843:
[----:B------:R-:W-:Y:S05]  /*aa80*/  BSYNC B1 ;  /* 0x0000000000017941 */ /* 0x000fea0003800000 */
.L_x_1842:
[----:B------:R-:W-:Y:S01]  /*aa90*/  ULDC.64 UR10, c[0x0][0xae8] ;  /* 0x0002ba00000a7ab9 */ /* 0x000fe20000000a00 */
[----:B------:R-:W-:Y:S01]  /*aaa0*/  IADD3 R6, R6, UR41, RZ ;  /* 0x0000002906067c10 */ /* 0x000fe2000fffe0ff */
[----:B------:R-:W-:Y:S02]  /*aab0*/  UIMAD UR5, UR8, UR10, URZ ;  /* 0x0000000a080572a4 */ /* 0x000fe4000f8e023f */
[----:B------:R-:W-:Y:S02]  /*aac0*/  UIMAD.WIDE.U32 UR6, UR43, UR10, URZ ;  /* 0x0000000a2b0672a5 */ /* 0x000fe4000f8e003f */
[----:B------:R-:W-:Y:S01]  /*aad0*/  UIMAD UR5, UR43, UR11, UR5 ;  /* 0x0000000b2b0572a4 */ /* 0x000fe2000f8e0205 */
[----:B0-----:R-:W-:Y:S02]  /*aae0*/  @P1 IMAD.HI.U32 R0, R6, R9, RZ ;  /* 0x0000000906001227 */ /* 0x001fe400078e00ff */
[----:B------:R-:W-:Y:S01]  /*aaf0*/  ULDC.64 UR10, c[0x0][0xaf0] ;  /* 0x0002bc00000a7ab9 */ /* 0x000fe20000000a00 */
[----:B------:R-:W-:Y:S01]  /*ab00*/  UIADD3 UR7, UR7, UR5, URZ ;  /* 0x0000000507077290 */ /* 0x000fe2000fffe03f */
[----:B--2---:R-:W-:Y:S01]  /*ab10*/  IMAD.MOV.U32 R5, RZ, RZ, R6 ;  /* 0x000000ffff057224 */ /* 0x004fe200078e0006 */
[----:B------:R-:W-:Y:S01]  /*ab20*/  UIMAD UR5, UR9, UR10, URZ ;  /* 0x0000000a090572a4 */ /* 0x000fe2000f8e023f */
[----:B-1----:R-:W-:-:S02]  /*ab30*/  @P1 SHF.R.U32.HI R5, RZ, R11, R0 ;  /* 0x0000000bff051219 */ /* 0x002fc40000011600 */
[----:B------:R-:W-:Y:S01]  /*ab40*/  IADD3 R11, R22, UR41, RZ ;  /* 0x00000029160b7c10 */ /* 0x000fe2000fffe0ff */
[----:B------:R-:W-:Y:S01]  /*ab50*/  UIMAD UR5, UR42, UR11, UR5 ;  /* 0x0000000b2a0572a4 */ /* 0x000fe2000f8e0205 */
[--C-:B------:R-:W-:Y:S01]  /*ab60*/  SHF.R.S32.HI R0, RZ, 0x1f, R5.reuse ;  /* 0x0000001fff007819 */ /* 0x100fe20000011405 */
[----:B------:R-:W-:Y:S01]  /*ab70*/  UIMAD.WIDE.U32 UR42, UR42, UR10, UR6 ;  /* 0x0000000a2a2a72a5 */ /* 0x000fe2000f8e0006 */
[----:B------:R-:W-:Y:S02]  /*ab80*/  IMAD.MOV R7, RZ, RZ, -R5 ;  /* 0x000000ffff077224 */ /* 0x000fe400078e0a05 */
[----:B------:R-:W-:Y:S01]  /*ab90*/  ULDC.64 UR6, c[0x0][0xae0] ;  /* 0x0002b80000067ab9 */ /* 0x000fe20000000a00 */
[----:B------:R-:W-:Y:S01]  /*aba0*/  UIADD3 UR5, UR43, UR5, URZ ;  /* 0x000000052b057290 */ /* 0x000fe2000fffe03f */
[----:B------:R-:W-:Y:S02]  /*abb0*/  IMAD R7, R8, R7, R6 ;  /* 0x0000000708077224 */ /* 0x000fe400078e0206 */
[----:B------:R-:W-:-:S02]  /*abc0*/  IMAD R0, R0, UR6, RZ ;  /* 0x0000000600007c24 */ /* 0x000fc4000f8e02ff */
[----:B------:R-:W-:Y:S02]  /*abd0*/  IMAD.U32 R3, RZ, RZ, UR43 ;  /* 0x0000002bff037e24 */ /* 0x000fe4000f8e00ff */
        /* <DEDUP_REMOVED lines=17> */
[----:B------:R-:W0:Y:S01]  /*acf0*/  SHFL.IDX PT, R4, R12, 0x1, 0x181f ;  /* 0x00381f000c047f89 */ /* 0x000e2200000e0000 */
[----:B------:R-:W-:Y:S01]  /*ad00*/  IMAD R14, R8, UR6, RZ ;  /* 0x00000006080e7c24 */ /* 0x000fe2000f8e02ff */
[----:B------:R-:W-:Y:S01]  /*ad10*/  ISETP.GE.AND P0, PT, R19, UR5, PT ;  /* 0x0000000513007c0c */ /* 0x000fe2000bf06270 */
[C---:B------:R-:W-:Y:S01]  /*ad20*/  VIADD R8, R11.reuse, 0x60 ;  /* 0x000000600b087836 */ /* 0x040fe20000000000 */
[----:B------:R-:W1:Y:S02]  /*ad30*/  SHFL.IDX PT, R2, R12, RZ, 0x181f ;  /* 0x00181fff0c027589 */ /* 0x000e6400000e0000 */
        /* <DEDUP_REMOVED lines=23> */
.L_x_1841:
[----:B------:R-:W-:Y:S05]  /*aeb0*/  BSYNC B0 ;  /* 0x0000000000007941 */ /* 0x000fea0003800000 */
.L_x_1839:
[----:B------:R-:W-:Y:S02]  /*aec0*/  ULDC UR5, c[0x0][0xc38] ;  /* 0x00030e0000057ab9 */ /* 0x000fe40000000800 */
[----:B------:R-:W-:-:S06]  /*aed0*/  UISETP.GE.AND UP0, UPT, UR4, UR5, UPT ;  /* 0x000000050400728c */ /* 0x000fcc000bf06270 */
[----:B------:R-:W-:-:S13]  /*aee0*/  PLOP3.LUT P0, PT, PT, PT, UP0, 0x80, 0x0 ;  /* 0x000000000000781c */ /* 0x000fda0003f0f008 */
[----:B------:R-:W-:Y:S05]  /*aef0*/  @!P0 BRA `(.L_x_1844) ;  /* 0xffffff5c00a08947 */ /* 0x000fea000383ffff */
[----:B------:R-:W-:Y:S05]  /*af00*/  EXIT ;  /* 0x000000000000794d */ /* 0x000fea0003800000 */
.L_x_1804:
[----:B------:R-:W-:-:S08]  /*af10*/  NOP ;  /* 0x0000000000007918 */ /* 0x000fd00000000000 */
[----:B------:R-:W0:-:S00]  /*af20*/  USETMAXREG.DEALLOC.CTAPOOL 0x20 ;  /* 0x00000020000079c8 */ /* 0x000e0000080e0500 */
[----:B0-----:R-:W-:-:S06]  /*af30*/  LOP3.LUT R0, R0, 0x3, RZ, 0xc0, !PT ;  /* 0x0000000300007812 */ /* 0x001fcc00078ec0ff */
[----:B------:R-:W0:Y:S01]  /*af40*/  S2UR UR6, SR_CTAID.X ;  /* 0x00000000000679c3 */ /* 0x000e220000002500 */
[----:B------:R-:W-:Y:S02]  /*af50*/  IMAD.MOV.U32 R23, RZ, RZ, 0x1 ;  /* 0x00000001ff177424 */ /* 0x000fe400078e00ff */
[----:B------:R-:W-:Y:S01]  /*af60*/  IMAD.MOV.U32 R16, RZ, RZ, RZ ;  /* 0x000000ffff107224 */ /* 0x000fe200078e00ff */
[----:B------:R1:W2:Y:S04]  /*af70*/  SHFL.IDX PT, R2, R0, RZ, 0x1f ;  /* 0x00001fff00027589 */ /* 0x0002a800000e0000 */
[----:B-1----:R-:W0:Y:S01]  /*af80*/  LDC R0, c[0x0][0xc38] ;  /* 0x00030e00ff007b82 */ /* 0x002e220000000800 */
[----:B--2---:R-:W-:-:S04]  /*af90*/  ISETP.NE.AND P0, PT, R2, RZ, PT ;  /* 0x000000ff0200720c */ /* 0x004fc80003f05270 */
[----:B------:R-:W-:-:S05]  /*afa0*/  P2R R2, PR, RZ, 0x1 ;  /* 0x00000001ff027803 */ /* 0x000fca0000000000 */
[----:B------:R1:W-:Y:S04]  /*afb0*/  STL [R1+0x4], R2 ;  /* 0x0000040201007387 */ /* 0x0003e80000100800 */
[----:B------:R1:W-:Y:S01]  /*afc0*/  STL [R1], RZ ;  /* 0x000000ff01007387 */ /* 0x0003e20000100800 */
[----:B------:R-:W-:Y:S06]  /*afd0*/  @P0 BAR.ARV 0x4, 0x200 ;  /* 0x0108000000000b1d */ /* 0x000fec0000002000 */
[----:B0-----:R-:W-:-:S13]  /*afe0*/  ISETP.LE.AND P0, PT, R0, UR6, PT ;  /* 0x0000000600007c0c */ /* 0x001fda000bf03270 */
[----:B-1----:R-:W-:Y:S05]  /*aff0*/  @P0 BRA `(.L_x_1845) ;  /* 0x0000003800240947 */ /* 0x002fea0003800000 */
[----:B------:R-:W0:Y:S01]  /*b000*/  S2R R6, SR_TID.X ;  /* 0x0000000000067919 */ /* 0x000e220000002100 */
[----:B------:R-:W1:Y:S01]  /*b010*/  S2UR UR5, SR_CgaCtaId ;  /* 0x00000000000579c3 */ /* 0x000e620000008800 */
[----:B------:R-:W-:Y:S01]  /*b020*/  UMOV UR4, 0x400 ;  /* 0x0000040000047882 */ /* 0x000fe20000000000 */
[----:B------:R-:W-:Y:S01]  /*b030*/  IMAD.U32 R28, RZ, RZ, UR6 ;  /* 0x00000006ff1c7e24 */ /* 0x000fe2000f8e00ff */
[----:B------:R2:W-:Y:S01]  /*b040*/  STL [R1], RZ ;  /* 0x000000ff01007387 */ /* 0x0005e20000100800 */
[----:B------:R-:W-:Y:S01]  /*b050*/  IMAD.MOV.U32 R23, RZ, RZ, 0x1 ;  /* 0x00000001ff177424 */ /* 0x000fe200078e00ff */
[----:B------:R-:W-:Y:S01]  /*b060*/  ULDC UR41, c[0x0][0xc] ;  /* 0x0000030000297ab9 */ /* 0x000fe20000000800 */
[----:B------:R-:W-:Y:S01]  /*b070*/  IMAD.MOV.U32 R16, RZ, RZ, RZ ;  /* 0x000000ffff107224 */ /* 0x000fe200078e00ff */
[----:B------:R-:W-:Y:S01]  /*b080*/  ULDC.64 UR44, c[0x0][0x198] ;  /* 0x00006600002c7ab9 */ /* 0x000fe20000000a00 */
[----:B-1----:R-:W-:-:S06]  /*b090*/  ULEA UR4, UR5, UR4, 0x18 ;  /* 0x0000000405047291 */ /* 0x002fcc000f8ec03f */
[----:B------:R-:W-:Y:S01]  /*b0a0*/  IMAD.U32 R17, RZ, RZ, UR4 ;  /* 0x00000004ff117e24 */ /* 0x000fe2000f8e00ff */
[C---:B0-----:R-:W-:Y:S01]  /*b0b0*/  SHF.L.U32 R0, R6.reuse, 0x3, RZ ;  /* 0x0000000306007819 */ /* 0x041fe200000006ff */
[C---:B------:R-:W-:Y:S01]  /*b0c0*/  IMAD.SHL.U32 R4, R6.reuse, 0x10, RZ ;  /* 0x0000001006047824 */ /* 0x040fe200078e00ff */
[----:B------:R-:W-:Y:S02]  /*b0d0*/  LOP3.LUT R5, R6, 0x7f, RZ, 0xc0, !PT ;  /* 0x0000007f06057812 */ /* 0x000fe400078ec0ff */
[----:B------:R-:W-:Y:S02]  /*b0e0*/  LOP3.LUT R2, R0, 0x1f8, RZ, 0xc0, !PT ;  /* 0x000001f800027812 */ /* 0x000fe400078ec0ff */
[----:B------:R-:W-:Y:S01]  /*b0f0*/  LOP3.LUT R29, R6, 0x1f, RZ, 0xc0, !PT ;  /* 0x0000001f061d7812 */ /* 0x000fe200078ec0ff */
[----:B------:R-:W-:Y:S01]  /*b100*/  IMAD.SHL.U32 R3, R5, 0x8, RZ ;  /* 0x0000000805037824 */ /* 0x000fe200078e00ff */
[----:B------:R-:W-:-:S04]  /*b110*/  LOP3.LUT R2, R2, 0x38, R6, 0x78, !PT ;  /* 0x0000003802027812 */ /* 0x000fc800078e7806 */
[----:B------:R-:W-:Y:S02]  /*b120*/  LOP3.LUT R2, R2, 0x200, R3, 0xf8, !PT ;  /* 0x0000020002027812 */ /* 0x000fe400078ef803 */
[----:B------:R-:W-:Y:S02]  /*b130*/  SHF.R.U32.HI R3, RZ, 0x3, R5 ;  /* 0x00000003ff037819 */ /* 0x000fe40000011605 */
[----:B------:R-:W-:Y:S02]  /*b140*/  LEA R27, R2, R17, 0x1 ;  /* 0x00000011021b7211 */ /* 0x000fe400078e08ff */
[----:B--2---:R-:W-:-:S07]  /*b150*/  LOP3.LUT R0, R3, 0x70, R4, 0xf8, !PT ;  /* 0x0000007003007812 */ /* 0x004fce00078ef804 */
.L_x_1923:
        /* <DEDUP_REMOVED lines=22> */
.L_x_1846:
[----:B------:R-:W-:Y:S01]  /*b2c0*/  ULDC UR8, c[0x0][0xc54] ;  /* 0x0003150000087ab9 */ /* 0x000fe20000000800 */
[----:B------:R-:W-:Y:S01]  /*b2d0*/  UMOV UR5, UR9 ;  /* 0x0000000900057c82 */ /* 0x000fe20008000000 */
[----:B------:R-:W-:-:S11]  /*b2e0*/  UISETP.NE.AND UP0, UPT, UR8, 0x1, UPT ;  /* 0x000000010800788c */ /* 0x000fd6000bf05270 */
[----:B------:R-:W-:Y:S02]  /*b2f0*/  @UP0 ULDC.64 UR10, c[0x0][0xc58] ;  /* 0x00031600000a0ab9 */ /* 0x000fe40000000a00 */
[----:B------:R-:W-:-:S04]  /*b300*/  UIMAD.WIDE.U32 UR6, UR9, UR10, URZ ;  /* 0x0000000a090672a5 */ /* 0x000fc8000f8e003f */
[----:B------:R-:W-:-:S04]  /*b310*/  @UP0 USHF.R.U32.HI UR5, URZ, UR11, UR7 ;  /* 0x0000000b3f050299 */ /* 0x000fc80008011607 */
[----:B------:R-:W-:-:S12]  /*b320*/  UIMAD UR8, UR5, UR8, URZ ;  /* 0x00000008050872a4 */ /* 0x000fd8000f8e023f */
.L_x_1847:
[----:B------:R-:W-:Y:S01]  /*b330*/  ULOP3.LUT UR40, URZ, UR5, URZ, 0x33, !UPT ;  /* 0x000000053f287292 */ /* 0x000fe2000f8e333f */
[----:B------:R-:W-:Y:S01]  /*b340*/  BSSY B7, `(.L_x_1848) ;  /* 0x000033a000077945 */ /* 0x000fe20003800000 */
[----:B------:R-:W-:Y:S01]  /*b350*/  ULDC UR10, c[0x0][0x448] ;  /* 0x00011200000a7ab9 */ /* 0x000fe20000000800 */
[----:B------:R-:W-:Y:S01]  /*b360*/  ULDC UR5, c[0x0][0xc3c] ;  /* 0x00030f0000057ab9 */ /* 0x000fe20000000800 */
[----:B------:R-:W-:Y:S01]  /*b370*/  UISETP.NE.AND UP1, UPT, UR10, 0x1, UPT ;  /* 0x000000010a00788c */ /* 0x000fe2000bf25270 */
[----:B------:R-:W-:Y:S01]  /*b380*/  ULDC.64 UR6, c[0x0][0x418] ;  /* 0x0001060000067ab9 */ /* 0x000fe20000000a00 */
[----:B------:R-:W-:Y:S02]  /*b390*/  UIADD3 UR40, UR40, UR5, URZ ;  /* 0x0000000528287290 */ /* 0x000fe4000fffe03f */
[----:B------:R-:W-:Y:S02]  /*b3a0*/  UISETP.NE.U32.AND UP0, UPT, UR6, URZ, UPT ;  /* 0x0000003f0600728c */ /* 0x000fe4000bf05070 */
[----:B------:R-:W-:-:S02]  /*b3b0*/  UIMAD UR5, UR40, 0xc0, URZ ;  /* 0x000000c0280578a4 */ /* 0x000fc4000f8e023f */
[----:B------:R-:W-:Y:S02]  /*b3c0*/  UISETP.NE.AND.EX UP0, UPT, UR7, URZ, UPT, UP0 ;  /* 0x0000003f0700728c */ /* 0x000fe4000bf05300 */
[----:B------:R-:W-:Y:S01]  /*b3d0*/  UIADD3 UR5, UR5, 0xbf, URZ ;  /* 0x000000bf05057890 */ /* 0x000fe2000fffe03f */
[----:B------:R-:W-:Y:S01]  /*b3e0*/  ULDC UR7, c[0x0][0x288] ;  /* 0x0000a20000077ab9 */ /* 0x000fe20000000800 */
[----:B------:R-:W-:Y:S01]  /*b3f0*/  ULDC UR6, c[0x0][0x424] ;  /* 0x0001090000067ab9 */ /* 0x000fe20000000800 */
[----:B------:R-:W-:Y:S02]  /*b400*/  UIADD3 UR13, -UR7, 0x80, URZ ;  /* 0x00000080070d7890 */ /* 0x000fe4000fffe13f */
[----:B------:R-:W-:Y:S01]  /*b410*/  USEL UR11, UR6, 0x1, UP0 ;  /* 0x00000001060b7887 */ /* 0x000fe20008000000 */
[----:B------:R-:W-:Y:S01]  /*b420*/  @UP1 ULDC UR7, c[0x0][0x44c] ;  /* 0x0001130000071ab9 */ /* 0x000fe20000000800 */
[----:B------:R-:W-:Y:S01]  /*b430*/  ULDC UR12, c[0x0][0x2f0] ;  /* 0x0000bc00000c7ab9 */ /* 0x000fe20000000800 */
[----:B------:R-:W-:Y:S01]  /*b440*/  UIMAD.WIDE.U32 UR6, UR5, UR7, URZ ;  /* 0x00000007050672a5 */ /* 0x000fe2000f8e003f */
[----:B------:R-:W-:Y:S01]  /*b450*/  @UP1 ULDC UR14, c[0x0][0x450] ;  /* 0x00011400000e1ab9 */ /* 0x000fe20000000800 */
[----:B------:R-:W-:-:S02]  /*b460*/  UIMAD UR13, UR11, UR12, UR13 ;  /* 0x0000000c0b0d72a4 */ /* 0x000fc4000f8e020d */
[----:B------:R-:W-:Y:S02]  /*b470*/  @UP1 USHF.R.U32.HI UR5, URZ, UR14, UR7 ;  /* 0x0000000e3f051299 */ /* 0x000fe40008011607 */
[----:B------:R-:W-:Y:S02]  /*b480*/  UIMAD UR11, UR11, UR12, 0x7f ;  /* 0x0000007f0b0b74a4 */ /* 0x000fe4000f8e020c */
[----:B------:R-:W-:Y:S02]  /*b490*/  UIADD3 UR5, UR13, UR5, URZ ;  /* 0x000000050d057290 */ /* 0x000fe4000fffe03f */
[----:B------:R-:W-:Y:S02]  /*b4a0*/  UIADD3 UR8, UR9, -UR8, URZ ;  /* 0x8000000809087290 */ /* 0x000fe4000fffe03f */
[----:B------:R-:W-:Y:S02]  /*b4b0*/  USHF.R.S32.HI UR9, URZ, 0x1f, UR11 ;  /* 0x0000001f3f097899 */ /* 0x000fe4000801140b */
[----:B------:R-:W-:-:S02]  /*b4c0*/  USHF.R.S32.HI UR6, URZ, 0x1f, UR5 ;  /* 0x0000001f3f067899 */ /* 0x000fc40008011405 */
[----:B------:R-:W-:Y:S02]  /*b4d0*/  ULEA.HI UR9, UR9, UR11, URZ, 0x7 ;  /* 0x0000000b09097291 */ /* 0x000fe4000f8f383f */
[----:B------:R-:W-:Y:S01]  /*b4e0*/  ULEA.HI UR6, UR6, UR5, URZ, 0x7 ;  /* 0x0000000506067291 */ /* 0x000fe2000f8f383f */
[----:B------:R-:W-:Y:S01]  /*b4f0*/  ULDC UR10, c[0x0][0xc48] ;  /* 0x00031200000a7ab9 */ /* 0x000fe20000000800 */
[----:B------:R-:W-:Y:S02]  /*b500*/  USHF.R.S32.HI UR9, URZ, 0x7, UR9 ;  /* 0x000000073f097899 */ /* 0x000fe40008011409 */
[----:B------:R-:W-:Y:S02]  /*b510*/  USHF.R.S32.HI UR6, URZ, 0x7, UR6 ;  /* 0x000000073f067899 */ /* 0x000fe40008011406 */
[----:B------:R-:W-:Y:S02]  /*b520*/  UISETP.NE.AND UP0, UPT, UR10, 0x1, UPT ;  /* 0x000000010a00788c */ /* 0x000fe4000bf05270 */
[----:B------:R-:W-:Y:S01]  /*b530*/  UISETP.LT.AND UP1, UPT, UR9, UR6, UPT ;  /* 0x000000060900728c */ /* 0x000fe2000bf21270 */
[----:B------:R-:W-:-:S03]  /*b540*/  ULDC UR7, c[0x0][0xc54] ;  /* 0x0003150000077ab9 */ /* 0x000fc60000000800 */
[----:B------:R-:W-:Y:S02]  /*b550*/  USEL UR39, UR9, UR6, UP1 ;  /* 0x0000000609277287 */ /* 0x000fe40008800000 */
[----:B------:R-:W-:-:S03]  /*b560*/  UIMAD UR8, UR4, UR7, UR8 ;  /* 0x00000007040872a4 */ /* 0x000fc6000f8e0208 */
[----:B------:R-:W-:Y:S01]  /*b570*/  @UP0 ULDC UR4, c[0x0][0xc4c] ;  /* 0x0003130000040ab9 */ /* 0x000fe20000000800 */
[----:B------:R-:W-:Y:S01]  /*b580*/  ISETP.LT.AND P0, PT, RZ, UR39, PT ;  /* 0x00000027ff007c0c */ /* 0x000fe2000bf01270 */
[----:B------:R-:W-:Y:S01]  /*b590*/  UIMAD.WIDE.U32 UR4, UR8, UR4, URZ ;  /* 0x00000004080472a5 */ /* 0x000fe2000f8e003f */
[----:B------:R-:W-:Y:S01]  /*b5a0*/  @UP0 ULDC UR7, c[0x0][0xc50] ;  /* 0x0003140000070ab9 */ /* 0x000fe20000000800 */
[----:B------:R-:W-:Y:S02]  /*b5b0*/  UMOV UR42, UR8 ;  /* 0x00000008002a7c82 */ /* 0x000fe40008000000 */
[----:B------:R-:W-:-:S04]  /*b5c0*/  @UP0 USHF.R.U32.HI UR42, URZ, UR7, UR5 ;  /* 0x000000073f2a0299 */ /* 0x000fc80008011605 */
[----:B------:R-:W-:-:S04]  /*b5d0*/  UIADD3 UR36, -UR42, URZ, URZ ;  /* 0x0000003f2a247290 */ /* 0x000fc8000fffe13f */
[----:B------:R-:W-:Y:S01]  /*b5e0*/  UIMAD UR36, UR10, UR36, UR8 ;  /* 0x000000240a2472a4 */ /* 0x000fe2000f8e0208 */
[----:B------:R-:W-:Y:S11]  /*b5f0*/  @P0 BRA `(.L_x_1849) ;  /* 0x0000000000440947 */ /* 0x000ff60003800000 */
        /* <DEDUP_REMOVED lines=17> */
.L_x_1849:
        /* <DEDUP_REMOVED lines=11> */
[----:B------:R-:W-:Y:S01]  /*b7c0*/  IMAD.U32 R6, RZ, RZ, UR6 ;  /* 0x00000006ff067e24 */ /* 0x000fe2000f8e00ff */
[----:B------:R-:W-:Y:S01]  /*b7d0*/  MOV R11, UR5 ;  /* 0x00000005000b7c02 */ /* 0x000fe20008000f00 */
[----:B------:R-:W-:-:S02]  /*b7e0*/  IMAD.U32 R7, RZ, RZ, UR7 ;  /* 0x00000007ff077e24 */ /* 0x000fc4000f8e00ff */
[----:B------:R-:W-:Y:S02]  /*b7f0*/  IMAD.U32 R10, RZ, RZ, UR4 ;  /* 0x00000004ff0a7e24 */ /* 0x000fe4000f8e00ff */
[----:B------:R-:W-:Y:S02]  /*b800*/  IMAD.MOV.U32 R8, RZ, RZ, 0x70 ;  /* 0x00000070ff087424 */ /* 0x000fe400078e00ff */
[----:B------:R-:W-:Y:S02]  /*b810*/  IMAD.MOV.U32 R12, RZ, RZ, 0x1 ;  /* 0x00000001ff0c7424 */ /* 0x000fe400078e00ff */
[----:B------:R-:W-:-:S07]  /*b820*/  IMAD.MOV.U32 R13, RZ, RZ, RZ ;  /* 0x000000ffff0d7224 */ /* 0x000fce00078e00ff */
[----:B------:R-:W-:-:S07]  /*b830*/  LEPC R20, `(.L_x_1852) ;  /* 0x000000001014794e */ /* 0x000fce0000000000 */
[----:B0-----:R-:W-:Y:S05]  /*b840*/  CALL.ABS.NOINC R2 ;  /* 0x0000000002007343 */ /* 0x001fea0003c00000 */
.L_x_1852:
[----:B------:R-:W-:Y:S05]  /*b850*/  BSYNC B6 ;  /* 0x0000000000067941 */ /* 0x000fea0003800000 */
.L_x_1851:
        /* <DEDUP_REMOVED lines=9> */
[----:B------:R-:W-:Y:S01]  /*b8f0*/  IMAD.U32 R4, RZ, RZ, UR6 ;  /* 0x00000006ff047e24 */ /* 0x000fe2000f8e00ff */
[----:B------:R-:W-:Y:S01]  /*b900*/  MOV R6, UR8 ;  /* 0x0000000800067c02 */ /* 0x000fe20008000f00 */
        /* <DEDUP_REMOVED lines=9> */
.L_x_1855:
[----:B------:R0:W1:Y:S01]  /*b9a0*/  LDC.64 R2, c[0x4][R18] ;  /* 0x0100000012027b82 */ /* 0x0000620000000a00 */
[----:B------:R-:W-:Y:S01]  /*b9b0*/  ULDC.64 UR4, c[0x4][0xa8] ;  /* 0x01002a0000047ab9 */ /* 0x000fe20000000a00 */
[----:B------:R-:W-:Y:S01]  /*b9c0*/  ULDC.64 UR6, c[0x4][0xb0] ;  /* 0x01002c0000067ab9 */ /* 0x000fe20000000a00 */
[----:B------:R-:W-:Y:S01]  /*b9d0*/  MOV R4, UR4 ;  /* 0x0000000400047c02 */ /* 0x000fe20008000f00 */
        /* <DEDUP_REMOVED lines=10> */
[----:B-1----:R-:W-:Y:S05]  /*ba80*/  CALL.ABS.NOINC R2 ;  /* 0x0000000002007343 */ /* 0x002fea0003c00000 */
.L_x_1854:
[----:B------:R-:W-:Y:S05]  /*ba90*/  BSYNC B6 ;  /* 0x0000000000067941 */ /* 0x000fea0003800000 */
.L_x_1853:
        /* <DEDUP_REMOVED lines=12> */
[----:B------:R-:W1:Y:S03]  /*bb60*/  S2R R18, SR_TID.X ;  /* 0x0000000000127919 */ /* 0x000e660000002100 */
[----:B------:R-:W-:Y:S01]  /*bb70*/  VIADD R19, R19, 0xffffffff ;  /* 0xffffffff13137836 */ /* 0x000fe20000000000 */
[----:B0-----:R-:W0:Y:S02]  /*bb80*/  LDC.64 R2, c[0x0][0x418] ;  /* 0x00010600ff027b82 */ /* 0x001e240000000a00 */
[----:B0-----:R-:W-:Y:S02]  /*bb90*/  ISETP.NE.U32.AND P0, PT, R2, RZ, PT ;  /* 0x000000ff0200720c */ /* 0x001fe40003f05070 */
[----:B-1----:R-:W-:-:S02]  /*bba0*/  SHF.R.U32.HI R20, RZ, 0x5, R18 ;  /* 0x00000005ff147819 */ /* 0x002fc40000011612 */
[----:B------:R-:W-:Y:S02]  /*bbb0*/  ISETP.NE.AND.EX P1, PT, R3, RZ, PT, P0 ;  /* 0x000000ff0300720c */ /* 0x000fe40003f25300 */
[----:B------:R-:W-:Y:S02]  /*bbc0*/  LOP3.LUT R20, R20, 0x3, RZ, 0xc0, !PT ;  /* 0x0000000314147812 */ /* 0x000fe400078ec0ff */
[----:B------:R-:W-:Y:S02]  /*bbd0*/  P2R R26, PR, RZ, 0x2 ;  /* 0x00000002ff1a7803 */ /* 0x000fe40000000000 */
[----:B--2---:R-:W-:Y:S02]  /*bbe0*/  SHF.R.S32.HI R24, RZ, 0x1f, R22 ;  /* 0x0000001fff187819 */ /* 0x004fe40000011416 */
[----:B------:R-:W-:Y:S01]  /*bbf0*/  SEL R18, R22, RZ, !P1 ;  /* 0x000000ff16127207 */ /* 0x000fe20004800000 */
[----:B------:R-:W-:Y:S06]  /*bc00*/  BRA.DIV UR4, `(.L_x_1856) ;  /* 0x0000003204ac7947 */ /* 0x000fec000b800000 */
[----:B------:R0:W1:Y:S02]  /*bc10*/  SHFL.IDX PT, R14, R20, RZ, 0x1f ;  /* 0x00001fff140e7589 */ /* 0x00006400000e0000 */
.L_x_1938:
[----:B-1----:R-:W-:Y:S02]  /*bc20*/  ISETP.NE.AND P0, PT, R14, RZ, PT ;  /* 0x000000ff0e00720c */ /* 0x002fe40003f05270 */
[----:B------:R-:W-:-:S04]  /*bc30*/  PLOP3.LUT P2, PT, PT, PT, PT, 0x8, 0x0 ;  /* 0x000000000000781c */ /* 0x000fc80003f4e170 */
[----:B------:R-:W-:-:S07]  /*bc40*/  P2R R25, PR, RZ, 0x4 ;  /* 0x00000004ff197803 */ /* 0x000fce0000000000 */
[----:B------:R-:W-:Y:S05]  /*bc50*/  @P0 BRA `(.L_x_1857) ;  /* 0x0000000000d80947 */ /* 0x000fea0003800000 */
[----:B------:R-:W-:-:S03]  /*bc60*/  UMOV UR4, 0xffffffff ;  /* 0xffffffff00047882 */ /* 0x000fc60000000000 */
[----:B------:R-:W-:Y:S05]  /*bc70*/  BRA.DIV UR4, `(.L_x_1858) ;  /* 0x0000003204b07947 */ /* 0x000fea000b800000 */
[----:B------:R-:W-:-:S13]  /*bc80*/  ELECT P6, URZ, PT ;  /* 0x00000000003f782f */ /* 0x000fda00038c0000 */
.L_x_1941:
[----:B------:R-:W-:Y:S05]  /*bc90*/  @!P6 BRA `(.L_x_1857) ;  /* 0x0000000000c8e947 */ /* 0x000fea0003800000 */
[----:B------:R-:W-:Y:S01]  /*bca0*/  MOV R18, R22 ;  /* 0x0000001600127202 */ /* 0x000fe20000000f00 */
        /* <DEDUP_REMOVED lines=19> */
.L_x_1859:
[----:B------:R-:W2:Y:S01]  /*bde0*/  S2R R0, SR_TID.X ;  /* 0x0000000000007919 */ /* 0x000ea20000002100 */
[----:B-1----:R-:W-:Y:S01]  /*bdf0*/  IMAD R3, R16, 0x8, R17 ;  /* 0x0000000810037824 */ /* 0x002fe200078e0211 */
[----:B--2---:R-:W-:Y:S02]  /*be00*/  LOP3.LUT R2, R0, 0x7f, RZ, 0xc0, !PT ;  /* 0x0000007f00027812 */ /* 0x004fe400078ec0ff */
[----:B------:R-:W-:Y:S02]  /*be10*/  SHF.L.U32 R0, R23, 0x1f, RZ ;  /* 0x0000001f17007819 */ /* 0x000fe400000006ff */
[----:B------:R-:W-:Y:S02]  /*be20*/  ISETP.NE.AND P1, PT, R2, RZ, PT ;  /* 0x000000ff0200720c */ /* 0x000fe40003f25270 */
[----:B------:R-:W1:Y:S02]  /*be30*/  SYNCS.PHASECHK.TRANS64.TRYWAIT P0, [R3+URZ+0x16840], R0 ;  /* 0x01684000030075a7 */ /* 0x000e64000800017f */
[----:B-1----:R-:W-:Y:S09]  /*be40*/  @!P0 BRA `(.L_x_1860) ;  /* 0x00000030005c8947 */ /* 0x002ff20003800000 */
.L_x_1942:
[----:B------:R-:W-:Y:S05]  /*be50*/  @P1 BRA `(.L_x_1861) ;  /* 0x0000000000141947 */ /* 0x000fea0003800000 */
[----:B------:R-:W-:Y:S01]  /*be60*/  ISETP.NE.AND P0, PT, R29, RZ, PT ;  /* 0x000000ff1d00720c */ /* 0x000fe20003f05270 */
[----:B-1----:R-:W-:-:S04]  /*be70*/  IMAD.MOV.U32 R0, RZ, RZ, 0x4000 ;  /* 0x00004000ff007424 */ /* 0x002fc800078e00ff */
[----:B------:R2:W-:Y:S08]  /*be80*/  SYNCS.ARRIVE.TRANS64 RZ, [R3+URZ+0x16830], R0 ;  /* 0x0168300003ff79a7 */ /* 0x0005f0000800003f */
[----:B------:R-:W-:Y:S05]  /*be90*/  @!P0 BRA `(.L_x_1861) ;  /* 0x0000000000048947 */ /* 0x000fea0003800000 */
[----:B------:R-:W-:Y:S01]  /*bea0*/  BPT.TRAP 0x1 ;  /* 0x000000040000795c */ /* 0x000fe20000300000 */
.L_x_1861:
[----:B-12---:R-:W-:Y:S01]  /*beb0*/  LEA R0, R16, R17, 0xe ;  /* 0x0000001110007211 */ /* 0x006fe200078e70ff */
        /* <DEDUP_REMOVED lines=9> */
[----:B------:R-:W-:-:S04]  /*bf50*/  PLOP3.LUT P0, PT, PT, PT, PT, 0x80, 0x0 ;  /* 0x000000000000781c */ /* 0x000fc80003f0f070 */
[----:B------:R-:W-:Y:S01]  /*bf60*/  P2R R25, PR, RZ, 0x1 ;  /* 0x00000001ff197803 */ /* 0x000fe20000000000 */
[----:B------:R-:W-:Y:S02]  /*bf70*/  UIADD3 UR33, UR33, 0x16830, URZ ;  /* 0x0001683021217890 */ /* 0x000fe4000fffe03f */
[----:B------:R-:W-:Y:S02]  /*bf80*/  USHF.L.U32 UR35, UR35, 0x7, URZ ;  /* 0x0000000723237899 */ /* 0x000fe4000800063f */
[----:B------:R-:W-:-:S09]  /*bf90*/  UIADD3 UR32, UR32, 0xe400, URZ ;  /* 0x0000e40020207890 */ /* 0x000fd2000fffe03f */
[----:B------:R1:W-:Y:S02]  /*bfa0*/  UTMALDG.4D [UR32], [UR4], desc[UR6] ;  /* 0x00000620040075b4 */ /* 0x0003e40008019000 */
[----:B-1----:R-:W-:Y:S01]  /*bfb0*/  NOP ;  /* 0x0000000000007918 */ /* 0x002fe20000000000 */
.L_x_1857:
        /* <DEDUP_REMOVED lines=24> */
[----:B------:R-:W-:Y:S02]  /*c140*/  IMAD.MOV.U32 R8, RZ, RZ, 0x70 ;  /* 0x00000070ff087424 */ /* 0x000fe400078e00ff */
[----:B------:R-:W-:Y:S02]  /*c150*/  IMAD.MOV.U32 R12, RZ, RZ, 0x1 ;  /* 0x00000001ff0c7424 */ /* 0x000fe400078e00ff */
[----:B------:R-:W-:-:S07]  /*c160*/  IMAD.MOV.U32 R13, RZ, RZ, RZ ;  /* 0x000000ffff0d7224 */ /* 0x000fce00078e00ff */
[----:B0-----:R-:W-:-:S07]  /*c170*/  LEPC R20, `(.L_x_1863) ;  /* 0x000000001014794e */ /* 0x001fce0000000000 */
[----:B-1----:R-:W-:Y:S05]  /*c180*/  CALL.ABS.NOINC R2 ;  /* 0x0000000002007343 */ /* 0x002fea0003c00000 */
.L_x_1863:
[----:B------:R-:W-:Y:S05]  /*c190*/  BSYNC B6 ;  /* 0x0000000000067941 */ /* 0x000fea0003800000 */
.L_x_1862:
[----:B------:R-:W1:Y:S01]  /*c1a0*/  LDC R9, c[0x0][0x448] ;  /* 0x00011200ff097b82 */ /* 0x000e620000000800 */
[----:B0-----:R-:W0:Y:S01]  /*c1b0*/  S2R R20, SR_TID.X ;  /* 0x0000000000147919 */ /* 0x001e220000002100 */
[----:B------:R-:W-:Y:S01]  /*c1c0*/  IMAD.U32 R6, RZ, RZ, UR40 ;  /* 0x00000028ff067e24 */ /* 0x000fe2000f8e00ff */
[----:B------:R-:W-:Y:S01]  /*c1d0*/  ULDC.64 UR8, c[0x0][0x2e0] ;  /* 0x0000b80000087ab9 */ /* 0x000fe20000000a00 */
[----:B------:R-:W-:Y:S01]  /*c1e0*/  UMOV UR4, UR48 ;  /* 0x0000003000047c82 */ /* 0x000fe20008000000 */
[----:B------:R-:W-:Y:S01]  /*c1f0*/  UIMAD UR6, UR37, UR8, URZ ;  /* 0x00000008250672a4 */ /* 0x000fe2000f8e023f */
[----:B------:R-:W-:Y:S02]  /*c200*/  UMOV UR5, UR43 ;  /* 0x0000002b00057c82 */ /* 0x000fe40008000000 */
        /* <DEDUP_REMOVED lines=11> */
[----:B------:R-:W-:Y:S02]  /*c2c0*/  LOP3.LUT R20, R21, 0x70, R20, 0xf8, !PT ;  /* 0x0000007015147812 */ /* 0x000fe400078ef814 */
[----:B------:R-:W1:Y:S01]  /*c2d0*/  S2R R21, SR_TID.X ;  /* 0x0000000000157919 */ /* 0x000e620000002100 */
[----:B------:R-:W2:Y:S02]  /*c2e0*/  @P1 LDC R5, c[0x0][0x450] ;  /* 0x00011400ff051b82 */ /* 0x000ea40000000800 */
[----:B------:R-:W-:-:S04]  /*c2f0*/  IMAD R6, R6, 0xc0, R20 ;  /* 0x000000c006067824 */ /* 0x000fc800078e0214 */
[----:B------:R-:W-:Y:S02]  /*c300*/  IMAD.MOV.U32 R11, RZ, RZ, R6 ;  /* 0x000000ffff0b7224 */ /* 0x000fe400078e0006 */
[----:B------:R-:W3:Y:S01]  /*c310*/  @P1 LDC R8, c[0x0][0x450] ;  /* 0x00011400ff081b82 */ /* 0x000ee20000000800 */
[----:B0-----:R-:W-:Y:S01]  /*c320*/  @P1 IMAD.HI.U32 R0, R6, R3, RZ ;  /* 0x0000000306001227 */ /* 0x001fe200078e00ff */
[----:B------:R-:W-:Y:S01]  /*c330*/  MOV R3, UR6 ;  /* 0x0000000600037c02 */ /* 0x000fe20008000f00 */
[----:B------:R-:W-:-:S03]  /*c340*/  ULDC.64 UR6, c[0x0][0x2c8] ;  /* 0x0000b20000067ab9 */ /* 0x000fc60000000a00 */
[----:B--2---:R-:W-:Y:S01]  /*c350*/  @P1 SHF.R.U32.HI R11, RZ, R5, R0 ;  /* 0x00000005ff0b1219 */ /* 0x004fe20000011600 */
[----:B------:R-:W-:Y:S01]  /*c360*/  IMAD.U32 R5, RZ, RZ, UR5 ;  /* 0x00000005ff057e24 */ /* 0x000fe2000f8e00ff */
[----:B------:R-:W-:Y:S02]  /*c370*/  ULDC.64 UR4, c[0x0][0x2d0] ;  /* 0x0000b40000047ab9 */ /* 0x000fe40000000a00 */
[--C-:B------:R-:W-:Y:S01]  /*c380*/  SHF.R.S32.HI R0, RZ, 0x1f, R11.reuse ;  /* 0x0000001fff007819 */ /* 0x100fe2000001140b */
[----:B------:R-:W-:Y:S02]  /*c390*/  IMAD.MOV R7, RZ, RZ, -R11 ;  /* 0x000000ffff077224 */ /* 0x000fe400078e0a0b */
[----:B------:R-:W-:-:S04]  /*c3a0*/  IMAD.WIDE.U32 R4, R11, UR4, R2 ;  /* 0x000000040b047c25 */ /* 0x000fc8000f8e0002 */
[----:B------:R-:W-:Y:S02]  /*c3b0*/  IMAD R0, R0, UR4, RZ ;  /* 0x0000000400007c24 */ /* 0x000fe4000f8e02ff */
[----:B------:R-:W-:Y:S01]  /*c3c0*/  IMAD R7, R9, R7, R6 ;  /* 0x0000000709077224 */ /* 0x000fe200078e0206 */
[----:B------:R-:W-:Y:S01]  /*c3d0*/  IADD3 R6, R6, 0x80, RZ ;  /* 0x0000008006067810 */ /* 0x000fe20007ffe0ff */
[----:B------:R-:W-:Y:S02]  /*c3e0*/  IMAD R13, R11, UR5, R0 ;  /* 0x000000050b0d7c24 */ /* 0x000fe4000f8e0200 */
[----:B-1----:R-:W-:Y:S01]  /*c3f0*/  IMAD.SHL.U32 R20, R21, 0x8, RZ ;  /* 0x0000000815147824 */ /* 0x002fe200078e00ff */
[----:B------:R-:W-:Y:S01]  /*c400*/  SHF.R.S32.HI R0, RZ, 0x1f, R7 ;  /* 0x0000001fff007819 */ /* 0x000fe20000011407 */
[----:B------:R-:W-:Y:S01]  /*c410*/  IMAD.IADD R5, R5, 0x1, R13 ;  /* 0x0000000105057824 */ /* 0x000fe200078e020d */
[----:B------:R-:W-:Y:S02]  /*c420*/  LOP3.LUT R21, R21, 0x7f, RZ, 0xc0, !PT ;  /* 0x0000007f15157812 */ /* 0x000fe400078ec0ff */
[----:B------:R-:W-:Y:S01]  /*c430*/  LOP3.LUT R20, R20, 0x38, RZ, 0xc0, !PT ;  /* 0x0000003814147812 */ /* 0x000fe200078ec0ff */
[----:B------:R-:W-:Y:S01]  /*c440*/  IMAD R0, R0, UR6, RZ ;  /* 0x0000000600007c24 */ /* 0x000fe2000f8e02ff */
[----:B------:R-:W-:Y:S01]  /*c450*/  SHF.R.U32.HI R21, RZ, 0x3, R21 ;  /* 0x00000003ff157819 */ /* 0x000fe20000011615 */
[----:B------:R-:W-:-:S04]  /*c460*/  IMAD.WIDE.U32 R4, R7, UR6, R4 ;  /* 0x0000000607047c25 */ /* 0x000fc8000f8e0004 */
[----:B------:R-:W-:Y:S02]  /*c470*/  IMAD R0, R7, UR7, R0 ;  /* 0x0000000707007c24 */ /* 0x000fe4000f8e0200 */
[----:B------:R-:W0:Y:S02]  /*c480*/  @P1 LDC R7, c[0x0][0x44c] ;  /* 0x00011300ff071b82 */ /* 0x000e240000000800 */
[----:B------:R-:W-:Y:S01]  /*c490*/  IMAD.IADD R5, R5, 0x1, R0 ;  /* 0x0000000105057824 */ /* 0x000fe200078e0200 */
[----:B------:R-:W-:-:S04]  /*c4a0*/  LEA R0, P0, R4, UR8, 0x1 ;  /* 0x0000000804007c11 */ /* 0x000fc8000f8008ff */
[----:B------:R-:W-:Y:S01]  /*c4b0*/  LEA.HI.X R4, R4, UR9, R5, 0x1, P0 ;  /* 0x0000000904047c11 */ /* 0x000fe200080f0c05 */
[----:B0-----:R-:W-:-:S04]  /*c4c0*/  @P1 IMAD.HI.U32 R5, R6, R7, RZ ;  /* 0x0000000706051227 */ /* 0x001fc800078e00ff */
[----:B------:R-:W-:Y:S01]  /*c4d0*/  IMAD.MOV.U32 R7, RZ, RZ, R6 ;  /* 0x000000ffff077224 */ /* 0x000fe200078e0006 */
[----:B---3--:R-:W-:-:S04]  /*c4e0*/  @P1 SHF.R.U32.HI R7, RZ, R8, R5 ;  /* 0x00000008ff071219 */ /* 0x008fc80000011605 */
[--C-:B------:R-:W-:Y:S01]  /*c4f0*/  SHF.R.S32.HI R8, RZ, 0x1f, R7.reuse ;  /* 0x0000001fff087819 */ /* 0x100fe20000011407 */
[----:B------:R-:W-:Y:S02]  /*c500*/  IMAD.MOV R5, RZ, RZ, -R7 ;  /* 0x000000ffff057224 */ /* 0x000fe400078e0a07 */
[----:B------:R-:W-:-:S04]  /*c510*/  IMAD.WIDE.U32 R2, R7, UR4, R2 ;  /* 0x0000000407027c25 */ /* 0x000fc8000f8e0002 */
[----:B------:R-:W-:Y:S02]  /*c520*/  IMAD R5, R9, R5, R6 ;  /* 0x0000000509057224 */ /* 0x000fe400078e0206 */
[----:B------:R-:W-:Y:S01]  /*c530*/  IMAD R8, R8, UR4, RZ ;  /* 0x0000000408087c24 */ /* 0x000fe2000f8e02ff */
[----:B------:R-:W-:Y:S02]  /*c540*/  ULDC UR4, c[0x0][0x2b8] ;  /* 0x0000ae0000047ab9 */ /* 0x000fe40000000800 */
[----:B------:R-:W-:Y:S01]  /*c550*/  SHF.R.S32.HI R6, RZ, 0x1f, R5 ;  /* 0x0000001fff067819 */ /* 0x000fe20000011405 */
[----:B------:R-:W-:-:S04]  /*c560*/  IMAD R7, R7, UR5, R8 ;  /* 0x0000000507077c24 */ /* 0x000fc8000f8e0208 */
        /* <DEDUP_REMOVED lines=10> */
[----:B------:R-:W0:Y:S01]  /*c610*/  SHFL.IDX PT, R14, R0, RZ, 0x181f ;  /* 0x00181fff000e7589 */ /* 0x000e2200000e0000 */
[----:B------:R-:W-:Y:S01]  /*c620*/  IMAD.U32 R7, RZ, RZ, UR40 ;  /* 0x00000028ff077e24 */ /* 0x000fe2000f8e00ff */
[----:B------:R-:W-:Y:S02]  /*c630*/  ULDC UR4, c[0x0][0x288] ;  /* 0x0000a20000047ab9 */ /* 0x000fe40000000800 */
[----:B------:R-:W1:Y:S01]  /*c640*/  SHFL.IDX PT, R2, R4, RZ, 0x181f ;  /* 0x00181fff04027589 */ /* 0x000e6200000e0000 */
[----:B------:R-:W-:Y:S02]  /*c650*/  IMAD R6, R9, UR4, RZ ;  /* 0x0000000409067c24 */ /* 0x000fe4000f8e02ff */
[----:B------:R-:W-:Y:S01]  /*c660*/  IMAD R7, R7, 0xc0, R21 ;  /* 0x000000c007077824 */ /* 0x000fe200078e0215 */
[----:B------:R-:W-:Y:S03]  /*c670*/  SHFL.IDX PT, R10, R0, 0x2, 0x181f ;  /* 0x00581f00000a7f89 */ /* 0x000fe600000e0000 */
[C---:B------:R-:W-:Y:S01]  /*c680*/  VIADD R9, R7.reuse, 0x10 ;  /* 0x0000001007097836 */ /* 0x040fe20000000000 */
[C---:B------:R-:W-:Y:S01]  /*c690*/  ISETP.GE.AND P1, PT, R7.reuse, R6, PT ;  /* 0x000000060700720c */ /* 0x040fe20003f26270 */
[----:B------:R-:W-:-:S03]  /*c6a0*/  VIADD R11, R7, 0x70 ;  /* 0x00000070070b7836 */ /* 0x000fc60000000000 */
[----:B------:R-:W-:Y:S01]  /*c6b0*/  ISETP.GE.AND P3, PT, R9, R6, PT ;  /* 0x000000060900720c */ /* 0x000fe20003f66270 */
[----:B------:R-:W-:-:S08]  /*c6c0*/  VIADD R9, R7, 0x20 ;  /* 0x0000002007097836 */ /* 0x000fd00000000000 */
[----:B0-----:R-:W-:-:S04]  /*c6d0*/  @!P1 LEA R14, P2, R20, R14, 0x1 ;  /* 0x0000000e140e9211 */ /* 0x001fc800078408ff */
[----:B-1----:R-:W-:Y:S01]  /*c6e0*/  @!P1 IADD3.X R3, RZ, R2, RZ, P2, !PT ;  /* 0x00000002ff039210 */ /* 0x002fe200017fe4ff */
[----:B------:R-:W-:Y:S02]  /*c6f0*/  @!P1 IMAD.MOV.U32 R2, RZ, RZ, R14 ;  /* 0x000000ffff029224 */ /* 0x000fe400078e000e */
[----:B------:R-:W0:Y:S04]  /*c700*/  SHFL.IDX PT, R14, R0, 0x1, 0x181f ;  /* 0x00381f00000e7f89 */ /* 0x000e2800000e0000 */
[----:B------:R1:W-:Y:S01]  /*c710*/  @!P1 LDGSTS.E.BYPASS.LTC128B.128 [R27+0x8400], desc[UR46][R2.64], !P0 ;  /* 0x08400000021b9fae */ /* 0x0003e2000c101d6e */
[----:B------:R-:W-:-:S03]  /*c720*/  ISETP.GE.AND P1, PT, R9, R6, PT ;  /* 0x000000060900720c */ /* 0x000fc60003f26270 */
[----:B------:R-:W-:Y:S04]  /*c730*/  SHFL.IDX PT, R9, R4, 0x2, 0x181f ;  /* 0x00581f0004097f89 */ /* 0x000fe800000e0000 */
[----:B-1----:R-:W1:Y:S01]  /*c740*/  SHFL.IDX PT, R2, R4, 0x1, 0x181f ;  /* 0x00381f0004027f89 */ /* 0x002e6200000e0000 */
[----:B0-----:R-:W-:-:S05]  /*c750*/  @!P3 LEA R14, P2, R20, R14, 0x1 ;  /* 0x0000000e140eb211 */ /* 0x001fca00078408ff */
[----:B-1----:R-:W-:Y:S02]  /*c760*/  @!P3 IMAD.X R3, RZ, RZ, R2, P2 ;  /* 0x000000ffff03b224 */ /* 0x002fe400010e0602 */
[----:B------:R-:W-:Y:S02]  /*c770*/  @!P3 IMAD.MOV.U32 R2, RZ, RZ, R14 ;  /* 0x000000ffff02b224 */ /* 0x000fe400078e000e */
[----:B------:R-:W0:Y:S04]  /*c780*/  SHFL.IDX PT, R14, R0, 0x3, 0x181f ;  /* 0x00781f00000e7f89 */ /* 0x000e2800000e0000 */
[----:B------:R1:W-:Y:S02]  /*c790*/  @!P3 LDGSTS.E.BYPASS.LTC128B.128 [R27+0x8c00], desc[UR46][R2.64], !P0 ;  /* 0x08c00000021bbfae */ /* 0x0003e4000c101d6e */
[----:B-1----:R-:W-:-:S02]  /*c7a0*/  @!P1 LEA R2, P2, R20, R10, 0x1 ;  /* 0x0000000a14029211 */ /* 0x002fc400078408ff */
[----:B------:R-:W-:Y:S03]  /*c7b0*/  SHFL.IDX PT, R10, R0, 0x4, 0x181f ;  /* 0x00981f00000a7f89 */ /* 0x000fe600000e0000 */
[----:B------:R-:W-:Y:S01]  /*c7c0*/  @!P1 IMAD.X R3, RZ, RZ, R9, P2 ;  /* 0x000000ffff039224 */ /* 0x000fe200010e0609 */
[----:B------:R-:W-:-:S04]  /*c7d0*/  IADD3 R9, R7, 0x30, RZ ;  /* 0x0000003007097810 */ /* 0x000fc80007ffe0ff */
[----:B------:R1:W-:Y:S01]  /*c7e0*/  @!P1 LDGSTS.E.BYPASS.LTC128B.128 [R27+0x9400], desc[UR46][R2.64], !P0 ;  /* 0x09400000021b9fae */ /* 0x0003e2000c101d6e */
[----:B------:R-:W-:Y:S01]  /*c7f0*/  ISETP.GE.AND P3, PT, R9, R6, PT ;  /* 0x000000060900720c */ /* 0x000fe20003f66270 */
[----:B------:R-:W-:-:S05]  /*c800*/  VIADD R9, R7, 0x40 ;  /* 0x0000004007097836 */ /* 0x000fca0000000000 */
[----:B------:R-:W-:Y:S02]  /*c810*/  ISETP.GE.AND P1, PT, R9, R6, PT ;  /* 0x000000060900720c */ /* 0x000fe40003f26270 */
        /* <DEDUP_REMOVED lines=9> */
[----:B------:R-:W-:Y:S02]  /*c8b0*/  @!P1 IMAD.X R3, RZ, RZ, R9, P2 ;  /* 0x000000ffff039224 */ /* 0x000fe400010e0609 */
[----:B------:R-:W-:-:S03]  /*c8c0*/  VIADD R9, R7, 0x50 ;  /* 0x0000005007097836 */ /* 0x000fc60000000000 */
[----:B------:R1:W-:Y:S02]  /*c8d0*/  @!P1 LDGSTS.E.BYPASS.LTC128B.128 [R27+0xa400], desc[UR46][R2.64], !P0 ;  /* 0x0a400000021b9fae */ /* 0x0003e4000c101d6e */
[----:B------:R-:W-:Y:S01]  /*c8e0*/  ISETP.GE.AND P3, PT, R9, R6, PT ;  /* 0x000000060900720c */ /* 0x000fe20003f66270 */
[----:B------:R-:W-:-:S05]  /*c8f0*/  VIADD R9, R7, 0x60 ;  /* 0x0000006007097836 */ /* 0x000fca0000000000 */
[----:B------:R-:W-:Y:S02]  /*c900*/  ISETP.GE.AND P1, PT, R9, R6, PT ;  /* 0x000000060900720c */ /* 0x000fe40003f26270 */
[----:B------:R-:W-:Y:S04]  /*c910*/  SHFL.IDX PT, R9, R4, 0x6, 0x181f ;  /* 0x00d81f0004097f89 */ /* 0x000fe800000e0000 */
[----:B-1----:R-:W1:Y:S01]  /*c920*/  SHFL.IDX PT, R2, R4, 0x5, 0x181f ;  /* 0x00b81f0004027f89 */ /* 0x002e6200000e0000 */
[----:B0-----:R-:W-:-:S03]  /*c930*/  @!P3 LEA R14, P2, R20, R14, 0x1 ;  /* 0x0000000e140eb211 */ /* 0x001fc600078408ff */
[----:B------:R-:W-:Y:S01]  /*c940*/  SHFL.IDX PT, R4, R4, 0x7, 0x181f ;  /* 0x00f81f0004047f89 */ /* 0x000fe200000e0000 */
[----:B-1----:R-:W-:Y:S01]  /*c950*/  @!P3 IADD3.X R3, RZ, R2, RZ, P2, !PT ;  /* 0x00000002ff03b210 */ /* 0x002fe200017fe4ff */
[----:B------:R-:W-:Y:S02]  /*c960*/  @!P3 IMAD.MOV.U32 R2, RZ, RZ, R14 ;  /* 0x000000ffff02b224 */ /* 0x000fe400078e000e */
[----:B------:R-:W-:Y:S04]  /*c970*/  SHFL.IDX PT, R14, R5, RZ, 0x181f ;  /* 0x00181fff050e7589 */ /* 0x000fe800000e0000 */
[----:B------:R0:W-:Y:S01]  /*c980*/  @!P3 LDGSTS.E.BYPASS.LTC128B.128 [R27+0xac00], desc[UR46][R2.64], !P0 ;  /* 0x0ac00000021bbfae */ /* 0x0001e2000c101d6e */
[----:B------:R-:W-:Y:S01]  /*c990*/  ISETP.GE.AND P3, PT, R11, R6, PT ;  /* 0x000000060b00720c */ /* 0x000fe20003f66270 */
[----:B------:R-:W-:Y:S01]  /*c9a0*/  VIADD R11, R7, 0x80 ;  /* 0x00000080070b7836 */ /* 0x000fe20000000000 */
[----:B0-----:R-:W-:-:S05]  /*c9b0*/  @!P1 LEA R2, P2, R20, R10, 0x1 ;  /* 0x0000000a14029211 */ /* 0x001fca00078408ff */
[----:B------:R-:W-:Y:S02]  /*c9c0*/  @!P1 IMAD.X R3, RZ, RZ, R9, P2 ;  /* 0x000000ffff039224 */ /* 0x000fe400010e0609 */
[----:B------:R-:W0:Y:S04]  /*c9d0*/  SHFL.IDX PT, R9, R0, 0x7, 0x181f ;  /* 0x00f81f0000097f89 */ /* 0x000e2800000e0000 */
[----:B------:R-:W1:Y:S04]  /*c9e0*/  SHFL.IDX PT, R0, R8, RZ, 0x181f ;  /* 0x00181fff08007589 */ /* 0x000e6800000e0000 */
[----:B------:R0:W-:Y:S01]  /*c9f0*/  @!P1 LDGSTS.E.BYPASS.LTC128B.128 [R27+0xb400], desc[UR46][R2.64], !P0 ;  /* 0x0b400000021b9fae */ /* 0x0001e2000c101d6e */
[----:B------:R-:W-:-:S02]  /*ca00*/  ISETP.GE.AND P1, PT, R11, R6, PT ;  /* 0x000000060b00720c */ /* 0x000fc40003f26270 */
[----:B0-----:R-:W-:Y:S02]  /*ca10*/  @!P3 LEA R2, P2, R20, R9, 0x1 ;  /* 0x000000091402b211 */ /* 0x001fe400078408ff */
[----:B------:R-:W-:-:S03]  /*ca20*/  IADD3 R9, R7, 0x90, RZ ;  /* 0x0000009007097810 */ /* 0x000fc60007ffe0ff */
[----:B------:R-:W-:Y:S02]  /*ca30*/  @!P3 IMAD.X R3, RZ, RZ, R4, P2 ;  /* 0x000000ffff03b224 */ /* 0x000fe400010e0604 */
[----:B------:R-:W0:Y:S04]  /*ca40*/  SHFL.IDX PT, R4, R5, 0x1, 0x181f ;  /* 0x00381f0005047f89 */ /* 0x000e2800000e0000 */
[----:B------:R2:W-:Y:S01]  /*ca50*/  @!P3 LDGSTS.E.BYPASS.LTC128B.128 [R27+0xbc00], desc[UR46][R2.64], !P0 ;  /* 0x0bc00000021bbfae */ /* 0x0005e2000c101d6e */
[----:B------:R-:W-:Y:S01]  /*ca60*/  ISETP.GE.AND P3, PT, R9, R6, PT ;  /* 0x000000060900720c */ /* 0x000fe20003f66270 */
[----:B------:R-:W-:Y:S01]  /*ca70*/  VIADD R9, R7, 0xa0 ;  /* 0x000000a007097836 */ /* 0x000fe20000000000 */
[----:B--2---:R-:W-:Y:S02]  /*ca80*/  @!P1 LEA R2, P2, R20, R14, 0x1 ;  /* 0x0000000e14029211 */ /* 0x004fe400078408ff */
[----:B------:R-:W-:Y:S03]  /*ca90*/  SHFL.IDX PT, R14, R5, 0x2, 0x181f ;  /* 0x00581f00050e7f89 */ /* 0x000fe600000e0000 */
[----:B-1----:R-:W-:-:S02]  /*caa0*/  @!P1 IMAD.X R3, RZ, RZ, R0, P2 ;  /* 0x000000ffff039224 */ /* 0x002fc400010e0600 */
[----:B------:R-:W-:Y:S04]  /*cab0*/  SHFL.IDX PT, R0, R8, 0x2, 0x181f ;  /* 0x00581f0008007f89 */ /* 0x000fe800000e0000 */
[----:B0-----:R-:W-:Y:S01]  /*cac0*/  @!P3 LEA R4, P2, R20, R4, 0x1 ;  /* 0x000000041404b211 */ /* 0x001fe200078408ff */
[----:B------:R0:W-:Y:S01]  /*cad0*/  @!P1 LDGSTS.E.BYPASS.LTC128B.128 [R27+0xc400], desc[UR46][R2.64], !P0 ;  /* 0x0c400000021b9fae */ /* 0x0001e2000c101d6e */
[----:B------:R-:W-:-:S03]  /*cae0*/  ISETP.GE.AND P1, PT, R9, R6, PT ;  /* 0x000000060900720c */ /* 0x000fc60003f26270 */
[----:B0-----:R-:W0:Y:S04]  /*caf0*/  SHFL.IDX PT, R2, R8, 0x1, 0x181f ;  /* 0x00381f0008027f89 */ /* 0x001e2800000e0000 */
[----:B------:R-:W1:Y:S01]  /*cb00*/  SHFL.IDX PT, R8, R8, 0x3, 0x181f ;  /* 0x00781f0008087f89 */ /* 0x000e6200000e0000 */
[----:B0-----:R-:W-:Y:S02]  /*cb10*/  @!P3 IMAD.X R3, RZ, RZ, R2, P2 ;  /* 0x000000ffff03b224 */ /* 0x001fe400010e0602 */
[----:B------:R-:W-:-:S05]  /*cb20*/  @!P3 IMAD.MOV.U32 R2, RZ, RZ, R4 ;  /* 0x000000ffff02b224 */ /* 0x000fca00078e0004 */
[----:B------:R0:W-:Y:S02]  /*cb30*/  @!P3 LDGSTS.E.BYPASS.LTC128B.128 [R27+0xcc00], desc[UR46][R2.64], !P0 ;  /* 0x0cc00000021bbfae */ /* 0x0001e4000c101d6e */
[----:B0-----:R-:W-:Y:S02]  /*cb40*/  @!P1 LEA R2, P2, R20, R14, 0x1 ;  /* 0x0000000e14029211 */ /* 0x001fe400078408ff */
[----:B------:R0:W2:Y:S03]  /*cb50*/  SHFL.IDX PT, R14, R5, 0x3, 0x181f ;  /* 0x00781f00050e7f89 */ /* 0x0000a600000e0000 */
[----:B------:R-:W-:-:S05]  /*cb60*/  @!P1 IMAD.X R3, RZ, RZ, R0, P2 ;  /* 0x000000ffff039224 */ /* 0x000fca00010e0600 */
[----:B-1----:R0:W-:Y:S03]  /*cb70*/  @!P1 LDGSTS.E.BYPASS.LTC128B.128 [R27+0xd400], desc[UR46][R2.64], !P0 ;  /* 0x0d400000021b9fae */ /* 0x0021e6000c101d6e */
.L_x_1967:
[----:B------:R-:W-:Y:S01]  /*cb80*/  VIADD R7, R7, 0xb0 ;  /* 0x000000b007077836 */ /* 0x000fe20000000000 */
[----:B------:R-:W-:-:S04]  /*cb90*/  IADD3 R0, R17, 0x16800, RZ ;  /* 0x0001680011007810 */ /* 0x000fc80007ffe0ff */
[----:B------:R-:W-:-:S13]  /*cba0*/  ISETP.GE.AND P1, PT, R7, R6, PT ;  /* 0x000000060700720c */ /* 0x000fda0003f26270 */
[----:B0-2---:R-:W-:-:S05]  /*cbb0*/  @!P1 LEA R2, P2, R20, R14, 0x1 ;  /* 0x0000000e14029211 */ /* 0x005fca00078408ff */
[----:B------:R-:W-:-:S05]  /*cbc0*/  @!P1 IMAD.X R3, RZ, RZ, R8, P2 ;  /* 0x000000ffff039224 */ /* 0x000fca00010e0608 */
[----:B------:R-:W-:Y:S01]  /*cbd0*/  @!PT LDS RZ, [RZ] ;  /* 0x00000000fffff984 */ /* 0x000fe20000000800 */
[----:B------:R-:W-:Y:S01]  /*cbe0*/  @!PT LDS RZ, [RZ] ;  /* 0x00000000fffff984 */ /* 0x000fe20000000800 */
[----:B------:R-:W-:Y:S01]  /*cbf0*/  @!PT LDS RZ, [RZ] ;  /* 0x00000000fffff984 */ /* 0x000fe20000000800 */
[----:B------:R0:W-:Y:S01]  /*cc00*/  @!P1 LDGSTS.E.BYPASS.LTC128B.128 [R27+0xdc00], desc[UR46][R2.64], !P0 ;  /* 0x0dc00000021b9fae */ /* 0x0001e2000c101d6e */
[----:B------:R-:W-:Y:S01]  /*cc10*/  PLOP3.LUT P0, PT, PT, PT, PT, 0x80, 0x0 ;  /* 0x000000000000781c */ /* 0x000fe20003f0f070 */
[----:B------:R-:W-:-:S12]  /*cc20*/  NOP ;  /* 0x0000000000007918 */ /* 0x000fd80000000000 */
.L_x_1865:
[----:B------:R-:W-:Y:S02]  /*cc30*/  PLOP3.LUT P1, PT, P1, P0, PT, 0xa2, 0x0 ;  /* 0x000000000000781c */ /* 0x000fe40000f21472 */
[----:B------:R-:W-:-:S08]  /*cc40*/  @P0 R2UR P1, UR4, R17 ;  /* 0x00000000110402ca */ /* 0x000fd00000020000 */
[----:B------:R-:W-:-:S05]  /*cc50*/  @P0 PLOP3.LUT P0, PT, P1, PT, PT, 0x80, 0x0 ;  /* 0x000000000000081c */ /* 0x000fca0000f0f070 */
[----:B------:R-:W-:Y:S01]  /*cc60*/  @!P1 SYNCS.ARRIVE.TRANS64.RED.A0T1 RZ, [UR4+0x16800], RZ ;  /* 0x016800ffffff99a7 */ /* 0x000fe20008200404 */
[----:B------:R-:W-:Y:S07]  /*cc70*/  @!P1 ARRIVES.LDGSTSBAR.64.TRANSCNT [UR4+0x16800] ;  /* 0x01680000ff0099b0 */ /* 0x000fee0008000a84 */
[----:B------:R-:W-:Y:S05]  /*cc80*/  @P0 BRA.U.ANY `(.L_x_1865) ;  /* 0xfffffffd00e80947 */ /* 0x000fea000393ffff */
[----:B0-----:R-:W2:Y:S02]  /*cc90*/  LDL.LU R3, [R1] ;  /* 0x0000000001037983 */ /* 0x001ea40000300800 */
[----:B--2---:R-:W-:-:S05]  /*cca0*/  VIADD R3, R3, 0x1 ;  /* 0x0000000103037836 */ /* 0x004fca0000000000 */
[----:B------:R0:W-:Y:S01]  /*ccb0*/  STL [R1], R3 ;  /* 0x0000000301007387 */ /* 0x0001e20000100800 */
[----:B------:R-:W-:-:S04]  /*ccc0*/  LEA.HI R2, R3, R3, RZ, 0x1 ;  /* 0x0000000303027211 */ /* 0x000fc800078f08ff */
        /* <DEDUP_REMOVED lines=8> */
.L_x_1968:
[----:B------:R-:W-:Y:S05]  /*cd50*/  BSYNC B0 ;  /* 0x0000000000007941 */ /* 0x000fea0003800000 */
.L_x_1866:
[----:B------:R-:W-:-:S06]  /*cd60*/  UISETP.GE.AND UP0, UPT, UR39, 0x2, UPT ;  /* 0x000000022700788c */ /* 0x000fcc000bf06270 */
[----:B------:R-:W-:-:S13]  /*cd70*/  PLOP3.LUT P0, PT, PT, PT, UP0, 0x80, 0x0 ;  /* 0x000000000000781c */ /* 0x000fda0003f0f008 */
[----:B------:R-:W-:Y:S05]  /*cd80*/  @!P0 BRA `(.L_x_1868) ;  /* 0x00000014005c8947 */ /* 0x000fea0003800000 */
[----:B------:R-:W-:Y:S02]  /*cd90*/  ULOP3.LUT UR4, UR39, 0x1, URZ, 0xc0, !UPT ;  /* 0x0000000127047892 */ /* 0x000fe4000f8ec03f */
[----:B------:R-:W-:Y:S02]  /*cda0*/  IMAD.U32 R7, RZ, RZ, UR39 ;  /* 0x00000027ff077e24 */ /* 0x000fe4000f8e00ff */
[----:B------:R-:W-:Y:S02]  /*cdb0*/  UISETP.NE.U32.AND UP0, UPT, UR4, 0x1, UPT ;  /* 0x000000010400788c */ /* 0x000fe4000bf05070 */
[----:B------:R-:W-:-:S04]  /*cdc0*/  VIADD R7, R7, 0xfffffffe ;  /* 0xfffffffe07077836 */ /* 0x000fc80000000000 */
[----:B------:R-:W-:Y:S01]  /*cdd0*/  IMAD.MOV.U32 R6, RZ, RZ, R7 ;  /* 0x000000ffff067224 */ /* 0x000fe200078e0007 */
[----:B------:R-:W-:-:S13]  /*cde0*/  PLOP3.LUT P0, PT, PT, PT, UP0, 0x80, 0x0 ;  /* 0x000000000000781c */ /* 0x000fda0003f0f008 */
[----:B------:R-:W-:Y:S05]  /*cdf0*/  @!P0 BRA `(.L_x_1869) ;  /* 0x0000000400c48947 */ /* 0x000fea0003800000 */
        /* <DEDUP_REMOVED lines=9> */
[----:B------:R-:W-:Y:S01]  /*ce90*/  IMAD.MOV.U32 R9, RZ, RZ, R7 ;  /* 0x000000ffff097224 */ /* 0x000fe200078e0007 */
[----:B------:R-:W-:-:S11]  /*cea0*/  MOV R4, R18 ;  /* 0x0000001200047202 */ /* 0x000fd60000000f00 */
[----:B------:R-:W-:Y:S05]  /*ceb0*/  @!P1 BRA `(.L_x_1872) ;  /* 0x0000000000489947 */ /* 0x000fea0003800000 */
[----:B------:R-:W1:Y:S01]  /*cec0*/  LDC R10, c[0x0][0x43c] ;  /* 0x00010f00ff0a7b82 */ /* 0x000e620000000800 */
[----:B------:R-:W-:Y:S01]  /*ced0*/  ULDC.64 UR4, c[0x0][0x428] ;  /* 0x00010a0000047ab9 */ /* 0x000fe20000000a00 */
[----:B-1----:R-:W-:-:S13]  /*cee0*/  ISETP.NE.AND P0, PT, R10, 0x1, PT ;  /* 0x000000010a00780c */ /* 0x002fda0003f05270 */
[----:B0-----:R-:W0:Y:S02]  /*cef0*/  @P0 LDC.64 R2, c[0x0][0x440] ;  /* 0x00011000ff020b82 */ /* 0x001e240000000a00 */
[----:B0-----:R-:W-:-:S04]  /*cf00*/  @P0 IMAD.HI.U32 R4, R7, R2, RZ ;  /* 0x0000000207040227 */ /* 0x001fc800078e00ff */
[----:B------:R-:W-:Y:S01]  /*cf10*/  IMAD.MOV.U32 R2, RZ, RZ, R7 ;  /* 0x000000ffff027224 */ /* 0x000fe200078e0007 */
[----:B------:R-:W-:Y:S02]  /*cf20*/  @P0 SHF.R.U32.HI R2, RZ, R3, R4 ;  /* 0x00000003ff020219 */ /* 0x000fe40000011604 */
[----:B------:R-:W0:Y:S02]  /*cf30*/  LDC.64 R4, c[0x0][0x418] ;  /* 0x00010600ff047b82 */ /* 0x000e240000000a00 */
[--C-:B------:R-:W-:Y:S01]  /*cf40*/  SHF.R.S32.HI R3, RZ, 0x1f, R2.reuse ;  /* 0x0000001fff037819 */ /* 0x100fe20000011402 */
[----:B------:R-:W-:-:S04]  /*cf50*/  IMAD.MOV R9, RZ, RZ, -R2 ;  /* 0x000000ffff097224 */ /* 0x000fc800078e0a02 */
[----:B------:R-:W-:Y:S02]  /*cf60*/  IMAD R9, R10, R9, R7 ;  /* 0x000000090a097224 */ /* 0x000fe400078e0207 */
[----:B------:R-:W-:Y:S02]  /*cf70*/  IMAD R10, R24, UR4, RZ ;  /* 0x00000004180a7c24 */ /* 0x000fe4000f8e02ff */
[----:B------:R-:W-:-:S04]  /*cf80*/  IMAD.WIDE.U32 R2, R22, UR4, R2 ;  /* 0x0000000416027c25 */ /* 0x000fc8000f8e0002 */
[----:B------:R-:W-:-:S04]  /*cf90*/  IMAD R10, R22, UR5, R10 ;  /* 0x00000005160a7c24 */ /* 0x000fc8000f8e020a */
[----:B------:R-:W-:Y:S01]  /*cfa0*/  IMAD.IADD R10, R10, 0x1, R3 ;  /* 0x000000010a0a7824 */ /* 0x000fe200078e0203 */
[----:B0-----:R-:W-:-:S04]  /*cfb0*/  LEA R4, P0, R2, R4, 0x2 ;  /* 0x0000000402047211 */ /* 0x001fc800078010ff */
[----:B------:R-:W-:-:S05]  /*cfc0*/  LEA.HI.X R5, R2, R5, R10, 0x2, P0 ;  /* 0x0000000502057211 */ /* 0x000fca00000f140a */
[----:B------:R1:W5:Y:S04]  /*cfd0*/  LDG.E R4, desc[UR46][R4.64] ;  /* 0x0000002e04047981 */ /* 0x000368000c1e1900 */
.L_x_1872:
[----:B0-----:R-:W1:Y:S01]  /*cfe0*/  S2R R2, SR_TID.X ;  /* 0x0000000000027919 */ /* 0x001e620000002100 */
[----:B------:R-:W-:Y:S01]  /*cff0*/  SHF.L.U32 R3, R6, 0x1f, RZ ;  /* 0x0000001f06037819 */ /* 0x000fe200000006ff */
[----:B------:R-:W-:Y:S01]  /*d000*/  BSSY B1, `(.L_x_1873) ;  /* 0x0000006000017945 */ /* 0x000fe20003800000 */
[----:B-1----:R-:W-:Y:S01]  /*d010*/  LOP3.LUT R5, R2, 0x7f, RZ, 0xc0, !PT ;  /* 0x0000007f02057812 */ /* 0x002fe200078ec0ff */
[----:B------:R-:W-:-:S03]  /*d020*/  IMAD R2, R8, 0x8, R17 ;  /* 0x0000000808027824 */ /* 0x000fc600078e0211 */
[----:B------:R-:W-:Y:S01]  /*d030*/  ISETP.NE.AND P1, PT, R5, RZ, PT ;  /* 0x000000ff0500720c */ /* 0x000fe20003f25270 */
[----:B------:R-:W0:Y:S02]  /*d040*/  SYNCS.PHASECHK.TRANS64.TRYWAIT P0, [R2+URZ+0x16840], R3 ;  /* 0x01684003020075a7 */ /* 0x000e24000800017f */
[----:B0-----:R-:W-:Y:S10]  /*d050*/  @!P0 BRA `(.L_x_1874) ;  /* 0x0000002c00808947 */ /* 0x001ff40003800000 */
.L_x_1969:
[----:B------:R-:W-:Y:S05]  /*d060*/  BSYNC B1 ;  /* 0x0000000000017941 */ /* 0x000fea0003800000 */
.L_x_1873:
[----:B------:R-:W-:Y:S04]  /*d070*/  BSSY B1, `(.L_x_1875) ;  /* 0x0000007000017945 */ /* 0x000fe80003800000 */
[----:B------:R-:W-:Y:S05]  /*d080*/  @P1 BRA `(.L_x_1876) ;  /* 0x0000000000141947 */ /* 0x000fea0003800000 */
[----:B------:R-:W-:Y:S01]  /*d090*/  ISETP.NE.AND P0, PT, R29, RZ, PT ;  /* 0x000000ff1d00720c */ /* 0x000fe20003f05270 */
[----:B0-----:R-:W-:-:S04]  /*d0a0*/  IMAD.MOV.U32 R3, RZ, RZ, 0x4000 ;  /* 0x00004000ff037424 */ /* 0x001fc800078e00ff */
[----:B------:R1:W-:Y:S08]  /*d0b0*/  SYNCS.ARRIVE.TRANS64 RZ, [R2+URZ+0x16830], R3 ;  /* 0x0168300302ff79a7 */ /* 0x0003f0000800003f */
[----:B------:R-:W-:Y:S05]  /*d0c0*/  @!P0 BRA `(.L_x_1876) ;  /* 0x0000000000048947 */ /* 0x000fea0003800000 */
[----:B------:R-:W-:Y:S01]  /*d0d0*/  BPT.TRAP 0x1 ;  /* 0x000000040000795c */ /* 0x000fe20000300000 */
.L_x_1876:
[----:B------:R-:W-:Y:S05]  /*d0e0*/  BSYNC B1 ;  /* 0x0000000000017941 */ /* 0x000fea0003800000 */
.L_x_1875:
[----:B------:R-:W-:Y:S01]  /*d0f0*/  MOV R5, RZ ;  /* 0x000000ff00057202 */ /* 0x000fe20000000f00 */
[----:B01----:R-:W-:Y:S01]  /*d100*/  IMAD R3, R8, 0x4000, R17 ;  /* 0x0000400008037824 */ /* 0x003fe200078e0211 */
[----:B------:R-:W-:Y:S01]  /*d110*/  R2UR UR11, R9 ;  /* 0x00000000090b72ca */ /* 0x000fe200000e0000 */
[----:B------:R-:W-:Y:S01]  /*d120*/  UIADD3 UR4, UP0, UR44, 0x370, URZ ;  /* 0x000003702c047890 */ /* 0x000fe2000ff1e03f */
[----:B------:R-:W-:Y:S01]  /*d130*/  R2UR UR10, R5 ;  /* 0x00000000050a72ca */ /* 0x000fe200000e0000 */
[----:B------:R-:W-:Y:S01]  /*d140*/  VIADD R2, R2, 0x16830 ;  /* 0x0001683002027836 */ /* 0x000fe20000000000 */
[----:B------:R-:W-:Y:S01]  /*d150*/  PLOP3.LUT P0, PT, PT, PT, PT, 0x80, 0x0 ;  /* 0x000000000000781c */ /* 0x000fe20003f0f070 */
[----:B------:R-:W-:Y:S01]  /*d160*/  VIADD R3, R3, 0xe400 ;  /* 0x0000e40003037836 */ /* 0x000fe20000000000 */
[----:B------:R-:W-:Y:S01]  /*d170*/  UIADD3.X UR5, URZ, UR45, URZ, UP0, !UPT ;  /* 0x0000002d3f057290 */ /* 0x000fe200087fe43f */
[----:B------:R-:W-:Y:S01]  /*d180*/  UMOV UR6, 0x0 ;  /* 0x0000000000067882 */ /* 0x000fe20000000000 */
[----:B------:R-:W-:-:S05]  /*d190*/  UMOV UR7, 0x14f00000 ;  /* 0x14f0000000077882 */ /* 0x000fca0000000000 */
[----:B------:R-:W-:-:S12]  /*d1a0*/  USHF.L.U32 UR11, UR11, 0x7, URZ ;  /* 0x000000070b0b7899 */ /* 0x000fd8000800063f */
.L_x_1877:
[----:B------:R-:W-:-:S13]  /*d1b0*/  @P0 ELECT P2, URZ, PT ;  /* 0x00000000003f082f */ /* 0x000fda0003840000 */
[----:B-----5:R-:W-:Y:S01]  /*d1c0*/  @P2 R2UR UR13, R4 ;  /* 0x00000000040d22ca */ /* 0x020fe200000e0000 */
[----:B------:R-:W-:Y:S01]  /*d1d0*/  UMOV UR12, UR36 ;  /* 0x00000024000c7c82 */ /* 0x000fe20008000000 */
        /* <DEDUP_REMOVED lines=11> */
.L_x_1970:
[----:B------:R-:W-:Y:S05]  /*d290*/  BSYNC B1 ;  /* 0x0000000000017941 */ /* 0x000fea0003800000 */
.L_x_1878:
[----:B------:R-:W-:Y:S01]  /*d2a0*/  BSSY B1, `(.L_x_1880) ;  /* 0x000000a000017945 */ /* 0x000fe20003800000 */
[----:B0-----:R-:W-:Y:S02]  /*d2b0*/  IMAD.MOV.U32 R2, RZ, RZ, 0x0 ;  /* 0x00000000ff027424 */ /* 0x001fe400078e00ff */
[----:B------:R-:W-:Y:S01]  /*d2c0*/  IMAD.MOV.U32 R3, RZ, RZ, 0x14f00000 ;  /* 0x14f00000ff037424 */ /* 0x000fe200078e00ff */
[----:B------:R-:W-:Y:S06]  /*d2d0*/  @P1 BRA `(.L_x_1881) ;  /* 0x0000000000181947 */ /* 0x000fec0003800000 */
[----:B------:R-:W-:Y:S01]  /*d2e0*/  ISETP.NE.AND P0, PT, R29, RZ, PT ;  /* 0x000000ff1d00720c */ /* 0x000fe20003f05270 */
[----:B------:R-:W-:Y:S01]  /*d2f0*/  IMAD.MOV.U32 R11, RZ, RZ, 0x4000 ;  /* 0x00004000ff0b7424 */ /* 0x000fe200078e00ff */
[----:B------:R-:W-:-:S04]  /*d300*/  LEA R10, R16, R17, 0x3 ;  /* 0x00000011100a7211 */ /* 0x000fc800078e18ff */
[----:B------:R0:W-:Y:S07]  /*d310*/  SYNCS.ARRIVE.TRANS64 RZ, [R10+URZ+0x16850], R11 ;  /* 0x0168500b0aff79a7 */ /* 0x0001ee000800003f */
[----:B------:R-:W-:Y:S05]  /*d320*/  @!P0 BRA `(.L_x_1881) ;  /* 0x0000000000048947 */ /* 0x000fea0003800000 */
[----:B------:R-:W-:Y:S01]  /*d330*/  BPT.TRAP 0x1 ;  /* 0x000000040000795c */ /* 0x000fe20000300000 */
.L_x_1881:
[----:B------:R-:W-:Y:S05]  /*d340*/  BSYNC B1 ;  /* 0x0000000000017941 */ /* 0x000fea0003800000 */
.L_x_1880:
[----:B------:R-:W-:Y:S01]  /*d350*/  R2UR UR6, R2 ;  /* 0x00000000020672ca */ /* 0x000fe200000e0000 */
[C-C-:B------:R-:W-:Y:S01]  /*d360*/  IMAD R2, R16.reuse, 0x8, R17.reuse ;  /* 0x0000000810027824 */ /* 0x140fe200078e0211 */
[----:B------:R-:W-:Y:S01]  /*d370*/  R2UR UR7, R3 ;  /* 0x00000000030772ca */ /* 0x000fe200000e0000 */
[----:B------:R-:W-:Y:S01]  /*d380*/  IMAD R3, R16, 0x4000, R17 ;  /* 0x0000400010037824 */ /* 0x000fe200078e0211 */
[----:B------:R-:W-:Y:S01]  /*d390*/  R2UR UR10, R5 ;  /* 0x00000000050a72ca */ /* 0x000fe200000e0000 */
[----:B------:R-:W-:Y:S01]  /*d3a0*/  UIADD3 UR4, UP0, UR44, 0x470, URZ ;  /* 0x000004702c047890 */ /* 0x000fe2000ff1e03f */
[----:B------:R-:W-:Y:S01]  /*d3b0*/  PLOP3.LUT P0, PT, PT, PT, PT, 0x80, 0x0 ;  /* 0x000000000000781c */ /* 0x000fe20003f0f070 */
[----:B------:R-:W-:Y:S02]  /*d3c0*/  IMAD.SHL.U32 R5, R19, 0x80, RZ ;  /* 0x0000008013057824 */ /* 0x000fe400078e00ff */
[----:B------:R-:W-:Y:S01]  /*d3d0*/  VIADD R3, R3, 0x400 ;  /* 0x0000040003037836 */ /* 0x000fe20000000000 */
[----:B------:R-:W-:Y:S01]  /*d3e0*/  UIADD3.X UR5, URZ, UR45, URZ, UP0, !UPT ;  /* 0x0000002d3f057290 */ /* 0x000fe200087fe43f */
[----:B------:R-:W-:-:S11]  /*d3f0*/  VIADD R2, R2, 0x16850 ;  /* 0x0001685002027836 */ /* 0x000fd60000000000 */
.L_x_1882:
        /* <DEDUP_REMOVED lines=10> */
[----:B------:R-:W-:Y:S01]  /*d4a0*/  MOV R18, R4 ;  /* 0x0000000400127202 */ /* 0x000fe20000000f00 */
[----:B------:R-:W-:-:S07]  /*d4b0*/  IMAD.MOV.U32 R19, RZ, RZ, R9 ;  /* 0x000000ffff137224 */ /* 0x000fce00078e0009 */
.L_x_1871:
[----:B------:R-:W-:Y:S05]  /*d4c0*/  BSYNC B0 ;  /* 0x0000000000007941 */ /* 0x000fea0003800000 */
.L_x_1870:
[----:B------:R-:W-:Y:S01]  /*d4d0*/  UIADD3 UR4, UR39, -0x3, URZ ;  /* 0xfffffffd27047890 */ /* 0x000fe2000fffe03f */
[----:B------:R-:W-:Y:S02]  /*d4e0*/  IMAD.MOV.U32 R23, RZ, RZ, R6 ;  /* 0x000000ffff177224 */ /* 0x000fe400078e0006 */
[----:B------:R-:W-:-:S03]  /*d4f0*/  IMAD.MOV.U32 R16, RZ, RZ, R8 ;  /* 0x000000ffff107224 */ /* 0x000fc600078e0008 */
[----:B------:R-:W-:-:S07]  /*d500*/  IMAD.U32 R6, RZ, RZ, UR4 ;  /* 0x00000004ff067e24 */ /* 0x000fce000f8e00ff */
.L_x_1869:
[----:B------:R-:W-:Y:S01]  /*d510*/  ISETP.NE.AND P0, PT, R7, RZ, PT ;  /* 0x000000ff0700720c */ /* 0x000fe20003f05270 */
[----:B------:R-:W-:-:S12]  /*d520*/  BSSY B0, `(.L_x_1868) ;  /* 0x00000dd000007945 */ /* 0x000fd80003800000 */
[----:B------:R-:W-:Y:S05]  /*d530*/  @!P0 BRA `(.L_x_1883) ;  /* 0x0000000c006c8947 */ /* 0x000fea0003800000 */
[----:B------:R-:W-:-:S07]  /*d540*/  IMAD.MOV.U32 R4, RZ, RZ, R18 ;  /* 0x000000ffff047224 */ /* 0x000fce00078e0012 */
.L_x_1910:
[----:B------:R-:W-:Y:S01]  /*d550*/  ISETP.NE.AND P1, PT, R25, RZ, PT ;  /* 0x000000ff1900720c */ /* 0x000fe20003f25270 */
        /* <DEDUP_REMOVED lines=8> */
[----:B------:R-:W-:Y:S02]  /*d5e0*/  ISETP.NE.AND P1, PT, R26, RZ, PT ;  /* 0x000000ff1a00720c */ /* 0x000fe40003f25270 */
[----:B------:R-:W-:-:S11]  /*d5f0*/  MOV R9, R6 ;  /* 0x0000000600097202 */ /* 0x000fd60000000f00 */
[----:B------:R-:W-:Y:S05]  /*d600*/  @!P1 BRA `(.L_x_1886) ;  /* 0x00000000004c9947 */ /* 0x000fea0003800000 */
[----:B------:R-:W1:Y:S01]  /*d610*/  LDC R9, c[0x0][0x43c] ;  /* 0x00010f00ff097b82 */ /* 0x000e620000000800 */
[----:B0-----:R-:W-:Y:S01]  /*d620*/  IMAD.MOV.U32 R10, RZ, RZ, R6 ;  /* 0x000000ffff0a7224 */ /* 0x001fe200078e0006 */
[----:B------:R-:W-:Y:S02]  /*d630*/  ULDC.64 UR4, c[0x0][0x428] ;  /* 0x00010a0000047ab9 */ /* 0x000fe40000000a00 */
[----:B------:R-:W-:-:S04]  /*d640*/  IMAD R5, R24, UR4, RZ ;  /* 0x0000000418057c24 */ /* 0x000fc8000f8e02ff */
[----:B------:R-:W-:Y:S01]  /*d650*/  IMAD R4, R22, UR5, R5 ;  /* 0x0000000516047c24 */ /* 0x000fe2000f8e0205 */
[----:B-1----:R-:W-:-:S13]  /*d660*/  ISETP.NE.AND P0, PT, R9, 0x1, PT ;  /* 0x000000010900780c */ /* 0x002fda0003f05270 */
[----:B------:R-:W0:Y:S02]  /*d670*/  @P0 LDC.64 R2, c[0x0][0x440] ;  /* 0x00011000ff020b82 */ /* 0x000e240000000a00 */
[----:B0-----:R-:W-:-:S05]  /*d680*/  @P0 IMAD.HI.U32 R2, R6, R2, RZ ;  /* 0x0000000206020227 */ /* 0x001fca00078e00ff */
[----:B------:R-:W-:-:S04]  /*d690*/  @P0 SHF.R.U32.HI R10, RZ, R3, R2 ;  /* 0x00000003ff0a0219 */ /* 0x000fc80000011602 */
[--C-:B------:R-:W-:Y:S01]  /*d6a0*/  SHF.R.S32.HI R3, RZ, 0x1f, R10.reuse ;  /* 0x0000001fff037819 */ /* 0x100fe2000001140a */
        /* <DEDUP_REMOVED lines=9> */
.L_x_1886:
        /* <DEDUP_REMOVED lines=8> */
.L_x_1971:
[----:B------:R-:W-:Y:S05]  /*d7c0*/  BSYNC B2 ;  /* 0x0000000000027941 */ /* 0x000fea0003800000 */
.L_x_1887:
[----:B------:R-:W-:Y:S04]  /*d7d0*/  BSSY B2, `(.L_x_1889) ;  /* 0x0000007000027945 */ /* 0x000fe80003800000 */
[----:B------:R-:W-:Y:S05]  /*d7e0*/  @P1 BRA `(.L_x_1890) ;  /* 0x0000000000141947 */ /* 0x000fea0003800000 */
[----:B------:R-:W-:Y:S01]  /*d7f0*/  ISETP.NE.AND P0, PT, R29, RZ, PT ;  /* 0x000000ff1d00720c */ /* 0x000fe20003f05270 */
[----:B0-----:R-:W-:-:S04]  /*d800*/  IMAD.MOV.U32 R3, RZ, RZ, 0x4000 ;  /* 0x00004000ff037424 */ /* 0x001fc800078e00ff */
[----:B------:R1:W-:Y:S08]  /*d810*/  SYNCS.ARRIVE.TRANS64 RZ, [R2+URZ+0x16830], R3 ;  /* 0x0168300302ff79a7 */ /* 0x0003f0000800003f */
[----:B------:R-:W-:Y:S05]  /*d820*/  @!P0 BRA `(.L_x_1890) ;  /* 0x0000000000048947 */ /* 0x000fea0003800000 */
[----:B------:R-:W-:Y:S01]  /*d830*/  BPT.TRAP 0x1 ;  /* 0x000000040000795c */ /* 0x000fe20000300000 */
.L_x_1890:
[----:B------:R-:W-:Y:S05]  /*d840*/  BSYNC B2 ;  /* 0x0000000000027941 */ /* 0x000fea0003800000 */
.L_x_1889:
[----:B------:R-:W-:Y:S01]  /*d850*/  MOV R10, RZ ;  /* 0x000000ff000a7202 */ /* 0x000fe20000000f00 */
[----:B01----:R-:W-:Y:S01]  /*d860*/  IMAD R3, R7, 0x4000, R17 ;  /* 0x0000400007037824 */ /* 0x003fe200078e0211 */
[----:B------:R-:W-:Y:S01]  /*d870*/  UIADD3 UR4, UP0, UR44, 0x370, URZ ;  /* 0x000003702c047890 */ /* 0x000fe2000ff1e03f */
        /* <DEDUP_REMOVED lines=8> */
.L_x_1891:
        /* <DEDUP_REMOVED lines=15> */
.L_x_1972:
[----:B------:R-:W-:Y:S05]  /*d9f0*/  BSYNC B2 ;  /* 0x0000000000027941 */ /* 0x000fea0003800000 */
.L_x_1892:
[----:B------:R-:W-:Y:S01]  /*da00*/  BSSY B2, `(.L_x_1894) ;  /* 0x0000009000027945 */ /* 0x000fe20003800000 */
[----:B0-----:R-:W-:Y:S01]  /*da10*/  IMAD.MOV.U32 R2, RZ, RZ, 0x0 ;  /* 0x00000000ff027424 */ /* 0x001fe200078e00ff */
[----:B------:R-:W-:Y:S02]  /*da20*/  MOV R3, 0x14f00000 ;  /* 0x14f0000000037802 */ /* 0x000fe40000000f00 */
[----:B------:R-:W-:Y:S05]  /*da30*/  @P1 BRA `(.L_x_1895) ;  /* 0x0000000000141947 */ /* 0x000fea0003800000 */
[----:B------:R-:W-:Y:S01]  /*da40*/  ISETP.NE.AND P0, PT, R29, RZ, PT ;  /* 0x000000ff1d00720c */ /* 0x000fe20003f05270 */
[----:B------:R-:W-:-:S04]  /*da50*/  IMAD.MOV.U32 R12, RZ, RZ, 0x4000 ;  /* 0x00004000ff0c7424 */ /* 0x000fc800078e00ff */
[----:B------:R0:W-:Y:S08]  /*da60*/  SYNCS.ARRIVE.TRANS64 RZ, [R5+URZ+0x50], R12 ;  /* 0x0000500c05ff79a7 */ /* 0x0001f0000800003f */
[----:B------:R-:W-:Y:S05]  /*da70*/  @!P0 BRA `(.L_x_1895) ;  /* 0x0000000000048947 */ /* 0x000fea0003800000 */
[----:B------:R-:W-:Y:S01]  /*da80*/  BPT.TRAP 0x1 ;  /* 0x000000040000795c */ /* 0x000fe20000300000 */
.L_x_1895:
[----:B------:R-:W-:Y:S05]  /*da90*/  BSYNC B2 ;  /* 0x0000000000027941 */ /* 0x000fea0003800000 */
.L_x_1894:
[----:B------:R-:W-:Y:S01]  /*daa0*/  R2UR UR7, R3 ;  /* 0x00000000030772ca */ /* 0x000fe200000e0000 */
[----:B------:R-:W-:Y:S01]  /*dab0*/  IMAD R16, R16, 0x4000, R17 ;  /* 0x0000400010107824 */ /* 0x000fe200078e0211 */
[----:B------:R-:W-:Y:S01]  /*dac0*/  R2UR UR10, R10 ;  /* 0x000000000a0a72ca */ /* 0x000fe200000e0000 */
[----:B------:R-:W-:Y:S01]  /*dad0*/  UIADD3 UR4, UP0, UR44, 0x470, URZ ;  /* 0x000004702c047890 */ /* 0x000fe2000ff1e03f */
[----:B------:R-:W-:Y:S01]  /*dae0*/  R2UR UR6, R2 ;  /* 0x00000000020672ca */ /* 0x000fe200000e0000 */
[----:B------:R-:W-:Y:S01]  /*daf0*/  IMAD.SHL.U32 R2, R19, 0x80, RZ ;  /* 0x0000008013027824 */ /* 0x000fe200078e00ff */
[----:B------:R-:W-:Y:S01]  /*db00*/  PLOP3.LUT P0, PT, PT, PT, PT, 0x80, 0x0 ;  /* 0x000000000000781c */ /* 0x000fe20003f0f070 */
[----:B0-----:R-:W-:Y:S01]  /*db10*/  VIADD R5, R5, 0x50 ;  /* 0x0000005005057836 */ /* 0x001fe20000000000 */
[----:B------:R-:W-:Y:S01]  /*db20*/  UIADD3.X UR5, URZ, UR45, URZ, UP0, !UPT ;  /* 0x0000002d3f057290 */ /* 0x000fe200087fe43f */
[----:B------:R-:W-:-:S11]  /*db30*/  VIADD R16, R16, 0x400 ;  /* 0x0000040010107836 */ /* 0x000fd60000000000 */
.L_x_1896:
        /* <DEDUP_REMOVED lines=10> */
[----:B------:R-:W-:Y:S01]  /*dbe0*/  IMAD.MOV.U32 R19, RZ, RZ, R9 ;  /* 0x000000ffff137224 */ /* 0x000fe200078e0009 */
[----:B------:R-:W-:-:S07]  /*dbf0*/  MOV R18, R4 ;  /* 0x0000000400127202 */ /* 0x000fce0000000f00 */
.L_x_1885:
[----:B------:R-:W-:Y:S05]  /*dc00*/  BSYNC B1 ;  /* 0x0000000000017941 */ /* 0x000fea0003800000 */
.L_x_1884:
        /* <DEDUP_REMOVED lines=11> */
[----:B------:R-:W1:Y:S01]  /*dcc0*/  LDC R4, c[0x0][0x43c] ;  /* 0x00010f00ff047b82 */ /* 0x000e620000000800 */
[----:B------:R-:W-:Y:S02]  /*dcd0*/  ULDC.64 UR4, c[0x0][0x428] ;  /* 0x00010a0000047ab9 */ /* 0x000fe40000000a00 */
[----:B------:R-:W-:-:S04]  /*dce0*/  IMAD R5, R24, UR4, RZ ;  /* 0x0000000418057c24 */ /* 0x000fc8000f8e02ff */
[----:B------:R-:W-:Y:S01]  /*dcf0*/  IMAD R5, R22, UR5, R5 ;  /* 0x0000000516057c24 */ /* 0x000fe2000f8e0205 */
        /* <DEDUP_REMOVED lines=8> */
[----:B------:R-:W-:Y:S01]  /*dd80*/  IMAD.WIDE.U32 R2, R22, UR4, R2 ;  /* 0x0000000416027c25 */ /* 0x000fe2000f8e0002 */
[----:B------:R-:W-:-:S03]  /*dd90*/  ULDC.64 UR4, c[0x0][0x418] ;  /* 0x0001060000047ab9 */ /* 0x000fc60000000a00 */
[----:B------:R-:W-:Y:S01]  /*dda0*/  IMAD.IADD R5, R5, 0x1, R3 ;  /* 0x0000000105057824 */ /* 0x000fe200078e0203 */
[----:B------:R-:W-:-:S04]  /*ddb0*/  LEA R4, P0, R2, UR4, 0x2 ;  /* 0x0000000402047c11 */ /* 0x000fc8000f8010ff */
[----:B------:R-:W-:-:S05]  /*ddc0*/  LEA.HI.X R5, R2, UR5, R5, 0x2, P0 ;  /* 0x0000000502057c11 */ /* 0x000fca00080f1405 */
[----:B------:R1:W5:Y:S04]  /*ddd0*/  LDG.E R4, desc[UR46][R4.64] ;  /* 0x0000002e04047981 */ /* 0x000368000c1e1900 */
.L_x_1899:
        /* <DEDUP_REMOVED lines=8> */
.L_x_1973:
[----:B------:R-:W-:Y:S05]  /*de60*/  BSYNC B2 ;  /* 0x0000000000027941 */ /* 0x000fea0003800000 */
.L_x_1900:
[----:B------:R-:W-:Y:S04]  /*de70*/  BSSY B2, `(.L_x_1902) ;  /* 0x0000007000027945 */ /* 0x000fe80003800000 */
[----:B------:R-:W-:Y:S05]  /*de80*/  @P1 BRA `(.L_x_1903) ;  /* 0x0000000000141947 */ /* 0x000fea0003800000 */
[----:B------:R-:W-:Y:S02]  /*de90*/  ISETP.NE.AND P0, PT, R29, RZ, PT ;  /* 0x000000ff1d00720c */ /* 0x000fe40003f05270 */
[----:B0-----:R-:W-:-:S04]  /*dea0*/  MOV R3, 0x4000 ;  /* 0x0000400000037802 */ /* 0x001fc80000000f00 */
[----:B------:R1:W-:Y:S07]  /*deb0*/  SYNCS.ARRIVE.TRANS64 RZ, [R2+URZ+0x16830], R3 ;  /* 0x0168300302ff79a7 */ /* 0x0003ee000800003f */
[----:B------:R-:W-:Y:S05]  /*dec0*/  @!P0 BRA `(.L_x_1903) ;  /* 0x0000000000048947 */ /* 0x000fea0003800000 */
[----:B------:R-:W-:Y:S01]  /*ded0*/  BPT.TRAP 0x1 ;  /* 0x000000040000795c */ /* 0x000fe20000300000 */
.L_x_1903:
[----:B------:R-:W-:Y:S05]  /*dee0*/  BSYNC B2 ;  /* 0x0000000000027941 */ /* 0x000fea0003800000 */
.L_x_1902:
        /* <DEDUP_REMOVED lines=12> */
.L_x_1904:
        /* <DEDUP_REMOVED lines=11> */
[----:B------:R-:W-:Y:S01]  /*e060*/  BSSY B2, `(.L_x_1905) ;  /* 0x0000004000027945 */ /* 0x000fe20003800000 */
[----:B------:R-:W-:-:S04]  /*e070*/  LEA R5, R7, R0, 0x3 ;  /* 0x0000000007057211 */ /* 0x000fc800078e18ff */
[----:B------:R-:W0:Y:S02]  /*e080*/  SYNCS.PHASECHK.TRANS64.TRYWAIT P0, [R5+URZ+0x60], R8 ;  /* 0x00006008050075a7 */ /* 0x000e24000800017f */
[----:B0-----:R-:W-:Y:S05]  /*e090*/  @!P0 BRA `(.L_x_1906) ;  /* 0x0000001c00d48947 */ /* 0x001fea0003800000 */
.L_x_1974:
[----:B------:R-:W-:Y:S05]  /*e0a0*/  BSYNC B2 ;  /* 0x0000000000027941 */ /* 0x000fea0003800000 */
.L_x_1905:
        /* <DEDUP_REMOVED lines=9> */
.L_x_1908:
[----:B------:R-:W-:Y:S05]  /*e140*/  BSYNC B2 ;  /* 0x0000000000027941 */ /* 0x000fea0003800000 */
.L_x_1907:
        /* <DEDUP_REMOVED lines=8> */
[----:B------:R-:W-:Y:S01]  /*e1d0*/  IADD3 R2, R2, 0x400, RZ ;  /* 0x0000040002027810 */ /* 0x000fe20007ffe0ff */
[----:B------:R-:W-:-:S12]  /*e1e0*/  UIADD3.X UR5, URZ, UR45, URZ, UP0, !UPT ;  /* 0x0000002d3f057290 */ /* 0x000fd800087fe43f */
.L_x_1909:
        /* <DEDUP_REMOVED lines=12> */
.L_x_1898:
[----:B------:R-:W-:Y:S05]  /*e2b0*/  BSYNC B1 ;  /* 0x0000000000017941 */ /* 0x000fea0003800000 */
.L_x_1897:
[C---:B------:R-:W-:Y:S01]  /*e2c0*/  ISETP.GT.AND P0, PT, R6.reuse, 0x1, PT ;  /* 0x000000010600780c */ /* 0x040fe20003f04270 */
[----:B------:R-:W-:-:S12]  /*e2d0*/  VIADD R6, R6, 0xfffffffe ;  /* 0xfffffffe06067836 */ /* 0x000fd80000000000 */
[----:B------:R-:W-:Y:S05]  /*e2e0*/  @P0 BRA `(.L_x_1910) ;  /* 0xfffffff000980947 */ /* 0x000fea000383ffff */
.L_x_1883:
[----:B------:R-:W-:Y:S05]  /*e2f0*/  BSYNC B0 ;  /* 0x0000000000007941 */ /* 0x000fea0003800000 */
.L_x_1868:
        /* <DEDUP_REMOVED lines=17> */
.L_x_1912:
[----:B------:R-:W-:Y:S05]  /*e410*/  BSYNC B0 ;  /* 0x0000000000007941 */ /* 0x000fea0003800000 */
.L_x_1911:
[----:B------:R-:W-:Y:S01]  /*e420*/  ISETP.NE.AND P0, PT, R25, RZ, PT ;  /* 0x000000ff1900720c */ /* 0x000fe20003f05270 */
        /* <DEDUP_REMOVED lines=8> */
.L_x_1975:
[----:B------:R-:W-:Y:S05]  /*e4b0*/  BSYNC B1 ;  /* 0x0000000000017941 */ /* 0x000fea0003800000 */
.L_x_1915:
[----:B------:R-:W-:Y:S04]  /*e4c0*/  BSSY B1, `(.L_x_1917) ;  /* 0x0000007000017945 */ /* 0x000fe80003800000 */
[----:B------:R-:W-:Y:S05]  /*e4d0*/  @P2 BRA `(.L_x_1918) ;  /* 0x0000000000142947 */ /* 0x000fea0003800000 */
[----:B------:R-:W-:Y:S01]  /*e4e0*/  ISETP.NE.AND P0, PT, R29, RZ, PT ;  /* 0x000000ff1d00720c */ /* 0x000fe20003f05270 */
[----:B-1----:R-:W-:-:S04]  /*e4f0*/  IMAD.MOV.U32 R0, RZ, RZ, 0x4000 ;  /* 0x00004000ff007424 */ /* 0x002fc800078e00ff */
[----:B------:R2:W-:Y:S08]  /*e500*/  SYNCS.ARRIVE.TRANS64 RZ, [R3+URZ+0x16850], R0 ;  /* 0x0168500003ff79a7 */ /* 0x0005f0000800003f */
[----:B------:R-:W-:Y:S05]  /*e510*/  @!P0 BRA `(.L_x_1918) ;  /* 0x0000000000048947 */ /* 0x000fea0003800000 */
[----:B------:R-:W-:Y:S01]  /*e520*/  BPT.TRAP 0x1 ;  /* 0x000000040000795c */ /* 0x000fe20000300000 */
.L_x_1918:
[----:B------:R-:W-:Y:S05]  /*e530*/  BSYNC B1 ;  /* 0x0000000000017941 */ /* 0x000fea0003800000 */
.L_x_1917:
[----:B-12---:R-:W-:Y:S01]  /*e540*/  IMAD R0, R16, 0x4000, R17 ;  /* 0x0000400010007824 */ /* 0x006fe200078e0211 */
[----:B------:R-:W-:Y:S01]  /*e550*/  UIADD3 UR4, UP0, UR44, 0x470, URZ ;  /* 0x000004702c047890 */ /* 0x000fe2000ff1e03f */
[----:B------:R-:W-:Y:S01]  /*e560*/  PLOP3.LUT P0, PT, PT, PT, PT, 0x80, 0x0 ;  /* 0x000000000000781c */ /* 0x000fe20003f0f070 */
[----:B0-----:R-:W-:Y:S01]  /*e570*/  VIADD R2, R3, 0x16850 ;  /* 0x0001685003027836 */ /* 0x001fe20000000000 */
[----:B------:R-:W-:Y:S01]  /*e580*/  SHF.L.U32 R19, R19, 0x7, RZ ;  /* 0x0000000713137819 */ /* 0x000fe200000006ff */
[----:B------:R-:W-:Y:S01]  /*e590*/  VIADD R0, R0, 0x400 ;  /* 0x0000040000007836 */ /* 0x000fe20000000000 */
[----:B------:R-:W-:Y:S01]  /*e5a0*/  UIADD3.X UR5, URZ, UR45, URZ, UP0, !UPT ;  /* 0x0000002d3f057290 */ /* 0x000fe200087fe43f */
[----:B------:R-:W-:Y:S01]  /*e5b0*/  UMOV UR6, 0x0 ;  /* 0x0000000000067882 */ /* 0x000fe20000000000 */
[----:B------:R-:W-:Y:S01]  /*e5c0*/  UMOV UR7, 0x14f00000 ;  /* 0x14f0000000077882 */ /* 0x000fe20000000000 */
[----:B------:R-:W-:-:S09]  /*e5d0*/  UMOV UR10, URZ ;  /* 0x0000003f000a7c82 */ /* 0x000fd20008000000 */
.L_x_1919:
        /* <DEDUP_REMOVED lines=10> */
.L_x_1914:
[----:B------:R-:W-:Y:S05]  /*e680*/  BSYNC B0 ;  /* 0x0000000000007941 */ /* 0x000fea0003800000 */
.L_x_1913:
[----:B------:R-:W-:-:S05]  /*e690*/  VIADD R16, R16, 0x1 ;  /* 0x0000000110107836 */ /* 0x000fca0000000000 */
[----:B------:R-:W-:-:S04]  /*e6a0*/  ISETP.NE.AND P0, PT, R16, 0x2, PT ;  /* 0x000000021000780c */ /* 0x000fc80003f05270 */
[----:B------:R-:W-:Y:S02]  /*e6b0*/  SEL R0, RZ, 0x1, P0 ;  /* 0x00000001ff007807 */ /* 0x000fe40000000000 */
[----:B------:R-:W-:Y:S02]  /*e6c0*/  SEL R16, R16, RZ, P0 ;  /* 0x000000ff10107207 */ /* 0x000fe40000000000 */
[----:B------:R-:W-:-:S07]  /*e6d0*/  LOP3.LUT R23, R23, R0, RZ, 0x3c, !PT ;  /* 0x0000000017177212 */ /* 0x000fce00078e3cff */
.L_x_1850:
[----:B------:R-:W-:Y:S05]  /*e6e0*/  BSYNC B7 ;  /* 0x0000000000077941 */ /* 0x000fea0003800000 */
.L_x_1848:
        /* <DEDUP_REMOVED lines=12> */
.L_x_1920:
[----:B------:R-:W-:-:S03]  /*e7b0*/  UMOV UR4, 0xffffffff ;  /* 0xffffffff00047882 */ /* 0x000fc60000000000 */
[----:B------:R-:W-:Y:S05]  /*e7c0*/  BRA.DIV UR4, `(.L_x_1922) ;  /* 0x0000001a04307947 */ /* 0x000fea000b800000 */
[----:B------:R1:W2:Y:S02]  /*e7d0*/  SHFL.IDX PT, R14, R28, RZ, 0x1f ;  /* 0x00001fff1c0e7589 */ /* 0x0002a400000e0000 */
.L_x_1978:
        /* <DEDUP_REMOVED lines=8> */
.L_x_1921:
[----:B------:R-:W-:Y:S02]  /*e860*/  ULDC UR4, c[0x0][0xc38] ;  /* 0x00030e0000047ab9 */ /* 0x000fe40000000800 */
[----:B-1----:R-:W-:-:S13]  /*e870*/  ISETP.GE.AND P0, PT, R28, UR4, PT ;  /* 0x000000041c007c0c */ /* 0x002fda000bf06270 */
[----:B------:R-:W-:Y:S05]  /*e880*/  @!P0 BRA `(.L_x_1923) ;  /* 0xffffffc800348947 */ /* 0x000fea000383ffff */
.L_x_1845:
[----:B------:R-:W2:Y:S01]  /*e890*/  LDL.LU R0, [R1] ;  /* 0x0000000001007983 */ /* 0x000ea20000300800 */
[----:B------:R-:W-:Y:S01]  /*e8a0*/  BSSY B0, `(.L_x_1924) ;  /* 0x000000b000007945 */ /* 0x000fe20003800000 */
[----:B------:R-:W1:Y:S01]  /*e8b0*/  S2R R5, SR_CgaCtaId ;  /* 0x0000000000057919 */ /* 0x000e620000008800 */
[----:B--2---:R-:W-:-:S05]  /*e8c0*/  VIADD R0, R0, 0x1 ;  /* 0x0000000100007836 */ /* 0x004fca0000000000 */
[----:B------:R-:W-:-:S04]  /*e8d0*/  LEA.HI R2, R0, R0, RZ, 0x1 ;  /* 0x0000000000027211 */ /* 0x000fc800078f08ff */
[----:B------:R-:W-:Y:S02]  /*e8e0*/  LOP3.LUT R3, R2, 0xfffffffe, RZ, 0xc0, !PT ;  /* 0xfffffffe02037812 */ /* 0x000fe400078ec0ff */
[----:B------:R-:W-:Y:S02]  /*e8f0*/  MOV R2, 0x400 ;  /* 0x0000040000027802 */ /* 0x000fe40000000f00 */
[----:B------:R-:W-:Y:S02]  /*e900*/  IADD3 R0, R0, -R3, RZ ;  /* 0x8000000300007210 */ /* 0x000fe40007ffe0ff */
[----:B-1----:R-:W-:Y:S02]  /*e910*/  LEA R7, R5, R2, 0x18 ;  /* 0x0000000205077211 */ /* 0x002fe400078ec0ff */
[----:B------:R-:W-:-:S04]  /*e920*/  SHF.L.U32 R0, R0, 0x1f, RZ ;  /* 0x0000001f00007819 */ /* 0x000fc800000006ff */
[----:B------:R-:W1:Y:S02]  /*e930*/  SYNCS.PHASECHK.TRANS64.TRYWAIT P0, [R7+URZ+0x16820], R0 ;  /* 0x01682000070075a7 */ /* 0x000e64000800017f */
[----:B-1----:R-:W-:Y:S05]  /*e940*/  @!P0 BRA `(.L_x_1925) ;  /* 0x0000001400f88947 */ /* 0x002fea0003800000 */
.L_x_1979:
[----:B------:R-:W-:Y:S05]  /*e950*/  BSYNC B0 ;  /* 0x0000000000007941 */ /* 0x000fea0003800000 */
.L_x_1924:
[----:B------:R-:W-:-:S03]  /*e960*/  UMOV UR4, 0xffffffff ;  /* 0xffffffff00047882 */ /* 0x000fc60000000000 */
[----:B------:R-:W-:Y:S05]  /*e970*/  BRA.DIV UR4, `(.L_x_1926) ;  /* 0x0000001a04007947 */ /* 0x000fea000b800000 */
[----:B-1----:R-:W1:Y:S02]  /*e980*/  S2R R0, SR_TID.X ;  /* 0x0000000000007919 */ /* 0x002e640000002100 */
[----:B-1----:R-:W-:-:S04]  /*e990*/  SHF.R.U32.HI R0, RZ, 0x5, R0 ;  /* 0x00000005ff007819 */ /* 0x002fc80000011600 */
[----:B------:R-:W-:-:S05]  /*e9a0*/  LOP3.LUT R0, R0, 0x3, RZ, 0xc0, !PT ;  /* 0x0000000300007812 */ /* 0x000fca00078ec0ff */
[----:B------:R1:W2:Y:S02]  /*e9b0*/  SHFL.IDX PT, R14, R0, RZ, 0x1f ;  /* 0x00001fff000e7589 */ /* 0x0002a400000e0000 */
.L_x_1982:
[----:B--2---:R-:W-:Y:S01]  /*e9c0*/  ISETP.NE.AND P0, PT, R14, RZ, PT ;  /* 0x000000ff0e00720c */ /* 0x004fe20003f05270 */
[----:B------:R-:W-:-:S12]  /*e9d0*/  BSSY B0, `(.L_x_1927) ;  /* 0x0000024000007945 */ /* 0x000fd80003800000 */
[----:B------:R-:W-:Y:S05]  /*e9e0*/  @P0 BRA `(.L_x_1928) ;  /* 0x0000000000880947 */ /* 0x000fea0003800000 */
[----:B------:R-:W-:-:S03]  /*e9f0*/  UMOV UR4, 0xffffffff ;  /* 0xffffffff00047882 */ /* 0x000fc60000000000 */
[----:B------:R-:W-:Y:S05]  /*ea00*/  BRA.DIV UR4, `(.L_x_1929) ;  /* 0x0000001a04107947 */ /* 0x000fea000b800000 */
[----:B------:R-:W-:-:S13]  /*ea10*/  ELECT P6, URZ, PT ;  /* 0x00000000003f782f */ /* 0x000fda00038c0000 */
.L_x_1985:
[----:B------:R-:W-:Y:S05]  /*ea20*/  @!P6 BRA `(.L_x_1928) ;  /* 0x000000000078e947 */ /* 0x000fea0003800000 */
[----:B------:R-:W-:-:S06]  /*ea30*/  ULOP3.LUT UR4, UR38, 0x2, URZ, 0xfc, !UPT ;  /* 0x0000000226047892 */ /* 0x000fcc000f8efc3f */
[----:B-1----:R-:W-:-:S05]  /*ea40*/  IMAD.U32 R0, RZ, RZ, UR4 ;  /* 0x00000004ff007e24 */ /* 0x002fca000f8e00ff */
[----:B------:R-:W-:-:S13]  /*ea50*/  ISETP.NE.AND P2, PT, R0, 0x3, PT ;  /* 0x000000030000780c */ /* 0x000fda0003f45270 */
[----:B------:R-:W-:Y:S05]  /*ea60*/  @!P2 BRA `(.L_x_1930) ;  /* 0x000000000004a947 */ /* 0x000fea0003800000 */
[----:B------:R-:W-:Y:S01]  /*ea70*/  BPT.TRAP 0x1 ;  /* 0x000000040000795c */ /* 0x000fe20000300000 */
.L_x_1930:
        /* <DEDUP_REMOVED lines=12> */
.L_x_1986:
[----:B------:R-:W2:Y:S02]  /*eb40*/  SYNCS.PHASECHK.TRANS64.TRYWAIT P0, [R3+URZ], R0 ;  /* 0x00000000030075a7 */ /* 0x000ea4000800017f */
[----:B--2---:R-:W-:Y:S05]  /*eb50*/  @!P0 BRA `(.L_x_1932) ;  /* 0x0000001400f08947 */ /* 0x004fea0003800000 */
.L_x_1987:
[----:B------:R-:W-:Y:S05]  /*eb60*/  @!P2 BRA `(.L_x_1933) ;  /* 0x000000000004a947 */ /* 0x000fea0003800000 */
[----:B------:R-:W-:Y:S01]  /*eb70*/  BPT.TRAP 0x1 ;  /* 0x000000040000795c */ /* 0x000fe20000300000 */
.L_x_1933:
[----:B--2---:R-:W-:-:S05]  /*eb80*/  VIADD R3, R7, 0x16860 ;  /* 0x0001686007037836 */ /* 0x004fca0000000000 */
[----:B-1----:R-:W-:-:S04]  /*eb90*/  LEA R5, R16, R3, 0x3 ;  /* 0x0000000310057211 */ /* 0x002fc800078e18ff */
[----:B------:R-:W1:Y:S02]  /*eba0*/  SYNCS.PHASECHK.TRANS64.TRYWAIT P0, [R5+URZ], R4 ;  /* 0x00000004050075a7 */ /* 0x000e64000800017f */
[----:B-1----:R-:W-:Y:S05]  /*ebb0*/  @!P0 BRA `(.L_x_1934) ;  /* 0x0000001400ec8947 */ /* 0x002fea0003800000 */
.L_x_1988:
[----:B------:R-:W-:-:S07]  /*ebc0*/  IMAD R3, R6, 0x8, R3 ;  /* 0x0000000806037824 */ /* 0x000fce00078e0203 */
.L_x_1935:
[----:B--2---:R2:W3:Y:S02]  /*ebd0*/  SYNCS.PHASECHK.TRANS64.TRYWAIT P0, [R3+URZ], R0 ;  /* 0x00000000030075a7 */ /* 0x0044e4000800017f */
[----:B---3--:R-:W-:Y:S05]  /*ebe0*/  @!P0 NANOSLEEP.SYNCS 0x989680 ;  /* 0x009896800000895d */ /* 0x008fea0003900000 */
[----:B------:R-:W3:Y:S02]  /*ebf0*/  @!P0 SYNCS.PHASECHK.TRANS64 P0, [R3+URZ], R0 ;  /* 0x00000000030085a7 */ /* 0x000ee4000800007f */
[----:B---3--:R-:W-:Y:S05]  /*ec00*/  @!P0 BRA `(.L_x_1935) ;  /* 0xfffffffc00f08947 */ /* 0x008fea000383ffff */
.L_x_1928:
[----:B------:R-:W-:Y:S05]  /*ec10*/  BSYNC B0 ;  /* 0x0000000000007941 */ /* 0x000fea0003800000 */
.L_x_1927:
[----:B------:R-:W-:Y:S05]  /*ec20*/  EXIT ;  /* 0x000000000000794d */ /* 0x000fea0003800000 */
.L_x_1810:
[----:B0-----:R-:W-:-:S04]  /*ec30*/  IMAD.U32 R3, RZ, RZ, UR45 ;  /* 0x0000002dff037e24 */ /* 0x001fc8000f8e00ff */
[----:B------:R0:W1:Y:S03]  /*ec40*/  SYNCS.PHASECHK.TRANS64.TRYWAIT P1, [R3+URZ+0x16800], R0 ;  /* 0x01680000030075a7 */ /* 0x000066000802017f */
[----:B-1----:R-:W-:Y:S05]  /*ec50*/  @!P1 NANOSLEEP.SYNCS 0x989680 ;  /* 0x009896800000995d */ /* 0x002fea0003900000 */
[----:B------:R-:W1:Y:S02]  /*ec60*/  @!P1 SYNCS.PHASECHK.TRANS64 P1, [R3+URZ+0x16800], R0 ;  /* 0x01680000030095a7 */ /* 0x000e64000802007f */
[----:B-1----:R-:W-:Y:S05]  /*ec70*/  @!P1 BRA `(.L_x_1810) ;  /* 0xfffffffc00ec9947 */ /* 0x002fea000383ffff */
[----:B------:R-:W-:Y:S05]  /*ec80*/  BRA `(.L_x_1936) ;  /* 0xffffff2800547947 */ /* 0x000fea000383ffff */
.L_x_1814:
[----:B-1----:R1:W2:Y:S02]  /*ec90*/  SYNCS.PHASECHK.TRANS64.TRYWAIT P2, [R0+URZ+0x16830], R3 ;  /* 0x01683003000075a7 */ /* 0x0022a4000804017f */
[----:B--2---:R-:W-:Y:S05]  /*eca0*/  @!P2 NANOSLEEP.SYNCS 0x989680 ;  /* 0x009896800000a95d */ /* 0x004fea0003900000 */
[----:B------:R-:W2:Y:S02]  /*ecb0*/  @!P2 SYNCS.PHASECHK.TRANS64 P2, [R0+URZ+0x16830], R3 ;  /* 0x016830030000a5a7 */ /* 0x000ea4000804007f */
[----:B--2---:R-:W-:Y:S05]  /*ecc0*/  @!P2 BRA `(.L_x_1814) ;  /* 0xfffffffc00f0a947 */ /* 0x004fea000383ffff */
[----:B------:R-:W-:Y:S05]  /*ecd0*/  BRA `(.L_x_1813) ;  /* 0xffffff2800787947 */ /* 0x000fea000383ffff */
.L_x_1819:
[----:B-1----:R-:W-:-:S04]  /*ece0*/  IMAD.U32 R6, RZ, RZ, UR6 ;  /* 0x00000006ff067e24 */ /* 0x002fc8000f8e00ff */
[----:B------:R1:W2:Y:S03]  /*ecf0*/  SYNCS.PHASECHK.TRANS64.TRYWAIT P3, [R6+URZ+0x16830], R5 ;  /* 0x01683005060075a7 */ /* 0x0002a6000806017f */
[----:B--2---:R-:W-:Y:S05]  /*ed00*/  @!P3 NANOSLEEP.SYNCS 0x989680 ;  /* 0x009896800000b95d */ /* 0x004fea0003900000 */
[----:B------:R-:W2:Y:S02]  /*ed10*/  @!P3 SYNCS.PHASECHK.TRANS64 P3, [R6+URZ+0x16830], R5 ;  /* 0x016830050600b5a7 */ /* 0x000ea4000806007f */
[----:B--2---:R-:W-:Y:S05]  /*ed20*/  @!P3 BRA `(.L_x_1819) ;  /* 0xfffffffc00ecb947 */ /* 0x004fea000383ffff */
[----:B------:R-:W-:Y:S05]  /*ed30*/  BRA `(.L_x_1816) ;  /* 0xffffff5000f07947 */ /* 0x000fea000383ffff */
.L_x_1823:
[----:B-1----:R-:W-:-:S04]  /*ed40*/  IMAD.U32 R6, RZ, RZ, UR6 ;  /* 0x00000006ff067e24 */ /* 0x002fc8000f8e00ff */
[----:B------:R1:W2:Y:S03]  /*ed50*/  SYNCS.PHASECHK.TRANS64.TRYWAIT P3, [R6+URZ+0x16850], R5 ;  /* 0x01685005060075a7 */ /* 0x0002a6000806017f */
[----:B--2---:R-:W-:Y:S05]  /*ed60*/  @!P3 NANOSLEEP.SYNCS 0x989680 ;  /* 0x009896800000b95d */ /* 0x004fea0003900000 */
[----:B------:R-:W2:Y:S02]  /*ed70*/  @!P3 SYNCS.PHASECHK.TRANS64 P3, [R6+URZ+0x16850], R5 ;  /* 0x016850050600b5a7 */ /* 0x000ea4000806007f */
[----:B--2---:R-:W-:Y:S05]  /*ed80*/  @!P3 BRA `(.L_x_1823) ;  /* 0xfffffffc00ecb947 */ /* 0x004fea000383ffff */
[----:B------:R-:W-:Y:S05]  /*ed90*/  BRA `(.L_x_1820) ;  /* 0xffffff5400607947 */ /* 0x000fea000383ffff */
.L_x_1829:
[----:B-1----:R-:W-:-:S04]  /*eda0*/  IMAD.U32 R6, RZ, RZ, UR6 ;  /* 0x00000006ff067e24 */ /* 0x002fc8000f8e00ff */
[----:B------:R1:W2:Y:S03]  /*edb0*/  SYNCS.PHASECHK.TRANS64.TRYWAIT P2, [R6+URZ+0x16830], R5 ;  /* 0x01683005060075a7 */ /* 0x0002a6000804017f */
[----:B--2---:R-:W-:Y:S05]  /*edc0*/  @!P2 NANOSLEEP.SYNCS 0x989680 ;  /* 0x009896800000a95d */ /* 0x004fea0003900000 */
[----:B------:R-:W2:Y:S02]  /*edd0*/  @!P2 SYNCS.PHASECHK.TRANS64 P2, [R6+URZ+0x16830], R5 ;  /* 0x016830050600a5a7 */ /* 0x000ea4000804007f */
[----:B--2---:R-:W-:Y:S05]  /*ede0*/  @!P2 BRA `(.L_x_1829) ;  /* 0xfffffffc00eca947 */ /* 0x004fea000383ffff */
[----:B------:R-:W-:Y:S05]  /*edf0*/  BRA `(.L_x_1826) ;  /* 0xffffff8000507947 */ /* 0x000fea000383ffff */
.L_x_1833:
[----:B-1----:R-:W-:-:S04]  /*ee00*/  IMAD.U32 R6, RZ, RZ, UR6 ;  /* 0x00000006ff067e24 */ /* 0x002fc8000f8e00ff */
[----:B------:R1:W2:Y:S03]  /*ee10*/  SYNCS.PHASECHK.TRANS64.TRYWAIT P2, [R6+URZ+0x16850], R5 ;  /* 0x01685005060075a7 */ /* 0x0002a6000804017f */
[----:B--2---:R-:W-:Y:S05]  /*ee20*/  @!P2 NANOSLEEP.SYNCS 0x989680 ;  /* 0x009896800000a95d */ /* 0x004fea0003900000 */
[----:B------:R-:W2:Y:S02]  /*ee30*/  @!P2 SYNCS.PHASECHK.TRANS64 P2, [R6+URZ+0x16850], R5 ;  /* 0x016850050600a5a7 */ /* 0x000ea4000804007f */
[----:B--2---:R-:W-:Y:S05]  /*ee40*/  @!P2 BRA `(.L_x_1833) ;  /* 0xfffffffc00eca947 */ /* 0x004fea000383ffff */
[----:B------:R-:W-:Y:S05]  /*ee50*/  BRA `(.L_x_1830) ;  /* 0xffffff8000c07947 */ /* 0x000fea000383ffff */
.L_x_1838:
[----:B-1----:R-:W-:-:S04]  /*ee60*/  MOV R4, UR5 ;  /* 0x0000000500047c02 */ /* 0x002fc80008000f00 */
[----:B------:R1:W2:Y:S03]  /*ee70*/  SYNCS.PHASECHK.TRANS64.TRYWAIT P0, [R4+URZ+0x16850], R3 ;  /* 0x01685003040075a7 */ /* 0x0002a6000800017f */
[----:B--2---:R-:W-:Y:S05]  /*ee80*/  @!P0 NANOSLEEP.SYNCS 0x989680 ;  /* 0x009896800000895d */ /* 0x004fea0003900000 */
[----:B------:R-:W2:Y:S02]  /*ee90*/  @!P0 SYNCS.PHASECHK.TRANS64 P0, [R4+URZ+0x16850], R3 ;  /* 0x01685003040085a7 */ /* 0x000ea4000800007f */
[----:B--2---:R-:W-:Y:S05]  /*eea0*/  @!P0 BRA `(.L_x_1838) ;  /* 0xfffffffc00ec8947 */ /* 0x004fea000383ffff */
[----:B------:R-:W-:Y:S05]  /*eeb0*/  BRA `(.L_x_1837) ;  /* 0xffffffa400247947 */ /* 0x000fea000383ffff */
.L_x_1856:
[----:B------:R-:W-:Y:S02]  /*eec0*/  IMAD.MOV.U32 R13, RZ, RZ, R20 ;  /* 0x000000ffff0d7224 */ /* 0x000fe400078e0014 */
[----:B------:R-:W-:Y:S02]  /*eed0*/  IMAD.MOV.U32 R12, RZ, RZ, RZ ;  /* 0x000000ffff0c7224 */ /* 0x000fe400078e00ff */
[----:B------:R-:W-:Y:S02]  /*eee0*/  IMAD.MOV.U32 R11, RZ, RZ, 0x1f ;  /* 0x0000001fff0b7424 */ /* 0x000fe400078e00ff */
[----:B------:R-:W-:-:S07]  /*eef0*/  IMAD.MOV.U32 R15, RZ, RZ, -0x1 ;  /* 0xffffffffff0f7424 */ /* 0x000fce00078e00ff */
[----:B------:R-:W-:Y:S05]  /*ef00*/  WARPSYNC.COLLECTIVE R15, `(.L_x_1937) ;  /* 0x000000000f087348 */ /* 0x000fea0003c00000 */
[----:B------:R0:W1:Y:S02]  /*ef10*/  SHFL.IDX P6, R14, R13, R12, R11 ;  /* 0x0000000c0d0e7389 */ /* 0x00006400000c000b */
[----:B01----:R-:W-:Y:S01]  /*ef20*/  ENDCOLLECTIVE ;  /* 0x000000000000791b */ /* 0x003fe20003800000 */
.L_x_1937:
[----:B------:R-:W-:Y:S05]  /*ef30*/  BRA `(.L_x_1938) ;  /* 0xffffffcc00387947 */ /* 0x000fea000383ffff */
.L_x_1858:
[----:B------:R-:W-:Y:S01]  /*ef40*/  BSSY B0, `(.L_x_1939) ;  /* 0x0000006000007945 */ /* 0x000fe20003800000 */
[----:B------:R-:W-:-:S07]  /*ef50*/  IMAD.MOV.U32 R15, RZ, RZ, -0x1 ;  /* 0xffffffffff0f7424 */ /* 0x000fce00078e00ff */
[----:B0-----:R-:W-:Y:S05]  /*ef60*/  WARPSYNC.COLLECTIVE R15, `(.L_x_1940) ;  /* 0x000000000f0c7348 */ /* 0x001fea0003c00000 */
[----:B------:R-:W-:Y:S02]  /*ef70*/  ELECT P6, UR62, PT ;  /* 0x00000000003e782f */ /* 0x000fe400038c0000 */
[----:B------:R-:W-:Y:S01]  /*ef80*/  MOV R14, UR62 ;  /* 0x0000003e000e7c02 */ /* 0x000fe20008000f00 */
[----:B0-----:R-:W-:Y:S10]  /*ef90*/  ENDCOLLECTIVE ;  /* 0x000000000000791b */ /* 0x001ff40003800000 */
.L_x_1940:
[----:B------:R-:W-:Y:S05]  /*efa0*/  BSYNC B0 ;  /* 0x0000000000007941 */ /* 0x000fea0003800000 */
.L_x_1939:
[----:B------:R-:W-:Y:S05]  /*efb0*/  BRA `(.L_x_1941) ;  /* 0xffffffcc00347947 */ /* 0x000fea000383ffff */
.L_x_1860:
[----:B-1----:R1:W2:Y:S02]  /*efc0*/  SYNCS.PHASECHK.TRANS64.TRYWAIT P0, [R3+URZ+0x16840], R0 ;  /* 0x01684000030075a7 */ /* 0x0022a4000800017f */
[----:B--2---:R-:W-:Y:S05]  /*efd0*/  @!P0 NANOSLEEP.SYNCS 0x989680 ;  /* 0x009896800000895d */ /* 0x004fea0003900000 */
[----:B------:R-:W2:Y:S02]  /*efe0*/  @!P0 SYNCS.PHASECHK.TRANS64 P0, [R3+URZ+0x16840], R0 ;  /* 0x01684000030085a7 */ /* 0x000ea4000800007f */
[----:B--2---:R-:W-:Y:S05]  /*eff0*/  @!P0 BRA `(.L_x_1860) ;  /* 0xfffffffc00f08947 */ /* 0x004fea000383ffff */
[----:B------:R-:W-:Y:S05]  /*f000*/  BRA `(.L_x_1942) ;  /* 0xffffffcc00907947 */ /* 0x000fea000383ffff */
.L_x_1864:
[----:B------:R-:W-:Y:S01]  /*f010*/  IMAD.MOV.U32 R13, RZ, RZ, R4 ;  /* 0x000000ffff0d7224 */ /* 0x000fe200078e0004 */
[----:B------:R-:W-:Y:S01]  /*f020*/  MOV R12, RZ ;  /* 0x000000ff000c7202 */ /* 0x000fe20000000f00 */
[----:B------:R-:W-:Y:S02]  /*f030*/  IMAD.MOV.U32 R11, RZ, RZ, 0x181f ;  /* 0x0000181fff0b7424 */ /* 0x000fe400078e00ff */
[----:B------:R-:W-:Y:S02]  /*f040*/  IMAD.MOV.U32 R15, RZ, RZ, -0x1 ;  /* 0xffffffffff0f7424 */ /* 0x000fe400078e00ff */
[----:B------:R-:W-:-:S07]  /*f050*/  IMAD.U32 R7, RZ, RZ, UR40 ;  /* 0x00000028ff077e24 */ /* 0x000fce000f8e00ff */
[----:B------:R-:W-:Y:S05]  /*f060*/  WARPSYNC.COLLECTIVE R15, `(.L_x_1943) ;  /* 0x000000000f087348 */ /* 0x000fea0003c00000 */
[----:B------:R0:W1:Y:S02]  /*f070*/  SHFL.IDX P6, R14, R13, R12, R11 ;  /* 0x0000000c0d0e7389 */ /* 0x00006400000c000b */
[----:B01----:R-:W-:Y:S01]  /*f080*/  ENDCOLLECTIVE ;  /* 0x000000000000791b */ /* 0x003fe20003800000 */
.L_x_1943:
[----:B------:R-:W-:Y:S02]  /*f090*/  IMAD R7, R7, 0xc0, R21 ;  /* 0x000000c007077824 */ /* 0x000fe400078e0215 */
[----:B------:R-:W-:Y:S02]  /*f0a0*/  IMAD.MOV.U32 R13, RZ, RZ, R0 ;  /* 0x000000ffff0d7224 */ /* 0x000fe400078e0000 */
[----:B------:R-:W-:-:S07]  /*f0b0*/  IMAD.MOV.U32 R2, RZ, RZ, R14 ;  /* 0x000000ffff027224 */ /* 0x000fce00078e000e */
[----:B------:R-:W-:Y:S05]  /*f0c0*/  WARPSYNC.COLLECTIVE R15, `(.L_x_1944) ;  /* 0x000000000f087348 */ /* 0x000fea0003c00000 */
[----:B------:R0:W1:Y:S02]  /*f0d0*/  SHFL.IDX P6, R14, R13, R12, R11 ;  /* 0x0000000c0d0e7389 */ /* 0x00006400000c000b */
[----:B01----:R-:W-:Y:S01]  /*f0e0*/  ENDCOLLECTIVE ;  /* 0x000000000000791b */ /* 0x003fe20003800000 */
.L_x_1944:
[----:B------:R-:W-:Y:S02]  /*f0f0*/  ULDC UR4, c[0x0][0x288] ;  /* 0x0000a20000047ab9 */ /* 0x000fe40000000800 */
[----:B------:R-:W-:Y:S02]  /*f100*/  IMAD R6, R9, UR4, RZ ;  /* 0x0000000409067c24 */ /* 0x000fe4000f8e02ff */
[----:B------:R-:W-:-:S03]  /*f110*/  VIADD R9, R7, 0x10 ;  /* 0x0000001007097836 */ /* 0x000fc60000000000 */
[----:B------:R-:W-:Y:S01]  /*f120*/  ISETP.GE.AND P1, PT, R7, R6, PT ;  /* 0x000000060700720c */ /* 0x000fe20003f26270 */
[----:B------:R-:W-:Y:S02]  /*f130*/  IMAD.MOV.U32 R13, RZ, RZ, R4 ;  /* 0x000000ffff0d7224 */ /* 0x000fe400078e0004 */
[----:B------:R-:W-:-:S10]  /*f140*/  IMAD.MOV.U32 R12, RZ, RZ, 0x1 ;  /* 0x00000001ff0c7424 */ /* 0x000fd400078e00ff */
[----:B------:R-:W-:-:S05]  /*f150*/  @!P1 LEA R14, P2, R20, R14, 0x1 ;  /* 0x0000000e140e9211 */ /* 0x000fca00078408ff */
[----:B------:R-:W-:Y:S01]  /*f160*/  @!P1 IMAD.X R3, RZ, RZ, R2, P2 ;  /* 0x000000ffff039224 */ /* 0x000fe200010e0602 */
[----:B------:R-:W-:-:S07]  /*f170*/  @!P1 MOV R2, R14 ;  /* 0x0000000e00029202 */ /* 0x000fce0000000f00 */
[----:B------:R-:W-:Y:S05]  /*f180*/  WARPSYNC.COLLECTIVE R15, `(.L_x_1945) ;  /* 0x000000000f087348 */ /* 0x000fea0003c00000 */
[----:B------:R0:W1:Y:S02]  /*f190*/  SHFL.IDX P6, R14, R13, R12, R11 ;  /* 0x0000000c0d0e7389 */ /* 0x00006400000c000b */
[----:B01----:R-:W-:Y:S01]  /*f1a0*/  ENDCOLLECTIVE ;  /* 0x000000000000791b */ /* 0x003fe20003800000 */
.L_x_1945:
[----:B------:R-:W-:Y:S01]  /*f1b0*/  @!PT LDS RZ, [RZ] ;  /* 0x00000000fffff984 */ /* 0x000fe20000000800 */
[----:B------:R-:W-:Y:S01]  /*f1c0*/  @!PT LDS RZ, [RZ] ;  /* 0x00000000fffff984 */ /* 0x000fe20000000800 */
[----:B------:R-:W-:Y:S01]  /*f1d0*/  @!PT LDS RZ, [RZ] ;  /* 0x00000000fffff984 */ /* 0x000fe20000000800 */
[----:B------:R0:W-:Y:S01]  /*f1e0*/  @!P1 LDGSTS.E.BYPASS.LTC128B.128 [R27+0x8400], desc[UR46][R2.64], !P0 ;  /* 0x08400000021b9fae */ /* 0x0001e2000c101d6e */
[----:B------:R-:W-:Y:S01]  /*f1f0*/  ISETP.GE.AND P1, PT, R9, R6, PT ;  /* 0x000000060900720c */ /* 0x000fe20003f26270 */
[----:B------:R-:W-:Y:S02]  /*f200*/  VIADD R9, R7, 0x20 ;  /* 0x0000002007097836 */ /* 0x000fe40000000000 */
[----:B------:R-:W-:Y:S02]  /*f210*/  IMAD.MOV.U32 R13, RZ, RZ, R0 ;  /* 0x000000ffff0d7224 */ /* 0x000fe400078e0000 */
[----:B0-----:R-:W-:-:S08]  /*f220*/  IMAD.MOV.U32 R2, RZ, RZ, R14 ;  /* 0x000000ffff027224 */ /* 0x001fd000078e000e */
[----:B------:R-:W-:Y:S05]  /*f230*/  WARPSYNC.COLLECTIVE R15, `(.L_x_1946) ;  /* 0x000000000f087348 */ /* 0x000fea0003c00000 */
[----:B------:R0:W1:Y:S02]  /*f240*/  SHFL.IDX P6, R14, R13, R12, R11 ;  /* 0x0000000c0d0e7389 */ /* 0x00006400000c000b */
[----:B01----:R-:W-:Y:S01]  /*f250*/  ENDCOLLECTIVE ;  /* 0x000000000000791b */ /* 0x003fe20003800000 */
.L_x_1946:
[----:B------:R-:W-:Y:S02]  /*f260*/  IMAD.MOV.U32 R13, RZ, RZ, R4 ;  /* 0x000000ffff0d7224 */ /* 0x000fe400078e0004 */
[----:B------:R-:W-:Y:S01]  /*f270*/  IMAD.MOV.U32 R12, RZ, RZ, 0x2 ;  /* 0x00000002ff0c7424 */ /* 0x000fe200078e00ff */
[----:B------:R-:W-:-:S05]  /*f280*/  @!P1 LEA R14, P2, R20, R14, 0x1 ;  /* 0x0000000e140e9211 */ /* 0x000fca00078408ff */
[----:B------:R-:W-:Y:S01]  /*f290*/  @!P1 IMAD.X R3, RZ, RZ, R2, P2 ;  /* 0x000000ffff039224 */ /* 0x000fe200010e0602 */
[----:B------:R-:W-:-:S07]  /*f2a0*/  @!P1 MOV R2, R14 ;  /* 0x0000000e00029202 */ /* 0x000fce0000000f00 */
[----:B------:R-:W-:Y:S05]  /*f2b0*/  WARPSYNC.COLLECTIVE R15, `(.L_x_1947) ;  /* 0x000000000f087348 */ /* 0x000fea0003c00000 */
[----:B------:R0:W1:Y:S02]  /*f2c0*/  SHFL.IDX P6, R14, R13, R12, R11 ;  /* 0x0000000c0d0e7389 */ /* 0x00006400000c000b */
[----:B01----:R-:W-:Y:S01]  /*f2d0*/  ENDCOLLECTIVE ;  /* 0x000000000000791b */ /* 0x003fe20003800000 */
.L_x_1947:
        /* <DEDUP_REMOVED lines=10> */
.L_x_1948:
[----:B------:R-:W-:Y:S02]  /*f380*/  IMAD.MOV.U32 R13, RZ, RZ, R4 ;  /* 0x000000ffff0d7224 */ /* 0x000fe400078e0004 */
[----:B------:R-:W-:Y:S02]  /*f390*/  IMAD.MOV.U32 R12, RZ, RZ, 0x3 ;  /* 0x00000003ff0c7424 */ /* 0x000fe400078e00ff */
[----:B------:R-:W-:-:S07]  /*f3a0*/  IMAD.MOV.U32 R10, RZ, RZ, R14 ;  /* 0x000000ffff0a7224 */ /* 0x000fce00078e000e */
[----:B------:R-:W-:Y:S05]  /*f3b0*/  WARPSYNC.COLLECTIVE R15, `(.L_x_1949) ;  /* 0x000000000f087348 */ /* 0x000fea0003c00000 */
[----:B------:R0:W1:Y:S02]  /*f3c0*/  SHFL.IDX P6, R14, R13, R12, R11 ;  /* 0x0000000c0d0e7389 */ /* 0x00006400000c000b */
[----:B01----:R-:W-:Y:S01]  /*f3d0*/  ENDCOLLECTIVE ;  /* 0x000000000000791b */ /* 0x003fe20003800000 */
.L_x_1949:
[----:B------:R-:W-:-:S04]  /*f3e0*/  @!P1 LEA R2, P2, R20, R10, 0x1 ;  /* 0x0000000a14029211 */ /* 0x000fc800078408ff */
[----:B------:R-:W-:Y:S01]  /*f3f0*/  @!P1 IADD3.X R3, RZ, R9, RZ, P2, !PT ;  /* 0x00000009ff039210 */ /* 0x000fe200017fe4ff */
[----:B------:R-:W-:-:S04]  /*f400*/  VIADD R9, R7, 0x30 ;  /* 0x0000003007097836 */ /* 0x000fc80000000000 */
[----:B------:R-:W-:Y:S01]  /*f410*/  @!PT LDS RZ, [RZ] ;  /* 0x00000000fffff984 */ /* 0x000fe20000000800 */
[----:B------:R-:W-:Y:S01]  /*f420*/  @!PT LDS RZ, [RZ] ;  /* 0x00000000fffff984 */ /* 0x000fe20000000800 */
[----:B------:R-:W-:Y:S01]  /*f430*/  @!PT LDS RZ, [RZ] ;  /* 0x00000000fffff984 */ /* 0x000fe20000000800 */
[----:B------:R0:W-:Y:S01]  /*f440*/  @!P1 LDGSTS.E.BYPASS.LTC128B.128 [R27+0x9400], desc[UR46][R2.64], !P0 ;  /* 0x09400000021b9fae */ /* 0x0001e2000c101d6e */
[----:B------:R-:W-:Y:S01]  /*f450*/  ISETP.GE.AND P1, PT, R9, R6, PT ;  /* 0x000000060900720c */ /* 0x000fe20003f26270 */
[----:B------:R-:W-:Y:S02]  /*f460*/  IMAD.MOV.U32 R13, RZ, RZ, R0 ;  /* 0x000000ffff0d7224 */ /* 0x000fe400078e0000 */
[----:B------:R-:W-:Y:S02]  /*f470*/  VIADD R9, R7, 0x40 ;  /* 0x0000004007097836 */ /* 0x000fe40000000000 */
[----:B0-----:R-:W-:-:S08]  /*f480*/  IMAD.MOV.U32 R2, RZ, RZ, R14 ;  /* 0x000000ffff027224 */ /* 0x001fd000078e000e */
[----:B------:R-:W-:Y:S05]  /*f490*/  WARPSYNC.COLLECTIVE R15, `(.L_x_1950) ;  /* 0x000000000f087348 */ /* 0x000fea0003c00000 */
[----:B------:R0:W1:Y:S02]  /*f4a0*/  SHFL.IDX P6, R14, R13, R12, R11 ;  /* 0x0000000c0d0e7389 */ /* 0x00006400000c000b */
[----:B01----:R-:W-:Y:S01]  /*f4b0*/  ENDCOLLECTIVE ;  /* 0x000000000000791b */ /* 0x003fe20003800000 */
.L_x_1950:
        /* <DEDUP_REMOVED lines=8> */
.L_x_1951:
        /* <DEDUP_REMOVED lines=10> */
.L_x_1952:
[----:B------:R-:W-:Y:S02]  /*f5e0*/  IMAD.MOV.U32 R13, RZ, RZ, R4 ;  /* 0x000000ffff0d7224 */ /* 0x000fe400078e0004 */
[----:B------:R-:W-:Y:S02]  /*f5f0*/  IMAD.MOV.U32 R12, RZ, RZ, 0x5 ;  /* 0x00000005ff0c7424 */ /* 0x000fe400078e00ff */
[----:B------:R-:W-:-:S07]  /*f600*/  IMAD.MOV.U32 R10, RZ, RZ, R14 ;  /* 0x000000ffff0a7224 */ /* 0x000fce00078e000e */
[----:B------:R-:W-:Y:S05]  /*f610*/  WARPSYNC.COLLECTIVE R15, `(.L_x_1953) ;  /* 0x000000000f087348 */ /* 0x000fea0003c00000 */
[----:B------:R0:W1:Y:S02]  /*f620*/  SHFL.IDX P6, R14, R13, R12, R11 ;  /* 0x0000000c0d0e7389 */ /* 0x00006400000c000b */
[----:B01----:R-:W-:Y:S01]  /*f630*/  ENDCOLLECTIVE ;  /* 0x000000000000791b */ /* 0x003fe20003800000 */
.L_x_1953:
        /* <DEDUP_REMOVED lines=14> */
.L_x_1954:
        /* <DEDUP_REMOVED lines=8> */
.L_x_1955:
        /* <DEDUP_REMOVED lines=10> */
.L_x_1956:
[----:B------:R-:W-:Y:S02]  /*f840*/  IMAD.MOV.U32 R13, RZ, RZ, R4 ;  /* 0x000000ffff0d7224 */ /* 0x000fe400078e0004 */
[----:B------:R-:W-:Y:S02]  /*f850*/  IMAD.MOV.U32 R12, RZ, RZ, 0x7 ;  /* 0x00000007ff0c7424 */ /* 0x000fe400078e00ff */
[----:B------:R-:W-:-:S07]  /*f860*/  IMAD.MOV.U32 R10, RZ, RZ, R14 ;  /* 0x000000ffff0a7224 */ /* 0x000fce00078e000e */
[----:B------:R-:W-:Y:S05]  /*f870*/  WARPSYNC.COLLECTIVE R15, `(.L_x_1957) ;  /* 0x000000000f087348 */ /* 0x000fea0003c00000 */
[----:B------:R0:W1:Y:S02]  /*f880*/  SHFL.IDX P6, R14, R13, R12, R11 ;  /* 0x0000000c0d0e7389 */ /* 0x00006400000c000b */
[----:B01----:R-:W-:Y:S01]  /*f890*/  ENDCOLLECTIVE ;  /* 0x000000000000791b */ /* 0x003fe20003800000 */
.L_x_1957:
[----:B------:R-:W-:-:S04]  /*f8a0*/  @!P1 LEA R2, P2, R20, R10, 0x1 ;  /* 0x0000000a14029211 */ /* 0x000fc800078408ff */
[----:B------:R-:W-:-:S05]  /*f8b0*/  @!P1 IADD3.X R3, RZ, R9, RZ, P2, !PT ;  /* 0x00000009ff039210 */ /* 0x000fca00017fe4ff */
        /* <DEDUP_REMOVED lines=9> */
.L_x_1958:
[----:B------:R-:W-:-:S05]  /*f950*/  VIADD R3, R7, 0x70 ;  /* 0x0000007007037836 */ /* 0x000fca0000000000 */
[----:B------:R-:W-:Y:S01]  /*f960*/  ISETP.GE.AND P1, PT, R3, R6, PT ;  /* 0x000000060300720c */ /* 0x000fe20003f26270 */
[----:B------:R-:W-:Y:S02]  /*f970*/  IMAD.MOV.U32 R13, RZ, RZ, R8 ;  /* 0x000000ffff0d7224 */ /* 0x000fe400078e0008 */
[----:B------:R-:W-:Y:S02]  /*f980*/  IMAD.MOV.U32 R12, RZ, RZ, RZ ;  /* 0x000000ffff0c7224 */ /* 0x000fe400078e00ff */
[----:B------:R-:W-:-:S08]  /*f990*/  IMAD.MOV.U32 R9, RZ, RZ, R14 ;  /* 0x000000ffff097224 */ /* 0x000fd000078e000e */
[----:B------:R-:W-:Y:S05]  /*f9a0*/  WARPSYNC.COLLECTIVE R15, `(.L_x_1959) ;  /* 0x000000000f087348 */ /* 0x000fea0003c00000 */
[----:B------:R0:W1:Y:S02]  /*f9b0*/  SHFL.IDX P6, R14, R13, R12, R11 ;  /* 0x0000000c0d0e7389 */ /* 0x00006400000c000b */
[----:B01----:R-:W-:Y:S01]  /*f9c0*/  ENDCOLLECTIVE ;  /* 0x000000000000791b */ /* 0x003fe20003800000 */
.L_x_1959:
[----:B------:R-:W-:Y:S01]  /*f9d0*/  @!P1 LEA R2, P2, R20, R9, 0x1 ;  /* 0x0000000914029211 */ /* 0x000fe200078408ff */
[----:B------:R-:W-:-:S03]  /*f9e0*/  VIADD R9, R7, 0x80 ;  /* 0x0000008007097836 */ /* 0x000fc60000000000 */
[----:B------:R-:W-:-:S05]  /*f9f0*/  @!P1 IADD3.X R3, RZ, R4, RZ, P2, !PT ;  /* 0x00000004ff039210 */ /* 0x000fca00017fe4ff */
[----:B------:R-:W-:Y:S01]  /*fa00*/  @!PT LDS RZ, [RZ] ;  /* 0x00000000fffff984 */ /* 0x000fe20000000800 */
[----:B------:R-:W-:Y:S01]  /*fa10*/  @!PT LDS RZ, [RZ] ;  /* 0x00000000fffff984 */ /* 0x000fe20000000800 */
[----:B------:R-:W-:Y:S01]  /*fa20*/  @!PT LDS RZ, [RZ] ;  /* 0x00000000fffff984 */ /* 0x000fe20000000800 */
[----:B------:R0:W-:Y:S01]  /*fa30*/  @!P1 LDGSTS.E.BYPASS.LTC128B.128 [R27+0xbc00], desc[UR46][R2.64], !P0 ;  /* 0x0bc00000021b9fae */ /* 0x0001e2000c101d6e */
[----:B------:R-:W-:Y:S01]  /*fa40*/  ISETP.GE.AND P1, PT, R9, R6, PT ;  /* 0x000000060900720c */ /* 0x000fe20003f26270 */
[----:B------:R-:W-:Y:S01]  /*fa50*/  IMAD.MOV.U32 R13, RZ, RZ, R5 ;  /* 0x000000ffff0d7224 */ /* 0x000fe200078e0005 */
[----:B------:R-:W-:Y:S01]  /*fa60*/  IADD3 R9, R7, 0x90, RZ ;  /* 0x0000009007097810 */ /* 0x000fe20007ffe0ff */
[----:B------:R-:W-:-:S10]  /*fa70*/  IMAD.MOV.U32 R0, RZ, RZ, R14 ;  /* 0x000000ffff007224 */ /* 0x000fd400078e000e */
[----:B0-----:R-:W-:Y:S05]  /*fa80*/  WARPSYNC.COLLECTIVE R15, `(.L_x_1960) ;  /* 0x000000000f087348 */ /* 0x001fea0003c00000 */
[----:B------:R1:W2:Y:S02]  /*fa90*/  SHFL.IDX P6, R14, R13, R12, R11 ;  /* 0x0000000c0d0e7389 */ /* 0x0002a400000c000b */
[----:B012---:R-:W-:Y:S01]  /*faa0*/  ENDCOLLECTIVE ;  /* 0x000000000000791b */ /* 0x007fe20003800000 */
.L_x_1960:
[----:B------:R-:W-:Y:S02]  /*fab0*/  IMAD.MOV.U32 R13, RZ, RZ, R8 ;  /* 0x000000ffff0d7224 */ /* 0x000fe400078e0008 */
[----:B------:R-:W-:Y:S01]  /*fac0*/  IMAD.MOV.U32 R12, RZ, RZ, 0x1 ;  /* 0x00000001ff0c7424 */ /* 0x000fe200078e00ff */
[----:B------:R-:W-:-:S13]  /*fad0*/  @!P1 LEA R2, P2, R20, R14, 0x1 ;  /* 0x0000000e14029211 */ /* 0x000fda00078408ff */
[----:B------:R-:W-:Y:S05]  /*fae0*/  WARPSYNC.COLLECTIVE R15, `(.L_x_1961) ;  /* 0x000000000f087348 */ /* 0x000fea0003c00000 */
[----:B------:R0:W1:Y:S02]  /*faf0*/  SHFL.IDX P6, R14, R13, R12, R11 ;  /* 0x0000000c0d0e7389 */ /* 0x00006400000c000b */
[----:B01----:R-:W-:Y:S01]  /*fb00*/  ENDCOLLECTIVE ;  /* 0x000000000000791b */ /* 0x003fe20003800000 */
.L_x_1961:
        /* <DEDUP_REMOVED lines=11> */
.L_x_1962:
[----:B------:R-:W-:Y:S02]  /*fbc0*/  IMAD.MOV.U32 R13, RZ, RZ, R8 ;  /* 0x000000ffff0d7224 */ /* 0x000fe400078e0008 */
[----:B------:R-:W-:Y:S02]  /*fbd0*/  IMAD.MOV.U32 R12, RZ, RZ, 0x2 ;  /* 0x00000002ff0c7424 */ /* 0x000fe400078e00ff */
[----:B------:R-:W-:-:S07]  /*fbe0*/  IMAD.MOV.U32 R4, RZ, RZ, R14 ;  /* 0x000000ffff047224 */ /* 0x000fce00078e000e */
[----:B------:R-:W-:Y:S05]  /*fbf0*/  WARPSYNC.COLLECTIVE R15, `(.L_x_1963) ;  /* 0x000000000f087348 */ /* 0x000fea0003c00000 */
[----:B------:R0:W1:Y:S02]  /*fc00*/  SHFL.IDX P6, R14, R13, R12, R11 ;  /* 0x0000000c0d0e7389 */ /* 0x00006400000c000b */
[----:B01----:R-:W-:Y:S01]  /*fc10*/  ENDCOLLECTIVE ;  /* 0x000000000000791b */ /* 0x003fe20003800000 */
.L_x_1963:
[----:B------:R-:W-:-:S05]  /*fc20*/  @!P1 LEA R4, P2, R20, R4, 0x1 ;  /* 0x0000000414049211 */ /* 0x000fca00078408ff */
[----:B------:R-:W-:Y:S01]  /*fc30*/  @!P1 IMAD.X R3, RZ, RZ, R2, P2 ;  /* 0x000000ffff039224 */ /* 0x000fe200010e0602 */
[----:B------:R-:W-:Y:S01]  /*fc40*/  @!P1 MOV R2, R4 ;  /* 0x0000000400029202 */ /* 0x000fe20000000f00 */
[----:B------:R-:W-:-:S04]  /*fc50*/  IMAD.MOV.U32 R13, RZ, RZ, R5 ;  /* 0x000000ffff0d7224 */ /* 0x000fc800078e0005 */
        /* <DEDUP_REMOVED lines=8> */
.L_x_1964:
[----:B------:R-:W-:-:S05]  /*fce0*/  VIADD R3, R7, 0xa0 ;  /* 0x000000a007037836 */ /* 0x000fca0000000000 */
[----:B------:R-:W-:Y:S02]  /*fcf0*/  ISETP.GE.AND P1, PT, R3, R6, PT ;  /* 0x000000060300720c */ /* 0x000fe40003f26270 */
[----:B------:R-:W-:Y:S01]  /*fd00*/  MOV R13, R8 ;  /* 0x00000008000d7202 */ /* 0x000fe20000000f00 */
[----:B------:R-:W-:-:S10]  /*fd10*/  IMAD.MOV.U32 R12, RZ, RZ, 0x3 ;  /* 0x00000003ff0c7424 */ /* 0x000fd400078e00ff */
[----:B------:R-:W-:-:S13]  /*fd20*/  @!P1 LEA R2, P2, R20, R14, 0x1 ;  /* 0x0000000e14029211 */ /* 0x000fda00078408ff */
[----:B------:R-:W-:Y:S05]  /*fd30*/  WARPSYNC.COLLECTIVE R15, `(.L_x_1965) ;  /* 0x000000000f087348 */ /* 0x000fea0003c00000 */
[----:B------:R0:W1:Y:S02]  /*fd40*/  SHFL.IDX P6, R14, R13, R12, R11 ;  /* 0x0000000c0d0e7389 */ /* 0x00006400000c000b */
[----:B01----:R-:W-:Y:S01]  /*fd50*/  ENDCOLLECTIVE ;  /* 0x000000000000791b */ /* 0x003fe20003800000 */
.L_x_1965:
        /* <DEDUP_REMOVED lines=10> */
.L_x_1966:
[----:B------:R-:W-:Y:S05]  /*fe00*/  BRA `(.L_x_1967) ;  /* 0xffffffcc005c7947 */ /* 0x000fea000383ffff */
.L_x_1867:
[----:B0-----:R0:W1:Y:S02]  /*fe10*/  SYNCS.PHASECHK.TRANS64.TRYWAIT P0, [R17+URZ+0x16820], R2 ;  /* 0x01682002110075a7 */ /* 0x001064000800017f */
[----:B-1----:R-:W-:Y:S05]  /*fe20*/  @!P0 NANOSLEEP.SYNCS 0x989680 ;  /* 0x009896800000895d */ /* 0x002fea0003900000 */
[----:B------:R-:W1:Y:S02]  /*fe30*/  @!P0 SYNCS.PHASECHK.TRANS64 P0, [R17+URZ+0x16820], R2 ;  /* 0x01682002110085a7 */ /* 0x000e64000800007f */
[----:B-1----:R-:W-:Y:S05]  /*fe40*/  @!P0 BRA `(.L_x_1867) ;  /* 0xfffffffc00f08947 */ /* 0x002fea000383ffff */
[----:B------:R-:W-:Y:S05]  /*fe50*/  BRA `(.L_x_1968) ;  /* 0xffffffcc00bc7947 */ /* 0x000fea000383ffff */
.L_x_1874:
[----:B0-----:R0:W1:Y:S02]  /*fe60*/  SYNCS.PHASECHK.TRANS64.TRYWAIT P0, [R2+URZ+0x16840], R3 ;  /* 0x01684003020075a7 */ /* 0x001064000800017f */
[----:B-1----:R-:W-:Y:S05]  /*fe70*/  @!P0 NANOSLEEP.SYNCS 0x989680 ;  /* 0x009896800000895d */ /* 0x002fea0003900000 */
[----:B------:R-:W1:Y:S02]  /*fe80*/  @!P0 SYNCS.PHASECHK.TRANS64 P0, [R2+URZ+0x16840], R3 ;  /* 0x01684003020085a7 */ /* 0x000e64000800007f */
[----:B-1----:R-:W-:Y:S05]  /*fe90*/  @!P0 BRA `(.L_x_1874) ;  /* 0xfffffffc00f08947 */ /* 0x002fea000383ffff */
[----:B------:R-:W-:Y:S05]  /*fea0*/  BRA `(.L_x_1969) ;  /* 0xffffffd0006c7947 */ /* 0x000fea000383ffff */
.L_x_1879:
[----:B0-----:R0:W1:Y:S02]  /*feb0*/  SYNCS.PHASECHK.TRANS64.TRYWAIT P0, [R2+URZ+0x60], R3 ;  /* 0x00006003020075a7 */ /* 0x001064000800017f */
[----:B-1----:R-:W-:Y:S05]  /*fec0*/  @!P0 NANOSLEEP.SYNCS 0x989680 ;  /* 0x009896800000895d */ /* 0x002fea0003900000 */
[----:B------:R-:W1:Y:S02]  /*fed0*/  @!P0 SYNCS.PHASECHK.TRANS64 P0, [R2+URZ+0x60], R3 ;  /* 0x00006003020085a7 */ /* 0x000e64000800007f */
[----:B-1----:R-:W-:Y:S05]  /*fee0*/  @!P0 BRA `(.L_x_1879) ;  /* 0xfffffffc00f08947 */ /* 0x002fea000383ffff */
[----:B------:R-:W-:Y:S05]  /*fef0*/  BRA `(.L_x_1970) ;  /* 0xffffffd000e47947 */ /* 0x000fea000383ffff */
.L_x_1888:
[----:B0-----:R0:W1:Y:S02]  /*ff00*/  SYNCS.PHASECHK.TRANS64.TRYWAIT P0, [R2+URZ+0x16840], R3 ;  /* 0x01684003020075a7 */ /* 0x001064000800017f */
[----:B-1----:R-:W-:Y:S05]  /*ff10*/  @!P0 NANOSLEEP.SYNCS 0x989680 ;  /* 0x009896800000895d */ /* 0x002fea0003900000 */
[----:B------:R-:W1:Y:S02]  /*ff20*/  @!P0 SYNCS.PHASECHK.TRANS64 P0, [R2+URZ+0x16840], R3 ;  /* 0x01684003020085a7 */ /* 0x000e64000800007f */
[----:B-1----:R-:W-:Y:S05]  /*ff30*/  @!P0 BRA `(.L_x_1888) ;  /* 0xfffffffc00f08947 */ /* 0x002fea000383ffff */
[----:B------:R-:W-:Y:S05]  /*ff40*/  BRA `(.L_x_1971) ;  /* 0xffffffd8001c7947 */ /* 0x000fea000383ffff */
.L_x_1893:
[----:B0-----:R0:W1:Y:S02]  /*ff50*/  SYNCS.PHASECHK.TRANS64.TRYWAIT P0, [R5+URZ+0x60], R2 ;  /* 0x00006002050075a7 */ /* 0x001064000800017f */
[----:B-1----:R-:W-:Y:S05]  /*ff60*/  @!P0 NANOSLEEP.SYNCS 0x989680 ;  /* 0x009896800000895d */ /* 0x002fea0003900000 */
[----:B------:R-:W1:Y:S02]  /*ff70*/  @!P0 SYNCS.PHASECHK.TRANS64 P0, [R5+URZ+0x60], R2 ;  /* 0x00006002050085a7 */ /* 0x000e64000800007f */
[----:B-1----:R-:W-:Y:S05]  /*ff80*/  @!P0 BRA `(.L_x_1893) ;  /* 0xfffffffc00f08947 */ /* 0x002fea000383ffff */
[----:B------:R-:W-:Y:S05]  /*ff90*/  BRA `(.L_x_1972) ;  /* 0xffffffd800947947 */ /* 0x000fea000383ffff */
.L_x_1901:
[----:B0-----:R0:W1:Y:S02]  /*ffa0*/  SYNCS.PHASECHK.TRANS64.TRYWAIT P0, [R2+URZ+0x16840], R3 ;  /* 0x01684003020075a7 */ /* 0x001064000800017f */
[----:B-1----:R-:W-:Y:S05]  /*ffb0*/  @!P0 NANOSLEEP.SYNCS 0x989680 ;  /* 0x009896800000895d */ /* 0x002fea0003900000 */
[----:B------:R-:W1:Y:S02]  /*ffc0*/  @!P0 SYNCS.PHASECHK.TRANS64 P0, [R2+URZ+0x16840], R3 ;  /* 0x01684003020085a7 */ /* 0x000e64000800007f */
[----:B-1----:R-:W-:Y:S05]  /*ffd0*/  @!P0 BRA `(.L_x_1901) ;  /* 0xfffffffc00f08947 */ /* 0x002fea000383ffff */
[----:B------:R-:W-:Y:S05]  /*ffe0*/  BRA `(.L_x_1973) ;  /* 0xffffffdc009c7947 */ /* 0x000fea000383ffff */
.L_x_1906:
[----:B0-----:R0:W1:Y:S02]  /*fff0*/  SYNCS.PHASECHK.TRANS64.TRYWAIT P0, [R5+URZ+0x60], R8 ;  /* 0x00006008050075a7 */ /* 0x001064000800017f */
[----:B-1----:R-:W-:Y:S05]  /*10000*/  @!P0 NANOSLEEP.SYNCS 0x989680 ;  /* 0x009896800000895d */ /* 0x002fea0003900000 */
[----:B------:R-:W1:Y:S02]  /*10010*/  @!P0 SYNCS.PHASECHK.TRANS64 P0, [R5+URZ+0x60], R8 ;  /* 0x00006008050085a7 */ /* 0x000e64000800007f */
[----:B-1----:R-:W-:Y:S05]  /*10020*/  @!P0 BRA `(.L_x_1906) ;  /* 0xfffffffc00f08947 */ /* 0x002fea000383ffff */
[----:B------:R-:W-:Y:S05]  /*10030*/  BRA `(.L_x_1974) ;  /* 0xffffffe000187947 */ /* 0x000fea000383ffff */
.L_x_1916:
[----:B-1----:R1:W2:Y:S02]  /*10040*/  SYNCS.PHASECHK.TRANS64.TRYWAIT P0, [R3+URZ+0x16860], R0 ;  /* 0x01686000030075a7 */ /* 0x0022a4000800017f */
[----:B--2---:R-:W-:Y:S05]  /*10050*/  @!P0 NANOSLEEP.SYNCS 0x989680 ;  /* 0x009896800000895d */ /* 0x004fea0003900000 */
[----:B------:R-:W2:Y:S02]  /*10060*/  @!P0 SYNCS.PHASECHK.TRANS64 P0, [R3+URZ+0x16860], R0 ;  /* 0x01686000030085a7 */ /* 0x000ea4000800007f */
[----:B--2---:R-:W-:Y:S05]  /*10070*/  @!P0 BRA `(.L_x_1916) ;  /* 0xfffffffc00f08947 */ /* 0x004fea000383ffff */
[----:B------:R-:W-:Y:S05]  /*10080*/  BRA `(.L_x_1975) ;  /* 0xffffffe400087947 */ /* 0x000fea000383ffff */
.L_x_1922:
[----:B------:R-:W-:Y:S01]  /*10090*/  BSSY B0, `(.L_x_1976) ;  /* 0x0000008000007945 */ /* 0x000fe20003800000 */
[----:B------:R-:W-:Y:S01]  /*100a0*/  IMAD.MOV.U32 R13, RZ, RZ, R28 ;  /* 0x000000ffff0d7224 */ /* 0x000fe200078e001c */
[----:B------:R-:W-:Y:S01]  /*100b0*/  MOV R15, 0xffffffff ;  /* 0xffffffff000f7802 */ /* 0x000fe20000000f00 */
[----:B------:R-:W-:Y:S02]  /*100c0*/  IMAD.MOV.U32 R12, RZ, RZ, RZ ;  /* 0x000000ffff0c7224 */ /* 0x000fe400078e00ff */
[----:B0-----:R-:W-:-:S07]  /*100d0*/  IMAD.MOV.U32 R11, RZ, RZ, 0x1f ;  /* 0x0000001fff0b7424 */ /* 0x001fce00078e00ff */
[----:B------:R-:W-:Y:S05]  /*100e0*/  WARPSYNC.COLLECTIVE R15, `(.L_x_1977) ;  /* 0x000000000f087348 */ /* 0x000fea0003c00000 */
[----:B------:R0:W1:Y:S02]  /*100f0*/  SHFL.IDX P6, R14, R13, R12, R11 ;  /* 0x0000000c0d0e7389 */ /* 0x00006400000c000b */
[----:B01----:R-:W-:Y:S01]  /*10100*/  ENDCOLLECTIVE ;  /* 0x000000000000791b */ /* 0x003fe20003800000 */
.L_x_1977:
[----:B------:R-:W-:Y:S05]  /*10110*/  BSYNC B0 ;  /* 0x0000000000007941 */ /* 0x000fea0003800000 */
.L_x_1976:
[----:B------:R-:W-:Y:S05]  /*10120*/  BRA `(.L_x_1978) ;  /* 0xffffffe400ac7947 */ /* 0x000fea000383ffff */
.L_x_1925:
[----:B-1----:R1:W2:Y:S02]  /*10130*/  SYNCS.PHASECHK.TRANS64.TRYWAIT P0, [R7+URZ+0x16820], R0 ;  /* 0x01682000070075a7 */ /* 0x0022a4000800017f */
[----:B--2---:R-:W-:Y:S05]  /*10140*/  @!P0 NANOSLEEP.SYNCS 0x989680 ;  /* 0x009896800000895d */ /* 0x004fea0003900000 */
[----:B------:R-:W2:Y:S02]  /*10150*/  @!P0 SYNCS.PHASECHK.TRANS64 P0, [R7+URZ+0x16820], R0 ;  /* 0x01682000070085a7 */ /* 0x000ea4000800007f */
[----:B--2---:R-:W-:Y:S05]  /*10160*/  @!P0 BRA `(.L_x_1925) ;  /* 0xfffffffc00f08947 */ /* 0x004fea000383ffff */
[----:B------:R-:W-:Y:S05]  /*10170*/  BRA `(.L_x_1979) ;  /* 0xffffffe400f47947 */ /* 0x000fea000383ffff */
.L_x_1926:
        /* <DEDUP_REMOVED lines=11> */
.L_x_1981:
[----:B------:R-:W-:Y:S05]  /*10230*/  BSYNC B0 ;  /* 0x0000000000007941 */ /* 0x000fea0003800000 */
.L_x_1980:
[----:B------:R-:W-:Y:S05]  /*10240*/  BRA `(.L_x_1982) ;  /* 0xffffffe400dc7947 */ /* 0x000fea000383ffff */
.L_x_1929:
[----:B------:R-:W-:Y:S01]  /*10250*/  BSSY B1, `(.L_x_1983) ;  /* 0x0000006000017945 */ /* 0x000fe20003800000 */
[----:B------:R-:W-:-:S07]  /*10260*/  IMAD.MOV.U32 R15, RZ, RZ, -0x1 ;  /* 0xffffffffff0f7424 */ /* 0x000fce00078e00ff */
[----:B01----:R-:W-:Y:S05]  /*10270*/  WARPSYNC.COLLECTIVE R15, `(.L_x_1984) ;  /* 0x000000000f0c7348 */ /* 0x003fea0003c00000 */
[----:B------:R-:W-:Y:S02]  /*10280*/  ELECT P6, UR62, PT ;  /* 0x00000000003e782f */ /* 0x000fe400038c0000 */
[----:B------:R-:W-:Y:S01]  /*10290*/  MOV R14, UR62 ;  /* 0x0000003e000e7c02 */ /* 0x000fe20008000f00 */
[----:B01----:R-:W-:Y:S10]  /*102a0*/  ENDCOLLECTIVE ;  /* 0x000000000000791b */ /* 0x003ff40003800000 */
.L_x_1984:
[----:B------:R-:W-:Y:S05]  /*102b0*/  BSYNC B1 ;  /* 0x0000000000017941 */ /* 0x000fea0003800000 */
.L_x_1983:
[----:B------:R-:W-:Y:S05]  /*102c0*/  BRA `(.L_x_1985) ;  /* 0xffffffe400d47947 */ /* 0x000fea000383ffff */
.L_x_1931:
[----:B-1----:R1:W2:Y:S02]  /*102d0*/  SYNCS.PHASECHK.TRANS64.TRYWAIT P0, [R5+URZ], R4 ;  /* 0x00000004050075a7 */ /* 0x0022a4000800017f */
[----:B--2---:R-:W-:Y:S05]  /*102e0*/  @!P0 NANOSLEEP.SYNCS 0x989680 ;  /* 0x009896800000895d */ /* 0x004fea0003900000 */
[----:B------:R-:W2:Y:S02]  /*102f0*/  @!P0 SYNCS.PHASECHK.TRANS64 P0, [R5+URZ], R4 ;  /* 0x00000004050085a7 */ /* 0x000ea4000800007f */
[----:B--2---:R-:W-:Y:S05]  /*10300*/  @!P0 BRA `(.L_x_1931) ;  /* 0xfffffffc00f08947 */ /* 0x004fea000383ffff */
[----:B------:R-:W-:Y:S05]  /*10310*/  BRA `(.L_x_1986) ;  /* 0xffffffe800087947 */ /* 0x000fea000383ffff */
.L_x_1932:
[----:B--2---:R2:W3:Y:S02]  /*10320*/  SYNCS.PHASECHK.TRANS64.TRYWAIT P0, [R3+URZ], R0 ;  /* 0x00000000030075a7 */ /* 0x0044e4000800017f */
[----:B---3--:R-:W-:Y:S05]  /*10330*/  @!P0 NANOSLEEP.SYNCS 0x989680 ;  /* 0x009896800000895d */ /* 0x008fea0003900000 */
[----:B------:R-:W3:Y:S02]  /*10340*/  @!P0 SYNCS.PHASECHK.TRANS64 P0, [R3+URZ], R0 ;  /* 0x00000000030085a7 */ /* 0x000ee4000800007f */
[----:B---3--:R-:W-:Y:S05]  /*10350*/  @!P0 BRA `(.L_x_1932) ;  /* 0xfffffffc00f08947 */ /* 0x008fea000383ffff */
[----:B------:R-:W-:Y:S05]  /*10360*/  BRA `(.L_x_1987) ;  /* 0xffffffe400fc7947 */ /* 0x000fea000383ffff */
.L_x_1934:
[----:B-1----:R1:W2:Y:S02]  /*10370*/  SYNCS.PHASECHK.TRANS64.TRYWAIT P0, [R5+URZ], R4 ;  /* 0x00000004050075a7 */ /* 0x0022a4000800017f */
[----:B--2---:R-:W-:Y:S05]  /*10380*/  @!P0 NANOSLEEP.SYNCS 0x989680 ;  /* 0x009896800000895d */ /* 0x004fea0003900000 */
[----:B------:R-:W2:Y:S02]  /*10390*/  @!P0 SYNCS.PHASECHK.TRANS64 P0, [R5+URZ], R4 ;  /* 0x00000004050085a7 */ /* 0x000ea4000800007f */
[----:B--2---:R-:W-:Y:S05]  /*103a0*/  @!P0 BRA `(.L_x_1934) ;  /* 0xfffffffc00f08947 */ /* 0x004fea000383ffff */
[----:B------:R-:W-:Y:S05]  /*103b0*/  BRA `(.L_x_1988) ;  /* 0xffffffe800007947 */ /* 0x000fea000383ffff */
.L_x_1989:
        /* <DEDUP_REMOVED lines=12> */
.L_x_2646:


//--------------------- .text._ZN7cutlass13device_kernelIN5flash11enable_sm90INS1_16FlashAttnFwdSm90INS1_25CollectiveMainloopFwdSm90ILi2EN4cute5tupleIJNS5_1CILi1EEES8_S8_EEENS6_IJNS7_ILi192EEENS7_ILi128EEENS7_ILi64EEEEEELi64ENS_10bfloat16_tEfNS_4arch4Sm90ELb1ELb0ELb1ELb1ELb0ELb0ELb0ELb1ELb1ELb1ELb0ELb0EEENS1_21CollectiveEpilogueFwdINS6_IJSA_SC_SB_EEES9_SE_SG_Li384ELb1ELb1ELb0ELb0EEENS1_36VarlenDynamicPersistentTileSchedulerILi192ELi128ELi384ELi128ELb0ELb1ELb1ELb1ELb1ELb1EEEEEEEEEvNT_6ParamsE --------------------------
	.section	.text._ZN7cutlass13device_kernelIN5flash11enable_sm90INS1_16FlashAttnFwdSm90INS1_25CollectiveMainloopFwdSm90ILi2EN4cute5tupleIJNS5_1CILi1EEES8_S8_EEENS6_IJNS7_ILi192EEENS7_ILi128EEENS7_ILi64EEEEEELi64ENS_10bfloat16_tEfNS_4arch4Sm90ELb1ELb0ELb1ELb1ELb0ELb0ELb0ELb1ELb1ELb1ELb0ELb0EEENS1_21CollectiveEpilogueFwdINS6_IJSA_SC_SB_EEES9_SE_SG_Li384ELb1ELb1ELb0ELb0EEENS1_36VarlenDynamicPersistentTileSchedulerILi192ELi128ELi384ELi128ELb0ELb1ELb1ELb1ELb1ELb1EEEEEEEEEvNT_6ParamsE,"ax",@progbits
	.align	128
.text._ZN7cutlass13device_kernelIN5flash11enable_sm90INS1_16FlashAttnFwdSm90INS1_25CollectiveMainloopFwdSm90ILi2EN4cute5tupleIJNS5_1CILi1EEES8_S8_EEENS6_IJNS7_ILi192EEENS7_ILi128EEENS7_ILi64EEEEEELi64ENS_10bfloat16_tEfNS_4arch4Sm90ELb1ELb0ELb1ELb1ELb0ELb0ELb0ELb1ELb1ELb1ELb0ELb0EEENS1_21CollectiveEpilogueFwdINS6_IJSA_SC_SB_EEES9_SE_SG_Li384ELb1ELb1ELb0ELb0EEENS1_36VarlenDynamicPersistentTileSchedulerILi192ELi128ELi384ELi128ELb0ELb1ELb1ELb1ELb1ELb1EEEEEEEEEvNT_6ParamsE:
        .type           _ZN7cutlass13device_kernelIN5flash11enable_sm90INS1_16FlashAttnFwdSm90INS1_25CollectiveMainloopFwdSm90ILi2EN4cute5tupleIJNS5_1CILi1EEES8_S8_EEENS6_IJNS7_ILi192EEENS7_ILi128EEENS7_ILi64EEEEEELi64ENS_10bfloat16_tEfNS_4arch4Sm90ELb1ELb0ELb1ELb1ELb0ELb0ELb0ELb1ELb1ELb1ELb0ELb0EEENS1_21CollectiveEpilogueFwdINS6_IJSA_SC_SB_EEES9_SE_SG_Li384ELb1ELb1ELb0ELb0EEENS1_36VarlenDynamicPersistentTileSchedulerILi192ELi128ELi384ELi128ELb0ELb1ELb1ELb1ELb1ELb1EEEEEEEEEvNT_6ParamsE,@function
        .size           _ZN7cutlass13device_kernelIN5flash11enable_sm90INS1_16FlashAttnFwdSm90INS1_25CollectiveMainloopFwdSm90ILi2EN4cute5tupleIJNS5_1CILi1EEES8_S8_EEENS6_IJNS7_ILi192EEENS7_ILi128EEENS7_ILi64EEEEEELi64ENS_10bfloat16_tEfNS_4arch4Sm90ELb1ELb0ELb1ELb1ELb0ELb0ELb0ELb1ELb1ELb1ELb0ELb0EEENS1_21CollectiveEpilogueFwdINS6_IJSA_SC_SB_EEES9_SE_SG_Li384ELb1ELb1ELb0ELb0EEENS1_36VarlenDynamicPersistentTileSchedulerILi192ELi128ELi384ELi128ELb0ELb1ELb1ELb1ELb1ELb1EEEEEEEEEvNT_6ParamsE,(.L_x_2647 - _ZN7cutlass13device_kernelIN5flash11enable_sm90INS1_16FlashAttnFwdSm90INS1_25CollectiveMainloopFwdSm90ILi2EN4cute5tupleIJNS5_1CILi1EEES8_S8_EEENS6_IJNS7_ILi192EEENS7_ILi128EEENS7_ILi64EEEEEELi64ENS_10bfloat16_tEfNS_4arch4Sm90ELb1ELb0ELb1ELb1ELb0ELb0ELb0ELb1ELb1ELb1ELb0ELb0EEENS1_21CollectiveEpilogueFwdINS6_IJSA_SC_SB_EEES9_SE_SG_Li384ELb1ELb1ELb0ELb0EEENS1_36VarlenDynamicPersistentTileSchedulerILi192ELi128ELi384ELi128ELb0ELb1ELb1ELb1ELb1ELb1EEEEEEEEEvNT_6ParamsE)
        .other          _ZN7cutlass13device_kernelIN5flash11enable_sm90INS1_16FlashAttnFwdSm90INS1_25CollectiveMainloopFwdSm90ILi2EN4cute5tupleIJNS5_1CILi1EEES8_S8_EEENS6_IJNS7_ILi192EEENS7_ILi128EEENS7_ILi64EEEEEELi64ENS_10bfloat16_tEfNS_4arch4Sm90ELb1ELb0ELb1ELb1ELb0ELb0ELb0ELb1ELb1ELb1ELb0ELb0EEENS1_21CollectiveEpilogueFwdINS6_IJSA_SC_SB_EEES9_SE_SG_Li384ELb1ELb1ELb0ELb0EEENS1_36VarlenDynamicPersistentTileSchedulerILi192ELi128ELi384ELi128ELb0ELb1ELb1ELb1ELb1ELb1EEEEEEEEEvNT_6ParamsE,@"STO_CUDA_ENTRY STV_DEFAULT"
_ZN7cutlass13device_kernelIN5flash11enable_sm90INS1_16FlashAttnFwdSm90INS1_25CollectiveMainloopFwdSm90ILi2EN4cute5tupleIJNS5_1CILi1EEES8_S8_EEENS6_IJNS7_ILi192EEENS7_ILi128EEENS7_ILi64EEEEEELi64ENS_10bfloat16_tEfNS_4arch4Sm90ELb1ELb0ELb1ELb1ELb0ELb0ELb0ELb1ELb1ELb1ELb0ELb0EEENS1_21CollectiveEpilogueFwdINS6_IJSA_SC_SB_EEES9_SE_SG_Li384ELb1ELb1ELb0ELb0EEENS1_36VarlenDynamicPersistentTileSchedulerILi192ELi128ELi384ELi128ELb0ELb1ELb1ELb1ELb1ELb1EEEEEEEEEvNT_6ParamsE:
        /* <DEDUP_REMOVED lines=18> */
.L_x_1991:
[----:B------:R-:W-:Y:S05]  /*0120*/  BSYNC B0 ;  /* 0x0000000000007941 */ /* 0x000fea0003800000 */
.L_x_1990:
        /* <DEDUP_REMOVED lines=41> */
.L_x_1992:
        /* <DEDUP_REMOVED lines=22> */
.L_x_1993:
        /* <DEDUP_REMOVED lines=18> */
.L_x_1994:
        /* <DEDUP_REMOVED lines=22> */
.L_x_1995:
        /* <DEDUP_REMOVED lines=22> */
.L_x_1996:
[----:B------:R-:W-:Y:S01]  /*0900*/  PLOP3.LUT P0, PT, PT, PT, UP0, 0x80, 0x0 ;  /* 0x000000000000781c */ /* 0x000fe20003f0f008 */
[----:B------:R-:W-:Y:S01]  /*0910*/  UMOV UR36, 0x1 ;  /* 0x0000000100247882 */ /* 0x000fe20000000000 */
[----:B------:R-:W-:Y:S01]  /*0920*/  NOP ;  /* 0x0000000000007918 */ /* 0x000fe20000000000 */
[----:B------:R-:W-:Y:S01]  /*0930*/  USEL UR36, UR36, 0x2, !UP0 ;  /* 0x0000000224247887 */ /* 0x000fe2000c000000 */
[----:B------:R-:W-:Y:S01]  /*0940*/  ULDC.64 UR48, c[0x0][0x208] ;  /* 0x0000820000307ab9 */ /* 0x000fe20000000a00 */
[----:B012-4-:R-:W-:Y:S08]  /*0950*/  BAR.SYNC.DEFER_BLOCKING 0x0 ;  /* 0x0000000000007b1d */ /* 0x017ff00000010000 */
[----:B------:R-:W-:Y:S05]  /*0960*/  @!P0 BRA `(.L_x_1997) ;  /* 0x000000a800dc8947 */ /* 0x000fea0003800000 */
.L_x_1998:
        /* <DEDUP_REMOVED lines=28> */
[----:B------:R-:W-:Y:S02]  /*0b30*/  LOP3.LUT R152, R153, 0xffffff80, RZ, 0xc0, !PT ;  /* 0xffffff8099987812 */ /* 0x000fe400078ec0ff */
[CC--:B------:R-:W-:Y:S01]  /*0b40*/  LEA.HI R2, R0.reuse, R157.reuse, RZ, 0x4 ;  /* 0x0000009d00027211 */ /* 0x0c0fe200078f20ff */
[----:B------:R-:W-:Y:S01]  /*0b50*/  IMAD.SHL.U32 R5, R3, 0x20, RZ ;  /* 0x0000002003057824 */ /* 0x000fe200078e00ff */
[----:B------:R-:W-:Y:S01]  /*0b60*/  LEA.HI R10, R0, R157, RZ, 0x2 ;  /* 0x0000009d000a7211 */ /* 0x000fe200078f10ff */
[----:B------:R-:W-:Y:S01]  /*0b70*/  IMAD.IADD R152, R157, 0x1, -R152 ;  /* 0x000000019d987824 */ /* 0x000fe200078e0a98 */
[----:B------:R-:W-:Y:S02]  /*0b80*/  SHF.R.S32.HI R3, RZ, 0x4, R2 ;  /* 0x00000004ff037819 */ /* 0x000fe40000011402 */
[----:B------:R-:W-:Y:S02]  /*0b90*/  LOP3.LUT R4, R2, 0x3fffff0, RZ, 0xc0, !PT ;  /* 0x03fffff002047812 */ /* 0x000fe400078ec0ff */
[----:B------:R-:W-:-:S02]  /*0ba0*/  SHF.R.S32.HI R7, RZ, 0x1f, R152 ;  /* 0x0000001fff077819 */ /* 0x000fc40000011498 */
[----:B------:R-:W-:Y:S01]  /*0bb0*/  LEA.HI R2, R2, R3, RZ, 0x1 ;  /* 0x0000000302027211 */ /* 0x000fe200078f08ff */
[----:B------:R-:W-:Y:S01]  /*0bc0*/  IMAD.IADD R4, R157, 0x1, -R4 ;  /* 0x000000019d047824 */ /* 0x000fe200078e0a04 */
[----:B------:R-:W-:Y:S02]  /*0bd0*/  LEA.HI R6, R7, R152, RZ, 0x2 ;  /* 0x0000009807067211 */ /* 0x000fe400078f10ff */
[----:B------:R-:W-:Y:S02]  /*0be0*/  LOP3.LUT R2, R2, 0x1ffffffe, RZ, 0xc0, !PT ;  /* 0x1ffffffe02027812 */ /* 0x000fe400078ec0ff */
[--C-:B------:R-:W-:Y:S02]  /*0bf0*/  SHF.R.S32.HI R8, RZ, 0x2, R6.reuse ;  /* 0x00000002ff087819 */ /* 0x100fe40000011406 */
[----:B------:R-:W-:Y:S01]  /*0c00*/  SHF.R.S32.HI R9, RZ, 0x1f, R6 ;  /* 0x0000001fff097819 */ /* 0x000fe20000011406 */
[----:B------:R-:W-:Y:S01]  /*0c10*/  IMAD.IADD R2, R3, 0x1, -R2 ;  /* 0x0000000103027824 */ /* 0x000fe200078e0a02 */
[----:B------:R-:W-:-:S02]  /*0c20*/  SHF.R.S32.HI R153, RZ, 0x7, R153 ;  /* 0x00000007ff997819 */ /* 0x000fc40000011499 */
[----:B------:R-:W-:Y:S02]  /*0c30*/  LOP3.LUT R10, R10, 0xfffffffc, RZ, 0xc0, !PT ;  /* 0xfffffffc0a0a7812 */ /* 0x000fe400078ec0ff */
[----:B------:R-:W-:Y:S01]  /*0c40*/  LEA.HI R9, R9, R8, RZ, 0x3 ;  /* 0x0000000809097211 */ /* 0x000fe200078f18ff */
[----:B------:R-:W-:Y:S01]  /*0c50*/  IMAD.HI R3, R153, 0x55555556, RZ ;  /* 0x5555555699037827 */ /* 0x000fe200078e02ff */
[----:B------:R-:W-:Y:S02]  /*0c60*/  LOP3.LUT R5, R5, 0xfffffc00, RZ, 0xc0, !PT ;  /* 0xfffffc0005057812 */ /* 0x000fe400078ec0ff */
[----:B------:R-:W-:Y:S01]  /*0c70*/  LEA.HI R0, R0, R157, RZ, 0x3 ;  /* 0x0000009d00007211 */ /* 0x000fe200078f18ff */
[----:B------:R-:W-:Y:S01]  /*0c80*/  IMAD.IADD R10, R157, 0x1, -R10 ;  /* 0x000000019d0a7824 */ /* 0x000fe200078e0a0a */
[----:B------:R-:W-:Y:S01]  /*0c90*/  LOP3.LUT R9, R9, 0xfffffff8, RZ, 0xc0, !PT ;  /* 0xfffffff809097812 */ /* 0x000fe200078ec0ff */
[----:B------:R-:W-:Y:S01]  /*0ca0*/  IMAD R5, R4, 0x40, R5 ;  /* 0x0000004004057824 */ /* 0x000fe200078e0205 */
[----:B------:R-:W-:-:S02]  /*0cb0*/  LEA.HI R7, R7, R152, RZ, 0x5 ;  /* 0x0000009807077211 */ /* 0x000fc400078f28ff */
[----:B------:R-:W-:Y:S01]  /*0cc0*/  LEA.HI R4, R3, R3, RZ, 0x1 ;  /* 0x0000000303047211 */ /* 0x000fe200078f08ff */
[----:B------:R-:W-:Y:S01]  /*0cd0*/  IMAD.IADD R8, R8, 0x1, -R9 ;  /* 0x0000000108087824 */ /* 0x000fe200078e0a09 */
[----:B------:R-:W-:Y:S01]  /*0ce0*/  LOP3.LUT R18, R0, 0xfffffff8, RZ, 0xc0, !PT ;  /* 0xfffffff800127812 */ /* 0x000fe200078ec0ff */
[----:B------:R-:W-:Y:S01]  /*0cf0*/  IMAD R155, R2, 0x8, R5 ;  /* 0x00000008029b7824 */ /* 0x000fe200078e0205 */
[----:B------:R-:W-:Y:S01]  /*0d00*/  LEA.HI R3, R10, R10, RZ, 0x1 ;  /* 0x0000000a0a037211 */ /* 0x000fe200078f08ff */
[----:B------:R-:W-:Y:S01]  /*0d10*/  IMAD R4, R4, -0x3, R153 ;  /* 0xfffffffd04047824 */ /* 0x000fe200078e0299 */
[----:B------:R-:W-:Y:S01]  /*0d20*/  SHF.R.S32.HI R7, RZ, 0x5, R7 ;  /* 0x00000005ff077819 */ /* 0x000fe20000011407 */
[----:B------:R-:W-:Y:S01]  /*0d30*/  IMAD.IADD R18, R157, 0x1, -R18 ;  /* 0x000000019d127824 */ /* 0x000fe200078e0a12 */
[----:B------:R-:W-:Y:S02]  /*0d40*/  LOP3.LUT R3, R3, 0x1ffffffe, RZ, 0xc0, !PT ;  /* 0x1ffffffe03037812 */ /* 0x000fe400078ec0ff */
[----:B------:R-:W-:Y:S01]  /*0d50*/  LOP3.LUT R5, R6, 0x7ffffffc, RZ, 0xc0, !PT ;  /* 0x7ffffffc06057812 */ /* 0x000fe200078ec0ff */
[----:B------:R-:W-:Y:S01]  /*0d60*/  IMAD R7, R7, 0x10, R8 ;  /* 0x0000001007077824 */ /* 0x000fe200078e0208 */
[----:B------:R-:W-:Y:S01]  /*0d70*/  IADD3 R3, R10, -R3, RZ ;  /* 0x800000030a037210 */ /* 0x000fe20007ffe0ff */
[----:B------:R-:W-:Y:S01]  /*0d80*/  IMAD.SHL.U32 R19, R18, 0x8, RZ ;  /* 0x0000000812137824 */ /* 0x000fe200078e00ff */
[----:B------:R-:W-:Y:S01]  /*0d90*/  SHF.R.S32.HI R22, RZ, 0x3, R0 ;  /* 0x00000003ff167819 */ /* 0x000fe20000011400 */
[----:B------:R-:W-:-:S02]  /*0da0*/  IMAD R154, R4, 0x40, R7 ;  /* 0x00000040049a7824 */ /* 0x000fc400078e0207 */
[----:B------:R-:W-:Y:S01]  /*0db0*/  IMAD.IADD R16, R152, 0x1, -R5 ;  /* 0x0000000198107824 */ /* 0x000fe200078e0a05 */
[----:B------:R-:W-:Y:S01]  /*0dc0*/  SHF.R.S32.HI R156, RZ, 0x1f, R19 ;  /* 0x0000001fff9c7819 */ /* 0x000fe20000011413 */
[----:B------:R-:W-:-:S07]  /*0dd0*/  IMAD R17, R3, 0x8, R154 ;  /* 0x0000000803117824 */ /* 0x000fce00078e029a */
.L_x_2040:
[----:B012---:R-:W0:Y:S01]  /*0de0*/  LDC.64 R2, c[0x0][0xc88] ;  /* 0x00032200ff027b82 */ /* 0x007e220000000a00 */
[----:B------:R-:W-:Y:S01]  /*0df0*/  ULDC.64 UR8, c[0x0][0xa28] ;  /* 0x00028a0000087ab9 */ /* 0x000fe20000000a00 */
[----:B------:R-:W-:Y:S01]  /*0e00*/  ULDC.64 UR10, c[0x0][0xa18] ;  /* 0x00028600000a7ab9 */ /* 0x000fe20000000a00 */
[----:B------:R-:W-:Y:S01]  /*0e10*/  ULDC UR4, c[0x0][0x424] ;  /* 0x0001090000047ab9 */ /* 0x000fe20000000800 */
        /* <DEDUP_REMOVED lines=11> */
[----:B------:R-:W-:-:S04]  /*0ed0*/  @UP0 ULEA UR8, UP2, UR40, UR8, 0x2 ;  /* 0x0000000828080291 */ /* 0x000fc8000f84103f */
[----:B------:R-:W-:Y:S02]  /*0ee0*/  @UP0 ULEA.HI.X UR9, UR40, UR9, UR41, 0x2, UP2 ;  /* 0x0000000928090291 */ /* 0x000fe400090f1429 */
[----:B------:R-:W-:Y:S01]  /*0ef0*/  @UP1 ULEA UR10, UP0, UR40, UR10, 0x2 ;  /* 0x0000000a280a1291 */ /* 0x000fe2000f80103f */
[----:B------:R-:W-:-:S03]  /*0f00*/  IMAD.U32 R2, RZ, RZ, UR8 ;  /* 0x00000008ff027e24 */ /* 0x000fc6000f8e00ff */
[----:B------:R-:W-:Y:S01]  /*0f10*/  @UP1 ULEA.HI.X UR11, UR40, UR11, UR41, 0x2, UP0 ;  /* 0x0000000b280b1291 */ /* 0x000fe200080f1429 */
[----:B------:R-:W-:Y:S01]  /*0f20*/  IMAD.U32 R3, RZ, RZ, UR9 ;  /* 0x00000009ff037e24 */ /* 0x000fe2000f8e00ff */
[----:B------:R-:W-:Y:S01]  /*0f30*/  ULDC.64 UR8, c[0x0][0x418] ;  /* 0x0001060000087ab9 */ /* 0x000fe20000000a00 */
[----:B------:R-:W-:-:S03]  /*0f40*/  IMAD.U32 R4, RZ, RZ, UR10 ;  /* 0x0000000aff047e24 */ /* 0x000fc6000f8e00ff */
[----:B------:R-:W-:Y:S01]  /*0f50*/  IMAD.U32 R5, RZ, RZ, UR11 ;  /* 0x0000000bff057e24 */ /* 0x000fe2000f8e00ff */
[----:B------:R-:W2:Y:S04]  /*0f60*/  @P0 LDG.E R2, desc[UR48][R2.64] ;  /* 0x0000003002020981 */ /* 0x000ea8000c1e1900 */
[----:B------:R-:W3:Y:S01]  /*0f70*/  @P2 LDG.E R4, desc[UR48][R4.64] ;  /* 0x0000003004042981 */ /* 0x000ee2000c1e1900 */
[----:B------:R-:W-:Y:S01]  /*0f80*/  UISETP.NE.U32.AND UP0, UPT, UR8, URZ, UPT ;  /* 0x0000003f0800728c */ /* 0x000fe2000bf05070 */
[----:B------:R-:W-:Y:S01]  /*0f90*/  UMOV UR47, URZ ;  /* 0x0000003f002f7c82 */ /* 0x000fe20008000000 */
[----:B------:R-:W-:Y:S02]  /*0fa0*/  ULDC UR50, c[0x0][0x288] ;  /* 0x0000a20000327ab9 */ /* 0x000fe40000000800 */
[----:B------:R-:W-:Y:S01]  /*0fb0*/  UISETP.NE.AND.EX UP0, UPT, UR9, URZ, UPT, UP0 ;  /* 0x0000003f0900728c */ /* 0x000fe2000bf05300 */
[----:B------:R-:W-:-:S02]  /*0fc0*/  UMOV UR42, UR6 ;  /* 0x00000006002a7c82 */ /* 0x000fc40008000000 */
[----:B------:R-:W-:Y:S01]  /*0fd0*/  ULDC.64 UR8, c[0x0][0xa20] ;  /* 0x0002880000087ab9 */ /* 0x000fe20000000a00 */
[----:B------:R-:W-:Y:S01]  /*0fe0*/  USEL UR4, UR4, 0x1, UP0 ;  /* 0x0000000104047887 */ /* 0x000fe20008000000 */
[----:B------:R-:W-:-:S03]  /*0ff0*/  ISETP.NE.U32.AND P1, PT, RZ, UR8, PT ;  /* 0x00000008ff007c0c */ /* 0x000fc6000bf25070 */
        /* <DEDUP_REMOVED lines=11> */
[----:B------:R-:W-:Y:S01]  /*10b0*/  IMAD.U32 R2, RZ, RZ, UR6 ;  /* 0x00000006ff027e24 */ /* 0x000fe2000f8e00ff */
[----:B------:R-:W-:-:S05]  /*10c0*/  MOV R3, UR7 ;  /* 0x0000000700037c02 */ /* 0x000fca0008000f00 */
[----:B------:R-:W2:Y:S04]  /*10d0*/  LDG.E R4, desc[UR48][R2.64] ;  /* 0x0000003002047981 */ /* 0x000ea8000c1e1900 */
[----:B------:R-:W3:Y:S01]  /*10e0*/  LDG.E R0, desc[UR48][R2.64+0x4] ;  /* 0x0000043002007981 */ /* 0x000ee2000c1e1900 */
[----:B--2---:R-:W-:Y:S02]  /*10f0*/  R2UR UR50, R4 ;  /* 0x00000000043272ca */ /* 0x004fe400000e0000 */
[----:B---3--:R-:W-:-:S13]  /*1100*/  R2UR UR6, R0 ;  /* 0x00000000000672ca */ /* 0x008fda00000e0000 */
[----:B------:R-:W-:-:S12]  /*1110*/  UIADD3 UR50, -UR50, UR6, URZ ;  /* 0x0000000632327290 */ /* 0x000fd8000fffe13f */
.L_x_1999:
[----:B------:R-:W-:Y:S05]  /*1120*/  @!P1 BRA `(.L_x_2000) ;  /* 0x00000000001c9947 */ /* 0x000fea0003800000 */
[----:B------:R-:W-:-:S04]  /*1130*/  ULEA UR4, UP0, UR40, UR8, 0x2 ;  /* 0x0000000828047291 */ /* 0x000fc8000f80103f */
[----:B------:R-:W-:Y:S02]  /*1140*/  ULEA.HI.X UR6, UR40, UR9, UR41, 0x2, UP0 ;  /* 0x0000000928067291 */ /* 0x000fe400080f1429 */
[----:B------:R-:W-:-:S04]  /*1150*/  IMAD.U32 R2, RZ, RZ, UR4 ;  /* 0x00000004ff027e24 */ /* 0x000fc8000f8e00ff */
[----:B------:R-:W-:-:S05]  /*1160*/  IMAD.U32 R3, RZ, RZ, UR6 ;  /* 0x00000006ff037e24 */ /* 0x000fca000f8e00ff */
[----:B------:R-:W2:Y:S02]  /*1170*/  LDG.E R2, desc[UR48][R2.64] ;  /* 0x0000003002027981 */ /* 0x000ea4000c1e1900 */
[----:B--2---:R-:W-:Y:S01]  /*1180*/  R2UR UR4, R2 ;  /* 0x00000000020472ca */ /* 0x004fe200000e0000 */
[----:B------:R-:W-:-:S14]  /*1190*/  BRA `(.L_x_2001) ;  /* 0x0000000000347947 */ /* 0x000fdc0003800000 */
.L_x_2000:
        /* <DEDUP_REMOVED lines=13> */
.L_x_2001:
[----:B------:R-:W-:Y:S01]  /*1270*/  ULDC UR6, c[0x0][0x448] ;  /* 0x0001120000067ab9 */ /* 0x000fe20000000800 */
[----:B------:R-:W-:Y:S01]  /*1280*/  UIMAD UR43, UR5, 0xc0, URZ ;  /* 0x000000c0052b78a4 */ /* 0x000fe2000f8e023f */
[----:B------:R-:W-:Y:S01]  /*1290*/  PLOP3.LUT P0, PT, PT, PT, PT, 0x80, 0x0 ;  /* 0x000000000000781c */ /* 0x000fe20003f0f070 */
[----:B------:R-:W-:Y:S01]  /*12a0*/  UISETP.NE.AND UP0, UPT, UR6, 0x1, UPT ;  /* 0x000000010600788c */ /* 0x000fe2000bf05270 */
[----:B------:R-:W-:Y:S01]  /*12b0*/  IMAD.MOV.U32 R0, RZ, RZ, RZ ;  /* 0x000000ffff007224 */ /* 0x000fe200078e00ff */
[----:B------:R-:W-:Y:S01]  /*12c0*/  UIADD3 UR6, UR43, 0xbf, URZ ;  /* 0x000000bf2b067890 */ /* 0x000fe2000fffe03f */
[----:B------:R-:W-:Y:S01]  /*12d0*/  IMAD.MOV.U32 R20, RZ, RZ, RZ ;  /* 0x000000ffff147224 */ /* 0x000fe200078e00ff */
[----:B------:R-:W-:Y:S01]  /*12e0*/  UIADD3 UR47, -UR47, UR4, URZ ;  /* 0x000000042f2f7290 */ /* 0x000fe2000fffe13f */
[----:B------:R-:W-:Y:S02]  /*12f0*/  CS2R R118, SRZ ;  /* 0x0000000000767805 */ /* 0x000fe4000001ff00 */
[----:B------:R-:W-:-:S02]  /*1300*/  CS2R R116, SRZ ;  /* 0x0000000000747805 */ /* 0x000fc4000001ff00 */
[----:B------:R-:W-:Y:S01]  /*1310*/  CS2R R114, SRZ ;  /* 0x0000000000727805 */ /* 0x000fe2000001ff00 */
[----:B------:R-:W-:Y:S01]  /*1320*/  UIADD3 UR7, UR47, 0x80, -UR50 ;  /* 0x000000802f077890 */ /* 0x000fe2000fffe832 */
[----:B------:R-:W-:Y:S02]  /*1330*/  CS2R R112, SRZ ;  /* 0x0000000000707805 */ /* 0x000fe4000001ff00 */
[----:B------:R-:W-:Y:S01]  /*1340*/  CS2R R14, SRZ ;  /* 0x00000000000e7805 */ /* 0x000fe2000001ff00 */
[----:B------:R-:W-:Y:S01]  /*1350*/  @UP0 ULDC UR4, c[0x0][0x44c] ;  /* 0x0001130000040ab9 */ /* 0x000fe20000000800 */
[----:B------:R-:W-:Y:S01]  /*1360*/  @UP0 ULDC UR8, c[0x0][0x450] ;  /* 0x0001140000080ab9 */ /* 0x000fe20000000800 */
[----:B------:R-:W-:Y:S01]  /*1370*/  UIMAD.WIDE.U32 UR4, UR6, UR4, URZ ;  /* 0x00000004060472a5 */ /* 0x000fe2000f8e003f */
[----:B------:R-:W-:Y:S01]  /*1380*/  IMAD.MOV.U32 R110, RZ, RZ, RZ ;  /* 0x000000ffff6e7224 */ /* 0x000fe200078e00ff */
[----:B------:R-:W-:Y:S01]  /*1390*/  UIADD3 UR4, UR47, 0x7f, URZ ;  /* 0x0000007f2f047890 */ /* 0x000fe2000fffe03f */
[----:B------:R-:W-:Y:S01]  /*13a0*/  IMAD.MOV.U32 R25, RZ, RZ, RZ ;  /* 0x000000ffff197224 */ /* 0x000fe200078e00ff */
[----:B------:R-:W-:Y:S01]  /*13b0*/  @UP0 USHF.R.U32.HI UR6, URZ, UR8, UR5 ;  /* 0x000000083f060299 */ /* 0x000fe20008011605 */
[----:B------:R-:W-:Y:S01]  /*13c0*/  CS2R R12, SRZ ;  /* 0x00000000000c7805 */ /* 0x000fe2000001ff00 */
[----:B------:R-:W-:Y:S01]  /*13d0*/  USHF.R.S32.HI UR5, URZ, 0x1f, UR4 ;  /* 0x0000001f3f057899 */ /* 0x000fe20008011404 */
[----:B------:R-:W-:Y:S01]  /*13e0*/  IMAD.MOV.U32 R106, RZ, RZ, RZ ;  /* 0x000000ffff6a7224 */ /* 0x000fe200078e00ff */
[----:B------:R-:W-:Y:S01]  /*13f0*/  UIADD3 UR6, UR7, UR6, URZ ;  /* 0x0000000607067290 */ /* 0x000fe2000fffe03f */
[----:B------:R-:W-:Y:S01]  /*1400*/  IMAD.MOV.U32 R27, RZ, RZ, RZ ;  /* 0x000000ffff1b7224 */ /* 0x000fe200078e00ff */
[----:B------:R-:W-:Y:S01]  /*1410*/  ULEA.HI UR5, UR5, UR4, URZ, 0x7 ;  /* 0x0000000405057291 */ /* 0x000fe2000f8f383f */
[----:B------:R-:W-:Y:S01]  /*1420*/  CS2R R102, SRZ ;  /* 0x0000000000667805 */ /* 0x000fe2000001ff00 */
[----:B------:R-:W-:Y:S01]  /*1430*/  USHF.R.S32.HI UR7, URZ, 0x1f, UR6 ;  /* 0x0000001f3f077899 */ /* 0x000fe20008011406 */
[----:B------:R-:W-:Y:S01]  /*1440*/  CS2R R100, SRZ ;  /* 0x0000000000647805 */ /* 0x000fe2000001ff00 */
[----:B------:R-:W-:Y:S01]  /*1450*/  USHF.R.S32.HI UR5, URZ, 0x7, UR5 ;  /* 0x000000073f057899 */ /* 0x000fe20008011405 */
[----:B------:R-:W-:Y:S01]  /*1460*/  CS2R R98, SRZ ;  /* 0x0000000000627805 */ /* 0x000fe2000001ff00 */
[----:B------:R-:W-:Y:S01]  /*1470*/  ULEA.HI UR7, UR7, UR6, URZ, 0x7 ;  /* 0x0000000607077291 */ /* 0x000fe2000f8f383f */
[----:B------:R-:W-:-:S02]  /*1480*/  CS2R R96, SRZ ;  /* 0x0000000000607805 */ /* 0x000fc4000001ff00 */
[----:B------:R-:W-:Y:S02]  /*1490*/  CS2R R94, SRZ ;  /* 0x00000000005e7805 */ /* 0x000fe4000001ff00 */
[----:B------:R-:W-:Y:S01]  /*14a0*/  CS2R R92, SRZ ;  /* 0x00000000005c7805 */ /* 0x000fe2000001ff00 */
[----:B------:R-:W-:Y:S01]  /*14b0*/  USHF.R.S32.HI UR7, URZ, 0x7, UR7 ;  /* 0x000000073f077899 */ /* 0x000fe20008011407 */
[----:B------:R-:W-:Y:S02]  /*14c0*/  CS2R R90, SRZ ;  /* 0x00000000005a7805 */ /* 0x000fe4000001ff00 */
[----:B------:R-:W-:Y:S01]  /*14d0*/  CS2R R88, SRZ ;  /* 0x0000000000587805 */ /* 0x000fe2000001ff00 */
[----:B------:R-:W-:-:S04]  /*14e0*/  UISETP.LT.AND UP0, UPT, UR5, UR7, UPT ;  /* 0x000000070500728c */ /* 0x000fc8000bf01270 */
[----:B------:R-:W-:-:S04]  /*14f0*/  USEL UR51, UR5, UR7, UP0 ;  /* 0x0000000705337287 */ /* 0x000fc80008000000 */
[----:B------:R-:W-:-:S06]  /*1500*/  UISETP.GE.AND UP0, UPT, UR51, 0x1, UPT ;  /* 0x000000013300788c */ /* 0x000fcc000bf06270 */
[----:B------:R-:W-:-:S13]  /*1510*/  PLOP3.LUT P1, PT, PT, PT, UP0, 0x80, 0x0 ;  /* 0x000000000000781c */ /* 0x000fda0003f2f008 */
        /* <DEDUP_REMOVED lines=32> */
.L_x_2003:
        /* <DEDUP_REMOVED lines=9> */
.L_x_2153:
[----:B------:R-:W-:Y:S05]  /*17b0*/  @!P0 BRA `(.L_x_2005) ;  /* 0x0000000000048947 */ /* 0x000fea0003800000 */
[----:B------:R-:W-:Y:S01]  /*17c0*/  BPT.TRAP 0x1 ;  /* 0x000000040000795c */ /* 0x000fe20000300000 */
.L_x_2005:
[----:B0-----:R-:W-:Y:S01]  /*17d0*/  IMAD.U32 R3, RZ, RZ, UR38 ;  /* 0x00000026ff037e24 */ /* 0x001fe2000f8e00ff */
[----:B------:R-:W-:-:S04]  /*17e0*/  MOV R0, UR39 ;  /* 0x0000002700007c02 */ /* 0x000fc80008000f00 */
[----:B------:R-:W-:Y:S02]  /*17f0*/  LEA R0, R0, UR45, 0x3 ;  /* 0x0000002d00007c11 */ /* 0x000fe4000f8e18ff */
[----:B------:R-:W-:-:S04]  /*1800*/  SHF.L.U32 R3, R3, 0x1f, RZ ;  /* 0x0000001f03037819 */ /* 0x000fc800000006ff */
[----:B------:R0:W1:Y:S01]  /*1810*/  SYNCS.PHASECHK.TRANS64.TRYWAIT P2, [R0+URZ+0x16830], R3 ;  /* 0x01683003000075a7 */ /* 0x000062000804017f */
[----:B------:R-:W-:Y:S05]  /*1820*/  @!P0 BRA `(.L_x_2006) ;  /* 0x0000000000048947 */ /* 0x000fea0003800000 */
[----:B------:R-:W-:Y:S01]  /*1830*/  BPT.TRAP 0x1 ;  /* 0x000000040000795c */ /* 0x000fe20000300000 */
.L_x_2006:
[----:B------:R-:W2:Y:S02]  /*1840*/  S2R R2, SR_TID.X ;  /* 0x0000000000027919 */ /* 0x000ea40000002100 */
[----:B--2---:R-:W-:Y:S01]  /*1850*/  LOP3.LUT P1, RZ, R2, 0x7f, RZ, 0xc0, !PT ;  /* 0x0000007f02ff7812 */ /* 0x004fe2000782c0ff */
[----:B-1----:R-:W-:-:S12]  /*1860*/  @P2 BRA `(.L_x_2007) ;  /* 0x0000000000082947 */ /* 0x002fd80003800000 */
[----:B------:R-:W1:Y:S02]  /*1870*/  SYNCS.PHASECHK.TRANS64.TRYWAIT P2, [R0+URZ+0x16830], R3 ;  /* 0x01683003000075a7 */ /* 0x000e64000804017f */
[----:B-1----:R-:W-:Y:S05]  /*1880*/  @!P2 BRA `(.L_x_2008) ;  /* 0x000000f000f8a947 */ /* 0x002fea0003800000 */
.L_x_2007:
[----:B------:R-:W-:Y:S05]  /*1890*/  WARPSYNC.ALL ;  /* 0x0000000000007948 */ /* 0x000fea0003800000 */
[----:B------:R-:W-:Y:S01]  /*18a0*/  UIADD3 UR4, UR45, 0xe400, URZ ;  /* 0x0000e4002d047890 */ /* 0x000fe2000fffe03f */
[----:B------:R-:W-:Y:S01]  /*18b0*/  WARPGROUP.ARRIVE ;  /* 0x00000000000079c5 */ /* 0x000fe20000000000 */
[----:B------:R-:W-:Y:S01]  /*18c0*/  ULOP3.LUT UR16, UR52, 0x10000, URZ, 0xfc, !UPT ;  /* 0x0001000034107892 */ /* 0x000fe2000f8efc3f */
[----:B------:R-:W-:Y:S01]  /*18d0*/  IMAD.U32 R4, RZ, RZ, UR50 ;  /* 0x00000032ff047e24 */ /* 0x000fe2000f8e00ff */
        /* <DEDUP_REMOVED lines=42> */
[----:B------:R-:W-:Y:S01]  /*1b80*/  @UP0 ULDC UR6, c[0x0][0x44c] ;  /* 0x0001130000060ab9 */ /* 0x000fe20000000800 */
[----:B------:R-:W-:Y:S02]  /*1b90*/  WARPGROUP.DEPBAR.LE gsb0, 0x0 ;  /* 0x00008000000079c5 */ /* 0x000fe40000010000 */
[----:B------:R-:W-:-:S06]  /*1ba0*/  WARPGROUP.ARRIVE ;  /* 0x00000000000079c5 */ /* 0x000fcc0000000000 */
[----:B------:R-:W-:Y:S01]  /*1bb0*/  HGMMA.64x128x16.F32.BF16 R24, gdesc[UR8], R24, gsb0 ;  /* 0x01e00000081879f0 */ /* 0x000fe20008001818 */
[----:B------:R-:W-:Y:S01]  /*1bc0*/  ULDC UR10, c[0x0][0x9d8] ;  /* 0x00027600000a7ab9 */ /* 0x000fe20000000800 */
[----:B------:R-:W-:Y:S01]  /*1bd0*/  @UP0 ULDC UR11, c[0x0][0x450] ;  /* 0x00011400000b0ab9 */ /* 0x000fe20000000800 */
[----:B------:R-:W-:Y:S02]  /*1be0*/  WARPGROUP.DEPBAR.LE gsb0, 0x0 ;  /* 0x00008000000079c5 */ /* 0x000fe40000010000 */
[----:B------:R-:W-:-:S07]  /*1bf0*/  WARPGROUP.ARRIVE ;  /* 0x00000000000079c5 */ /* 0x000fce0000000000 */
[----:B------:R-:W-:Y:S03]  /*1c00*/  HGMMA.64x128x16.F32.BF16 R24, gdesc[UR12], R24, gsb0 ;  /* 0x01e000000c1879f0 */ /* 0x000fe60008001818 */
[----:B------:R-:W-:Y:S02]  /*1c10*/  WARPGROUP.DEPBAR.LE gsb0, 0x0 ;  /* 0x00008000000079c5 */ /* 0x000fe40000010000 */
[----:B------:R-:W-:Y:S01]  /*1c20*/  FMUL.FTZ R5, R56, UR10 ;  /* 0x0000000a38057c20 */ /* 0x000fe20008410000 */
[----:B------:R-:W-:Y:S02]  /*1c30*/  VIADD R56, R17, UR43 ;  /* 0x0000002b11387c36 */ /* 0x000fe40008000000 */
[----:B------:R-:W-:Y:S01]  /*1c40*/  FMUL.FTZ R26, R26, UR10 ;  /* 0x0000000a1a1a7c20 */ /* 0x000fe20008410000 */
[----:B------:R-:W-:Y:S01]  /*1c50*/  FMUL.FTZ R27, R27, UR10 ;  /* 0x0000000a1b1b7c20 */ /* 0x000fe20008410000 */
[----:B------:R-:W-:Y:S01]  /*1c60*/  FMUL.FTZ R7, R57, UR10 ;  /* 0x0000000a39077c20 */ /* 0x000fe20008410000 */
[----:B------:R-:W-:Y:S01]  /*1c70*/  @P2 IMAD.HI.U32 R2, R56, UR6, RZ ;  /* 0x0000000638022c27 */ /* 0x000fe2000f8e00ff */
[----:B------:R-:W-:-:S03]  /*1c80*/  @UP0 ULDC UR6, c[0x0][0x450] ;  /* 0x0001140000060ab9 */ /* 0x000fc60000000800 */
[----:B------:R-:W-:Y:S01]  /*1c90*/  FMUL.FTZ R30, R30, UR10 ;  /* 0x0000000a1e1e7c20 */ /* 0x000fe20008410000 */
[----:B------:R-:W0:Y:S01]  /*1ca0*/  MUFU.TANH R26, R26 ;  /* 0x0000001a001a7308 */ /* 0x000e220000002400 */
[----:B------:R-:W-:Y:S01]  /*1cb0*/  FMUL.FTZ R31, R31, UR10 ;  /* 0x0000000a1f1f7c20 */ /* 0x000fe20008410000 */
[----:B------:R-:W-:Y:S01]  /*1cc0*/  @P2 SHF.R.U32.HI R56, RZ, UR6, R2 ;  /* 0x00000006ff382c19 */ /* 0x000fe20008011602 */
[----:B------:R-:W-:Y:S01]  /*1cd0*/  UMOV UR6, 0xffffff80 ;  /* 0xffffff8000067882 */ /* 0x000fe20000000000 */
[----:B------:R-:W-:Y:S01]  /*1ce0*/  FMUL.FTZ R34, R34, UR10 ;  /* 0x0000000a22227c20 */ /* 0x000fe20008410000 */
[----:B------:R-:W-:Y:S01]  /*1cf0*/  UIMAD UR6, UR51, UR6, 0x80 ;  /* 0x00000080330674a4 */ /* 0x000fe2000f8e0206 */
[----:B------:R-:W-:Y:S01]  /*1d00*/  FMUL.FTZ R35, R35, UR10 ;  /* 0x0000000a23237c20 */ /* 0x000fe20008410000 */
[----:B------:R-:W1:Y:S01]  /*1d10*/  SHFL.IDX PT, R2, R56, 0x1, 0x1c1f ;  /* 0x003c1f0038027f89 */ /* 0x000e6200000e0000 */
[----:B------:R-:W2:Y:S01]  /*1d20*/  MUFU.TANH R27, R27 ;  /* 0x0000001b001b7308 */ /* 0x000ea20000002400 */
[----:B------:R-:W-:Y:S01]  /*1d30*/  UIADD3 UR7, UR6, 0x1, URZ ;  /* 0x0000000106077890 */ /* 0x000fe2000fffe03f */
[----:B------:R-:W-:Y:S01]  /*1d40*/  FMUL.FTZ R38, R38, UR10 ;  /* 0x0000000a26267c20 */ /* 0x000fe20008410000 */
[----:B------:R-:W-:Y:S01]  /*1d50*/  UIADD3 UR6, UR47, UR6, URZ ;  /* 0x000000062f067290 */ /* 0x000fe2000fffe03f */
[----:B------:R-:W-:Y:S01]  /*1d60*/  FMUL.FTZ R59, R59, UR10 ;  /* 0x0000000a3b3b7c20 */ /* 0x000fe20008410000 */
[----:B------:R-:W-:Y:S01]  /*1d70*/  FMUL.FTZ R89, R32, UR10 ;  /* 0x0000000a20597c20 */ /* 0x000fe20008410000 */
[----:B------:R-:W-:Y:S01]  /*1d80*/  FMUL.FTZ R39, R39, UR10 ;  /* 0x0000000a27277c20 */ /* 0x000fe20008410000 */
[----:B------:R-:W-:Y:S01]  /*1d90*/  IMAD.U32 R57, RZ, RZ, UR7 ;  /* 0x00000007ff397e24 */ /* 0x000fe2000f8e00ff */
[----:B------:R-:W-:Y:S01]  /*1da0*/  MUFU.TANH R30, R30 ;  /* 0x0000001e001e7308 */ /* 0x000fe20000002400 */
[----:B------:R-:W-:-:S02]  /*1db0*/  IMAD.U32 R3, RZ, RZ, UR6 ;  /* 0x00000006ff037e24 */ /* 0x000fc4000f8e00ff */
[----:B------:R-:W-:Y:S01]  /*1dc0*/  FMUL.FTZ R32, R36, UR10 ;  /* 0x0000000a24207c20 */ /* 0x000fe20008410000 */
[C---:B------:R-:W-:Y:S02]  /*1dd0*/  IMAD R57, R16.reuse, -0x2, R57 ;  /* 0xfffffffe10397824 */ /* 0x040fe400078e0239 */
[----:B------:R-:W-:Y:S01]  /*1de0*/  FMUL.FTZ R55, R55, UR10 ;  /* 0x0000000a37377c20 */ /* 0x000fe20008410000 */
[----:B------:R-:W-:Y:S02]  /*1df0*/  IMAD R6, R16, -0x2, R3 ;  /* 0xfffffffe10067824 */ /* 0x000fe400078e0203 */
[----:B------:R-:W-:Y:S01]  /*1e00*/  FMUL.FTZ R10, R25, UR10 ;  /* 0x0000000a190a7c20 */ /* 0x000fe20008410000 */
[----:B------:R-:W-:Y:S01]  /*1e10*/  FMUL.FTZ R42, R42, UR10 ;  /* 0x0000000a2a2a7c20 */ /* 0x000fe20008410000 */
[----:B------:R-:W-:Y:S01]  /*1e20*/  IADD3 R57, -R4, UR47, R57 ;  /* 0x0000002f04397c10 */ /* 0x000fe2000fffe139 */
[----:B------:R-:W-:Y:S01]  /*1e30*/  MUFU.TANH R31, R31 ;  /* 0x0000001f001f7308 */ /* 0x000fe20000002400 */
[----:B------:R-:W-:Y:S01]  /*1e40*/  FMUL.FTZ R25, R41, UR10 ;  /* 0x0000000a29197c20 */ /* 0x000fe20008410000 */
[----:B------:R-:W-:Y:S01]  /*1e50*/  FMUL.FTZ R43, R43, UR10 ;  /* 0x0000000a2b2b7c20 */ /* 0x000fe20008410000 */
[----:B------:R-:W-:Y:S01]  /*1e60*/  FMUL.FTZ R12, R53, UR10 ;  /* 0x0000000a350c7c20 */ /* 0x000fe20008410000 */
[----:B------:R-:W-:Y:S01]  /*1e70*/  FMUL.FTZ R46, R46, UR10 ;  /* 0x0000000a2e2e7c20 */ /* 0x000fe20008410000 */
[----:B------:R-:W-:Y:S01]  /*1e80*/  FMUL.FTZ R13, R52, UR10 ;  /* 0x0000000a340d7c20 */ /* 0x000fe20008410000 */
[----:B-1----:R-:W-:Y:S01]  /*1e90*/  VIADDMNMX R2, R2, R57, R6, PT ;  /* 0x0000003902027246 */ /* 0x002fe20003800106 */
[----:B------:R-:W-:Y:S01]  /*1ea0*/  FMUL.FTZ R51, R51, UR10 ;  /* 0x0000000a33337c20 */ /* 0x000fe20008410000 */
[----:B------:R-:W1:Y:S01]  /*1eb0*/  MUFU.TANH R34, R34 ;  /* 0x0000002200227308 */ /* 0x000e620000002400 */
[----:B------:R-:W-:Y:S01]  /*1ec0*/  FMUL.FTZ R47, R47, UR10 ;  /* 0x0000000a2f2f7c20 */ /* 0x000fe20008410000 */
[----:B------:R-:W-:Y:S01]  /*1ed0*/  ISETP.GT.AND P3, PT, R2, RZ, PT ;  /* 0x000000ff0200720c */ /* 0x000fe20003f64270 */
[----:B------:R-:W-:Y:S01]  /*1ee0*/  FMUL.FTZ R50, R50, UR10 ;  /* 0x0000000a32327c20 */ /* 0x000fe20008410000 */
[C---:B------:R-:W-:Y:S01]  /*1ef0*/  ISETP.GT.AND P4, PT, R2.reuse, 0x1, PT ;  /* 0x000000010200780c */ /* 0x040fe20003f84270 */
[----:B------:R-:W-:Y:S01]  /*1f00*/  FMUL.FTZ R20, R45, UR10 ;  /* 0x0000000a2d147c20 */ /* 0x000fe20008410000 */
[----:B------:R-:W-:Y:S01]  /*1f10*/  ISETP.GT.AND P5, PT, R2, 0x8, PT ;  /* 0x000000080200780c */ /* 0x000fe20003fa4270 */
[----:B------:R-:W-:Y:S01]  /*1f20*/  FMUL.FTZ R15, R49, UR10 ;  /* 0x0000000a310f7c20 */ /* 0x000fe20008410000 */
[----:B------:R-:W3:Y:S01]  /*1f30*/  MUFU.TANH R35, R35 ;  /* 0x0000002300237308 */ /* 0x000ee20000002400 */
[----:B0-----:R-:W-:Y:S01]  /*1f40*/  FSEL R93, R26, -INF , P3 ;  /* 0xff8000001a5d7808 */ /* 0x001fe20001800000 */
[----:B------:R-:W-:Y:S01]  /*1f50*/  FMUL.FTZ R54, R54, UR10 ;  /* 0x0000000a36367c20 */ /* 0x000fe20008410000 */
[----:B--2---:R-:W-:Y:S01]  /*1f60*/  FSEL R91, R27, -INF , P4 ;  /* 0xff8000001b5b7808 */ /* 0x004fe20002000000 */
[----:B------:R-:W-:Y:S01]  /*1f70*/  FMUL.FTZ R14, R48, UR10 ;  /* 0x0000000a300e7c20 */ /* 0x000fe20008410000 */
[----:B------:R-:W-:Y:S01]  /*1f80*/  ISETP.GT.AND P3, PT, R2, 0x9, PT ;  /* 0x000000090200780c */ /* 0x000fe20003f64270 */
[----:B------:R-:W-:Y:S01]  /*1f90*/  FMUL.FTZ R58, R58, UR10 ;  /* 0x0000000a3a3a7c20 */ /* 0x000fe20008410000 */
[----:B------:R-:W-:Y:S01]  /*1fa0*/  FMNMX.FTZ R4, R93, R91, !PT ;  /* 0x0000005b5d047209 */ /* 0x000fe20007810000 */
[----:B------:R-:W0:Y:S01]  /*1fb0*/  MUFU.TANH R38, R38 ;  /* 0x0000002600267308 */ /* 0x000e220000002400 */
[----:B------:R-:W-:Y:S01]  /*1fc0*/  ISETP.GT.AND P4, PT, R2, 0x10, PT ;  /* 0x000000100200780c */ /* 0x000fe20003f84270 */
[----:B------:R-:W-:Y:S01]  /*1fd0*/  FMUL.FTZ R8, R24, UR10 ;  /* 0x0000000a18087c20 */ /* 0x000fe20008410000 */
[----:B------:R-:W-:Y:S01]  /*1fe0*/  FMUL.FTZ R24, R40, UR10 ;  /* 0x0000000a28187c20 */ /* 0x000fe20008410000 */
[----:B------:R-:W-:Y:S01]  /*1ff0*/  FMUL.FTZ R62, R62, UR10 ;  /* 0x0000000a3e3e7c20 */ /* 0x000fe20008410000 */
[----:B-1----:R-:W-:Y:S01]  /*2000*/  FSEL R53, R34, -INF , P4 ;  /* 0xff80000022357808 */ /* 0x002fe20002000000 */
[----:B------:R-:W-:Y:S01]  /*2010*/  FMUL.FTZ R63, R63, UR10 ;  /* 0x0000000a3f3f7c20 */ /* 0x000fe20008410000 */
[----:B------:R-:W-:Y:S01]  /*2020*/  ISETP.GT.AND P4, PT, R2, 0x18, PT ;  /* 0x000000180200780c */ /* 0x000fe20003f84270 */
        /* <DEDUP_REMOVED lines=8> */
[----:B------:R-:W-:Y:S01]  /*20b0*/  MUFU.TANH R39, R39 ;  /* 0x0000002700277308 */ /* 0x000fe20000002400 */
[----:B-1----:R-:W-:Y:S01]  /*20c0*/  FSEL R59, R30, -INF , P5 ;  /* 0xff8000001e3b7808 */ /* 0x002fe20002800000 */
[----:B------:R-:W-:Y:S01]  /*20d0*/  FMUL.FTZ R75, R75, UR10 ;  /* 0x0000000a4b4b7c20 */ /* 0x000fe20008410000 */
[----:B------:R-:W-:Y:S01]  /*20e0*/  FMUL.FTZ R78, R78, UR10 ;  /* 0x0000000a4e4e7c20 */ /* 0x000fe20008410000 */
[----:B------:R-:W-:Y:S01]  /*20f0*/  FMUL.FTZ R79, R79, UR10 ;  /* 0x0000000a4f4f7c20 */ /* 0x000fe20008410000 */
[----:B------:R-:W-:Y:S01]  /*2100*/  FMNMX.FTZ R4, R59, R4, !PT ;  /* 0x000000043b047209 */ /* 0x000fe20007810000 */
        /* <DEDUP_REMOVED lines=8> */
[----:B------:R2:W-:Y:S01]  /*2190*/  @!P1 SYNCS.ARRIVE.TRANS64.RED.A1T0 RZ, [R0+URZ], RZ ;  /* 0x000000ff00ff99a7 */ /* 0x0005e2000810043f */
[----:B------:R-:W-:Y:S01]  /*21a0*/  @UP0 ULDC UR6, c[0x0][0x44c] ;  /* 0x0001130000060ab9 */ /* 0x000fe20000000800 */
[----:B------:R-:W4:Y:S01]  /*21b0*/  MUFU.TANH R42, R42 ;  /* 0x0000002a002a7308 */ /* 0x000f220000002400 */
[----:B-1----:R-:W-:Y:S01]  /*21c0*/  FSEL R55, R31, -INF , P3 ;  /* 0xff8000001f377808 */ /* 0x002fe20001800000 */
[----:B------:R-:W-:Y:S01]  /*21d0*/  UIMAD.WIDE.U32 UR6, UR43, UR6, URZ ;  /* 0x000000062b0672a5 */ /* 0x000fe2000f8e003f */
[----:B------:R-:W-:-:S02]  /*21e0*/  ISETP.GT.AND P3, PT, R2, 0x11, PT ;  /* 0x000000110200780c */ /* 0x000fc40003f64270 */
[----:B------:R-:W-:Y:S02]  /*21f0*/  FMNMX.FTZ R4, R55, R4, !PT ;  /* 0x0000000437047209 */ /* 0x000fe40007810000 */
[----:B---3--:R-:W-:Y:S01]  /*2200*/  FSEL R52, R35, -INF , P3 ;  /* 0xff80000023347808 */ /* 0x008fe20001800000 */
[----:B------:R-:W-:Y:S01]  /*2210*/  MUFU.TANH R43, R43 ;  /* 0x0000002b002b7308 */ /* 0x000fe20000002400 */
[----:B------:R-:W-:Y:S02]  /*2220*/  FMNMX.FTZ R3, R53, R4, !PT ;  /* 0x0000000435037209 */ /* 0x000fe40007810000 */
[----:B------:R-:W-:Y:S02]  /*2230*/  ISETP.GT.AND P3, PT, R2, 0x19, PT ;  /* 0x000000190200780c */ /* 0x000fe40003f64270 */
[----:B------:R-:W-:-:S03]  /*2240*/  FMNMX.FTZ R4, R52, R3, !PT ;  /* 0x0000000334047209 */ /* 0x000fc60007810000 */
[----:B------:R-:W1:Y:S08]  /*2250*/  MUFU.TANH R46, R46 ;  /* 0x0000002e002e7308 */ /* 0x000e700000002400 */
[----:B------:R0:W-:Y:S08]  /*2260*/  MUFU.TANH R11, R51 ;  /* 0x00000033000b7308 */ /* 0x0001f00000002400 */
[----:B------:R1:W3:Y:S01]  /*2270*/  MUFU.TANH R9, R47 ;  /* 0x0000002f00097308 */ /* 0x0002e20000002400 */
[----:B0-----:R-:W-:-:S02]  /*2280*/  FSEL R51, R38, -INF , P4 ;  /* 0xff80000026337808 */ /* 0x001fc40002000000 */
[----:B------:R-:W-:Y:S02]  /*2290*/  ISETP.GT.AND P4, PT, R2, 0x20, PT ;  /* 0x000000200200780c */ /* 0x000fe40003f84270 */
[----:B------:R-:W-:Y:S02]  /*22a0*/  FMNMX.FTZ R3, R51, R4, !PT ;  /* 0x0000000433037209 */ /* 0x000fe40007810000 */
[----:B----4-:R-:W-:Y:S01]  /*22b0*/  FSEL R49, R42, -INF , P4 ;  /* 0xff8000002a317808 */ /* 0x010fe20002000000 */
[----:B------:R0:W4:Y:S01]  /*22c0*/  MUFU.TANH R45, R50 ;  /* 0x00000032002d7308 */ /* 0x0001220000002400 */
[----:B------:R-:W-:-:S04]  /*22d0*/  ISETP.GT.AND P4, PT, R2, 0x28, PT ;  /* 0x000000280200780c */ /* 0x000fc80003f84270 */
[----:B-1----:R-:W-:Y:S02]  /*22e0*/  FSEL R47, R46, -INF , P4 ;  /* 0xff8000002e2f7808 */ /* 0x002fe40002000000 */
[C---:B------:R-:W-:Y:S01]  /*22f0*/  ISETP.GT.AND P4, PT, R2.reuse, 0x30, PT ;  /* 0x000000300200780c */ /* 0x040fe20003f84270 */
[----:B------:R-:W1:Y:S01]  /*2300*/  MUFU.TANH R54, R54 ;  /* 0x0000003600367308 */ /* 0x000e620000002400 */
[----:B0-----:R-:W-:Y:S02]  /*2310*/  FSEL R50, R39, -INF , P3 ;  /* 0xff80000027327808 */ /* 0x001fe40001800000 */
[----:B------:R-:W-:Y:S02]  /*2320*/  ISETP.GT.AND P3, PT, R2, 0x21, PT ;  /* 0x000000210200780c */ /* 0x000fe40003f64270 */
[----:B------:R-:W-:Y:S02]  /*2330*/  FMNMX.FTZ R4, R50, R3, !PT ;  /* 0x0000000332047209 */ /* 0x000fe40007810000 */
[----:B------:R-:W-:Y:S01]  /*2340*/  FSEL R48, R43, -INF , P3 ;  /* 0xff8000002b307808 */ /* 0x000fe20001800000 */
[----:B------:R0:W5:Y:S01]  /*2350*/  MUFU.TANH R40, R58 ;  /* 0x0000003a00287308 */ /* 0x0001620000002400 */
[----:B------:R-:W-:-:S02]  /*2360*/  FMNMX.FTZ R3, R49, R4, !PT ;  /* 0x0000000431037209 */ /* 0x000fc40007810000 */
[----:B------:R-:W-:Y:S02]  /*2370*/  ISETP.GT.AND P3, PT, R2, 0x29, PT ;  /* 0x000000290200780c */ /* 0x000fe40003f64270 */
[----:B------:R-:W-:Y:S02]  /*2380*/  FMNMX.FTZ R4, R48, R3, !PT ;  /* 0x0000000330047209 */ /* 0x000fe40007810000 */
[----:B---3--:R-:W-:Y:S01]  /*2390*/  FSEL R46, R9, -INF , P3 ;  /* 0xff800000092e7808 */ /* 0x008fe20001800000 */
[----:B------:R-:W3:Y:S01]  /*23a0*/  MUFU.TANH R62, R62 ;  /* 0x0000003e003e7308 */ /* 0x000ee20000002400 */
[----:B------:R-:W-:Y:S01]  /*23b0*/  FMNMX.FTZ R3, R47, R4, !PT ;  /* 0x000000042f037209 */ /* 0x000fe20007810000 */
[----:B0-----:R-:W-:Y:S01]  /*23c0*/  FMUL.FTZ R58, R68, UR10 ;  /* 0x0000000a443a7c20 */ /* 0x001fe20008410000 */
[----:B------:R-:W-:Y:S01]  /*23d0*/  ISETP.GT.AND P3, PT, R2, 0x31, PT ;  /* 0x000000310200780c */ /* 0x000fe20003f64270 */
[----:B------:R-:W-:Y:S01]  /*23e0*/  FMUL.FTZ R68, R85, UR10 ;  /* 0x0000000a55447c20 */ /* 0x000fe20008410000 */
[----:B----4-:R-:W-:-:S02]  /*23f0*/  FSEL R45, R45, -INF , P4 ;  /* 0xff8000002d2d7808 */ /* 0x010fc40002000000 */
[----:B------:R-:W-:Y:S01]  /*2400*/  FMNMX.FTZ R4, R46, R3, !PT ;  /* 0x000000032e047209 */ /* 0x000fe20007810000 */
[----:B------:R-:W0:Y:S01]  /*2410*/  MUFU.TANH R37, R63 ;  /* 0x0000003f00257308 */ /* 0x000e220000002400 */
[C---:B------:R-:W-:Y:S02]  /*2420*/  ISETP.GT.AND P4, PT, R2.reuse, 0x38, PT ;  /* 0x000000380200780c */ /* 0x040fe40003f84270 */
[----:B------:R-:W-:Y:S02]  /*2430*/  FSEL R43, R11, -INF , P3 ;  /* 0xff8000000b2b7808 */ /* 0x000fe40001800000 */
[----:B------:R-:W-:Y:S02]  /*2440*/  FMNMX.FTZ R4, R45, R4, !PT ;  /* 0x000000042d047209 */ /* 0x000fe40007810000 */
[----:B------:R-:W-:Y:S01]  /*2450*/  ISETP.GT.AND P3, PT, R2, 0x39, PT ;  /* 0x000000390200780c */ /* 0x000fe20003f64270 */
[----:B------:R-:W4:Y:S01]  /*2460*/  MUFU.TANH R66, R66 ;  /* 0x0000004200427308 */ /* 0x000f220000002400 */
[----:B-1----:R-:W-:-:S02]  /*2470*/  FSEL R42, R54, -INF , P4 ;  /* 0xff800000362a7808 */ /* 0x002fc40002000000 */
[----:B------:R-:W-:Y:S02]  /*2480*/  FMNMX.FTZ R3, R43, R4, !PT ;  /* 0x000000042b037209 */ /* 0x000fe40007810000 */
[----:B------:R-:W-:Y:S02]  /*2490*/  ISETP.GT.AND P4, PT, R2, 0x40, PT ;  /* 0x000000400200780c */ /* 0x000fe40003f84270 */
[----:B------:R-:W-:Y:S01]  /*24a0*/  FSEL R41, R41, -INF , P3 ;  /* 0xff80000029297808 */ /* 0x000fe20001800000 */
[----:B------:R-:W1:Y:S01]  /*24b0*/  MUFU.TANH R35, R67 ;  /* 0x0000004300237308 */ /* 0x000e620000002400 */
[----:B------:R-:W-:Y:S02]  /*24c0*/  FMNMX.FTZ R4, R42, R3, !PT ;  /* 0x000000032a047209 */ /* 0x000fe40007810000 */
[----:B------:R-:W-:Y:S02]  /*24d0*/  ISETP.GT.AND P3, PT, R2, 0x41, PT ;  /* 0x000000410200780c */ /* 0x000fe40003f64270 */
[----:B-----5:R-:W-:-:S02]  /*24e0*/  FSEL R40, R40, -INF , P4 ;  /* 0xff80000028287808 */ /* 0x020fc40002000000 */
[----:B------:R-:W-:Y:S01]  /*24f0*/  FMNMX.FTZ R3, R41, R4, !PT ;  /* 0x0000000429037209 */ /* 0x000fe20007810000 */
[----:B------:R5:W2:Y:S01]  /*2500*/  MUFU.TANH R34, R70 ;  /* 0x0000004600227308 */ /* 0x000aa20000002400 */
[----:B------:R-:W-:Y:S02]  /*2510*/  ISETP.GT.AND P4, PT, R2, 0x48, PT ;  /* 0x000000480200780c */ /* 0x000fe40003f84270 */
[----:B------:R-:W-:Y:S02]  /*2520*/  FSEL R39, R36, -INF , P3 ;  /* 0xff80000024277808 */ /* 0x000fe40001800000 */
[----:B------:R-:W-:Y:S02]  /*2530*/  FMNMX.FTZ R4, R40, R3, !PT ;  /* 0x0000000328047209 */ /* 0x000fe40007810000 */
[----:B------:R-:W-:Y:S01]  /*2540*/  ISETP.GT.AND P3, PT, R2, 0x49, PT ;  /* 0x000000490200780c */ /* 0x000fe20003f64270 */
[----:B------:R4:W2:Y:S01]  /*2550*/  MUFU.TANH R31, R71 ;  /* 0x00000047001f7308 */ /* 0x0008a20000002400 */
[----:B---3--:R-:W-:Y:S01]  /*2560*/  FSEL R38, R62, -INF , P4 ;  /* 0xff8000003e267808 */ /* 0x008fe20002000000 */
[----:B-----5:R-:W-:Y:S01]  /*2570*/  FMUL.FTZ R70, R60, UR10 ;  /* 0x0000000a3c467c20 */ /* 0x020fe20008410000 */
[----:B------:R-:W-:Y:S01]  /*2580*/  FMNMX.FTZ R3, R39, R4, !PT ;  /* 0x0000000427037209 */ /* 0x000fe20007810000 */
[----:B------:R-:W-:Y:S01]  /*2590*/  FMUL.FTZ R60, R72, UR10 ;  /* 0x0000000a483c7c20 */ /* 0x000fe20008410000 */
[----:B------:R-:W-:Y:S01]  /*25a0*/  ISETP.GT.AND P4, PT, R2, 0x50, PT ;  /* 0x000000500200780c */ /* 0x000fe20003f84270 */
[----:B------:R-:W-:Y:S01]  /*25b0*/  FMUL.FTZ R62, R76, UR10 ;  /* 0x0000000a4c3e7c20 */ /* 0x000fe20008410000 */
[----:B0-----:R-:W-:Y:S01]  /*25c0*/  FSEL R37, R37, -INF , P3 ;  /* 0xff80000025257808 */ /* 0x001fe20001800000 */
[----:B------:R0:W3:Y:S01]  /*25d0*/  MUFU.TANH R30, R74 ;  /* 0x0000004a001e7308 */ /* 0x0000e20000002400 */
[----:B------:R-:W-:Y:S01]  /*25e0*/  FMNMX.FTZ R4, R38, R3, !PT ;  /* 0x0000000326047209 */ /* 0x000fe20007810000 */
[----:B----4-:R-:W-:Y:S01]  /*25f0*/  FMUL.FTZ R71, R61, UR10 ;  /* 0x0000000a3d477c20 */ /* 0x010fe20008410000 */
[----:B------:R-:W-:-:S02]  /*2600*/  ISETP.GT.AND P3, PT, R2, 0x51, PT ;  /* 0x000000510200780c */ /* 0x000fc40003f64270 */
[----:B------:R-:W-:Y:S01]  /*2610*/  FSEL R36, R66, -INF , P4 ;  /* 0xff80000042247808 */ /* 0x000fe20002000000 */
[----:B------:R-:W-:Y:S01]  /*2620*/  FMUL.FTZ R66, R81, UR10 ;  /* 0x0000000a51427c20 */ /* 0x000fe20008410000 */
[----:B------:R-:W-:Y:S01]  /*2630*/  FMNMX.FTZ R3, R37, R4, !PT ;  /* 0x0000000425037209 */ /* 0x000fe20007810000 */
[----:B------:R4:W5:Y:S01]  /*2640*/  MUFU.TANH R26, R75 ;  /* 0x0000004b001a7308 */ /* 0x0009620000002400 */
[----:B------:R-:W-:Y:S01]  /*2650*/  ISETP.GT.AND P4, PT, R2, 0x58, PT ;  /* 0x000000580200780c */ /* 0x000fe20003f84270 */
[----:B0-----:R-:W-:Y:S01]  /*2660*/  FMUL.FTZ R74, R64, UR10 ;  /* 0x0000000a404a7c20 */ /* 0x001fe20008410000 */
[----:B-1----:R-:W-:Y:S01]  /*2670*/  FSEL R35, R35, -INF , P3 ;  /* 0xff80000023237808 */ /* 0x002fe20001800000 */
[----:B------:R-:W-:Y:S01]  /*2680*/  FMUL.FTZ R64, R80, UR10 ;  /* 0x0000000a50407c20 */ /* 0x000fe20008410000 */
[----:B------:R-:W-:Y:S02]  /*2690*/  FMNMX.FTZ R4, R36, R3, !PT ;  /* 0x0000000324047209 */ /* 0x000fe40007810000 */
[----:B------:R-:W-:Y:S01]  /*26a0*/  ISETP.GT.AND P3, PT, R2, 0x59, PT ;  /* 0x000000590200780c */ /* 0x000fe20003f64270 */
[----:B------:R-:W0:Y:S01]  /*26b0*/  MUFU.TANH R27, R78 ;  /* 0x0000004e001b7308 */ /* 0x000e220000002400 */
[----:B--2---:R-:W-:Y:S01]  /*26c0*/  FSEL R34, R34, -INF , P4 ;  /* 0xff80000022227808 */ /* 0x004fe20002000000 */
[----:B----4-:R-:W-:Y:S01]  /*26d0*/  FMUL.FTZ R75, R65, UR10 ;  /* 0x0000000a414b7c20 */ /* 0x010fe20008410000 */
[----:B------:R-:W-:Y:S01]  /*26e0*/  FMNMX.FTZ R3, R35, R4, !PT ;  /* 0x0000000423037209 */ /* 0x000fe20007810000 */
[----:B------:R-:W-:Y:S01]  /*26f0*/  FMUL.FTZ R65, R77, UR10 ;  /* 0x0000000a4d417c20 */ /* 0x000fe20008410000 */
[----:B------:R-:W-:-:S02]  /*2700*/  ISETP.GT.AND P4, PT, R2, 0x60, PT ;  /* 0x000000600200780c */ /* 0x000fc40003f84270 */
[----:B------:R-:W-:Y:S01]  /*2710*/  FSEL R31, R31, -INF , P3 ;  /* 0xff8000001f1f7808 */ /* 0x000fe20001800000 */
[----:B------:R-:W1:Y:S01]  /*2720*/  MUFU.TANH R9, R79 ;  /* 0x0000004f00097308 */ /* 0x000e620000002400 */
[----:B------:R-:W-:Y:S02]  /*2730*/  FMNMX.FTZ R4, R34, R3, !PT ;  /* 0x0000000322047209 */ /* 0x000fe40007810000 */
[----:B------:R-:W-:Y:S02]  /*2740*/  ISETP.GT.AND P3, PT, R2, 0x61, PT ;  /* 0x000000610200780c */ /* 0x000fe40003f64270 */
[----:B---3--:R-:W-:Y:S02]  /*2750*/  FSEL R30, R30, -INF , P4 ;  /* 0xff8000001e1e7808 */ /* 0x008fe40002000000 */
[----:B------:R-:W-:Y:S01]  /*2760*/  FMNMX.FTZ R3, R31, R4, !PT ;  /* 0x000000041f037209 */ /* 0x000fe20007810000 */
[----:B------:R-:W2:Y:S01]  /*2770*/  MUFU.TANH R11, R82 ;  /* 0x00000052000b7308 */ /* 0x000ea20000002400 */
[----:B------:R-:W-:-:S02]  /*2780*/  ISETP.GT.AND P4, PT, R2, 0x68, PT ;  /* 0x000000680200780c */ /* 0x000fc40003f84270 */
[----:B-----5:R-:W-:Y:S02]  /*2790*/  FSEL R26, R26, -INF , P3 ;  /* 0xff8000001a1a7808 */ /* 0x020fe40001800000 */
[----:B------:R-:W-:Y:S02]  /*27a0*/  FMNMX.FTZ R3, R30, R3, !PT ;  /* 0x000000031e037209 */ /* 0x000fe40007810000 */
[----:B------:R-:W-:Y:S01]  /*27b0*/  ISETP.GT.AND P3, PT, R2, 0x69, PT ;  /* 0x000000690200780c */ /* 0x000fe20003f64270 */
[----:B------:R-:W3:Y:S01]  /*27c0*/  MUFU.TANH R83, R83 ;  /* 0x0000005300537308 */ /* 0x000ee20000002400 */
[----:B0-----:R-:W-:Y:S02]  /*27d0*/  FSEL R27, R27, -INF , P4 ;  /* 0xff8000001b1b7808 */ /* 0x001fe40002000000 */
[----:B------:R-:W-:Y:S02]  /*27e0*/  FMNMX.FTZ R4, R26, R3, !PT ;  /* 0x000000031a047209 */ /* 0x000fe40007810000 */
[----:B------:R-:W-:-:S02]  /*27f0*/  ISETP.GT.AND P4, PT, R2, 0x70, PT ;  /* 0x000000700200780c */ /* 0x000fc40003f84270 */
[----:B-1----:R-:W-:Y:S01]  /*2800*/  FSEL R9, R9, -INF , P3 ;  /* 0xff80000009097808 */ /* 0x002fe20001800000 */
[----:B------:R-:W0:Y:S01]  /*2810*/  MUFU.TANH R86, R86 ;  /* 0x0000005600567308 */ /* 0x000e220000002400 */
[----:B------:R-:W-:Y:S02]  /*2820*/  FMNMX.FTZ R4, R27, R4, !PT ;  /* 0x000000041b047209 */ /* 0x000fe40007810000 */
[C---:B------:R-:W-:Y:S02]  /*2830*/  ISETP.GT.AND P3, PT, R2.reuse, 0x71, PT ;  /* 0x000000710200780c */ /* 0x040fe40003f64270 */
[----:B--2---:R-:W-:Y:S02]  /*2840*/  FSEL R11, R11, -INF , P4 ;  /* 0xff8000000b0b7808 */ /* 0x004fe40002000000 */
[----:B------:R-:W-:Y:S01]  /*2850*/  FMNMX.FTZ R44, R9, R4, !PT ;  /* 0x00000004092c7209 */ /* 0x000fe20007810000 */
[----:B------:R-:W1:Y:S01]  /*2860*/  MUFU.TANH R87, R87 ;  /* 0x0000005700577308 */ /* 0x000e620000002400 */
[----:B------:R-:W-:-:S02]  /*2870*/  ISETP.GT.AND P4, PT, R2, 0x78, PT ;  /* 0x000000780200780c */ /* 0x000fc40003f84270 */
[----:B---3--:R-:W-:Y:S02]  /*2880*/  FSEL R4, R83, -INF , P3 ;  /* 0xff80000053047808 */ /* 0x008fe40001800000 */
[----:B------:R-:W-:Y:S02]  /*2890*/  FMNMX.FTZ R63, R11, R44, !PT ;  /* 0x0000002c0b3f7209 */ /* 0x000fe40007810000 */
[----:B------:R-:W-:Y:S01]  /*28a0*/  ISETP.GT.AND P3, PT, R2, 0x79, PT ;  /* 0x000000790200780c */ /* 0x000fe20003f64270 */
[----:B------:R-:W-:Y:S01]  /*28b0*/  MUFU.TANH R8, R8 ;  /* 0x0000000800087308 */ /* 0x000fe20000002400 */
[----:B0-----:R-:W-:Y:S02]  /*28c0*/  FSEL R3, R86, -INF , P4 ;  /* 0xff80000056037808 */ /* 0x001fe40002000000 */
[----:B------:R-:W-:-:S04]  /*28d0*/  FMNMX.FTZ R44, R4, R63, !PT ;  /* 0x0000003f042c7209 */ /* 0x000fc80007810000 */
[----:B------:R-:W-:Y:S01]  /*28e0*/  FMNMX.FTZ R61, R3, R44, !PT ;  /* 0x0000002c033d7209 */ /* 0x000fe20007810000 */
[----:B------:R-:W0:Y:S01]  /*28f0*/  MUFU.TANH R10, R10 ;  /* 0x0000000a000a7308 */ /* 0x000e220000002400 */
[----:B-1----:R-:W-:-:S04]  /*2900*/  FSEL R2, R87, -INF , P3 ;  /* 0xff80000057027808 */ /* 0x002fc80001800000 */
[----:B------:R-:W-:Y:S01]  /*2910*/  FMNMX.FTZ R44, R2, R61, !PT ;  /* 0x0000003d022c7209 */ /* 0x000fe20007810000 */
[----:B------:R-:W-:Y:S02]  /*2920*/  FMUL.FTZ R61, R69, UR10 ;  /* 0x0000000a453d7c20 */ /* 0x000fe40008410000 */
[----:B------:R-:W1:Y:S01]  /*2930*/  SHFL.IDX PT, R69, R56, RZ, 0x1c1f ;  /* 0x001c1fff38457589 */ /* 0x000e6200000e0000 */
[----:B------:R-:W2:Y:S03]  /*2940*/  MUFU.TANH R28, R28 ;  /* 0x0000001c001c7308 */ /* 0x000ea60000002400 */
[----:B------:R-:W3:Y:S05]  /*2950*/  SHFL.BFLY PT, R63, R44, 0x2, 0x1f ;  /* 0x0c401f002c3f7f89 */ /* 0x000eea00000e0000 */
[----:B------:R-:W-:Y:S08]  /*2960*/  MUFU.TANH R88, R88 ;  /* 0x0000005800587308 */ /* 0x000ff00000002400 */
[----:B------:R-:W4:Y:S01]  /*2970*/  MUFU.TANH R89, R89 ;  /* 0x0000005900597308 */ /* 0x000f220000002400 */
[----:B-1----:R-:W-:-:S07]  /*2980*/  VIADDMNMX R69, R69, R57, R6, PT ;  /* 0x0000003945457246 */ /* 0x002fce0003800106 */
[----:B------:R-:W-:Y:S01]  /*2990*/  MUFU.TANH R33, R33 ;  /* 0x0000002100217308 */ /* 0x000fe20000002400 */
[----:B---3--:R-:W-:Y:S01]  /*29a0*/  FMNMX.FTZ R54, R44, R63, !PT ;  /* 0x0000003f2c367209 */ /* 0x008fe20007810000 */
[----:B------:R-:W-:Y:S01]  /*29b0*/  FMUL.FTZ R63, R73, UR10 ;  /* 0x0000000a493f7c20 */ /* 0x000fe20008410000 */
[C---:B------:R-:W-:Y:S02]  /*29c0*/  ISETP.GT.AND P4, PT, R69.reuse, 0x1, PT ;  /* 0x000000014500780c */ /* 0x040fe40003f84270 */
[C---:B------:R-:W-:Y:S01]  /*29d0*/  ISETP.GT.AND P5, PT, R69.reuse, 0x8, PT ;  /* 0x000000084500780c */ /* 0x040fe20003fa4270 */
[----:B------:R-:W1:Y:S01]  /*29e0*/  SHFL.BFLY PT, R67, R54, 0x1, 0x1f ;  /* 0x0c201f0036437f89 */ /* 0x000e6200000e0000 */
[----:B0-----:R-:W-:Y:S01]  /*29f0*/  FSEL R57, R10, -INF , P4 ;  /* 0xff8000000a397808 */ /* 0x001fe20002000000 */
[----:B------:R-:W0:Y:S01]  /*2a00*/  MUFU.TANH R32, R32 ;  /* 0x0000002000207308 */ /* 0x000e220000002400 */
[----:B--2---:R-:W-:Y:S02]  /*2a10*/  FSEL R28, R28, -INF , P5 ;  /* 0xff8000001c1c7808 */ /* 0x004fe40002800000 */
[----:B------:R-:W-:-:S04]  /*2a20*/  ISETP.GT.AND P4, PT, R69, 0x10, PT ;  /* 0x000000104500780c */ /* 0x000fc80003f84270 */
[----:B----4-:R-:W-:Y:S01]  /*2a30*/  FSEL R89, R89, -INF , P4 ;  /* 0xff80000059597808 */ /* 0x010fe20002000000 */
[----:B------:R-:W-:Y:S01]  /*2a40*/  MUFU.TANH R29, R29 ;  /* 0x0000001d001d7308 */ /* 0x000fe20000002400 */
[----:B------:R-:W-:-:S07]  /*2a50*/  ISETP.GT.AND P4, PT, R69, 0x18, PT ;  /* 0x000000184500780c */ /* 0x000fce0003f84270 */
[----:B------:R-:W2:Y:S01]  /*2a60*/  MUFU.TANH R24, R24 ;  /* 0x0000001800187308 */ /* 0x000ea20000002400 */
[----:B0-----:R-:W-:Y:S02]  /*2a70*/  FSEL R32, R32, -INF , P4 ;  /* 0xff80000020207808 */ /* 0x001fe40002000000 */
[----:B------:R-:W-:Y:S02]  /*2a80*/  ISETP.GT.AND P4, PT, R69, 0x20, PT ;  /* 0x000000204500780c */ /* 0x000fe40003f84270 */
[----:B-1----:R-:W-:Y:S01]  /*2a90*/  FMNMX.FTZ R44, R54, R67, !PT ;  /* 0x00000043362c7209 */ /* 0x002fe20007810000 */
[----:B------:R-:W-:Y:S02]  /*2aa0*/  FMUL.FTZ R67, R84, UR10 ;  /* 0x0000000a54437c20 */ /* 0x000fe40008410000 */
[----:B------:R-:W0:Y:S01]  /*2ab0*/  MUFU.TANH R25, R25 ;  /* 0x0000001900197308 */ /* 0x000e220000002400 */
[----:B------:R-:W-:Y:S01]  /*2ac0*/  UMOV UR10, UR43 ;  /* 0x0000002b000a7c82 */ /* 0x000fe20008000000 */
[C---:B------:R-:W-:Y:S01]  /*2ad0*/  FSETP.NEU.FTZ.AND P3, PT, R44.reuse, -INF , PT ;  /* 0xff8000002c00780b */ /* 0x040fe20003f7d000 */
[----:B------:R-:W-:Y:S01]  /*2ae0*/  FMUL.FTZ R54, R44, UR22 ;  /* 0x000000162c367c20 */ /* 0x000fe20008410000 */
[----:B------:R-:W-:-:S04]  /*2af0*/  @UP0 USHF.R.U32.HI UR10, URZ, UR11, UR7 ;  /* 0x0000000b3f0a0299 */ /* 0x000fc80008011607 */
[----:B------:R-:W-:Y:S01]  /*2b00*/  FSEL R54, R54, RZ, P3 ;  /* 0x000000ff36367208 */ /* 0x000fe20001800000 */
[----:B------:R-:W1:Y:S01]  /*2b10*/  MUFU.TANH R21, R21 ;  /* 0x0000001500157308 */ /* 0x000e620000002400 */
[----:B------:R-:W-:Y:S01]  /*2b20*/  ISETP.GT.AND P3, PT, R69, RZ, PT ;  /* 0x000000ff4500720c */ /* 0x000fe20003f64270 */
[----:B------:R-:W-:Y:S01]  /*2b30*/  UIADD3 UR6, UR10, UR47, -UR50 ;  /* 0x0000002f0a067290 */ /* 0x000fe2000fffe832 */
[----:B--2---:R-:W-:Y:S01]  /*2b40*/  FSEL R24, R24, -INF , P4 ;  /* 0xff80000018187808 */ /* 0x004fe20002000000 */
[--C-:B------:R-:W-:Y:S01]  /*2b50*/  FFMA.FTZ R145, R53, UR22, -R54.reuse ;  /* 0x0000001635917c23 */ /* 0x100fe20008010836 */
[----:B------:R-:W-:Y:S01]  /*2b60*/  FSEL R56, R8, -INF , P3 ;  /* 0xff80000008387808 */ /* 0x000fe20001800000 */
[--C-:B------:R-:W-:Y:S01]  /*2b70*/  FFMA.FTZ R8, R55, UR22, -R54.reuse ;  /* 0x0000001637087c23 */ /* 0x100fe20008010836 */
[----:B------:R-:W-:Y:S01]  /*2b80*/  ISETP.GT.AND P3, PT, R69, 0x9, PT ;  /* 0x000000094500780c */ /* 0x000fe20003f64270 */
[----:B------:R-:W2:Y:S01]  /*2b90*/  MUFU.TANH R20, R20 ;  /* 0x0000001400147308 */ /* 0x000ea20000002400 */
[----:B------:R-:W-:Y:S01]  /*2ba0*/  FMNMX.FTZ R55, R56, R57, !PT ;  /* 0x0000003938377209 */ /* 0x000fe20007810000 */
[--C-:B------:R-:W-:Y:S01]  /*2bb0*/  FFMA.FTZ R147, R51, UR22, -R54.reuse ;  /* 0x0000001633937c23 */ /* 0x100fe20008010836 */
[----:B------:R-:W-:Y:S01]  /*2bc0*/  FSEL R88, R88, -INF , P3 ;  /* 0xff80000058587808 */ /* 0x000fe20001800000 */
[--C-:B------:R-:W-:Y:S01]  /*2bd0*/  FFMA.FTZ R141, R49, UR22, -R54.reuse ;  /* 0x00000016318d7c23 */ /* 0x100fe20008010836 */
[----:B------:R-:W-:Y:S01]  /*2be0*/  FMNMX.FTZ R55, R28, R55, !PT ;  /* 0x000000371c377209 */ /* 0x000fe20007810000 */
[--C-:B------:R-:W-:Y:S01]  /*2bf0*/  FFMA.FTZ R143, R47, UR22, -R54.reuse ;  /* 0x000000162f8f7c23 */ /* 0x100fe20008010836 */
[----:B------:R-:W-:Y:S01]  /*2c00*/  ISETP.GT.AND P3, PT, R69, 0x11, PT ;  /* 0x000000114500780c */ /* 0x000fe20003f64270 */
[----:B------:R-:W3:Y:S01]  /*2c10*/  MUFU.TANH R14, R14 ;  /* 0x0000000e000e7308 */ /* 0x000ee20000002400 */
[----:B------:R-:W-:Y:S01]  /*2c20*/  FMNMX.FTZ R10, R88, R55, !PT ;  /* 0x00000037580a7209 */ /* 0x000fe20007810000 */
[--C-:B------:R-:W-:Y:S01]  /*2c30*/  FFMA.FTZ R55, R52, UR22, -R54.reuse ;  /* 0x0000001634377c23 */ /* 0x100fe20008010836 */
[----:B------:R-:W-:Y:S01]  /*2c40*/  FSEL R33, R33, -INF , P3 ;  /* 0xff80000021217808 */ /* 0x000fe20001800000 */
[--C-:B------:R-:W-:Y:S01]  /*2c50*/  FFMA.FTZ R137, R45, UR22, -R54.reuse ;  /* 0x000000162d897c23 */ /* 0x100fe20008010836 */
[----:B------:R-:W-:Y:S01]  /*2c60*/  FMNMX.FTZ R10, R89, R10, !PT ;  /* 0x0000000a590a7209 */ /* 0x000fe20007810000 */
[--C-:B------:R-:W-:Y:S01]  /*2c70*/  FFMA.FTZ R139, R42, UR22, -R54.reuse ;  /* 0x000000162a8b7c23 */ /* 0x100fe20008010836 */
[----:B------:R-:W-:Y:S01]  /*2c80*/  ISETP.GT.AND P3, PT, R69, 0x19, PT ;  /* 0x000000194500780c */ /* 0x000fe20003f64270 */
[----:B------:R-:W4:Y:S01]  /*2c90*/  MUFU.TANH R15, R15 ;  /* 0x0000000f000f7308 */ /* 0x000f220000002400 */
[----:B------:R-:W-:Y:S01]  /*2ca0*/  FMNMX.FTZ R53, R33, R10, !PT ;  /* 0x0000000a21357209 */ /* 0x000fe20007810000 */
[--C-:B------:R-:W-:Y:S01]  /*2cb0*/  FFMA.FTZ R133, R40, UR22, -R54.reuse ;  /* 0x0000001628857c23 */ /* 0x100fe20008010836 */
[----:B------:R-:W-:Y:S01]  /*2cc0*/  FSEL R29, R29, -INF , P3 ;  /* 0xff8000001d1d7808 */ /* 0x000fe20001800000 */
[--C-:B------:R-:W-:Y:S01]  /*2cd0*/  FFMA.FTZ R40, R39, UR22, -R54.reuse ;  /* 0x0000001627287c23 */ /* 0x100fe20008010836 */
[----:B------:R-:W-:Y:S01]  /*2ce0*/  FMNMX.FTZ R52, R32, R53, !PT ;  /* 0x0000003520347209 */ /* 0x000fe20007810000 */
[--C-:B------:R-:W-:Y:S01]  /*2cf0*/  FFMA.FTZ R149, R93, UR22, -R54.reuse ;  /* 0x000000165d957c23 */ /* 0x100fe20008010836 */
[----:B------:R-:W-:Y:S01]  /*2d00*/  ISETP.GT.AND P3, PT, R69, 0x21, PT ;  /* 0x000000214500780c */ /* 0x000fe20003f64270 */
[----:B------:R-:W5:Y:S01]  /*2d10*/  MUFU.TANH R13, R13 ;  /* 0x0000000d000d7308 */ /* 0x000f620000002400 */
[----:B------:R-:W-:Y:S01]  /*2d20*/  FMNMX.FTZ R51, R29, R52, !PT ;  /* 0x000000341d337209 */ /* 0x000fe20007810000 */
[--C-:B------:R-:W-:Y:S01]  /*2d30*/  FFMA.FTZ R91, R91, UR22, -R54.reuse ;  /* 0x000000165b5b7c23 */ /* 0x100fe20008010836 */
[----:B------:R-:W-:Y:S01]  /*2d40*/  ISETP.GT.AND P4, PT, R69, 0x28, PT ;  /* 0x000000284500780c */ /* 0x000fe20003f84270 */
[--C-:B------:R-:W-:Y:S01]  /*2d50*/  FFMA.FTZ R151, R59, UR22, -R54.reuse ;  /* 0x000000163b977c23 */ /* 0x100fe20008010836 */
[----:B0-----:R-:W-:Y:S01]  /*2d60*/  FSEL R25, R25, -INF , P3 ;  /* 0xff80000019197808 */ /* 0x001fe20001800000 */
[--C-:B------:R-:W-:Y:S01]  /*2d70*/  FFMA.FTZ R123, R3, UR22, -R54.reuse ;  /* 0x00000016037b7c23 */ /* 0x100fe20008010836 */
[----:B------:R-:W-:Y:S01]  /*2d80*/  FMNMX.FTZ R52, R24, R51, !PT ;  /* 0x0000003318347209 */ /* 0x000fe20007810000 */
[----:B------:R0:W-:Y:S01]  /*2d90*/  MUFU.EX2 R10, R55 ;  /* 0x00000037000a7308 */ /* 0x0001e20000000800 */
[----:B------:R-:W-:Y:S01]  /*2da0*/  ISETP.GT.AND P3, PT, R69, 0x29, PT ;  /* 0x000000294500780c */ /* 0x000fe20003f64270 */
[--C-:B------:R-:W-:Y:S01]  /*2db0*/  FFMA.FTZ R127, R27, UR22, -R54.reuse ;  /* 0x000000161b7f7c23 */ /* 0x100fe20008010836 */
[----:B-1----:R-:W-:Y:S01]  /*2dc0*/  FSEL R21, R21, -INF , P4 ;  /* 0xff80000015157808 */ /* 0x002fe20002000000 */
[--C-:B------:R-:W-:Y:S01]  /*2dd0*/  FFMA.FTZ R125, R30, UR22, -R54.reuse ;  /* 0x000000161e7d7c23 */ /* 0x100fe20008010836 */
[----:B------:R-:W-:Y:S01]  /*2de0*/  FMNMX.FTZ R52, R25, R52, !PT ;  /* 0x0000003419347209 */ /* 0x000fe20007810000 */
[--C-:B------:R-:W-:Y:S01]  /*2df0*/  FFMA.FTZ R30, R9, UR22, -R54.reuse ;  /* 0x00000016091e7c23 */ /* 0x100fe20008010836 */
[----:B------:R-:W-:Y:S01]  /*2e00*/  ISETP.GT.AND P4, PT, R69, 0x30, PT ;  /* 0x000000304500780c */ /* 0x000fe20003f84270 */
[----:B------:R-:W1:Y:S01]  /*2e10*/  MUFU.TANH R12, R12 ;  /* 0x0000000c000c7308 */ /* 0x000e620000002400 */
[--C-:B0-----:R-:W-:Y:S01]  /*2e20*/  FFMA.FTZ R55, R50, UR22, -R54.reuse ;  /* 0x0000001632377c23 */ /* 0x101fe20008010836 */
[----:B--2---:R-:W-:Y:S01]  /*2e30*/  FSEL R50, R20, -INF , P3 ;  /* 0xff80000014327808 */ /* 0x004fe20001800000 */
[--C-:B------:R-:W-:Y:S01]  /*2e40*/  FFMA.FTZ R121, R11, UR22, -R54.reuse ;  /* 0x000000160b797c23 */ /* 0x100fe20008010836 */
[----:B------:R-:W-:Y:S01]  /*2e50*/  FMNMX.FTZ R53, R21, R52, !PT ;  /* 0x0000003415357209 */ /* 0x000fe20007810000 */
[--C-:B------:R-:W-:Y:S01]  /*2e60*/  FFMA.FTZ R52, R48, UR22, -R54.reuse ;  /* 0x0000001630347c23 */ /* 0x100fe20008010836 */
[----:B---3--:R-:W-:Y:S01]  /*2e70*/  FSEL R51, R14, -INF , P4 ;  /* 0xff8000000e337808 */ /* 0x008fe20002000000 */
[--C-:B------:R-:W-:Y:S01]  /*2e80*/  FFMA.FTZ R131, R34, UR22, -R54.reuse ;  /* 0x0000001622837c23 */ /* 0x100fe20008010836 */
[----:B------:R-:W0:Y:S01]  /*2e90*/  MUFU.TANH R5, R5 ;  /* 0x0000000500057308 */ /* 0x000e220000002400 */
[----:B------:R-:W-:Y:S01]  /*2ea0*/  ISETP.GT.AND P3, PT, R69, 0x31, PT ;  /* 0x000000314500780c */ /* 0x000fe20003f64270 */
[--C-:B------:R-:W-:Y:S01]  /*2eb0*/  FFMA.FTZ R34, R31, UR22, -R54.reuse ;  /* 0x000000161f227c23 */ /* 0x100fe20008010836 */
[----:B------:R-:W-:Y:S01]  /*2ec0*/  FMNMX.FTZ R14, R50, R53, !PT ;  /* 0x00000035320e7209 */ /* 0x000fe20007810000 */
[--C-:B------:R-:W-:Y:S01]  /*2ed0*/  FFMA.FTZ R135, R38, UR22, -R54.reuse ;  /* 0x0000001626877c23 */ /* 0x100fe20008010836 */
[----:B------:R-:W-:Y:S01]  /*2ee0*/  ISETP.GT.AND P4, PT, R69, 0x38, PT ;  /* 0x000000384500780c */ /* 0x000fe20003f84270 */
[--C-:B------:R-:W-:Y:S01]  /*2ef0*/  FFMA.FTZ R38, R37, UR22, -R54.reuse ;  /* 0x0000001625267c23 */ /* 0x100fe20008010836 */
[----:B----4-:R-:W-:Y:S01]  /*2f00*/  FSEL R15, R15, -INF , P3 ;  /* 0xff8000000f0f7808 */ /* 0x010fe20001800000 */
[----:B------:R-:W2:Y:S01]  /*2f10*/  MUFU.TANH R7, R7 ;  /* 0x0000000700077308 */ /* 0x000ea20000002400 */
[----:B------:R-:W-:Y:S01]  /*2f20*/  FMNMX.FTZ R14, R51, R14, !PT ;  /* 0x0000000e330e7209 */ /* 0x000fe20007810000 */
[--C-:B------:R-:W-:Y:S01]  /*2f30*/  FFMA.FTZ R129, R36, UR22, -R54.reuse ;  /* 0x0000001624817c23 */ /* 0x100fe20008010836 */
[----:B------:R-:W-:Y:S01]  /*2f40*/  ISETP.GT.AND P3, PT, R69, 0x39, PT ;  /* 0x000000394500780c */ /* 0x000fe20003f64270 */
[--C-:B------:R-:W-:Y:S01]  /*2f50*/  FFMA.FTZ R36, R35, UR22, -R54.reuse ;  /* 0x0000001623247c23 */ /* 0x100fe20008010836 */
[----:B-----5:R-:W-:Y:S01]  /*2f60*/  FSEL R13, R13, -INF , P4 ;  /* 0xff8000000d0d7808 */ /* 0x020fe20002000000 */
[--C-:B------:R-:W-:Y:S01]  /*2f70*/  FFMA.FTZ R26, R26, UR22, -R54.reuse ;  /* 0x000000161a1a7c23 */ /* 0x100fe20008010836 */
[----:B------:R-:W-:Y:S01]  /*2f80*/  FMNMX.FTZ R14, R15, R14, !PT ;  /* 0x0000000e0f0e7209 */ /* 0x000fe20007810000 */
[----:B------:R-:W3:Y:S01]  /*2f90*/  MUFU.TANH R70, R70 ;  /* 0x0000004600467308 */ /* 0x000ee20000002400 */
[----:B------:R-:W-:Y:S01]  /*2fa0*/  ISETP.GT.AND P4, PT, R69, 0x40, PT ;  /* 0x000000404500780c */ /* 0x000fe20003f84270 */
[--C-:B------:R-:W-:Y:S01]  /*2fb0*/  FFMA.FTZ R4, R4, UR22, -R54.reuse ;  /* 0x0000001604047c23 */ /* 0x100fe20008010836 */
[----:B-1----:R-:W-:Y:S01]  /*2fc0*/  FSEL R48, R12, -INF , P3 ;  /* 0xff8000000c307808 */ /* 0x002fe20001800000 */
[--C-:B------:R-:W-:Y:S01]  /*2fd0*/  FFMA.FTZ R2, R2, UR22, -R54.reuse ;  /* 0x0000001602027c23 */ /* 0x100fe20008010836 */
[----:B------:R-:W-:Y:S01]  /*2fe0*/  FMNMX.FTZ R49, R13, R14, !PT ;  /* 0x0000000e0d317209 */ /* 0x000fe20007810000 */
[----:B------:R-:W-:Y:S01]  /*2ff0*/  USHF.R.S32.HI UR7, URZ, 0x1f, UR6 ;  /* 0x0000001f3f077899 */ /* 0x000fe20008011406 */
[----:B------:R-:W-:Y:S01]  /*3000*/  ISETP.GT.AND P3, PT, R69, 0x41, PT ;  /* 0x000000414500780c */ /* 0x000fe20003f64270 */
[----:B------:R-:W1:Y:S01]  /*3010*/  MUFU.TANH R71, R71 ;  /* 0x0000004700477308 */ /* 0x000e620000002400 */
[----:B0-----:R-:W-:Y:S01]  /*3020*/  FSEL R5, R5, -INF , P4 ;  /* 0xff80000005057808 */ /* 0x001fe20002000000 */
[----:B------:R-:W-:Y:S01]  /*3030*/  ULEA.HI UR7, UR7, UR6, URZ, 0x7 ;  /* 0x0000000607077291 */ /* 0x000fe2000f8f383f */
[----:B------:R-:W-:Y:S01]  /*3040*/  FMNMX.FTZ R14, R48, R49, !PT ;  /* 0x00000031300e7209 */ /* 0x000fe20007810000 */
[----:B------:R-:W-:Y:S01]  /*3050*/  FFMA.FTZ R49, R46, UR22, -R54 ;  /* 0x000000162e317c23 */ /* 0x000fe20008010836 */
[----:B------:R-:W-:Y:S01]  /*3060*/  ISETP.GT.AND P4, PT, R69, 0x48, PT ;  /* 0x000000484500780c */ /* 0x000fe20003f84270 */
[----:B------:R-:W-:Y:S01]  /*3070*/  USHF.R.S32.HI UR7, URZ, 0x7, UR7 ;  /* 0x000000073f077899 */ /* 0x000fe20008011407 */
[----:B--2---:R-:W-:Y:S01]  /*3080*/  FSEL R7, R7, -INF , P3 ;  /* 0xff80000007077808 */ /* 0x004fe20001800000 */
[----:B------:R-:W0:Y:S01]  /*3090*/  MUFU.TANH R74, R74 ;  /* 0x0000004a004a7308 */ /* 0x000e220000002400 */
[----:B------:R-:W-:Y:S01]  /*30a0*/  FMNMX.FTZ R14, R5, R14, !PT ;  /* 0x0000000e050e7209 */ /* 0x000fe20007810000 */
[----:B------:R-:W-:Y:S01]  /*30b0*/  UISETP.LT.AND UP1, UPT, URZ, UR7, UPT ;  /* 0x000000073f00728c */ /* 0x000fe2000bf21270 */
[----:B------:R-:W-:-:S02]  /*30c0*/  ISETP.GT.AND P3, PT, R69, 0x49, PT ;  /* 0x000000494500780c */ /* 0x000fc40003f64270 */
[----:B------:R-:W-:Y:S02]  /*30d0*/  CS2R R92, SRZ ;  /* 0x00000000005c7805 */ /* 0x000fe4000001ff00 */
[----:B---3--:R-:W-:Y:S01]  /*30e0*/  FSEL R70, R70, -INF , P4 ;  /* 0xff80000046467808 */ /* 0x008fe20002000000 */
[----:B------:R-:W-:Y:S01]  /*30f0*/  USEL UR23, URZ, UR7, !UP1 ;  /* 0x000000073f177287 */ /* 0x000fe2000c800000 */
[----:B------:R-:W-:Y:S01]  /*3100*/  FMNMX.FTZ R47, R7, R14, !PT ;  /* 0x0000000e072f7209 */ /* 0x000fe20007810000 */
[----:B------:R-:W2:Y:S01]  /*3110*/  MUFU.TANH R75, R75 ;  /* 0x0000004b004b7308 */ /* 0x000ea20000002400 */
[----:B------:R-:W-:Y:S01]  /*3120*/  ISETP.GT.AND P4, PT, R69, 0x50, PT ;  /* 0x000000504500780c */ /* 0x000fe20003f84270 */
[----:B------:R-:W-:Y:S01]  /*3130*/  UISETP.GE.AND UP1, UPT, UR25, UR23, UPT ;  /* 0x000000171900728c */ /* 0x000fe2000bf26270 */
[----:B-1----:R-:W-:Y:S02]  /*3140*/  FSEL R71, R71, -INF , P3 ;  /* 0xff80000047477808 */ /* 0x002fe40001800000 */
[----:B------:R-:W-:-:S02]  /*3150*/  FMNMX.FTZ R46, R70, R47, !PT ;  /* 0x0000002f462e7209 */ /* 0x000fc40007810000 */
[----:B------:R-:W-:Y:S01]  /*3160*/  ISETP.GT.AND P3, PT, R69, 0x51, PT ;  /* 0x000000514500780c */ /* 0x000fe20003f64270 */
[----:B------:R-:W1:Y:S01]  /*3170*/  MUFU.TANH R58, R58 ;  /* 0x0000003a003a7308 */ /* 0x000e620000002400 */
[----:B0-----:R-:W-:Y:S02]  /*3180*/  FSEL R74, R74, -INF , P4 ;  /* 0xff8000004a4a7808 */ /* 0x001fe40002000000 */
[----:B------:R-:W-:Y:S02]  /*3190*/  FMNMX.FTZ R45, R71, R46, !PT ;  /* 0x0000002e472d7209 */ /* 0x000fe40007810000 */
[----:B------:R-:W-:Y:S02]  /*31a0*/  ISETP.GT.AND P4, PT, R69, 0x58, PT ;  /* 0x000000584500780c */ /* 0x000fe40003f84270 */
[----:B------:R-:W-:Y:S01]  /*31b0*/  FMNMX.FTZ R46, R74, R45, !PT ;  /* 0x0000002d4a2e7209 */ /* 0x000fe20007810000 */
[----:B------:R-:W0:Y:S01]  /*31c0*/  MUFU.TANH R61, R61 ;  /* 0x0000003d003d7308 */ /* 0x000e220000002400 */
[----:B--2---:R-:W-:Y:S01]  /*31d0*/  FSEL R75, R75, -INF , P3 ;  /* 0xff8000004b4b7808 */ /* 0x004fe20001800000 */
[----:B------:R-:W-:Y:S01]  /*31e0*/  FFMA.FTZ R45, R43, UR22, -R54 ;  /* 0x000000162b2d7c23 */ /* 0x000fe20008010836 */
[----:B------:R-:W-:-:S02]  /*31f0*/  ISETP.GT.AND P3, PT, R69, 0x59, PT ;  /* 0x000000594500780c */ /* 0x000fc40003f64270 */
[----:B------:R-:W-:-:S03]  /*3200*/  FMNMX.FTZ R43, R75, R46, !PT ;  /* 0x0000002e4b2b7209 */ /* 0x000fc60007810000 */
        /* <DEDUP_REMOVED lines=9> */
[----:B------:R-:W2:Y:S01]  /*32a0*/  MUFU.TANH R65, R65 ;  /* 0x0000004100417308 */ /* 0x000ea20000002400 */
[----:B-1----:R-:W-:Y:S02]  /*32b0*/  FSEL R63, R63, -INF , P3 ;  /* 0xff8000003f3f7808 */ /* 0x002fe40001800000 */
[----:B------:R-:W-:-:S05]  /*32c0*/  ISETP.GT.AND P3, PT, R69, 0x69, PT ;  /* 0x000000694500780c */ /* 0x000fca0003f64270 */
[----:B------:R1:W-:Y:S01]  /*32d0*/  MUFU.EX2 R12, R52 ;  /* 0x00000034000c7308 */ /* 0x0003e20000000800 */
[----:B0-----:R-:W-:Y:S02]  /*32e0*/  FSEL R62, R62, -INF , P4 ;  /* 0xff8000003e3e7808 */ /* 0x001fe40002000000 */
[----:B------:R-:W-:-:S05]  /*32f0*/  ISETP.GT.AND P4, PT, R69, 0x70, PT ;  /* 0x000000704500780c */ /* 0x000fca0003f84270 */
[----:B------:R-:W0:Y:S01]  /*3300*/  MUFU.TANH R64, R64 ;  /* 0x0000004000407308 */ /* 0x000e220000002400 */
[----:B-1----:R-:W-:Y:S02]  /*3310*/  FMNMX.FTZ R52, R58, R43, !PT ;  /* 0x0000002b3a347209 */ /* 0x002fe40007810000 */
[----:B--2---:R-:W-:Y:S02]  /*3320*/  FSEL R65, R65, -INF , P3 ;  /* 0xff80000041417808 */ /* 0x004fe40001800000 */
[----:B------:R-:W-:Y:S02]  /*3330*/  FMNMX.FTZ R43, R61, R52, !PT ;  /* 0x000000343d2b7209 */ /* 0x000fe40007810000 */
[----:B------:R-:W-:Y:S01]  /*3340*/  ISETP.GT.AND P3, PT, R69, 0x71, PT ;  /* 0x000000714500780c */ /* 0x000fe20003f64270 */
[----:B------:R-:W1:Y:S01]  /*3350*/  MUFU.TANH R66, R66 ;  /* 0x0000004200427308 */ /* 0x000e620000002400 */
[----:B------:R-:W-:Y:S01]  /*3360*/  FMNMX.FTZ R42, R60, R43, !PT ;  /* 0x0000002b3c2a7209 */ /* 0x000fe20007810000 */
[----:B------:R-:W-:-:S03]  /*3370*/  FFMA.FTZ R43, R41, UR22, -R54 ;  /* 0x00000016292b7c23 */ /* 0x000fc60008010836 */
[----:B------:R-:W-:-:S03]  /*3380*/  FMNMX.FTZ R41, R63, R42, !PT ;  /* 0x0000002a3f297209 */ /* 0x000fc60007810000 */
[----:B------:R-:W2:Y:S01]  /*3390*/  MUFU.TANH R67, R67 ;  /* 0x0000004300437308 */ /* 0x000ea20000002400 */
[----:B------:R-:W-:Y:S02]  /*33a0*/  FMNMX.FTZ R52, R62, R41, !PT ;  /* 0x000000293e347209 */ /* 0x000fe40007810000 */
[----:B0-----:R-:W-:Y:S02]  /*33b0*/  FSEL R64, R64, -INF , P4 ;  /* 0xff80000040407808 */ /* 0x001fe40002000000 */
[----:B------:R-:W-:Y:S02]  /*33c0*/  FMNMX.FTZ R41, R65, R52, !PT ;  /* 0x0000003441297209 */ /* 0x000fe40007810000 */
[----:B------:R-:W-:Y:S01]  /*33d0*/  ISETP.GT.AND P4, PT, R69, 0x78, PT ;  /* 0x000000784500780c */ /* 0x000fe20003f84270 */
[----:B------:R-:W0:Y:S01]  /*33e0*/  MUFU.TANH R68, R68 ;  /* 0x0000004400447308 */ /* 0x000e220000002400 */
[----:B-1----:R-:W-:Y:S02]  /*33f0*/  FSEL R66, R66, -INF , P3 ;  /* 0xff80000042427808 */ /* 0x002fe40001800000 */
[----:B------:R-:W-:-:S02]  /*3400*/  FMNMX.FTZ R41, R64, R41, !PT ;  /* 0x0000002940297209 */ /* 0x000fc40007810000 */
[----:B------:R-:W-:Y:S02]  /*3410*/  ISETP.GT.AND P3, PT, R69, 0x79, PT ;  /* 0x000000794500780c */ /* 0x000fe40003f64270 */
[----:B------:R-:W-:Y:S01]  /*3420*/  FMNMX.FTZ R52, R66, R41, !PT ;  /* 0x0000002942347209 */ /* 0x000fe20007810000 */
[----:B------:R-:W-:Y:S01]  /*3430*/  MUFU.EX2 R14, R49 ;  /* 0x00000031000e7308 */ /* 0x000fe20000000800 */
[----:B--2---:R-:W-:-:S04]  /*3440*/  FSEL R67, R67, -INF , P4 ;  /* 0xff80000043437808 */ /* 0x004fc80002000000 */
[----:B------:R-:W-:-:S03]  /*3450*/  FMNMX.FTZ R39, R67, R52, !PT ;  /* 0x0000003443277209 */ /* 0x000fc60007810000 */
[----:B------:R-:W-:Y:S01]  /*3460*/  MUFU.EX2 R149, R149 ;  /* 0x0000009500957308 */ /* 0x000fe20000000800 */
[----:B0-----:R-:W-:-:S04]  /*3470*/  FSEL R68, R68, -INF , P3 ;  /* 0xff80000044447808 */ /* 0x001fc80001800000 */
[----:B------:R-:W-:-:S03]  /*3480*/  FMNMX.FTZ R39, R68, R39, !PT ;  /* 0x0000002744277209 */ /* 0x000fc60007810000 */
[----:B------:R0:W1:Y:S02]  /*3490*/  MUFU.EX2 R6, R91 ;  /* 0x0000005b00067308 */ /* 0x0000640000000800 */
[----:B------:R-:W2:Y:S06]  /*34a0*/  SHFL.BFLY PT, R52, R39, 0x2, 0x1f ;  /* 0x0c401f0027347f89 */ /* 0x000eac00000e0000 */
[----:B------:R-:W3:Y:S01]  /*34b0*/  MUFU.EX2 R151, R151 ;  /* 0x0000009700977308 */ /* 0x000ee20000000800 */
[----:B0-----:R-:W-:-:S07]  /*34c0*/  CS2R R90, SRZ ;  /* 0x00000000005a7805 */ /* 0x001fce000001ff00 */
[----:B------:R-:W0:Y:S08]  /*34d0*/  MUFU.EX2 R8, R8 ;  /* 0x0000000800087308 */ /* 0x000e300000000800 */
[----:B------:R-:W4:Y:S01]  /*34e0*/  MUFU.EX2 R145, R145 ;  /* 0x0000009100917308 */ /* 0x000f220000000800 */
[----:B--2---:R-:W-:-:S05]  /*34f0*/  FMNMX.FTZ R52, R39, R52, !PT ;  /* 0x0000003427347209 */ /* 0x004fca0007810000 */
[----:B------:R-:W2:Y:S02]  /*3500*/  SHFL.BFLY PT, R49, R52, 0x1, 0x1f ;  /* 0x0c201f0034317f89 */ /* 0x000ea400000e0000 */
[----:B------:R-:W5:Y:S08]  /*3510*/  MUFU.EX2 R147, R147 ;  /* 0x0000009300937308 */ /* 0x000f700000000800 */
[----:B------:R-:W5:Y:S08]  /*3520*/  MUFU.EX2 R20, R55 ;  /* 0x0000003700147308 */ /* 0x000f700000000800 */
[----:B------:R-:W5:Y:S01]  /*3530*/  MUFU.EX2 R141, R141 ;  /* 0x0000008d008d7308 */ /* 0x000f620000000800 */
[----:B--2---:R-:W-:-:S07]  /*3540*/  FMNMX.FTZ R49, R52, R49, !PT ;  /* 0x0000003134317209 */ /* 0x004fce0007810000 */
[----:B------:R-:W-:Y:S01]  /*3550*/  MUFU.EX2 R143, R143 ;  /* 0x0000008f008f7308 */ /* 0x000fe20000000800 */
[C---:B------:R-:W-:Y:S01]  /*3560*/  FSETP.NEU.FTZ.AND P3, PT, R49.reuse, -INF , PT ;  /* 0xff8000003100780b */ /* 0x040fe20003f7d000 */
[----:B------:R-:W-:-:S06]  /*3570*/  FMUL.FTZ R52, R49, UR22 ;  /* 0x0000001631347c20 */ /* 0x000fcc0008410000 */
[----:B------:R-:W-:Y:S01]  /*3580*/  MUFU.EX2 R137, R137 ;  /* 0x0000008900897308 */ /* 0x000fe20000000800 */
[----:B------:R-:W-:Y:S02]  /*3590*/  FSEL R52, R52, RZ, P3 ;  /* 0x000000ff34347208 */ /* 0x000fe40001800000 */
[----:B------:R-:W-:-:S03]  /*35a0*/  PLOP3.LUT P3, PT, PT, PT, UP1, 0x80, 0x0 ;  /* 0x000000000000781c */ /* 0x000fc60003f6f018 */
[----:B------:R-:W-:Y:S01]  /*35b0*/  FFMA.FTZ R140, R24, UR22, -R52 ;  /* 0x00000016188c7c23 */ /* 0x000fe20008010834 */
[----:B-1----:R-:W-:Y:S01]  /*35c0*/  FADD.FTZ R24, R149, R6 ;  /* 0x0000000695187221 */ /* 0x002fe20000010000 */
[--C-:B------:R-:W-:Y:S01]  /*35d0*/  FFMA.FTZ R148, R56, UR22, -R52.reuse ;  /* 0x0000001638947c23 */ /* 0x100fe20008010834 */
[--C-:B------:R-:W-:Y:S01]  /*35e0*/  FFMA.FTZ R3, R57, UR22, -R52.reuse ;  /* 0x0000001639037c23 */ /* 0x100fe20008010834 */
[----:B------:R-:W-:Y:S01]  /*35f0*/  FFMA.FTZ R27, R29, UR22, -R52 ;  /* 0x000000161d1b7c23 */ /* 0x000fe20008010834 */
[----:B---3--:R-:W-:Y:S01]  /*3600*/  FADD.FTZ R29, R151, R24 ;  /* 0x00000018971d7221 */ /* 0x008fe20000010000 */
[--C-:B------:R-:W-:Y:S01]  /*3610*/  FFMA.FTZ R150, R28, UR22, -R52.reuse ;  /* 0x000000161c967c23 */ /* 0x100fe20008010834 */
[--C-:B------:R-:W-:Y:S01]  /*3620*/  FFMA.FTZ R9, R88, UR22, -R52.reuse ;  /* 0x0000001658097c23 */ /* 0x100fe20008010834 */
[----:B------:R-:W-:Y:S01]  /*3630*/  MUFU.EX2 R148, R148 ;  /* 0x0000009400947308 */ /* 0x000fe20000000800 */
[----:B0-----:R-:W-:Y:S01]  /*3640*/  FADD.FTZ R24, R8, R29 ;  /* 0x0000001d08187221 */ /* 0x001fe20000010000 */
[--C-:B------:R-:W-:Y:S01]  /*3650*/  FFMA.FTZ R144, R89, UR22, -R52.reuse ;  /* 0x0000001659907c23 */ /* 0x100fe20008010834 */
[--C-:B------:R-:W-:Y:S01]  /*3660*/  FFMA.FTZ R11, R33, UR22, -R52.reuse ;  /* 0x00000016210b7c23 */ /* 0x100fe20008010834 */
[----:B------:R-:W-:Y:S01]  /*3670*/  FFMA.FTZ R132, R5, UR22, -R52 ;  /* 0x0000001605847c23 */ /* 0x000fe20008010834 */
[----:B----4-:R-:W-:Y:S01]  /*3680*/  FADD.FTZ R29, R145, R24 ;  /* 0x00000018911d7221 */ /* 0x010fe20000010000 */
[--C-:B------:R-:W-:Y:S01]  /*3690*/  FFMA.FTZ R5, R7, UR22, -R52.reuse ;  /* 0x0000001607057c23 */ /* 0x100fe20008010834 */
[--C-:B------:R-:W-:Y:S01]  /*36a0*/  FFMA.FTZ R146, R32, UR22, -R52.reuse ;  /* 0x0000001620927c23 */ /* 0x100fe20008010834 */
[----:B------:R-:W0:Y:S01]  /*36b0*/  MUFU.EX2 R3, R3 ;  /* 0x0000000300037308 */ /* 0x000e220000000800 */
[----:B------:R-:W-:Y:S01]  /*36c0*/  FADD.FTZ R24, R10, R29 ;  /* 0x0000001d0a187221 */ /* 0x000fe20000010000 */
[--C-:B------:R-:W-:Y:S01]  /*36d0*/  FFMA.FTZ R25, R25, UR22, -R52.reuse ;  /* 0x0000001619197c23 */ /* 0x100fe20008010834 */
[--C-:B------:R-:W-:Y:S01]  /*36e0*/  FFMA.FTZ R142, R21, UR22, -R52.reuse ;  /* 0x00000016158e7c23 */ /* 0x100fe20008010834 */
[----:B------:R-:W-:Y:S01]  /*36f0*/  FFMA.FTZ R21, R50, UR22, -R52 ;  /* 0x0000001632157c23 */ /* 0x000fe20008010834 */
[----:B-----5:R-:W-:Y:S01]  /*3700*/  FADD.FTZ R7, R147, R24 ;  /* 0x0000001893077221 */ /* 0x020fe20000010000 */
[--C-:B------:R-:W-:Y:S01]  /*3710*/  FFMA.FTZ R136, R51, UR22, -R52.reuse ;  /* 0x0000001633887c23 */ /* 0x100fe20008010834 */
[--C-:B------:R-:W-:Y:S01]  /*3720*/  FFMA.FTZ R15, R15, UR22, -R52.reuse ;  /* 0x000000160f0f7c23 */ /* 0x100fe20008010834 */
[----:B------:R-:W1:Y:S01]  /*3730*/  MUFU.EX2 R150, R150 ;  /* 0x0000009600967308 */ /* 0x000e620000000800 */
[----:B------:R-:W-:Y:S01]  /*3740*/  FADD.FTZ R24, R20, R7 ;  /* 0x0000000714187221 */ /* 0x000fe20000010000 */
[--C-:B------:R-:W-:Y:S01]  /*3750*/  FFMA.FTZ R138, R13, UR22, -R52.reuse ;  /* 0x000000160d8a7c23 */ /* 0x100fe20008010834 */
[--C-:B------:R-:W-:Y:S01]  /*3760*/  FFMA.FTZ R13, R48, UR22, -R52.reuse ;  /* 0x00000016300d7c23 */ /* 0x100fe20008010834 */
[----:B------:R-:W-:Y:S01]  /*3770*/  FFMA.FTZ R134, R70, UR22, -R52 ;  /* 0x0000001646867c23 */ /* 0x000fe20008010834 */
[----:B------:R-:W-:Y:S01]  /*3780*/  FADD.FTZ R31, R141, R24 ;  /* 0x000000188d1f7221 */ /* 0x000fe20000010000 */
[--C-:B------:R-:W-:Y:S01]  /*3790*/  FFMA.FTZ R7, R71, UR22, -R52.reuse ;  /* 0x0000001647077c23 */ /* 0x100fe20008010834 */
[--C-:B------:R-:W-:Y:S01]  /*37a0*/  FFMA.FTZ R128, R74, UR22, -R52.reuse ;  /* 0x000000164a807c23 */ /* 0x100fe20008010834 */
[----:B------:R-:W2:Y:S01]  /*37b0*/  MUFU.EX2 R9, R9 ;  /* 0x0000000900097308 */ /* 0x000ea20000000800 */
[----:B0-----:R-:W-:Y:S01]  /*37c0*/  FADD.FTZ R29, R148, R3 ;  /* 0x00000003941d7221 */ /* 0x001fe20000010000 */
[----:B------:R-:W-:Y:S01]  /*37d0*/  FADD.FTZ R28, R12, R31 ;  /* 0x0000001f0c1c7221 */ /* 0x000fe20000010000 */
[--C-:B------:R-:W-:Y:S01]  /*37e0*/  FFMA.FTZ R130, R58, UR22, -R52.reuse ;  /* 0x000000163a827c23 */ /* 0x100fe20008010834 */
[----:B------:R-:W-:Y:S01]  /*37f0*/  F2FP.BF16.F32.PACK_AB R149, R6, R149 ;  /* 0x000000950695723e */ /* 0x000fe200000010ff */
[----:B------:R-:W-:Y:S01]  /*3800*/  FFMA.FTZ R61, R61, UR22, -R52 ;  /* 0x000000163d3d7c23 */ /* 0x000fe20008010834 */
[----:B------:R-:W-:Y:S01]  /*3810*/  FADD.FTZ R31, R143, R28 ;  /* 0x0000001c8f1f7221 */ /* 0x000fe20000010000 */
[--C-:B------:R-:W-:Y:S01]  /*3820*/  FFMA.FTZ R60, R60, UR22, -R52.reuse ;  /* 0x000000163c3c7c23 */ /* 0x100fe20008010834 */
[----:B------:R-:W0:Y:S01]  /*3830*/  MUFU.EX2 R144, R144 ;  /* 0x0000009000907308 */ /* 0x000e220000000800 */
[----:B-1----:R-:W-:Y:S01]  /*3840*/  FADD.FTZ R24, R150, R29 ;  /* 0x0000001d96187221 */ /* 0x002fe20000010000 */
[----:B------:R-:W-:Y:S01]  /*3850*/  FADD.FTZ R28, R14, R31 ;  /* 0x0000001f0e1c7221 */ /* 0x000fe20000010000 */
[--C-:B------:R-:W-:Y:S01]  /*3860*/  FFMA.FTZ R63, R63, UR22, -R52.reuse ;  /* 0x000000163f3f7c23 */ /* 0x100fe20008010834 */
[--C-:B------:R-:W-:Y:S01]  /*3870*/  FFMA.FTZ R62, R62, UR22, -R52.reuse ;  /* 0x000000163e3e7c23 */ /* 0x100fe20008010834 */
[----:B------:R-:W-:Y:S01]  /*3880*/  FFMA.FTZ R65, R65, UR22, -R52 ;  /* 0x0000001641417c23 */ /* 0x000fe20008010834 */
[----:B------:R-:W-:Y:S01]  /*3890*/  FADD.FTZ R33, R137, R28 ;  /* 0x0000001c89217221 */ /* 0x000fe20000010000 */
[----:B------:R-:W-:Y:S01]  /*38a0*/  FFMA.FTZ R64, R64, UR22, -R52 ;  /* 0x0000001640407c23 */ /* 0x000fe20008010834 */
[----:B------:R-:W1:Y:S01]  /*38b0*/  MUFU.EX2 R11, R11 ;  /* 0x0000000b000b7308 */ /* 0x000e620000000800 */
[----:B--2---:R-:W-:Y:S01]  /*38c0*/  FADD.FTZ R29, R9, R24 ;  /* 0x00000018091d7221 */ /* 0x004fe20000010000 */
[--C-:B------:R-:W-:Y:S01]  /*38d0*/  FFMA.FTZ R66, R66, UR22, -R52.reuse ;  /* 0x0000001642427c23 */ /* 0x100fe20008010834 */
[----:B------:R-:W-:Y:S01]  /*38e0*/  FFMA.FTZ R67, R67, UR22, -R52 ;  /* 0x0000001643437c23 */ /* 0x000fe20008010834 */
[----:B------:R-:W-:-:S02]  /*38f0*/  F2FP.BF16.F32.PACK_AB R148, R3, R148 ;  /* 0x000000940394723e */ /* 0x000fc400000010ff */
[----:B------:R-:W-:Y:S02]  /*3900*/  CS2R R88, SRZ ;  /* 0x0000000000587805 */ /* 0x000fe4000001ff00 */
[----:B------:R-:W-:Y:S01]  /*3910*/  F2FP.BF16.F32.PACK_AB R151, R8, R151 ;  /* 0x000000970897723e */ /* 0x000fe200000010ff */
[----:B------:R-:W2:Y:S01]  /*3920*/  MUFU.EX2 R146, R146 ;  /* 0x0000009200927308 */ /* 0x000ea20000000800 */
[----:B0-----:R-:W-:Y:S01]  /*3930*/  FADD.FTZ R24, R144, R29 ;  /* 0x0000001d90187221 */ /* 0x001fe20000010000 */
[--C-:B------:R-:W-:Y:S01]  /*3940*/  FFMA.FTZ R29, R75, UR22, -R52.reuse ;  /* 0x000000164b1d7c23 */ /* 0x100fe20008010834 */
[----:B------:R-:W-:Y:S01]  /*3950*/  FFMA.FTZ R52, R68, UR22, -R52 ;  /* 0x0000001644347c23 */ /* 0x000fe20008010834 */
[----:B------:R-:W-:Y:S02]  /*3960*/  F2FP.BF16.F32.PACK_AB R145, R10, R145 ;  /* 0x000000910a91723e */ /* 0x000fe400000010ff */
[----:B------:R-:W-:Y:S02]  /*3970*/  F2FP.BF16.F32.PACK_AB R147, R20, R147 ;  /* 0x000000931493723e */ /* 0x000fe400000010ff */
[----:B------:R-:W0:Y:S01]  /*3980*/  MUFU.EX2 R46, R45 ;  /* 0x0000002d002e7308 */ /* 0x000e220000000800 */
[----:B-1----:R-:W-:Y:S01]  /*3990*/  FADD.FTZ R31, R11, R24 ;  /* 0x000000180b1f7221 */ /* 0x002fe20000010000 */
[----:B------:R-:W-:-:S02]  /*39a0*/  F2FP.BF16.F32.PACK_AB R141, R12, R141 ;  /* 0x0000008d0c8d723e */ /* 0x000fc400000010ff */
[----:B------:R-:W-:Y:S02]  /*39b0*/  F2FP.BF16.F32.PACK_AB R143, R14, R143 ;  /* 0x0000008f0e8f723e */ /* 0x000fe400000010ff */
[----:B------:R-:W-:Y:S02]  /*39c0*/  F2FP.BF16.F32.PACK_AB R150, R9, R150 ;  /* 0x000000960996723e */ /* 0x000fe400000010ff */
[----:B------:R-:W1:Y:S01]  /*39d0*/  MUFU.EX2 R27, R27 ;  /* 0x0000001b001b7308 */ /* 0x000e620000000800 */
[----:B--2---:R-:W-:Y:S01]  /*39e0*/  FADD.FTZ R24, R146, R31 ;  /* 0x0000001f92187221 */ /* 0x004fe20000010000 */
[----:B------:R-:W-:-:S06]  /*39f0*/  F2FP.BF16.F32.PACK_AB R144, R11, R144 ;  /* 0x000000900b90723e */ /* 0x000fcc00000010ff */
        /* <DEDUP_REMOVED lines=116> */
[----:B------:R-:W-:-:S05]  /*4140*/  ULDC UR22, c[0x0][0x988] ;  /* 0x0002620000167ab9 */ /* 0x000fca0000000800 */
.L_x_2018:
        /* <DEDUP_REMOVED lines=9> */
.L_x_2011:
[----:B------:R-:W-:Y:S01]  /*41e0*/  ULEA UR6, UR39, UR45, 0x3 ;  /* 0x0000002d27067291 */ /* 0x000fe2000f8e183f */
[----:B------:R-:W-:-:S05]  /*41f0*/  IMAD.U32 R5, RZ, RZ, UR38 ;  /* 0x00000026ff057e24 */ /* 0x000fca000f8e00ff */
[----:B------:R-:W-:-:S04]  /*4200*/  SHF.L.U32 R5, R5, 0x1f, RZ ;  /* 0x0000001f05057819 */ /* 0x000fc800000006ff */
[----:B------:R0:W1:Y:S01]  /*4210*/  SYNCS.PHASECHK.TRANS64.TRYWAIT P3, [UR6+0x16830], R5 ;  /* 0x01683005ff0075a7 */ /* 0x0000620008060146 */
[----:B------:R-:W-:Y:S05]  /*4220*/  @!P0 BRA `(.L_x_2012) ;  /* 0x0000000000048947 */ /* 0x000fea0003800000 */
[----:B------:R-:W-:Y:S01]  /*4230*/  BPT.TRAP 0x1 ;  /* 0x000000040000795c */ /* 0x000fe20000300000 */
.L_x_2012:
[----:B-1----:R-:W-:Y:S05]  /*4240*/  @P3 BRA `(.L_x_2010) ;  /* 0x0000000000083947 */ /* 0x002fea0003800000 */
[----:B------:R-:W1:Y:S02]  /*4250*/  SYNCS.PHASECHK.TRANS64.TRYWAIT P3, [UR6+0x16830], R5 ;  /* 0x01683005ff0075a7 */ /* 0x000e640008060146 */
[----:B-1----:R-:W-:Y:S05]  /*4260*/  @!P3 BRA `(.L_x_2013) ;  /* 0x000000c80094b947 */ /* 0x002fea0003800000 */
.L_x_2010:
[----:B01----:R-:W-:Y:S01]  /*4270*/  IADD3 R5, R23, 0x8, RZ ;  /* 0x0000000817057810 */ /* 0x003fe20007ffe0ff */
        /* <DEDUP_REMOVED lines=24> */
.L_x_2015:
[----:B------:R-:W-:Y:S01]  /*4400*/  ULEA UR6, UR24, UR45, 0x3 ;  /* 0x0000002d18067291 */ /* 0x000fe2000f8e183f */
[----:B------:R-:W-:-:S05]  /*4410*/  IMAD.U32 R5, RZ, RZ, UR26 ;  /* 0x0000001aff057e24 */ /* 0x000fca000f8e00ff */
[----:B------:R-:W-:-:S04]  /*4420*/  SHF.L.U32 R5, R5, 0x1f, RZ ;  /* 0x0000001f05057819 */ /* 0x000fc800000006ff */
[----:B------:R0:W1:Y:S01]  /*4430*/  SYNCS.PHASECHK.TRANS64.TRYWAIT P3, [UR6+0x16850], R5 ;  /* 0x01685005ff0075a7 */ /* 0x0000620008060146 */
[----:B------:R-:W-:Y:S05]  /*4440*/  @!P0 BRA `(.L_x_2016) ;  /* 0x0000000000048947 */ /* 0x000fea0003800000 */
[----:B------:R-:W-:Y:S01]  /*4450*/  BPT.TRAP 0x1 ;  /* 0x000000040000795c */ /* 0x000fe20000300000 */
.L_x_2016:
[----:B-1----:R-:W-:Y:S05]  /*4460*/  @P3 BRA `(.L_x_2014) ;  /* 0x0000000000083947 */ /* 0x002fea0003800000 */
[----:B------:R-:W1:Y:S02]  /*4470*/  SYNCS.PHASECHK.TRANS64.TRYWAIT P3, [UR6+0x16850], R5 ;  /* 0x01685005ff0075a7 */ /* 0x000e640008060146 */
[----:B-1----:R-:W-:Y:S05]  /*4480*/  @!P3 BRA `(.L_x_2017) ;  /* 0x000000c80024b947 */ /* 0x002fea0003800000 */
.L_x_2014:
        /* <DEDUP_REMOVED lines=13> */
[----:B------:R-:W-:Y:S01]  /*4560*/  FMUL.FTZ R21, R36, UR21 ;  /* 0x0000001524157c20 */ /* 0x000fe20008410000 */
[----:B------:R-:W-:Y:S01]  /*4570*/  FMUL.FTZ R36, R49, UR21 ;  /* 0x0000001531247c20 */ /* 0x000fe20008410000 */
[----:B------:R-:W-:Y:S01]  /*4580*/  FMUL.FTZ R10, R29, UR21 ;  /* 0x000000151d0a7c20 */ /* 0x000fe20008410000 */
[----:B------:R-:W-:Y:S01]  /*4590*/  FMUL.FTZ R29, R42, UR21 ;  /* 0x000000152a1d7c20 */ /* 0x000fe20008410000 */
[----:B------:R-:W2:Y:S01]  /*45a0*/  MUFU.TANH R7, R7 ;  /* 0x0000000700077308 */ /* 0x000ea20000002400 */
[----:B------:R-:W-:Y:S01]  /*45b0*/  FMUL.FTZ R11, R30, UR21 ;  /* 0x000000151e0b7c20 */ /* 0x000fe20008410000 */
[----:B------:R-:W-:Y:S01]  /*45c0*/  UMOV UR6, UR10 ;  /* 0x0000000a00067c82 */ /* 0x000fe20008000000 */
[----:B------:R-:W-:Y:S01]  /*45d0*/  FMUL.FTZ R15, R34, UR21 ;  /* 0x00000015220f7c20 */ /* 0x000fe20008410000 */
[----:B------:R-:W-:Y:S01]  /*45e0*/  HGMMA.64x64x16.F32.BF16 R88, R148, gdesc[UR4].tnspB, R88, gsb0 ;  /* 0x40e0000494587df0 */ /* 0x000fe20008001858 */
[----:B------:R-:W-:Y:S01]  /*45f0*/  UIADD3 UR6, UR10, 0x80, URZ ;  /* 0x000000800a067890 */ /* 0x000fe2000fffe03f */
[----:B------:R-:W-:Y:S01]  /*4600*/  FMUL.FTZ R20, R35, UR21 ;  /* 0x0000001523147c20 */ /* 0x000fe20008410000 */
[----:B------:R-:W-:Y:S01]  /*4610*/  UMOV UR7, 0x40000040 ;  /* 0x4000004000077882 */ /* 0x000fe20000000000 */
[----:B------:R-:W3:Y:S01]  /*4620*/  MUFU.TANH R8, R8 ;  /* 0x0000000800087308 */ /* 0x000ee20000002400 */
[----:B-1----:R-:W-:Y:S01]  /*4630*/  FMUL.FTZ R6, R25, UR21 ;  /* 0x0000001519067c20 */ /* 0x002fe20008410000 */
[----:B------:R-:W-:Y:S01]  /*4640*/  FMUL.FTZ R25, R38, UR21 ;  /* 0x0000001526197c20 */ /* 0x000fe20008410000 */
[----:B------:R-:W-:Y:S01]  /*4650*/  FMUL.FTZ R38, R53, UR21 ;  /* 0x0000001535267c20 */ /* 0x000fe20008410000 */
[----:B------:R-:W-:Y:S01]  /*4660*/  FMUL.FTZ R30, R44, UR21 ;  /* 0x000000152c1e7c20 */ /* 0x000fe20008410000 */
[----:B------:R-:W-:Y:S01]  /*4670*/  FMUL.FTZ R35, R48, UR21 ;  /* 0x0000001530237c20 */ /* 0x000fe20008410000 */
        /* <DEDUP_REMOVED lines=16> */
[----:B0-----:R-:W-:Y:S01]  /*4780*/  FMUL.FTZ R5, R24, UR21 ;  /* 0x0000001518057c20 */ /* 0x001fe20008410000 */
        /* <DEDUP_REMOVED lines=19> */
[----:B------:R-:W-:Y:S01]  /*48c0*/  UISETP.GT.AND UP1, UPT, UR25, UR23, UPT ;  /* 0x000000171900728c */ /* 0x000fe2000bf24270 */
[----:B------:R-:W-:-:S05]  /*48d0*/  UMOV UR26, UR38 ;  /* 0x00000026001a7c82 */ /* 0x000fca0008000000 */
        /* <DEDUP_REMOVED lines=16> */
[----:B------:R-:W-:Y:S01]  /*49e0*/  UIMAD UR6, UR25, UR6, 0x1 ;  /* 0x00000001190674a4 */ /* 0x000fe2000f8e0206 */
[----:B------:R-:W-:Y:S01]  /*49f0*/  FMUL.FTZ R56, R71, UR21 ;  /* 0x0000001547387c20 */ /* 0x000fe20008410000 */
[----:B------:R-:W2:Y:S02]  /*4a00*/  SHFL.IDX PT, R43, R39, 0x1, 0x1c1f ;  /* 0x003c1f00272b7f89 */ /* 0x000ea400000e0000 */
[----:B------:R-:W5:Y:S01]  /*4a10*/  MUFU.TANH R46, R46 ;  /* 0x0000002e002e7308 */ /* 0x000f620000002400 */
[----:B------:R-:W-:Y:S01]  /*4a20*/  UIADD3 UR25, UR25, -0x1, URZ ;  /* 0xffffffff19197890 */ /* 0x000fe2000fffe03f */
[----:B------:R-:W-:Y:S01]  /*4a30*/  IMAD.U32 R49, RZ, RZ, UR6 ;  /* 0x00000006ff317e24 */ /* 0x000fe2000f8e00ff */
[----:B------:R-:W-:Y:S01]  /*4a40*/  UIADD3 UR6, UR10, 0x100, URZ ;  /* 0x000001000a067890 */ /* 0x000fe2000fffe03f */
[----:B------:R-:W3:Y:S02]  /*4a50*/  SHFL.IDX PT, R79, R39, RZ, 0x1c1f ;  /* 0x001c1fff274f7589 */ /* 0x000ee400000e0000 */
[----:B------:R-:W-:-:S02]  /*4a60*/  IMAD R42, R16, -0x2, R49 ;  /* 0xfffffffe102a7824 */ /* 0x000fc400078e0231 */
[----:B------:R-:W5:Y:S01]  /*4a70*/  MUFU.TANH R47, R47 ;  /* 0x0000002f002f7308 */ /* 0x000f620000002400 */
[----:B------:R-:W-:-:S05]  /*4a80*/  IMAD.U32 R49, RZ, RZ, UR50 ;  /* 0x00000032ff317e24 */ /* 0x000fca000f8e00ff */
[----:B------:R-:W-:Y:S01]  /*4a90*/  IADD3 R42, -R49, UR47, R42 ;  /* 0x0000002f312a7c10 */ /* 0x000fe2000fffe12a */
[----:B------:R-:W-:Y:S01]  /*4aa0*/  FMUL.FTZ R49, R59, UR21 ;  /* 0x000000153b317c20 */ /* 0x000fe20008410000 */
[----:B------:R-:W5:Y:S03]  /*4ab0*/  MUFU.TANH R48, R48 ;  /* 0x0000003000307308 */ /* 0x000f660000002400 */
[----:B--2---:R-:W-:-:S05]  /*4ac0*/  IMAD.IADD R43, R42, 0x1, R43 ;  /* 0x000000012a2b7824 */ /* 0x004fca00078e022b */
[----:B------:R-:W2:Y:S01]  /*4ad0*/  MUFU.TANH R50, R50 ;  /* 0x0000003200327308 */ /* 0x000ea20000002400 */
[C---:B------:R-:W-:Y:S01]  /*4ae0*/  ISETP.GT.AND P3, PT, R43.reuse, RZ, PT ;  /* 0x000000ff2b00720c */ /* 0x040fe20003f64270 */
[----:B---3--:R-:W-:Y:S01]  /*4af0*/  IMAD.IADD R42, R42, 0x1, R79 ;  /* 0x000000012a2a7824 */ /* 0x008fe200078e024f */
[----:B------:R-:W-:Y:S02]  /*4b00*/  ISETP.GT.AND P4, PT, R43, 0x1, PT ;  /* 0x000000012b00780c */ /* 0x000fe40003f84270 */
[----:B------:R-:W-:-:S03]  /*4b10*/  FSEL R7, R7, -INF , P3 ;  /* 0xff80000007077808 */ /* 0x000fc60001800000 */
[----:B------:R-:W3:Y:S01]  /*4b20*/  MUFU.TANH R49, R49 ;  /* 0x0000003100317308 */ /* 0x000ee20000002400 */
[----:B------:R-:W-:Y:S02]  /*4b30*/  ISETP.GT.AND P3, PT, R43, 0x8, PT ;  /* 0x000000082b00780c */ /* 0x000fe40003f64270 */
[----:B------:R-:W-:Y:S02]  /*4b40*/  FSEL R8, R8, -INF , P4 ;  /* 0xff80000008087808 */ /* 0x000fe40002000000 */
[----:B------:R-:W-:Y:S02]  /*4b50*/  FMNMX.FTZ R53, R7, R4, !PT ;  /* 0x0000000407357209 */ /* 0x000fe40007810000 */
[----:B------:R-:W-:Y:S01]  /*4b60*/  ISETP.GT.AND P4, PT, R43, 0x9, PT ;  /* 0x000000092b00780c */ /* 0x000fe20003f84270 */
[----:B------:R-:W3:Y:S01]  /*4b70*/  MUFU.TANH R51, R51 ;  /* 0x0000003300337308 */ /* 0x000ee20000002400 */
[----:B-1----:R-:W-:Y:S02]  /*4b80*/  FSEL R11, R11, -INF , P3 ;  /* 0xff8000000b0b7808 */ /* 0x002fe40001800000 */
[----:B------:R-:W-:Y:S01]  /*4b90*/  FMNMX.FTZ R44, R8, R53, !PT ;  /* 0x00000035082c7209 */ /* 0x000fe20007810000 */
[----:B------:R-:W-:Y:S01]  /*4ba0*/  FMUL.FTZ R53, R66, UR21 ;  /* 0x0000001542357c20 */ /* 0x000fe20008410000 */
[----:B------:R-:W-:Y:S01]  /*4bb0*/  ISETP.GT.AND P3, PT, R43, 0x10, PT ;  /* 0x000000102b00780c */ /* 0x000fe20003f64270 */
[----:B------:R-:W-:Y:S01]  /*4bc0*/  FMUL.FTZ R66, R60, UR21 ;  /* 0x000000153c427c20 */ /* 0x000fe20008410000 */
[----:B----4-:R-:W-:Y:S01]  /*4bd0*/  FSEL R12, R12, -INF , P4 ;  /* 0xff8000000c0c7808 */ /* 0x010fe20002000000 */
[----:B------:R-:W1:Y:S01]  /*4be0*/  MUFU.TANH R52, R52 ;  /* 0x0000003400347308 */ /* 0x000e620000002400 */
[----:B------:R-:W-:-:S02]  /*4bf0*/  FMNMX.FTZ R55, R11, R44, !PT ;  /* 0x0000002c0b377209 */ /* 0x000fc40007810000 */
[----:B------:R-:W-:Y:S02]  /*4c00*/  ISETP.GT.AND P4, PT, R43, 0x11, PT ;  /* 0x000000112b00780c */ /* 0x000fe40003f84270 */
[----:B0-----:R-:W-:Y:S02]  /*4c10*/  FSEL R15, R15, -INF , P3 ;  /* 0xff8000000f0f7808 */ /* 0x001fe40001800000 */
[----:B------:R-:W-:Y:S01]  /*4c20*/  FMNMX.FTZ R44, R12, R55, !PT ;  /* 0x000000370c2c7209 */ /* 0x000fe20007810000 */
[----:B------:R-:W0:Y:S01]  /*4c30*/  MUFU.TANH R53, R53 ;  /* 0x0000003500357308 */ /* 0x000e220000002400 */
[----:B------:R-:W-:Y:S02]  /*4c40*/  ISETP.GT.AND P3, PT, R43, 0x18, PT ;  /* 0x000000182b00780c */ /* 0x000fe40003f64270 */
[----:B-----5:R-:W-:Y:S02]  /*4c50*/  FSEL R20, R20, -INF , P4 ;  /* 0xff80000014147808 */ /* 0x020fe40002000000 */
[----:B------:R-:W-:-:S02]  /*4c60*/  FMNMX.FTZ R55, R15, R44, !PT ;  /* 0x0000002c0f377209 */ /* 0x000fc40007810000 */
[----:B------:R-:W-:Y:S01]  /*4c70*/  ISETP.GT.AND P4, PT, R43, 0x19, PT ;  /* 0x000000192b00780c */ /* 0x000fe20003f84270 */
[----:B------:R-:W4:Y:S01]  /*4c80*/  MUFU.TANH R54, R54 ;  /* 0x0000003600367308 */ /* 0x000f220000002400 */
[----:B------:R-:W-:Y:S01]  /*4c90*/  FSEL R25, R25, -INF , P3 ;  /* 0xff80000019197808 */ /* 0x000fe20001800000 */
[----:B------:R-:W-:Y:S02]  /*4ca0*/  WARPGROUP.DEPBAR.LE gsb0, 0x0 ;  /* 0x00008000000079c5 */ /* 0x000fe40000010000 */
[----:B------:R-:W-:Y:S01]  /*4cb0*/  FMNMX.FTZ R44, R20, R55, !PT ;  /* 0x00000037142c7209 */ /* 0x000fe20007810000 */
[----:B------:R-:W-:Y:S01]  /*4cc0*/  FMUL.FTZ R55, R70, UR21 ;  /* 0x0000001546377c20 */ /* 0x000fe20008410000 */
[----:B------:R-:W-:Y:S01]  /*4cd0*/  ISETP.GT.AND P3, PT, R43, 0x20, PT ;  /* 0x000000202b00780c */ /* 0x000fe20003f64270 */
[----:B------:R-:W-:Y:S01]  /*4ce0*/  WARPGROUP.ARRIVE ;  /* 0x00000000000079c5 */ /* 0x000fe20000000000 */
[----:B------:R-:W-:Y:S01]  /*4cf0*/  FSEL R26, R26, -INF , P4 ;  /* 0xff8000001a1a7808 */ /* 0x000fe20002000000 */
[----:B------:R-:W-:Y:S01]  /*4d00*/  MUFU.TANH R56, R56 ;  /* 0x0000003800387308 */ /* 0x000fe20000002400 */
[----:B------:R-:W-:Y:S01]  /*4d10*/  FMNMX.FTZ R57, R25, R44, !PT ;  /* 0x0000002c19397209 */ /* 0x000fe20007810000 */
[----:B------:R-:W-:Y:S01]  /*4d20*/  FMUL.FTZ R70, R72, UR21 ;  /* 0x0000001548467c20 */ /* 0x000fe20008410000 */
[----:B------:R-:W-:Y:S01]  /*4d30*/  ISETP.GT.AND P4, PT, R43, 0x21, PT ;  /* 0x000000212b00780c */ /* 0x000fe20003f84270 */
[----:B------:R-:W-:Y:S01]  /*4d40*/  HGMMA.64x64x16.F32.BF16 R88, R140, gdesc[UR4].tnspB, R88, gsb0 ;  /* 0x40e000048c587df0 */ /* 0x000fe20008001858 */
[----:B------:R-:W-:Y:S01]  /*4d50*/  FSEL R29, R29, -INF , P3 ;  /* 0xff8000001d1d7808 */ /* 0x000fe20001800000 */
[----:B------:R-:W-:Y:S01]  /*4d60*/  UIADD3 UR6, UR10, 0x180, URZ ;  /* 0x000001800a067890 */ /* 0x000fe2000fffe03f */
[----:B------:R-:W-:Y:S01]  /*4d70*/  FMNMX.FTZ R44, R26, R57, !PT ;  /* 0x000000391a2c7209 */ /* 0x000fe20007810000 */
[----:B------:R-:W5:Y:S01]  /*4d80*/  MUFU.TANH R55, R55 ;  /* 0x0000003700377308 */ /* 0x000f620000002400 */
[----:B------:R-:W-:Y:S01]  /*4d90*/  ISETP.GT.AND P3, PT, R43, 0x28, PT ;  /* 0x000000282b00780c */ /* 0x000fe20003f64270 */
[----:B------:R-:W-:Y:S01]  /*4da0*/  FMUL.FTZ R57, R74, UR21 ;  /* 0x000000154a397c20 */ /* 0x000fe20008410000 */
[----:B------:R-:W-:Y:S01]  /*4db0*/  FSEL R31, R31, -INF , P4 ;  /* 0xff8000001f1f7808 */ /* 0x000fe20002000000 */
[----:B------:R-:W-:Y:S01]  /*4dc0*/  UMOV UR7, 0x40000040 ;  /* 0x4000004000077882 */ /* 0x000fe20000000000 */
[----:B------:R-:W-:Y:S01]  /*4dd0*/  FMNMX.FTZ R44, R29, R44, !PT ;  /* 0x0000002c1d2c7209 */ /* 0x000fe20007810000 */
[----:B------:R-:W-:Y:S01]  /*4de0*/  FMUL.FTZ R72, R76, UR21 ;  /* 0x000000154c487c20 */ /* 0x000fe20008410000 */
[----:B------:R-:W-:Y:S01]  /*4df0*/  ISETP.GT.AND P4, PT, R43, 0x29, PT ;  /* 0x000000292b00780c */ /* 0x000fe20003f84270 */
[----:B------:R-:W5:Y:S01]  /*4e00*/  MUFU.TANH R57, R57 ;  /* 0x0000003900397308 */ /* 0x000f620000002400 */
[----:B------:R-:W-:Y:S01]  /*4e10*/  FSEL R33, R33, -INF , P3 ;  /* 0xff80000021217808 */ /* 0x000fe20001800000 */
[----:B------:R-:W-:Y:S01]  /*4e20*/  FMUL.FTZ R74, R80, UR21 ;  /* 0x00000015504a7c20 */ /* 0x000fe20008410000 */
[----:B------:R-:W-:-:S02]  /*4e30*/  FMNMX.FTZ R44, R31, R44, !PT ;  /* 0x0000002c1f2c7209 */ /* 0x000fc40007810000 */
[----:B------:R-:W-:Y:S02]  /*4e40*/  ISETP.GT.AND P3, PT, R43, 0x30, PT ;  /* 0x000000302b00780c */ /* 0x000fe40003f64270 */
[----:B------:R-:W-:Y:S01]  /*4e50*/  FSEL R34, R34, -INF , P4 ;  /* 0xff80000022227808 */ /* 0x000fe20002000000 */
[----:B------:R-:W5:Y:S01]  /*4e60*/  MUFU.TANH R58, R58 ;  /* 0x0000003a003a7308 */ /* 0x000f620000002400 */
[----:B------:R-:W-:Y:S02]  /*4e70*/  FMNMX.FTZ R59, R33, R44, !PT ;  /* 0x0000002c213b7209 */ /* 0x000fe40007810000 */
[----:B------:R-:W-:Y:S02]  /*4e80*/  ISETP.GT.AND P4, PT, R43, 0x31, PT ;  /* 0x000000312b00780c */ /* 0x000fe40003f84270 */
[----:B------:R-:W-:Y:S02]  /*4e90*/  FSEL R45, R45, -INF , P3 ;  /* 0xff8000002d2d7808 */ /* 0x000fe40001800000 */
[----:B------:R-:W-:Y:S01]  /*4ea0*/  FMNMX.FTZ R44, R34, R59, !PT ;  /* 0x0000003b222c7209 */ /* 0x000fe20007810000 */
[----:B------:R-:W5:Y:S01]  /*4eb0*/  MUFU.TANH R63, R63 ;  /* 0x0000003f003f7308 */ /* 0x000f620000002400 */
[----:B------:R-:W-:-:S02]  /*4ec0*/  ISETP.GT.AND P3, PT, R43, 0x38, PT ;  /* 0x000000382b00780c */ /* 0x000fc40003f64270 */
[----:B------:R-:W-:Y:S02]  /*4ed0*/  FSEL R46, R46, -INF , P4 ;  /* 0xff8000002e2e7808 */ /* 0x000fe40002000000 */
[----:B------:R-:W-:Y:S02]  /*4ee0*/  FMNMX.FTZ R59, R45, R44, !PT ;  /* 0x0000002c2d3b7209 */ /* 0x000fe40007810000 */
[----:B------:R-:W-:Y:S01]  /*4ef0*/  ISETP.GT.AND P4, PT, R43, 0x39, PT ;  /* 0x000000392b00780c */ /* 0x000fe20003f84270 */
[----:B------:R-:W5:Y:S01]  /*4f00*/  MUFU.TANH R62, R62 ;  /* 0x0000003e003e7308 */ /* 0x000f620000002400 */
[----:B------:R-:W-:Y:S02]  /*4f10*/  FSEL R47, R47, -INF , P3 ;  /* 0xff8000002f2f7808 */ /* 0x000fe40001800000 */
[----:B------:R-:W-:Y:S02]  /*4f20*/  FMNMX.FTZ R44, R46, R59, !PT ;  /* 0x0000003b2e2c7209 */ /* 0x000fe40007810000 */
[----:B------:R-:W-:-:S02]  /*4f30*/  ISETP.GT.AND P3, PT, R43, 0x40, PT ;  /* 0x000000402b00780c */ /* 0x000fc40003f64270 */
[----:B------:R-:W-:Y:S01]  /*4f40*/  FSEL R48, R48, -INF , P4 ;  /* 0xff80000030307808 */ /* 0x000fe20002000000 */
[----:B------:R-:W-:Y:S01]  /*4f50*/  MUFU.TANH R83, R83 ;  /* 0x0000005300537308 */ /* 0x000fe20000002400 */
[----:B------:R-:W-:Y:S02]  /*4f60*/  FMNMX.FTZ R59, R47, R44, !PT ;  /* 0x0000002c2f3b7209 */ /* 0x000fe40007810000 */
[C---:B------:R-:W-:Y:S02]  /*4f70*/  ISETP.GT.AND P4, PT, R43.reuse, 0x41, PT ;  /* 0x000000412b00780c */ /* 0x040fe40003f84270 */
[----:B--2---:R-:W-:Y:S02]  /*4f80*/  FSEL R50, R50, -INF , P3 ;  /* 0xff80000032327808 */ /* 0x004fe40001800000 */
[----:B------:R-:W-:Y:S01]  /*4f90*/  FMNMX.FTZ R59, R48, R59, !PT ;  /* 0x0000003b303b7209 */ /* 0x000fe20007810000 */
[----:B------:R-:W-:Y:S01]  /*4fa0*/  MUFU.TANH R86, R86 ;  /* 0x0000005600567308 */ /* 0x000fe20000002400 */
[----:B------:R-:W-:-:S02]  /*4fb0*/  ISETP.GT.AND P3, PT, R43, 0x48, PT ;  /* 0x000000482b00780c */ /* 0x000fc40003f64270 */
[----:B---3--:R-:W-:Y:S02]  /*4fc0*/  FSEL R49, R49, -INF , P4 ;  /* 0xff80000031317808 */ /* 0x008fe40002000000 */
[----:B------:R-:W-:Y:S01]  /*4fd0*/  FMNMX.FTZ R44, R50, R59, !PT ;  /* 0x0000003b322c7209 */ /* 0x000fe20007810000 */
[----:B------:R-:W-:Y:S01]  /*4fe0*/  FMUL.FTZ R59, R82, UR21 ;  /* 0x00000015523b7c20 */ /* 0x000fe20008410000 */
[----:B------:R-:W-:Y:S01]  /*4ff0*/  ISETP.GT.AND P4, PT, R43, 0x49, PT ;  /* 0x000000492b00780c */ /* 0x000fe20003f84270 */
[----:B------:R-:W-:Y:S01]  /*5000*/  MUFU.TANH R87, R87 ;  /* 0x0000005700577308 */ /* 0x000fe20000002400 */
[----:B------:R-:W-:Y:S01]  /*5010*/  FSEL R51, R51, -INF , P3 ;  /* 0xff80000033337808 */ /* 0x000fe20001800000 */
[----:B------:R-:W2:Y:S01]  /*5020*/  S2R R82, SR_TID.X ;  /* 0x0000000000527919 */ /* 0x000ea20000002100 */
[----:B------:R-:W-:Y:S02]  /*5030*/  FMNMX.FTZ R44, R49, R44, !PT ;  /* 0x0000002c312c7209 */ /* 0x000fe40007810000 */
[----:B------:R-:W-:-:S02]  /*5040*/  ISETP.GT.AND P3, PT, R43, 0x50, PT ;  /* 0x000000502b00780c */ /* 0x000fc40003f64270 */
[----:B-1----:R-:W-:Y:S01]  /*5050*/  FSEL R52, R52, -INF , P4 ;  /* 0xff80000034347808 */ /* 0x002fe20002000000 */
[----:B------:R-:W1:Y:S01]  /*5060*/  MUFU.TANH R59, R59 ;  /* 0x0000003b003b7308 */ /* 0x000e620000002400 */
[----:B------:R-:W-:Y:S02]  /*5070*/  FMNMX.FTZ R67, R51, R44, !PT ;  /* 0x0000002c33437209 */ /* 0x000fe40007810000 */
[----:B------:R-:W-:Y:S02]  /*5080*/  ISETP.GT.AND P4, PT, R43, 0x51, PT ;  /* 0x000000512b00780c */ /* 0x000fe40003f84270 */
[----:B0-----:R-:W-:Y:S02]  /*5090*/  FSEL R53, R53, -INF , P3 ;  /* 0xff80000035357808 */ /* 0x001fe40001800000 */
[----:B------:R-:W-:Y:S01]  /*50a0*/  FMNMX.FTZ R44, R52, R67, !PT ;  /* 0x00000043342c7209 */ /* 0x000fe20007810000 */
[----:B------:R-:W0:Y:S01]  /*50b0*/  MUFU.TANH R5, R5 ;  /* 0x0000000500057308 */ /* 0x000e220000002400 */
[----:B------:R-:W-:Y:S01]  /*50c0*/  ISETP.GT.AND P3, PT, R43, 0x58, PT ;  /* 0x000000582b00780c */ /* 0x000fe20003f64270 */
[----:B------:R-:W-:-:S02]  /*50d0*/  WARPGROUP.DEPBAR.LE gsb0, 0x0 ;  /* 0x00008000000079c5 */ /* 0x000fc40000010000 */
[----:B----4-:R-:W-:Y:S01]  /*50e0*/  FSEL R54, R54, -INF , P4 ;  /* 0xff80000036367808 */ /* 0x010fe20002000000 */
[----:B------:R-:W-:Y:S01]  /*50f0*/  WARPGROUP.ARRIVE ;  /* 0x00000000000079c5 */ /* 0x000fe20000000000 */
[----:B------:R-:W-:Y:S02]  /*5100*/  FMNMX.FTZ R67, R53, R44, !PT ;  /* 0x0000002c35437209 */ /* 0x000fe40007810000 */
[----:B------:R-:W-:Y:S01]  /*5110*/  ISETP.GT.AND P4, PT, R43, 0x59, PT ;  /* 0x000000592b00780c */ /* 0x000fe20003f84270 */
[----:B------:R-:W3:Y:S01]  /*5120*/  MUFU.TANH R6, R6 ;  /* 0x0000000600067308 */ /* 0x000ee20000002400 */
[----:B-----5:R-:W-:Y:S01]  /*5130*/  FSEL R55, R55, -INF , P3 ;  /* 0xff80000037377808 */ /* 0x020fe20001800000 */
[----:B------:R-:W-:Y:S01]  /*5140*/  HGMMA.64x64x16.F32.BF16 R88, R136, gdesc[UR4].tnspB, R88, gsb0 ;  /* 0x40e0000488587df0 */ /* 0x000fe20008001858 */
[----:B------:R-:W-:Y:S01]  /*5150*/  FMNMX.FTZ R44, R54, R67, !PT ;  /* 0x00000043362c7209 */ /* 0x000fe20007810000 */
[----:B------:R-:W-:Y:S01]  /*5160*/  UIADD3 UR6, UR10, 0x200, URZ ;  /* 0x000002000a067890 */ /* 0x000fe2000fffe03f */
[----:B------:R-:W-:Y:S01]  /*5170*/  ISETP.GT.AND P3, PT, R43, 0x60, PT ;  /* 0x000000602b00780c */ /* 0x000fe20003f64270 */
[----:B------:R-:W-:Y:S01]  /*5180*/  UMOV UR7, 0x40000040 ;  /* 0x4000004000077882 */ /* 0x000fe20000000000 */
[----:B------:R-:W-:Y:S01]  /*5190*/  FSEL R56, R56, -INF , P4 ;  /* 0xff80000038387808 */ /* 0x000fe20002000000 */
[----:B------:R-:W4:Y:S01]  /*51a0*/  MUFU.TANH R9, R9 ;  /* 0x0000000900097308 */ /* 0x000f220000002400 */
[----:B------:R-:W-:-:S02]  /*51b0*/  FMNMX.FTZ R67, R55, R44, !PT ;  /* 0x0000002c37437209 */ /* 0x000fc40007810000 */
[----:B------:R-:W-:Y:S02]  /*51c0*/  ISETP.GT.AND P4, PT, R43, 0x61, PT ;  /* 0x000000612b00780c */ /* 0x000fe40003f84270 */
[----:B------:R-:W-:Y:S02]  /*51d0*/  FSEL R57, R57, -INF , P3 ;  /* 0xff80000039397808 */ /* 0x000fe40001800000 */
[----:B------:R-:W-:Y:S01]  /*51e0*/  FMNMX.FTZ R44, R56, R67, !PT ;  /* 0x00000043382c7209 */ /* 0x000fe20007810000 */
[----:B------:R-:W5:Y:S01]  /*51f0*/  MUFU.TANH R10, R10 ;  /* 0x0000000a000a7308 */ /* 0x000f620000002400 */
[----:B------:R-:W-:Y:S02]  /*5200*/  ISETP.GT.AND P3, PT, R43, 0x68, PT ;  /* 0x000000682b00780c */ /* 0x000fe40003f64270 */
[----:B------:R-:W-:Y:S02]  /*5210*/  FSEL R58, R58, -INF , P4 ;  /* 0xff8000003a3a7808 */ /* 0x000fe40002000000 */
[----:B------:R-:W-:-:S02]  /*5220*/  FMNMX.FTZ R67, R57, R44, !PT ;  /* 0x0000002c39437209 */ /* 0x000fc40007810000 */
[----:B------:R-:W-:Y:S01]  /*5230*/  ISETP.GT.AND P4, PT, R43, 0x69, PT ;  /* 0x000000692b00780c */ /* 0x000fe20003f84270 */
[----:B------:R-:W2:Y:S01]  /*5240*/  MUFU.TANH R13, R13 ;  /* 0x0000000d000d7308 */ /* 0x000ea20000002400 */
[----:B------:R-:W-:Y:S02]  /*5250*/  FSEL R63, R63, -INF , P3 ;  /* 0xff8000003f3f7808 */ /* 0x000fe40001800000 */
[----:B------:R-:W-:Y:S02]  /*5260*/  FMNMX.FTZ R44, R58, R67, !PT ;  /* 0x000000433a2c7209 */ /* 0x000fe40007810000 */
[----:B------:R-:W-:Y:S02]  /*5270*/  ISETP.GT.AND P3, PT, R43, 0x70, PT ;  /* 0x000000702b00780c */ /* 0x000fe40003f64270 */
[----:B------:R-:W-:Y:S01]  /*5280*/  FSEL R62, R62, -INF , P4 ;  /* 0xff8000003e3e7808 */ /* 0x000fe20002000000 */
[----:B------:R-:W2:Y:S01]  /*5290*/  MUFU.TANH R14, R14 ;  /* 0x0000000e000e7308 */ /* 0x000ea20000002400 */
[----:B------:R-:W-:-:S02]  /*52a0*/  FMNMX.FTZ R67, R63, R44, !PT ;  /* 0x0000002c3f437209 */ /* 0x000fc40007810000 */
[----:B------:R-:W-:Y:S02]  /*52b0*/  ISETP.GT.AND P4, PT, R43, 0x71, PT ;  /* 0x000000712b00780c */ /* 0x000fe40003f84270 */
[----:B-1----:R-:W-:Y:S02]  /*52c0*/  FSEL R59, R59, -INF , P3 ;  /* 0xff8000003b3b7808 */ /* 0x002fe40001800000 */
[----:B------:R-:W-:Y:S01]  /*52d0*/  FMNMX.FTZ R44, R62, R67, !PT ;  /* 0x000000433e2c7209 */ /* 0x000fe20007810000 */
[----:B------:R-:W-:Y:S01]  /*52e0*/  FMUL.FTZ R67, R61, UR21 ;  /* 0x000000153d437c20 */ /* 0x000fe20008410000 */
[----:B------:R-:W-:Y:S01]  /*52f0*/  ISETP.GT.AND P3, PT, R43, 0x78, PT ;  /* 0x000000782b00780c */ /* 0x000fe20003f64270 */
[----:B------:R-:W1:Y:S01]  /*5300*/  MUFU.TANH R21, R21 ;  /* 0x0000001500157308 */ /* 0x000e620000002400 */
[----:B------:R-:W-:Y:S02]  /*5310*/  FSEL R60, R83, -INF , P4 ;  /* 0xff800000533c7808 */ /* 0x000fe40002000000 */
[----:B------:R-:W-:-:S02]  /*5320*/  FMNMX.FTZ R71, R59, R44, !PT ;  /* 0x0000002c3b477209 */ /* 0x000fc40007810000 */
[----:B------:R-:W-:Y:S02]  /*5330*/  ISETP.GT.AND P4, PT, R43, 0x79, PT ;  /* 0x000000792b00780c */ /* 0x000fe40003f84270 */
[----:B------:R-:W-:Y:S01]  /*5340*/  FSEL R43, R86, -INF , P3 ;  /* 0xff800000562b7808 */ /* 0x000fe20001800000 */
[----:B------:R-:W1:Y:S01]  /*5350*/  MUFU.TANH R24, R24 ;  /* 0x0000001800187308 */ /* 0x000e620000002400 */
[----:B------:R-:W-:Y:S02]  /*5360*/  FMNMX.FTZ R44, R60, R71, !PT ;  /* 0x000000473c2c7209 */ /* 0x000fe40007810000 */
[----:B------:R-:W-:Y:S02]  /*5370*/  FSEL R61, R87, -INF , P4 ;  /* 0xff800000573d7808 */ /* 0x000fe40002000000 */
[----:B------:R-:W-:Y:S02]  /*5380*/  FMNMX.FTZ R44, R43, R44, !PT ;  /* 0x0000002c2b2c7209 */ /* 0x000fe40007810000 */
[----:B------:R-:W-:Y:S01]  /*5390*/  ISETP.GT.AND P4, PT, R42, RZ, PT ;  /* 0x000000ff2a00720c */ /* 0x000fe20003f84270 */
[----:B------:R-:W1:Y:S01]  /*53a0*/  MUFU.TANH R27, R27 ;  /* 0x0000001b001b7308 */ /* 0x000e620000002400 */
[----:B------:R-:W-:-:S02]  /*53b0*/  FMNMX.FTZ R44, R61, R44, !PT ;  /* 0x0000002c3d2c7209 */ /* 0x000fc40007810000 */
[----:B------:R-:W-:-:S03]  /*53c0*/  ISETP.GT.AND P5, PT, R42, 0x1, PT ;  /* 0x000000012a00780c */ /* 0x000fc60003fa4270 */
[----:B------:R-:W0:Y:S02]  /*53d0*/  SHFL.BFLY PT, R71, R44, 0x2, 0x1f ;  /* 0x0c401f002c477f89 */ /* 0x000e2400000e0000 */
[----:B------:R-:W1:Y:S08]  /*53e0*/  MUFU.TANH R28, R28 ;  /* 0x0000001c001c7308 */ /* 0x000e700000002400 */
[----:B------:R-:W1:Y:S01]  /*53f0*/  MUFU.TANH R30, R30 ;  /* 0x0000001e001e7308 */ /* 0x000e620000002400 */
[----:B------:R-:W-:-:S07]  /*5400*/  WARPGROUP.DEPBAR.LE gsb0, 0x0 ;  /* 0x00008000000079c5 */ /* 0x000fce0000010000 */
[----:B------:R-:W1:Y:S01]  /*5410*/  MUFU.TANH R32, R32 ;  /* 0x0000002000207308 */ /* 0x000e620000002400 */
[----:B------:R-:W-:Y:S01]  /*5420*/  WARPGROUP.ARRIVE ;  /* 0x00000000000079c5 */ /* 0x000fe20000000000 */
[----:B0-----:R-:W-:-:S05]  /*5430*/  FMNMX.FTZ R78, R44, R71, !PT ;  /* 0x000000472c4e7209 */ /* 0x001fca0007810000 */
[----:B------:R-:W-:Y:S01]  /*5440*/  HGMMA.64x64x16.F32.BF16 R88, R132, gdesc[UR4].tnspB, R88, gsb0 ;  /* 0x40e0000484587df0 */ /* 0x000fe20008001858 */
[----:B------:R-:W0:Y:S01]  /*5450*/  MUFU.TANH R35, R35 ;  /* 0x0000002300237308 */ /* 0x000e220000002400 */
[----:B------:R-:W-:Y:S01]  /*5460*/  FMUL.FTZ R71, R73, UR21 ;  /* 0x0000001549477c20 */ /* 0x000fe20008410000 */
[----:B------:R-:W-:Y:S01]  /*5470*/  FMUL.FTZ R73, R77, UR21 ;  /* 0x000000154d497c20 */ /* 0x000fe20008410000 */
[----:B------:R-:W3:Y:S01]  /*5480*/  SHFL.BFLY PT, R83, R78, 0x1, 0x1f ;  /* 0x0c201f004e537f89 */ /* 0x000ee200000e0000 */
[----:B------:R-:W-:Y:S01]  /*5490*/  FMUL.FTZ R77, R84, UR21 ;  /* 0x00000015544d7c20 */ /* 0x000fe20008410000 */
[----:B------:R-:W-:Y:S01]  /*54a0*/  UIADD3 UR6, UR10, 0x280, URZ ;  /* 0x000002800a067890 */ /* 0x000fe2000fffe03f */
[----:B------:R-:W-:Y:S02]  /*54b0*/  UMOV UR7, 0x40000040 ;  /* 0x4000004000077882 */ /* 0x000fe40000000000 */
[----:B------:R-:W0:Y:S08]  /*54c0*/  MUFU.TANH R36, R36 ;  /* 0x0000002400247308 */ /* 0x000e300000002400 */
[----:B------:R-:W0:Y:S08]  /*54d0*/  MUFU.TANH R37, R37 ;  /* 0x0000002500257308 */ /* 0x000e300000002400 */
[----:B------:R-:W0:Y:S01]  /*54e0*/  MUFU.TANH R38, R38 ;  /* 0x0000002600267308 */ /* 0x000e220000002400 */
[----:B---3--:R-:W-:-:S04]  /*54f0*/  FMNMX.FTZ R44, R78, R83, !PT ;  /* 0x000000534e2c7209 */ /* 0x008fc80007810000 */
[C---:B------:R-:W-:Y:S01]  /*5500*/  FSETP.NEU.FTZ.AND P3, PT, R44.reuse, -INF , PT ;  /* 0xff8000002c00780b */ /* 0x040fe20003f7d000 */
[----:B------:R-:W-:Y:S02]  /*5510*/  FMUL.FTZ R76, R44, UR22 ;  /* 0x000000162c4c7c20 */ /* 0x000fe40008410000 */
[----:B------:R-:W3:Y:S03]  /*5520*/  MUFU.TANH R40, R40 ;  /* 0x0000002800287308 */ /* 0x000ee60000002400 */
[----:B------:R-:W-:-:S05]  /*5530*/  FSEL R76, R76, RZ, P3 ;  /* 0x000000ff4c4c7208 */ /* 0x000fca0001800000 */
[----:B------:R-:W3:Y:S01]  /*5540*/  MUFU.TANH R41, R41 ;  /* 0x0000002900297308 */ /* 0x000ee20000002400 */
        /* <DEDUP_REMOVED lines=17> */
[----:B-----5:R-:W-:Y:S01]  /*5660*/  FSEL R10, R10, -INF , P5 ;  /* 0xff8000000a0a7808 */ /* 0x020fe20002800000 */
[--C-:B------:R-:W-:Y:S01]  /*5670*/  FFMA.FTZ R145, R15, UR22, -R76.reuse ;  /* 0x000000160f917c23 */ /* 0x100fe2000801084c */
[----:B------:R-:W-:Y:S01]  /*5680*/  FMNMX.FTZ R7, R9, R78, !PT ;  /* 0x0000004e09077209 */ /* 0x000fe20007810000 */
[--C-:B------:R-:W-:Y:S01]  /*5690*/  FFMA.FTZ R20, R20, UR22, -R76.reuse ;  /* 0x0000001614147c23 */ /* 0x100fe2000801084c */
[----:B------:R-:W-:Y:S01]  /*56a0*/  ISETP.GT.AND P5, PT, R42, 0x11, PT ;  /* 0x000000112a00780c */ /* 0x000fe20003fa4270 */
[--C-:B------:R-:W-:Y:S01]  /*56b0*/  FFMA.FTZ R139, R47, UR22, -R76.reuse ;  /* 0x000000162f8b7c23 */ /* 0x100fe2000801084c */
[----:B--2---:R-:W-:Y:S01]  /*56c0*/  FSEL R13, R13, -INF , P4 ;  /* 0xff8000000d0d7808 */ /* 0x004fe20002000000 */
[----:B------:R-:W2:Y:S01]  /*56d0*/  MUFU.TANH R64, R64 ;  /* 0x0000004000407308 */ /* 0x000ea20000002400 */
[----:B------:R-:W-:Y:S01]  /*56e0*/  FMNMX.FTZ R78, R10, R7, !PT ;  /* 0x000000070a4e7209 */ /* 0x000fe20007810000 */
        /* <DEDUP_REMOVED lines=8> */
[----:B------:R-:W-:Y:S01]  /*5770*/  FFMA.FTZ R34, R34, UR22, -R76 ;  /* 0x0000001622227c23 */ /* 0x000fe2000801084c */
[----:B-1----:R-:W-:Y:S01]  /*5780*/  FSEL R21, R21, -INF , P4 ;  /* 0xff80000015157808 */ /* 0x002fe20002000000 */
[----:B------:R-:W-:-:S02]  /*5790*/  WARPGROUP.DEPBAR.LE gsb0, 0x0 ;  /* 0x00008000000079c5 */ /* 0x000fc40000010000 */
[----:B------:R-:W-:Y:S01]  /*57a0*/  FMNMX.FTZ R78, R14, R7, !PT ;  /* 0x000000070e4e7209 */ /* 0x000fe20007810000 */
[----:B------:R-:W-:Y:S01]  /*57b0*/  WARPGROUP.ARRIVE ;  /* 0x00000000000079c5 */ /* 0x000fe20000000000 */
[----:B------:R-:W-:Y:S01]  /*57c0*/  ISETP.GT.AND P4, PT, R42, 0x20, PT ;  /* 0x000000202a00780c */ /* 0x000fe20003f84270 */
[----:B------:R-:W1:Y:S01]  /*57d0*/  MUFU.TANH R68, R68 ;  /* 0x0000004400447308 */ /* 0x000e620000002400 */
[----:B------:R-:W-:Y:S01]  /*57e0*/  FSEL R24, R24, -INF , P5 ;  /* 0xff80000018187808 */ /* 0x000fe20002800000 */
[--C-:B------:R-:W-:Y:S01]  /*57f0*/  FFMA.FTZ R133, R50, UR22, -R76.reuse ;  /* 0x0000001632857c23 */ /* 0x100fe2000801084c */
[----:B------:R-:W-:Y:S01]  /*5800*/  FMNMX.FTZ R7, R21, R78, !PT ;  /* 0x0000004e15077209 */ /* 0x000fe20007810000 */
[----:B------:R-:W-:Y:S01]  /*5810*/  HGMMA.64x64x16.F32.BF16 R88, R128, gdesc[UR4].tnspB, R88, gsb0 ;  /* 0x40e0000480587df0 */ /* 0x000fe20008001858 */
[----:B------:R-:W-:Y:S01]  /*5820*/  ISETP.GT.AND P5, PT, R42, 0x21, PT ;  /* 0x000000212a00780c */ /* 0x000fe20003fa4270 */
[--C-:B------:R-:W-:Y:S01]  /*5830*/  FFMA.FTZ R50, R52, UR22, -R76.reuse ;  /* 0x0000001634327c23 */ /* 0x100fe2000801084c */
[----:B------:R-:W-:Y:S01]  /*5840*/  FSEL R27, R27, -INF , P4 ;  /* 0xff8000001b1b7808 */ /* 0x000fe20002000000 */
[----:B------:R-:W1:Y:S01]  /*5850*/  MUFU.TANH R69, R69 ;  /* 0x0000004500457308 */ /* 0x000e620000002400 */
[----:B------:R-:W-:Y:S01]  /*5860*/  FMNMX.FTZ R78, R24, R7, !PT ;  /* 0x00000007184e7209 */ /* 0x000fe20007810000 */
[--C-:B------:R-:W-:Y:S01]  /*5870*/  FFMA.FTZ R52, R54, UR22, -R76.reuse ;  /* 0x0000001636347c23 */ /* 0x100fe2000801084c */
[----:B------:R-:W-:Y:S01]  /*5880*/  ISETP.GT.AND P4, PT, R42, 0x28, PT ;  /* 0x000000282a00780c */ /* 0x000fe20003f84270 */
[--C-:B------:R-:W-:Y:S01]  /*5890*/  FFMA.FTZ R54, R56, UR22, -R76.reuse ;  /* 0x0000001638367c23 */ /* 0x100fe2000801084c */
[----:B------:R-:W-:Y:S01]  /*58a0*/  FSEL R28, R28, -INF , P5 ;  /* 0xff8000001c1c7808 */ /* 0x000fe20002800000 */
[--C-:B------:R-:W-:Y:S01]  /*58b0*/  FFMA.FTZ R56, R58, UR22, -R76.reuse ;  /* 0x000000163a387c23 */ /* 0x100fe2000801084c */
[----:B------:R-:W-:Y:S01]  /*58c0*/  FMNMX.FTZ R7, R27, R78, !PT ;  /* 0x0000004e1b077209 */ /* 0x000fe20007810000 */
[----:B------:R-:W1:Y:S01]  /*58d0*/  MUFU.TANH R70, R70 ;  /* 0x0000004600467308 */ /* 0x000e620000002400 */
[----:B------:R-:W-:Y:S01]  /*58e0*/  ISETP.GT.AND P5, PT, R42, 0x29, PT ;  /* 0x000000292a00780c */ /* 0x000fe20003fa4270 */
[--C-:B------:R-:W-:Y:S01]  /*58f0*/  FFMA.FTZ R58, R62, UR22, -R76.reuse ;  /* 0x000000163e3a7c23 */ /* 0x100fe2000801084c */
[----:B------:R-:W-:Y:S01]  /*5900*/  FSEL R30, R30, -INF , P4 ;  /* 0xff8000001e1e7808 */ /* 0x000fe20002000000 */
[----:B------:R-:W-:Y:S01]  /*5910*/  UIADD3 UR6, UR10, 0x300, URZ ;  /* 0x000003000a067890 */ /* 0x000fe2000fffe03f */
[----:B------:R-:W-:Y:S01]  /*5920*/  FMNMX.FTZ R11, R28, R7, !PT ;  /* 0x000000071c0b7209 */ /* 0x000fe20007810000 */
[----:B------:R-:W-:Y:S01]  /*5930*/  UMOV UR7, 0x40000040 ;  /* 0x4000004000077882 */ /* 0x000fe20000000000 */
[----:B------:R-:W-:Y:S01]  /*5940*/  FSEL R7, R32, -INF , P5 ;  /* 0xff80000020077808 */ /* 0x000fe20002800000 */
[----:B------:R-:W1:Y:S01]  /*5950*/  MUFU.TANH R71, R71 ;  /* 0x0000004700477308 */ /* 0x000e620000002400 */
[----:B------:R-:W-:Y:S01]  /*5960*/  ISETP.GT.AND P4, PT, R42, 0x30, PT ;  /* 0x000000302a00780c */ /* 0x000fe20003f84270 */
        /* <DEDUP_REMOVED lines=11> */
[----:B------:R-:W-:Y:S01]  /*5a20*/  FSEL R36, R36, -INF , P5 ;  /* 0xff80000024247808 */ /* 0x000fe20002800000 */
[--C-:B------:R-:W-:Y:S01]  /*5a30*/  FFMA.FTZ R60, R60, UR22, -R76.reuse ;  /* 0x000000163c3c7c23 */ /* 0x100fe2000801084c */
[----:B------:R-:W-:Y:S01]  /*5a40*/  FMNMX.FTZ R11, R35, R32, !PT ;  /* 0x00000020230b7209 */ /* 0x000fe20007810000 */
[----:B------:R-:W0:Y:S01]  /*5a50*/  MUFU.TANH R73, R73 ;  /* 0x0000004900497308 */ /* 0x000e220000002400 */
[----:B------:R-:W-:Y:S01]  /*5a60*/  ISETP.GT.AND P5, PT, R42, 0x39, PT ;  /* 0x000000392a00780c */ /* 0x000fe20003fa4270 */
[----:B------:R-:W-:Y:S01]  /*5a70*/  FFMA.FTZ R61, R61, UR22, -R76 ;  /* 0x000000163d3d7c23 */ /* 0x000fe2000801084c */
[----:B------:R-:W-:-:S02]  /*5a80*/  FSEL R37, R37, -INF , P4 ;  /* 0xff80000025257808 */ /* 0x000fc40002000000 */
[----:B------:R-:W-:Y:S02]  /*5a90*/  FMNMX.FTZ R32, R36, R11, !PT ;  /* 0x0000000b24207209 */ /* 0x000fe40007810000 */
[----:B------:R-:W-:Y:S01]  /*5aa0*/  ISETP.GT.AND P4, PT, R42, 0x40, PT ;  /* 0x000000402a00780c */ /* 0x000fe20003f84270 */
[----:B------:R-:W0:Y:S01]  /*5ab0*/  MUFU.TANH R74, R74 ;  /* 0x0000004a004a7308 */ /* 0x000e220000002400 */
[----:B------:R-:W-:Y:S02]  /*5ac0*/  FSEL R38, R38, -INF , P5 ;  /* 0xff80000026267808 */ /* 0x000fe40002800000 */
[----:B------:R-:W-:Y:S01]  /*5ad0*/  FMNMX.FTZ R11, R37, R32, !PT ;  /* 0x00000020250b7209 */ /* 0x000fe20007810000 */
[--C-:B------:R-:W-:Y:S01]  /*5ae0*/  FFMA.FTZ R32, R31, UR22, -R76.reuse ;  /* 0x000000161f207c23 */ /* 0x100fe2000801084c */
[----:B------:R-:W-:Y:S01]  /*5af0*/  ISETP.GT.AND P5, PT, R42, 0x41, PT ;  /* 0x000000412a00780c */ /* 0x000fe20003fa4270 */
[----:B------:R-:W-:Y:S01]  /*5b00*/  FFMA.FTZ R31, R59, UR22, -R76 ;  /* 0x000000163b1f7c23 */ /* 0x000fe2000801084c */
[----:B---3--:R-:W-:Y:S01]  /*5b10*/  FSEL R40, R40, -INF , P4 ;  /* 0xff80000028287808 */ /* 0x008fe20002000000 */
[----:B------:R-:W3:Y:S01]  /*5b20*/  MUFU.TANH R75, R75 ;  /* 0x0000004b004b7308 */ /* 0x000ee20000002400 */
[----:B------:R-:W-:-:S02]  /*5b30*/  FMNMX.FTZ R11, R38, R11, !PT ;  /* 0x0000000b260b7209 */ /* 0x000fc40007810000 */
[----:B------:R-:W-:Y:S02]  /*5b40*/  ISETP.GT.AND P4, PT, R42, 0x48, PT ;  /* 0x000000482a00780c */ /* 0x000fe40003f84270 */
[----:B------:R-:W-:Y:S02]  /*5b50*/  FSEL R41, R41, -INF , P5 ;  /* 0xff80000029297808 */ /* 0x000fe40002800000 */
[----:B------:R-:W-:Y:S01]  /*5b60*/  FMNMX.FTZ R78, R40, R11, !PT ;  /* 0x0000000b284e7209 */ /* 0x000fe20007810000 */
[----:B------:R-:W3:Y:S01]  /*5b70*/  MUFU.TANH R77, R77 ;  /* 0x0000004d004d7308 */ /* 0x000ee20000002400 */
[----:B------:R-:W-:Y:S02]  /*5b80*/  ISETP.GT.AND P5, PT, R42, 0x49, PT ;  /* 0x000000492a00780c */ /* 0x000fe40003fa4270 */
[----:B------:R-:W-:Y:S02]  /*5b90*/  FSEL R66, R66, -INF , P4 ;  /* 0xff80000042427808 */ /* 0x000fe40002000000 */
[----:B------:R-:W-:-:S02]  /*5ba0*/  FMNMX.FTZ R11, R41, R78, !PT ;  /* 0x0000004e290b7209 */ /* 0x000fc40007810000 */
[----:B------:R-:W-:Y:S01]  /*5bb0*/  ISETP.GT.AND P4, PT, R42, 0x50, PT ;  /* 0x000000502a00780c */ /* 0x000fe20003f84270 */
[----:B------:R-:W3:Y:S01]  /*5bc0*/  MUFU.TANH R39, R85 ;  /* 0x0000005500277308 */ /* 0x000ee20000002400 */
[----:B----4-:R-:W-:Y:S02]  /*5bd0*/  FSEL R67, R67, -INF , P5 ;  /* 0xff80000043437808 */ /* 0x010fe40002800000 */
[----:B------:R-:W-:Y:S02]  /*5be0*/  FMNMX.FTZ R78, R66, R11, !PT ;  /* 0x0000000b424e7209 */ /* 0x000fe40007810000 */
[----:B------:R-:W-:Y:S02]  /*5bf0*/  ISETP.GT.AND P5, PT, R42, 0x51, PT ;  /* 0x000000512a00780c */ /* 0x000fe40003fa4270 */
[----:B--2---:R-:W-:Y:S01]  /*5c00*/  FSEL R64, R64, -INF , P4 ;  /* 0xff80000040407808 */ /* 0x004fe20002000000 */
[----:B------:R-:W-:Y:S01]  /*5c10*/  MUFU.EX2 R149, R149 ;  /* 0x0000009500957308 */ /* 0x000fe20000000800 */
[----:B------:R-:W-:Y:S01]  /*5c20*/  FMNMX.FTZ R11, R67, R78, !PT ;  /* 0x0000004e430b7209 */ /* 0x000fe20007810000 */
[----:B------:R-:W-:-:S02]  /*5c30*/  WARPGROUP.DEPBAR.LE gsb0, 0x0 ;  /* 0x00008000000079c5 */ /* 0x000fc40000010000 */
[----:B------:R-:W-:Y:S01]  /*5c40*/  ISETP.GT.AND P4, PT, R42, 0x58, PT ;  /* 0x000000582a00780c */ /* 0x000fe20003f84270 */
[----:B------:R-:W-:Y:S01]  /*5c50*/  WARPGROUP.ARRIVE ;  /* 0x00000000000079c5 */ /* 0x000fe20000000000 */
[----:B-----5:R-:W-:Y:S02]  /*5c60*/  FSEL R65, R65, -INF , P5 ;  /* 0xff80000041417808 */ /* 0x020fe40002800000 */
[----:B------:R-:W-:Y:S01]  /*5c70*/  FMNMX.FTZ R78, R64, R11, !PT ;  /* 0x0000000b404e7209 */ /* 0x000fe20007810000 */
[----:B------:R-:W-:Y:S01]  /*5c80*/  MUFU.EX2 R6, R79 ;  /* 0x0000004f00067308 */ /* 0x000fe20000000800 */
[----:B------:R-:W-:Y:S01]  /*5c90*/  ISETP.GT.AND P5, PT, R42, 0x59, PT ;  /* 0x000000592a00780c */ /* 0x000fe20003fa4270 */
[----:B------:R-:W-:Y:S01]  /*5ca0*/  HGMMA.64x64x16.F32.BF16 R88, R124, gdesc[UR4].tnspB, R88, gsb0 ;  /* 0x40e000047c587df0 */ /* 0x000fe20008001858 */
[----:B-1----:R-:W-:Y:S01]  /*5cb0*/  FSEL R68, R68, -INF , P4 ;  /* 0xff80000044447808 */ /* 0x002fe20002000000 */
[----:B------:R-:W-:Y:S01]  /*5cc0*/  UIADD3 UR6, UR10, 0x380, URZ ;  /* 0x000003800a067890 */ /* 0x000fe2000fffe03f */
[----:B------:R-:W-:Y:S01]  /*5cd0*/  FMNMX.FTZ R11, R65, R78, !PT ;  /* 0x0000004e410b7209 */ /* 0x000fe20007810000 */
[----:B------:R-:W-:Y:S01]  /*5ce0*/  UMOV UR7, 0x40000040 ;  /* 0x4000004000077882 */ /* 0x000fe20000000000 */
[----:B------:R-:W-:Y:S01]  /*5cf0*/  ISETP.GT.AND P4, PT, R42, 0x60, PT ;  /* 0x000000602a00780c */ /* 0x000fe20003f84270 */
[----:B------:R-:W-:Y:S01]  /*5d00*/  MUFU.EX2 R151, R151 ;  /* 0x0000009700977308 */ /* 0x000fe20000000800 */
[----:B------:R-:W-:-:S02]  /*5d10*/  FSEL R69, R69, -INF , P5 ;  /* 0xff80000045457808 */ /* 0x000fc40002800000 */
        /* <DEDUP_REMOVED lines=8> */
[----:B------:R-:W-:Y:S01]  /*5da0*/  MUFU.EX2 R145, R145 ;  /* 0x0000009100917308 */ /* 0x000fe20000000800 */
[----:B------:R-:W-:Y:S02]  /*5db0*/  ISETP.GT.AND P5, PT, R42, 0x69, PT ;  /* 0x000000692a00780c */ /* 0x000fe40003fa4270 */
[----:B0-----:R-:W-:Y:S02]  /*5dc0*/  FSEL R72, R72, -INF , P4 ;  /* 0xff80000048487808 */ /* 0x001fe40002000000 */
[----:B------:R-:W-:Y:S02]  /*5dd0*/  FMNMX.FTZ R11, R71, R78, !PT ;  /* 0x0000004e470b7209 */ /* 0x000fe40007810000 */
        /* <DEDUP_REMOVED lines=9> */
[----:B---3--:R-:W-:-:S02]  /*5e70*/  FSEL R75, R75, -INF , P5 ;  /* 0xff8000004b4b7808 */ /* 0x008fc40002800000 */
[----:B------:R-:W-:Y:S01]  /*5e80*/  FMNMX.FTZ R78, R74, R11, !PT ;  /* 0x0000000b4a4e7209 */ /* 0x000fe20007810000 */
[----:B------:R-:W-:Y:S01]  /*5e90*/  MUFU.EX2 R26, R26 ;  /* 0x0000001a001a7308 */ /* 0x000fe20000000800 */
[----:B------:R-:W-:Y:S01]  /*5ea0*/  ISETP.GT.AND P5, PT, R42, 0x79, PT ;  /* 0x000000792a00780c */ /* 0x000fe20003fa4270 */
[--C-:B------:R-:W-:Y:S01]  /*5eb0*/  FFMA.FTZ R42, R49, UR22, -R76.reuse ;  /* 0x00000016312a7c23 */ /* 0x100fe2000801084c */
[----:B------:R-:W-:Y:S01]  /*5ec0*/  FSEL R77, R77, -INF , P4 ;  /* 0xff8000004d4d7808 */ /* 0x000fe20002000000 */
[----:B------:R-:W-:Y:S01]  /*5ed0*/  FFMA.FTZ R11, R53, UR22, -R76 ;  /* 0x00000016350b7c23 */ /* 0x000fe2000801084c */
[----:B------:R-:W-:Y:S02]  /*5ee0*/  FMNMX.FTZ R78, R75, R78, !PT ;  /* 0x0000004e4b4e7209 */ /* 0x000fe40007810000 */
[----:B------:R-:W-:Y:S01]  /*5ef0*/  FSEL R39, R39, -INF , P5 ;  /* 0xff80000027277808 */ /* 0x000fe20002800000 */
[----:B------:R-:W-:Y:S01]  /*5f00*/  MUFU.EX2 R141, R141 ;  /* 0x0000008d008d7308 */ /* 0x000fe20000000800 */
[----:B------:R-:W-:-:S04]  /*5f10*/  FMNMX.FTZ R78, R77, R78, !PT ;  /* 0x0000004e4d4e7209 */ /* 0x000fc80007810000 */
        /* <DEDUP_REMOVED lines=10> */
[----:B------:R-:W-:-:S04]  /*5fc0*/  FFMA.FTZ R25, R57, UR22, -R76 ;  /* 0x0000001639197c23 */ /* 0x000fc8000801084c */
[----:B------:R-:W0:Y:S01]  /*5fd0*/  SHFL.BFLY PT, R78, R49, 0x1, 0x1f ;  /* 0x0c201f00314e7f89 */ /* 0x000e2200000e0000 */
        /* <DEDUP_REMOVED lines=8> */
[----:B------:R-:W-:-:S05]  /*6060*/  FSEL R62, R62, RZ, P4 ;  /* 0x000000ff3e3e7208 */ /* 0x000fca0002000000 */
[--C-:B------:R-:W-:Y:S01]  /*6070*/  FFMA.FTZ R136, R35, UR22, -R62.reuse ;  /* 0x0000001623887c23 */ /* 0x100fe2000801083e */
[----:B------:R-:W-:Y:S01]  /*6080*/  FSEL R35, R44, RZ, P3 ;  /* 0x000000ff2c237208 */ /* 0x000fe20001800000 */
[--C-:B------:R-:W-:Y:S01]  /*6090*/  FFMA.FTZ R148, R8, UR22, -R62.reuse ;  /* 0x0000001608947c23 */ /* 0x100fe2000801083e */
[--C-:B------:R-:W-:Y:S01]  /*60a0*/  FFMA.FTZ R5, R5, UR22, -R62.reuse ;  /* 0x0000001605057c23 */ /* 0x100fe2000801083e */
[--C-:B------:R-:W-:Y:S01]  /*60b0*/  FFMA.FTZ R150, R9, UR22, -R62.reuse ;  /* 0x0000001609967c23 */ /* 0x100fe2000801083e */
[----:B------:R-:W-:Y:S01]  /*60c0*/  FFMA.FTZ R43, R10, UR22, -R62 ;  /* 0x000000160a2b7c23 */ /* 0x000fe2000801083e */
        /* <DEDUP_REMOVED lines=29> */
[----:B------:R-:W-:-:S02]  /*62a0*/  IMAD.U32 R10, RZ, RZ, UR39 ;  /* 0x00000027ff0a7e24 */ /* 0x000fc4000f8e00ff */
[--C-:B------:R-:W-:Y:S01]  /*62b0*/  FFMA.FTZ R73, R73, UR22, -R62.reuse ;  /* 0x0000001649497c23 */ /* 0x100fe2000801083e */
[----:B------:R-:W-:Y:S01]  /*62c0*/  FFMA.FTZ R74, R74, UR22, -R62 ;  /* 0x000000164a4a7c23 */ /* 0x000fe2000801083e */
[----:B------:R-:W-:Y:S01]  /*62d0*/  FADD.FTZ R0, R6, R47 ;  /* 0x0000002f06007221 */ /* 0x000fe20000010000 */
[----:B------:R-:W-:Y:S01]  /*62e0*/  VIADD R8, R23, 0x9 ;  /* 0x0000000917087836 */ /* 0x000fe20000000000 */
[----:B------:R-:W-:Y:S01]  /*62f0*/  @!P1 LEA R10, R10, UR45, 0x3 ;  /* 0x0000002d0a0a9c11 */ /* 0x000fe2000f8e18ff */
[----:B------:R-:W0:Y:S01]  /*6300*/  MUFU.EX2 R150, R150 ;  /* 0x0000009600967308 */ /* 0x000e220000000800 */
[----:B-1----:R-:W-:Y:S01]  /*6310*/  FFMA.FTZ R2, R3, R2, R148 ;  /* 0x0000000203027223 */ /* 0x002fe20000010094 */
[----:B------:R-:W-:Y:S01]  /*6320*/  ISETP.GE.U32.AND P3, PT, R82, 0x180, PT ;  /* 0x000001805200780c */ /* 0x000fe20003f66070 */
[--C-:B------:R-:W-:Y:S01]  /*6330*/  FFMA.FTZ R75, R75, UR22, -R62.reuse ;  /* 0x000000164b4b7c23 */ /* 0x100fe2000801083e */
[----:B------:R-:W-:Y:S02]  /*6340*/  @!P1 VIADD R10, R10, 0x16840 ;  /* 0x000168400a0a9836 */ /* 0x000fe40000000000 */
[----:B------:R-:W-:Y:S01]  /*6350*/  FFMA.FTZ R77, R77, UR22, -R62 ;  /* 0x000000164d4d7c23 */ /* 0x000fe2000801083e */
[----:B------:R-:W-:Y:S01]  /*6360*/  SEL R8, R8, 0x9, !P3 ;  /* 0x0000000908087807 */ /* 0x000fe20005800000 */
[----:B------:R-:W-:-:S02]  /*6370*/  WARPGROUP.DEPBAR.LE gsb0, 0x0 ;  /* 0x00008000000079c5 */ /* 0x000fc40000010000 */
[----:B------:R-:W1:Y:S01]  /*6380*/  MUFU.EX2 R43, R43 ;  /* 0x0000002b002b7308 */ /* 0x000e620000000800 */
[C---:B--2---:R-:W-:Y:S01]  /*6390*/  FADD.FTZ R51, R5.reuse, R2 ;  /* 0x0000000205337221 */ /* 0x044fe20000010000 */
[----:B------:R-:W-:Y:S01]  /*63a0*/  F2FP.BF16.F32.PACK_AB R148, R5, R148 ;  /* 0x000000940594723e */ /* 0x000fe200000010ff */
[----:B------:R-:W-:Y:S01]  /*63b0*/  FFMA.FTZ R39, R39, UR22, -R62 ;  /* 0x0000001627277c23 */ /* 0x000fe2000801083e */
[----:B------:R-:W-:Y:S01]  /*63c0*/  @!P1 PRMT R10, RZ, 0x654, R10 ;  /* 0x00000654ff0a9816 */ /* 0x000fe2000000000a */
[----:B------:R2:W-:Y:S06]  /*63d0*/  BAR.ARV R8, 0x100 ;  /* 0x000400080000751d */ /* 0x0005ec0000002000 */
[----:B------:R-:W3:Y:S01]  /*63e0*/  MUFU.EX2 R144, R144 ;  /* 0x0000009000907308 */ /* 0x000ee20000000800 */
[----:B0-----:R-:W-:Y:S01]  /*63f0*/  FADD.FTZ R2, R150, R51 ;  /* 0x0000003396027221 */ /* 0x001fe20000010000 */
[----:B------:R0:W-:Y:S01]  /*6400*/  @!P1 SYNCS.ARRIVE.TRANS64.RED.A1T0 RZ, [R10+URZ], RZ ;  /* 0x000000ff0aff99a7 */ /* 0x0001e2000810043f */
[----:B------:R-:W-:Y:S01]  /*6410*/  PLOP3.LUT P3, PT, PT, PT, UP1, 0x80, 0x0 ;  /* 0x000000000000781c */ /* 0x000fe20003f6f018 */
[-C--:B------:R-:W-:Y:S01]  /*6420*/  FMUL.FTZ R88, R88, R3.reuse ;  /* 0x0000000358587220 */ /* 0x080fe20000410000 */
[-C--:B------:R-:W-:Y:S01]  /*6430*/  FMUL.FTZ R89, R89, R3.reuse ;  /* 0x0000000359597220 */ /* 0x080fe20000410000 */
[----:B-1----:R-:W-:Y:S01]  /*6440*/  FADD.FTZ R47, R43, R2 ;  /* 0x000000022b2f7221 */ /* 0x002fe20000010000 */
[-C--:B------:R-:W-:Y:S01]  /*6450*/  FMUL.FTZ R92, R92, R3.reuse ;  /* 0x000000035c5c7220 */ /* 0x080fe20000410000 */
[----:B------:R-:W1:Y:S01]  /*6460*/  MUFU.EX2 R13, R13 ;  /* 0x0000000d000d7308 */ /* 0x000e620000000800 */
[-C--:B------:R-:W-:Y:S01]  /*6470*/  FMUL.FTZ R93, R93, R3.reuse ;  /* 0x000000035d5d7220 */ /* 0x080fe20000410000 */
[----:B0-----:R-:W-:Y:S01]  /*6480*/  IMAD.U32 R10, RZ, RZ, UR24 ;  /* 0x00000018ff0a7e24 */ /* 0x001fe2000f8e00ff */
[----:B------:R-:W-:Y:S01]  /*6490*/  UMOV UR24, UR39 ;  /* 0x0000002700187c82 */ /* 0x000fe20008000000 */
[-C--:B------:R-:W-:Y:S01]  /*64a0*/  FMUL.FTZ R96, R96, R3.reuse ;  /* 0x0000000360607220 */ /* 0x080fe20000410000 */
[-C--:B------:R-:W-:Y:S01]  /*64b0*/  FMUL.FTZ R97, R97, R3.reuse ;  /* 0x0000000361617220 */ /* 0x080fe20000410000 */
[-C--:B------:R-:W-:Y:S01]  /*64c0*/  FMUL.FTZ R100, R100, R3.reuse ;  /* 0x0000000364647220 */ /* 0x080fe20000410000 */
[----:B------:R-:W-:Y:S01]  /*64d0*/  @!P1 LEA R10, R10, UR45, 0x3 ;  /* 0x0000002d0a0a9c11 */ /* 0x000fe2000f8e18ff */
[----:B------:R-:W0:Y:S01]  /*64e0*/  MUFU.EX2 R146, R146 ;  /* 0x0000009200927308 */ /* 0x000e220000000800 */
[----:B---3--:R-:W-:Y:S01]  /*64f0*/  FADD.FTZ R2, R144, R47 ;  /* 0x0000002f90027221 */ /* 0x008fe20000010000 */
[-C--:B------:R-:W-:Y:S01]  /*6500*/  FMUL.FTZ R101, R101, R3.reuse ;  /* 0x0000000365657220 */ /* 0x080fe20000410000 */
[----:B--2---:R-:W-:Y:S01]  /*6510*/  @!P1 IADD3 R8, R10, 0x16860, RZ ;  /* 0x000168600a089810 */ /* 0x004fe20007ffe0ff */
[-C--:B------:R-:W-:Y:S01]  /*6520*/  FMUL.FTZ R104, R104, R3.reuse ;  /* 0x0000000368687220 */ /* 0x080fe20000410000 */
[-C--:B------:R-:W-:Y:S01]  /*6530*/  FMUL.FTZ R105, R105, R3.reuse ;  /* 0x0000000369697220 */ /* 0x080fe20000410000 */
[-C--:B------:R-:W-:Y:S01]  /*6540*/  FMUL.FTZ R108, R108, R3.reuse ;  /* 0x000000036c6c7220 */ /* 0x080fe20000410000 */
[----:B------:R-:W-:Y:S01]  /*6550*/  @!P1 PRMT R8, RZ, 0x654, R8 ;  /* 0x00000654ff089816 */ /* 0x000fe20000000008 */
[----:B------:R2:W-:Y:S01]  /*6560*/  MUFU.EX2 R35, R41 ;  /* 0x0000002900237308 */ /* 0x0005e20000000800 */
[C---:B-1----:R-:W-:Y:S01]  /*6570*/  FADD.FTZ R51, R13.reuse, R2 ;  /* 0x000000020d337221 */ /* 0x042fe20000010000 */
[----:B------:R-:W-:Y:S01]  /*6580*/  F2FP.BF16.F32.PACK_AB R144, R13, R144 ;  /* 0x000000900d90723e */ /* 0x000fe200000010ff */
[----:B------:R1:W-:Y:S01]  /*6590*/  @!P1 SYNCS.ARRIVE.TRANS64.RED.A1T0 RZ, [R8+URZ], RZ ;  /* 0x000000ff08ff99a7 */ /* 0x0003e2000810043f */
[-C--:B------:R-:W-:Y:S01]  /*65a0*/  FMUL.FTZ R109, R109, R3.reuse ;  /* 0x000000036d6d7220 */ /* 0x080fe20000410000 */
[-C--:B------:R-:W-:Y:S01]  /*65b0*/  FMUL.FTZ R112, R112, R3.reuse ;  /* 0x0000000370707220 */ /* 0x080fe20000410000 */
[-C--:B------:R-:W-:Y:S01]  /*65c0*/  FMUL.FTZ R113, R113, R3.reuse ;  /* 0x0000000371717220 */ /* 0x080fe20000410000 */
[-C--:B------:R-:W-:Y:S01]  /*65d0*/  FMUL.FTZ R116, R116, R3.reuse ;  /* 0x0000000374747220 */ /* 0x080fe20000410000 */
[----:B------:R-:W3:Y:S01]  /*65e0*/  MUFU.EX2 R9, R9 ;  /* 0x0000000900097308 */ /* 0x000ee20000000800 */
[----:B--2---:R-:W-:Y:S01]  /*65f0*/  FADD.FTZ R41, R151, R0 ;  /* 0x0000000097297221 */ /* 0x004fe20000010000 */
[----:B0-----:R-:W-:Y:S01]  /*6600*/  FADD.FTZ R2, R146, R51 ;  /* 0x0000003392027221 */ /* 0x001fe20000010000 */
[----:B------:R-:W-:Y:S01]  /*6610*/  FMUL.FTZ R117, R117, R3 ;  /* 0x0000000375757220 */ /* 0x000fe20000410000 */
[-C--:B------:R-:W-:Y:S01]  /*6620*/  FMUL.FTZ R90, R90, R4.reuse ;  /* 0x000000045a5a7220 */ /* 0x080fe20000410000 */
[----:B------:R-:W-:Y:S01]  /*6630*/  FADD.FTZ R0, R12, R41 ;  /* 0x000000290c007221 */ /* 0x000fe20000010000 */
[----:B------:R-:W-:Y:S01]  /*6640*/  FFMA.FTZ R41, R65, UR22, -R62 ;  /* 0x0000001641297c23 */ /* 0x000fe2000801083e */
[-C--:B------:R-:W-:Y:S01]  /*6650*/  FMUL.FTZ R91, R91, R4.reuse ;  /* 0x000000045b5b7220 */ /* 0x080fe20000410000 */
[----:B------:R-:W0:Y:S01]  /*6660*/  MUFU.EX2 R140, R140 ;  /* 0x0000008c008c7308 */ /* 0x000e220000000800 */
[----:B------:R-:W-:Y:S01]  /*6670*/  FADD.FTZ R47, R145, R0 ;  /* 0x00000000912f7221 */ /* 0x000fe20000010000 */
[-C--:B------:R-:W-:Y:S01]  /*6680*/  FMUL.FTZ R94, R94, R4.reuse ;  /* 0x000000045e5e7220 */ /* 0x080fe20000410000 */
[-C--:B------:R-:W-:Y:S01]  /*6690*/  FMUL.FTZ R95, R95, R4.reuse ;  /* 0x000000045f5f7220 */ /* 0x080fe20000410000 */
[-C--:B------:R-:W-:Y:S01]  /*66a0*/  FMUL.FTZ R98, R98, R4.reuse ;  /* 0x0000000462627220 */ /* 0x080fe20000410000 */
[----:B------:R-:W-:Y:S01]  /*66b0*/  FADD.FTZ R0, R20, R47 ;  /* 0x0000002f14007221 */ /* 0x000fe20000010000 */
[----:B------:R-:W-:Y:S01]  /*66c0*/  FFMA.FTZ R47, R69, UR22, -R62 ;  /* 0x00000016452f7c23 */ /* 0x000fe2000801083e */
[----:B------:R-:W-:Y:S01]  /*66d0*/  FMUL.FTZ R99, R99, R4 ;  /* 0x0000000463637220 */ /* 0x000fe20000410000 */
[----:B------:R-:W2:Y:S01]  /*66e0*/  MUFU.EX2 R21, R21 ;  /* 0x0000001500157308 */ /* 0x000ea20000000800 */
[----:B------:R-:W-:Y:S01]  /*66f0*/  FADD.FTZ R51, R147, R0 ;  /* 0x0000000093337221 */ /* 0x000fe20000010000 */
[C---:B---3--:R-:W-:Y:S01]  /*6700*/  FADD.FTZ R53, R9.reuse, R2 ;  /* 0x0000000209357221 */ /* 0x048fe20000010000 */
[----:B------:R-:W-:Y:S01]  /*6710*/  F2FP.BF16.F32.PACK_AB R146, R9, R146 ;  /* 0x000000920992723e */ /* 0x000fe200000010ff */
[-C--:B------:R-:W-:Y:S01]  /*6720*/  FMUL.FTZ R102, R102, R4.reuse ;  /* 0x0000000466667220 */ /* 0x080fe20000410000 */
[----:B------:R-:W-:Y:S01]  /*6730*/  FADD.FTZ R0, R26, R51 ;  /* 0x000000331a007221 */ /* 0x000fe20000010000 */
[----:B------:R-:W-:Y:S01]  /*6740*/  FFMA.FTZ R51, R71, UR22, -R62 ;  /* 0x0000001647337c23 */ /* 0x000fe2000801083e */
[-C--:B------:R-:W-:Y:S01]  /*6750*/  FMUL.FTZ R103, R103, R4.reuse ;  /* 0x0000000467677220 */ /* 0x080fe20000410000 */
[----:B------:R-:W3:Y:S01]  /*6760*/  MUFU.EX2 R142, R142 ;  /* 0x0000008e008e7308 */ /* 0x000ee20000000800 */
        /* <DEDUP_REMOVED lines=8> */
[----:B--2---:R-:W-:Y:S01]  /*67f0*/  FADD.FTZ R55, R21, R2 ;  /* 0x0000000215377221 */ /* 0x004fe20000010000 */
[----:B------:R-:W-:Y:S01]  /*6800*/  FADD.FTZ R53, R143, R0 ;  /* 0x000000008f357221 */ /* 0x000fe20000010000 */
[-C--:B------:R-:W-:Y:S01]  /*6810*/  FMUL.FTZ R114, R114, R4.reuse ;  /* 0x0000000472727220 */ /* 0x080fe20000410000 */
[-C--:B------:R-:W-:Y:S01]  /*6820*/  FMUL.FTZ R115, R115, R4.reuse ;  /* 0x0000000473737220 */ /* 0x080fe20000410000 */
[-C--:B------:R-:W-:Y:S01]  /*6830*/  FMUL.FTZ R118, R118, R4.reuse ;  /* 0x0000000476767220 */ /* 0x080fe20000410000 */
[----:B------:R-:W-:Y:S01]  /*6840*/  FADD.FTZ R0, R34, R53 ;  /* 0x0000003522007221 */ /* 0x000fe20000010000 */
[----:B------:R-:W-:Y:S01]  /*6850*/  FMUL.FTZ R119, R119, R4 ;  /* 0x0000000477777220 */ /* 0x000fe20000410000 */
[----:B------:R-:W2:Y:S01]  /*6860*/  MUFU.EX2 R136, R136 ;  /* 0x0000008800887308 */ /* 0x000ea20000000800 */
[----:B---3--:R-:W-:Y:S01]  /*6870*/  FADD.FTZ R2, R142, R55 ;  /* 0x000000378e027221 */ /* 0x008fe20000010000 */
[----:B------:R-:W-:Y:S01]  /*6880*/  FADD.FTZ R53, R137, R0 ;  /* 0x0000000089357221 */ /* 0x000fe20000010000 */
[----:B------:R-:W-:Y:S01]  /*6890*/  F2FP.BF16.F32.PACK_AB R149, R6, R149 ;  /* 0x000000950695723e */ /* 0x000fe200000010ff */
[----:B------:R-:W-:Y:S01]  /*68a0*/  IMAD.MOV.U32 R4, RZ, RZ, R44 ;  /* 0x000000ffff047224 */ /* 0x000fe200078e002c */
[----:B------:R-:W-:Y:S01]  /*68b0*/  F2FP.BF16.F32.PACK_AB R151, R12, R151 ;  /* 0x000000970c97723e */ /* 0x000fe200000010ff */
[----:B------:R-:W-:Y:S01]  /*68c0*/  FADD.FTZ R0, R46, R53 ;  /* 0x000000352e007221 */ /* 0x000fe20000010000 */
[----:B------:R-:W-:Y:S01]  /*68d0*/  F2FP.BF16.F32.PACK_AB R150, R43, R150 ;  /* 0x000000962b96723e */ /* 0x000fe200000010ff */
[----:B------:R-:W3:Y:S01]  /*68e0*/  MUFU.EX2 R7, R7 ;  /* 0x0000000700077308 */ /* 0x000ee20000000800 */
[----:B0-----:R-:W-:Y:S01]  /*68f0*/  FADD.FTZ R55, R45, R2 ;  /* 0x000000022d377221 */ /* 0x001fe20000010000 */
[----:B------:R-:W-:Y:S01]  /*6900*/  FADD.FTZ R5, R139, R0 ;  /* 0x000000008b057221 */ /* 0x000fe20000010000 */
[----:B------:R-:W-:Y:S01]  /*6910*/  F2FP.BF16.F32.PACK_AB R145, R20, R145 ;  /* 0x000000911491723e */ /* 0x000fe200000010ff */
[----:B------:R-:W-:Y:S01]  /*6920*/  IMAD.MOV.U32 R3, RZ, RZ, R49 ;  /* 0x000000ffff037224 */ /* 0x000fe200078e0031 */
[----:B------:R-:W-:Y:S01]  /*6930*/  F2FP.BF16.F32.PACK_AB R147, R26, R147 ;  /* 0x000000931a93723e */ /* 0x000fe200000010ff */
[----:B------:R-:W-:Y:S01]  /*6940*/  FADD.FTZ R0, R48, R5 ;  /* 0x0000000530007221 */ /* 0x000fe20000010000 */
[----:B------:R-:W-:Y:S01]  /*6950*/  F2FP.BF16.F32.PACK_AB R140, R21, R140 ;  /* 0x0000008c158c723e */ /* 0x000fe200000010ff */
[----:B------:R-:W0:Y:S01]  /*6960*/  MUFU.EX2 R138, R138 ;  /* 0x0000008a008a7308 */ /* 0x000e220000000800 */
[----:B--2---:R-:W-:Y:S01]  /*6970*/  FADD.FTZ R2, R136, R55 ;  /* 0x0000003788027221 */ /* 0x004fe20000010000 */
[----:B------:R-:W-:Y:S01]  /*6980*/  FADD.FTZ R5, R133, R0 ;  /* 0x0000000085057221 */ /* 0x000fe20000010000 */
[----:B------:R-:W-:-:S02]  /*6990*/  F2FP.BF16.F32.PACK_AB R141, R32, R141 ;  /* 0x0000008d208d723e */ /* 0x000fc400000010ff */
[----:B------:R-:W-:Y:S01]  /*69a0*/  F2FP.BF16.F32.PACK_AB R142, R45, R142 ;  /* 0x0000008e2d8e723e */ /* 0x000fe200000010ff */
[----:B------:R-:W-:Y:S01]  /*69b0*/  FADD.FTZ R0, R42, R5 ;  /* 0x000000052a007221 */ /* 0x000fe20000010000 */
[----:B------:R-:W-:Y:S01]  /*69c0*/  F2FP.BF16.F32.PACK_AB R143, R34, R143 ;  /* 0x0000008f228f723e */ /* 0x000fe200000010ff */
[----:B------:R-:W2:Y:S01]  /*69d0*/  MUFU.EX2 R27, R27 ;  /* 0x0000001b001b7308 */ /* 0x000ea20000000800 */
[C---:B---3--:R-:W-:Y:S01]  /*69e0*/  FADD.FTZ R55, R7.reuse, R2 ;  /* 0x0000000207377221 */ /* 0x048fe20000010000 */
[----:B------:R-:W-:Y:S02]  /*69f0*/  F2FP.BF16.F32.PACK_AB R136, R7, R136 ;  /* 0x000000880788723e */ /* 0x000fe400000010ff */
[----:B------:R-:W-:Y:S02]  /*6a00*/  F2FP.BF16.F32.PACK_AB R137, R46, R137 ;  /* 0x000000892e89723e */ /* 0x000fe400000010ff */
[----:B------:R-:W-:Y:S02]  /*6a10*/  F2FP.BF16.F32.PACK_AB R139, R48, R139 ;  /* 0x0000008b308b723e */ /* 0x000fe400000010ff */
[----:B------:R-:W3:Y:S01]  /*6a20*/  MUFU.EX2 R132, R132 ;  /* 0x0000008400847308 */ /* 0x000ee20000000800 */
[----:B0-----:R-:W-:Y:S01]  /*6a30*/  FADD.FTZ R2, R138, R55 ;  /* 0x000000378a027221 */ /* 0x001fe20000010000 */
[----:B------:R-:W-:-:S06]  /*6a40*/  F2FP.BF16.F32.PACK_AB R133, R42, R133 ;  /* 0x000000852a85723e */ /* 0x000fcc00000010ff */
[----:B------:R-:W0:Y:S01]  /*6a50*/  MUFU.EX2 R135, R135 ;  /* 0x0000008700877308 */ /* 0x000e220000000800 */
[C---:B--2---:R-:W-:Y:S01]  /*6a60*/  FADD.FTZ R13, R27.reuse, R2 ;  /* 0x000000021b0d7221 */ /* 0x044fe20000010000 */
[----:B------:R-:W-:-:S06]  /*6a70*/  F2FP.BF16.F32.PACK_AB R138, R27, R138 ;  /* 0x0000008a1b8a723e */ /* 0x000fcc00000010ff */
[----:B------:R-:W2:Y:S01]  /*6a80*/  MUFU.EX2 R134, R134 ;  /* 0x0000008600867308 */ /* 0x000ea20000000800 */
[----:B---3--:R-:W-:Y:S01]  /*6a90*/  FADD.FTZ R2, R132, R13 ;  /* 0x0000000d84027221 */ /* 0x008fe20000010000 */
[----:B------:R-:W-:-:S03]  /*6aa0*/  F2FP.BF16.F32.PACK_AB R132, R35, R132 ;  /* 0x000000842384723e */ /* 0x000fc600000010ff */
[----:B------:R-:W-:-:S03]  /*6ab0*/  FADD.FTZ R9, R35, R2 ;  /* 0x0000000223097221 */ /* 0x000fc60000010000 */
[----:B------:R-:W3:Y:S01]  /*6ac0*/  MUFU.EX2 R50, R50 ;  /* 0x0000003200327308 */ /* 0x000ee20000000800 */
[----:B0-----:R-:W-:-:S07]  /*6ad0*/  FADD.FTZ R5, R135, R0 ;  /* 0x0000000087057221 */ /* 0x001fce0000010000 */
[----:B------:R-:W0:Y:S01]  /*6ae0*/  MUFU.EX2 R37, R37 ;  /* 0x0000002500257308 */ /* 0x000e220000000800 */
[----:B--2---:R-:W-:-:S07]  /*6af0*/  FADD.FTZ R2, R134, R9 ;  /* 0x0000000986027221 */ /* 0x004fce0000010000 */
[----:B------:R-:W2:Y:S01]  /*6b00*/  MUFU.EX2 R11, R11 ;  /* 0x0000000b000b7308 */ /* 0x000ea20000000800 */
[C---:B---3--:R-:W-:Y:S01]  /*6b10*/  FADD.FTZ R0, R50.reuse, R5 ;  /* 0x0000000532007221 */ /* 0x048fe20000010000 */
[----:B------:R-:W-:-:S06]  /*6b20*/  F2FP.BF16.F32.PACK_AB R135, R50, R135 ;  /* 0x000000873287723e */ /* 0x000fcc00000010ff */
[----:B------:R-:W3:Y:S01]  /*6b30*/  MUFU.EX2 R128, R128 ;  /* 0x0000008000807308 */ /* 0x000ee20000000800 */
[C---:B0-----:R-:W-:Y:S01]  /*6b40*/  FADD.FTZ R9, R37.reuse, R2 ;  /* 0x0000000225097221 */ /* 0x041fe20000010000 */
[----:B------:R-:W-:-:S06]  /*6b50*/  F2FP.BF16.F32.PACK_AB R134, R37, R134 ;  /* 0x000000862586723e */ /* 0x000fcc00000010ff */
[----:B------:R-:W0:Y:S01]  /*6b60*/  MUFU.EX2 R52, R52 ;  /* 0x0000003400347308 */ /* 0x000e220000000800 */
[----:B--2---:R-:W-:-:S07]  /*6b70*/  FADD.FTZ R5, R11, R0 ;  /* 0x000000000b057221 */ /* 0x004fce0000010000 */
[----:B------:R-:W2:Y:S01]  /*6b80*/  MUFU.EX2 R41, R41 ;  /* 0x0000002900297308 */ /* 0x000ea20000000800 */
[----:B---3--:R-:W-:-:S07]  /*6b90*/  FADD.FTZ R2, R128, R9 ;  /* 0x0000000980027221 */ /* 0x008fce0000010000 */
[----:B------:R-:W3:Y:S01]  /*6ba0*/  MUFU.EX2 R15, R15 ;  /* 0x0000000f000f7308 */ /* 0x000ee20000000800 */
[C---:B0-----:R-:W-:Y:S01]  /*6bb0*/  FADD.FTZ R0, R52.reuse, R5 ;  /* 0x0000000534007221 */ /* 0x041fe20000010000 */
[----:B------:R-:W-:-:S06]  /*6bc0*/  F2FP.BF16.F32.PACK_AB R129, R52, R11 ;  /* 0x0000000b3481723e */ /* 0x000fcc00000010ff */
[----:B------:R-:W0:Y:S01]  /*6bd0*/  MUFU.EX2 R130, R130 ;  /* 0x0000008200827308 */ /* 0x000e220000000800 */
[C---:B--2---:R-:W-:Y:S01]  /*6be0*/  FADD.FTZ R7, R41.reuse, R2 ;  /* 0x0000000229077221 */ /* 0x044fe20000010000 */
[----:B------:R-:W-:-:S06]  /*6bf0*/  F2FP.BF16.F32.PACK_AB R128, R41, R128 ;  /* 0x000000802980723e */ /* 0x000fcc00000010ff */
[----:B------:R-:W2:Y:S01]  /*6c00*/  MUFU.EX2 R54, R54 ;  /* 0x0000003600367308 */ /* 0x000ea20000000800 */
[----:B---3--:R-:W-:-:S07]  /*6c10*/  FADD.FTZ R5, R15, R0 ;  /* 0x000000000f057221 */ /* 0x008fce0000010000 */
[----:B------:R-:W3:Y:S01]  /*6c20*/  MUFU.EX2 R47, R47 ;  /* 0x0000002f002f7308 */ /* 0x000ee20000000800 */
[----:B0-----:R-:W-:-:S07]  /*6c30*/  FADD.FTZ R2, R130, R7 ;  /* 0x0000000782027221 */ /* 0x001fce0000010000 */
[----:B------:R-:W0:Y:S01]  /*6c40*/  MUFU.EX2 R25, R25 ;  /* 0x0000001900197308 */ /* 0x000e220000000800 */
[C---:B--2---:R-:W-:Y:S01]  /*6c50*/  FADD.FTZ R0, R54.reuse, R5 ;  /* 0x0000000536007221 */ /* 0x044fe20000010000 */
[----:B------:R-:W-:-:S06]  /*6c60*/  F2FP.BF16.F32.PACK_AB R131, R54, R15 ;  /* 0x0000000f3683723e */ /* 0x000fcc00000010ff */
[----:B------:R-:W2:Y:S01]  /*6c70*/  MUFU.EX2 R124, R124 ;  /* 0x0000007c007c7308 */ /* 0x000ea20000000800 */
[C---:B---3--:R-:W-:Y:S01]  /*6c80*/  FADD.FTZ R7, R47.reuse, R2 ;  /* 0x000000022f077221 */ /* 0x048fe20000010000 */
[----:B------:R-:W-:-:S06]  /*6c90*/  F2FP.BF16.F32.PACK_AB R130, R47, R130 ;  /* 0x000000822f82723e */ /* 0x000fcc00000010ff */
        /* <DEDUP_REMOVED lines=33> */
[----:B--2---:R-:W-:-:S04]  /*6eb0*/  FADD.FTZ R7, R122, R7 ;  /* 0x000000077a077221 */ /* 0x004fc80000010000 */
[C---:B---3--:R-:W-:Y:S01]  /*6ec0*/  FADD.FTZ R2, R39.reuse, R7 ;  /* 0x0000000727027221 */ /* 0x048fe20000010000 */
[----:B------:R-:W-:Y:S01]  /*6ed0*/  F2FP.BF16.F32.PACK_AB R122, R39, R122 ;  /* 0x0000007a277a723e */ /* 0x000fe200000010ff */
[C---:B0-----:R-:W-:Y:S01]  /*6ee0*/  FADD.FTZ R0, R61.reuse, R0 ;  /* 0x000000003d007221 */ /* 0x041fe20000010000 */
[----:B------:R-:W-:Y:S01]  /*6ef0*/  F2FP.BF16.F32.PACK_AB R123, R61, R33 ;  /* 0x000000213d7b723e */ /* 0x000fe200000010ff */
[----:B-1----:R-:W-:Y:S06]  /*6f00*/  @P3 BRA `(.L_x_2018) ;  /* 0xffffffd000903947 */ /* 0x002fec000383ffff */
.L_x_2009:
        /* <DEDUP_REMOVED lines=8> */
.L_x_2028:
        /* <DEDUP_REMOVED lines=9> */
.L_x_2021:
[----:B------:R-:W-:Y:S01]  /*7020*/  ULEA UR6, UR39, UR45, 0x3 ;  /* 0x0000002d27067291 */ /* 0x000fe2000f8e183f */
[----:B------:R-:W-:-:S05]  /*7030*/  IMAD.U32 R5, RZ, RZ, UR38 ;  /* 0x00000026ff057e24 */ /* 0x000fca000f8e00ff */
[----:B------:R-:W-:-:S04]  /*7040*/  SHF.L.U32 R5, R5, 0x1f, RZ ;  /* 0x0000001f05057819 */ /* 0x000fc800000006ff */
[----:B------:R0:W1:Y:S01]  /*7050*/  SYNCS.PHASECHK.TRANS64.TRYWAIT P2, [UR6+0x16830], R5 ;  /* 0x01683005ff0075a7 */ /* 0x0000620008040146 */
[----:B------:R-:W-:Y:S05]  /*7060*/  @!P0 BRA `(.L_x_2022) ;  /* 0x0000000000048947 */ /* 0x000fea0003800000 */
[----:B------:R-:W-:Y:S01]  /*7070*/  BPT.TRAP 0x1 ;  /* 0x000000040000795c */ /* 0x000fe20000300000 */
.L_x_2022:
[----:B-1----:R-:W-:Y:S05]  /*7080*/  @P2 BRA `(.L_x_2020) ;  /* 0x0000000000082947 */ /* 0x002fea0003800000 */
[----:B------:R-:W1:Y:S02]  /*7090*/  SYNCS.PHASECHK.TRANS64.TRYWAIT P2, [UR6+0x16830], R5 ;  /* 0x01683005ff0075a7 */ /* 0x000e640008040146 */
[----:B-1----:R-:W-:Y:S05]  /*70a0*/  @!P2 BRA `(.L_x_2023) ;  /* 0x0000009c0034a947 */ /* 0x002fea0003800000 */
.L_x_2020:
        /* <DEDUP_REMOVED lines=25> */
.L_x_2025:
[----:B------:R-:W-:Y:S01]  /*7240*/  ULEA UR6, UR21, UR45, 0x3 ;  /* 0x0000002d15067291 */ /* 0x000fe2000f8e183f */
[----:B------:R-:W-:-:S05]  /*7250*/  IMAD.U32 R5, RZ, RZ, UR24 ;  /* 0x00000018ff057e24 */ /* 0x000fca000f8e00ff */
[----:B------:R-:W-:-:S04]  /*7260*/  SHF.L.U32 R5, R5, 0x1f, RZ ;  /* 0x0000001f05057819 */ /* 0x000fc800000006ff */
[----:B------:R0:W1:Y:S01]  /*7270*/  SYNCS.PHASECHK.TRANS64.TRYWAIT P2, [UR6+0x16850], R5 ;  /* 0x01685005ff0075a7 */ /* 0x0000620008040146 */
[----:B------:R-:W-:Y:S05]  /*7280*/  @!P0 BRA `(.L_x_2026) ;  /* 0x0000000000048947 */ /* 0x000fea0003800000 */
[----:B------:R-:W-:Y:S01]  /*7290*/  BPT.TRAP 0x1 ;  /* 0x000000040000795c */ /* 0x000fe20000300000 */
.L_x_2026:
[----:B-1----:R-:W-:Y:S05]  /*72a0*/  @P2 BRA `(.L_x_2024) ;  /* 0x0000000000082947 */ /* 0x002fea0003800000 */
[----:B------:R-:W1:Y:S02]  /*72b0*/  SYNCS.PHASECHK.TRANS64.TRYWAIT P2, [UR6+0x16850], R5 ;  /* 0x01685005ff0075a7 */ /* 0x000e640008040146 */
[----:B-1----:R-:W-:Y:S05]  /*72c0*/  @!P2 BRA `(.L_x_2027) ;  /* 0x0000009800c4a947 */ /* 0x002fea0003800000 */
.L_x_2024:
        /* <DEDUP_REMOVED lines=292> */
[----:B------:R-:W-:Y:S01]  /*8510*/  FMUL.FTZ R57, R4, UR22 ;  /* 0x0000001604397c20 */ /* 0x000fe20008410000 */
[----:B------:R-:W-:Y:S02]  /*8520*/  IMAD.U32 R11, RZ, RZ, UR39 ;  /* 0x00000027ff0b7e24 */ /* 0x000fe4000f8e00ff */
[--C-:B------:R-:W-:Y:S01]  /*8530*/  FFMA.FTZ R4, R8, UR22, -R59.reuse ;  /* 0x0000001608047c23 */ /* 0x100fe2000801083b */
[--C-:B------:R-:W-:Y:S01]  /*8540*/  FFMA.FTZ R149, R7, UR22, -R59.reuse ;  /* 0x0000001607957c23 */ /* 0x100fe2000801083b */
[----:B------:R-:W-:Y:S02]  /*8550*/  VIADD R7, R23, 0x9 ;  /* 0x0000000917077836 */ /* 0x000fe40000000000 */
[----:B------:R-:W-:Y:S01]  /*8560*/  FFMA.FTZ R145, R15, UR22, -R59 ;  /* 0x000000160f917c23 */ /* 0x000fe2000801083b */
[----:B------:R-:W-:Y:S01]  /*8570*/  @!P1 LEA R11, R11, UR45, 0x3 ;  /* 0x0000002d0b0b9c11 */ /* 0x000fe2000f8e18ff */
[----:B------:R-:W-:Y:S01]  /*8580*/  MUFU.EX2 R57, R57 ;  /* 0x0000003900397308 */ /* 0x000fe20000000800 */
[----:B------:R-:W-:-:S02]  /*8590*/  WARPGROUP.DEPBAR.LE gsb0, 0x0 ;  /* 0x00008000000079c5 */ /* 0x000fc40000010000 */
[----:B------:R-:W-:Y:S01]  /*85a0*/  WARPGROUP.ARRIVE ;  /* 0x00000000000079c5 */ /* 0x000fe20000000000 */
[----:B------:R-:W-:Y:S02]  /*85b0*/  @!P1 VIADD R15, R11, 0x16840 ;  /* 0x000168400b0f9836 */ /* 0x000fe40000000000 */
[--C-:B------:R-:W-:Y:S01]  /*85c0*/  FFMA.FTZ R8, R12, UR22, -R59.reuse ;  /* 0x000000160c087c23 */ /* 0x100fe2000801083b */
[----:B------:R-:W-:Y:S01]  /*85d0*/  SEL R11, R7, 0x9, !P2 ;  /* 0x00000009070b7807 */ /* 0x000fe20005000000 */
[----:B------:R-:W-:Y:S01]  /*85e0*/  FFMA.FTZ R12, R20, UR22, -R59 ;  /* 0x00000016140c7c23 */ /* 0x000fe2000801083b */
[----:B------:R-:W0:Y:S01]  /*85f0*/  MUFU.EX2 R4, R4 ;  /* 0x0000000400047308 */ /* 0x000e220000000800 */
[----:B------:R-:W-:Y:S01]  /*8600*/  HGMMA.64x64x16.F32.BF16 R88, R120, gdesc[UR4].tnspB, R88, gsb0 ;  /* 0x40e0000478587df0 */ /* 0x000fe20008001858 */
[----:B------:R-:W-:Y:S01]  /*8610*/  @!P1 PRMT R15, RZ, 0x654, R15 ;  /* 0x00000654ff0f9816 */ /* 0x000fe2000000000f */
[--C-:B------:R-:W-:Y:S01]  /*8620*/  FFMA.FTZ R147, R25, UR22, -R59.reuse ;  /* 0x0000001619937c23 */ /* 0x100fe2000801083b */
[----:B------:R-:W-:Y:S01]  /*8630*/  FADD.FTZ R7, R5, R2 ;  /* 0x0000000205077221 */ /* 0x000fe20000010000 */
        /* <DEDUP_REMOVED lines=56> */
[----:B-1----:R-:W-:Y:S01]  /*89c0*/  MOV R15, UR21 ;  /* 0x00000015000f7c02 */ /* 0x002fe20008000f00 */
[----:B------:R-:W-:Y:S01]  /*89d0*/  MUFU.EX2 R140, R140 ;  /* 0x0000008c008c7308 */ /* 0x000fe20000000800 */
[----:B------:R-:W-:Y:S01]  /*89e0*/  UMOV UR21, UR39 ;  /* 0x0000002700157c82 */ /* 0x000fe20008000000 */
[-C--:B------:R-:W-:Y:S01]  /*89f0*/  FMUL.FTZ R97, R97, R69.reuse ;  /* 0x0000004561617220 */ /* 0x080fe20000410000 */
[----:B------:R-:W-:Y:S01]  /*8a00*/  @!P1 LEA R15, R15, UR45, 0x3 ;  /* 0x0000002d0f0f9c11 */ /* 0x000fe2000f8e18ff */
[-C--:B------:R-:W-:Y:S01]  /*8a10*/  FMUL.FTZ R100, R100, R69.reuse ;  /* 0x0000004564647220 */ /* 0x080fe20000410000 */
[-C--:B------:R-:W-:Y:S01]  /*8a20*/  FMUL.FTZ R101, R101, R69.reuse ;  /* 0x0000004565657220 */ /* 0x080fe20000410000 */
[-C--:B------:R-:W-:Y:S01]  /*8a30*/  FMUL.FTZ R104, R104, R69.reuse ;  /* 0x0000004568687220 */ /* 0x080fe20000410000 */
[----:B------:R-:W-:Y:S01]  /*8a40*/  FMUL.FTZ R105, R105, R69 ;  /* 0x0000004569697220 */ /* 0x000fe20000410000 */
[----:B0-----:R-:W-:Y:S01]  /*8a50*/  @!P1 VIADD R11, R15, 0x16860 ;  /* 0x000168600f0b9836 */ /* 0x001fe20000000000 */
[----:B------:R-:W0:Y:S01]  /*8a60*/  MUFU.EX2 R141, R141 ;  /* 0x0000008d008d7308 */ /* 0x000e220000000800 */
[C---:B--2---:R-:W-:Y:S01]  /*8a70*/  FADD.FTZ R42, R20.reuse, R7 ;  /* 0x00000007142a7221 */ /* 0x044fe20000010000 */
[----:B------:R-:W-:Y:S01]  /*8a80*/  F2FP.BF16.F32.PACK_AB R147, R20, R147 ;  /* 0x000000931493723e */ /* 0x000fe200000010ff */
[-C--:B------:R-:W-:Y:S01]  /*8a90*/  FMUL.FTZ R108, R108, R69.reuse ;  /* 0x000000456c6c7220 */ /* 0x080fe20000410000 */
[----:B------:R-:W-:Y:S01]  /*8aa0*/  @!P1 PRMT R15, RZ, 0x654, R11 ;  /* 0x00000654ff0f9816 */ /* 0x000fe2000000000b */
[----:B------:R-:W-:Y:S01]  /*8ab0*/  FADD.FTZ R11, R77, R40 ;  /* 0x000000284d0b7221 */ /* 0x000fe20000010000 */
[-C--:B------:R-:W-:Y:S01]  /*8ac0*/  FMUL.FTZ R109, R109, R69.reuse ;  /* 0x000000456d6d7220 */ /* 0x080fe20000410000 */
[-C--:B------:R-:W-:Y:S01]  /*8ad0*/  FMUL.FTZ R112, R112, R69.reuse ;  /* 0x0000004570707220 */ /* 0x080fe20000410000 */
[----:B------:R-:W1:Y:S01]  /*8ae0*/  MUFU.EX2 R26, R26 ;  /* 0x0000001a001a7308 */ /* 0x000e620000000800 */
[----:B------:R-:W-:Y:S01]  /*8af0*/  FADD.FTZ R40, R144, R11 ;  /* 0x0000000b90287221 */ /* 0x000fe20000010000 */
[----:B------:R2:W-:Y:S01]  /*8b00*/  @!P1 SYNCS.ARRIVE.TRANS64.RED.A1T0 RZ, [R15+URZ], RZ ;  /* 0x000000ff0fff99a7 */ /* 0x0005e2000810043f */
[----:B------:R-:W-:Y:S01]  /*8b10*/  F2FP.BF16.F32.PACK_AB R144, R9, R144 ;  /* 0x000000900990723e */ /* 0x000fe200000010ff */
[-C--:B------:R-:W-:Y:S01]  /*8b20*/  FMUL.FTZ R113, R113, R69.reuse ;  /* 0x0000004571717220 */ /* 0x080fe20000410000 */
[----:B------:R-:W-:Y:S01]  /*8b30*/  FADD.FTZ R11, R9, R40 ;  /* 0x00000028090b7221 */ /* 0x000fe20000010000 */
[--C-:B------:R-:W-:Y:S01]  /*8b40*/  FFMA.FTZ R40, R67, UR22, -R59.reuse ;  /* 0x0000001643287c23 */ /* 0x100fe2000801083b */
[----:B------:R-:W-:Y:S01]  /*8b50*/  FFMA.FTZ R59, R76, UR22, -R59 ;  /* 0x000000164c3b7c23 */ /* 0x000fe2000801083b */
[----:B------:R-:W3:Y:S01]  /*8b60*/  MUFU.EX2 R142, R142 ;  /* 0x0000008e008e7308 */ /* 0x000ee20000000800 */
[----:B------:R-:W-:Y:S01]  /*8b70*/  FADD.FTZ R46, R146, R11 ;  /* 0x0000000b922e7221 */ /* 0x000fe20000010000 */
[----:B0-----:R-:W-:Y:S01]  /*8b80*/  FADD.FTZ R7, R141, R42 ;  /* 0x0000002a8d077221 */ /* 0x001fe20000010000 */
[C---:B------:R-:W-:Y:S01]  /*8b90*/  F2FP.BF16.F32.PACK_AB R146, R13.reuse, R146 ;  /* 0x000000920d92723e */ /* 0x040fe200000010ff */
[-C--:B------:R-:W-:Y:S01]  /*8ba0*/  FMUL.FTZ R116, R116, R69.reuse ;  /* 0x0000004574747220 */ /* 0x080fe20000410000 */
[----:B------:R-:W-:Y:S01]  /*8bb0*/  FADD.FTZ R11, R13, R46 ;  /* 0x0000002e0d0b7221 */ /* 0x000fe20000010000 */
[----:B------:R-:W-:Y:S01]  /*8bc0*/  FMUL.FTZ R117, R117, R69 ;  /* 0x0000004575757220 */ /* 0x000fe20000410000 */
[----:B------:R-:W-:Y:S01]  /*8bd0*/  FMUL.FTZ R90, R90, R57 ;  /* 0x000000395a5a7220 */ /* 0x000fe20000410000 */
[----:B------:R-:W0:Y:S01]  /*8be0*/  MUFU.EX2 R143, R143 ;  /* 0x0000008f008f7308 */ /* 0x000e220000000800 */
[----:B------:R-:W-:Y:S01]  /*8bf0*/  FADD.FTZ R46, R140, R11 ;  /* 0x0000000b8c2e7221 */ /* 0x000fe20000010000 */
[C---:B-1----:R-:W-:Y:S01]  /*8c00*/  FADD.FTZ R42, R26.reuse, R7 ;  /* 0x000000071a2a7221 */ /* 0x042fe20000010000 */
[----:B------:R-:W-:Y:S01]  /*8c10*/  F2FP.BF16.F32.PACK_AB R141, R26, R141 ;  /* 0x0000008d1a8d723e */ /* 0x000fe200000010ff */
[-C--:B------:R-:W-:Y:S01]  /*8c20*/  FMUL.FTZ R91, R91, R57.reuse ;  /* 0x000000395b5b7220 */ /* 0x080fe20000410000 */
[C---:B------:R-:W-:Y:S01]  /*8c30*/  FADD.FTZ R11, R21.reuse, R46 ;  /* 0x0000002e150b7221 */ /* 0x040fe20000010000 */
[----:B------:R-:W-:Y:S01]  /*8c40*/  F2FP.BF16.F32.PACK_AB R140, R21, R140 ;  /* 0x0000008c158c723e */ /* 0x000fe200000010ff */
[-C--:B------:R-:W-:Y:S01]  /*8c50*/  FMUL.FTZ R94, R94, R57.reuse ;  /* 0x000000395e5e7220 */ /* 0x080fe20000410000 */
[----:B------:R-:W1:Y:S01]  /*8c60*/  MUFU.EX2 R31, R31 ;  /* 0x0000001f001f7308 */ /* 0x000e620000000800 */
        /* <DEDUP_REMOVED lines=18> */
[----:B------:R-:W-:-:S05]  /*8d90*/  FMUL.FTZ R119, R119, R57 ;  /* 0x0000003977777220 */ /* 0x000fca0000410000 */
[----:B------:R-:W1:Y:S01]  /*8da0*/  MUFU.EX2 R137, R137 ;  /* 0x0000008900897308 */ /* 0x000e620000000800 */
[C---:B---3--:R-:W-:Y:S01]  /*8db0*/  FADD.FTZ R42, R30.reuse, R7 ;  /* 0x000000071e2a7221 */ /* 0x048fe20000010000 */
[----:B------:R-:W-:-:S06]  /*8dc0*/  F2FP.BF16.F32.PACK_AB R143, R30, R143 ;  /* 0x0000008f1e8f723e */ /* 0x000fcc00000010ff */
[----:B------:R-:W3:Y:S01]  /*8dd0*/  MUFU.EX2 R32, R32 ;  /* 0x0000002000207308 */ /* 0x000ee20000000800 */
[----:B0-----:R-:W-:Y:S01]  /*8de0*/  FADD.FTZ R46, R136, R11 ;  /* 0x0000000b882e7221 */ /* 0x001fe20000010000 */
[----:B------:R-:W-:-:S03]  /*8df0*/  F2FP.BF16.F32.PACK_AB R136, R27, R136 ;  /* 0x000000881b88723e */ /* 0x000fc600000010ff */
[----:B------:R-:W-:-:S03]  /*8e00*/  FADD.FTZ R7, R27, R46 ;  /* 0x0000002e1b077221 */ /* 0x000fc60000010000 */
[----:B------:R-:W0:Y:S01]  /*8e10*/  MUFU.EX2 R138, R138 ;  /* 0x0000008a008a7308 */ /* 0x000e220000000800 */
[----:B-1----:R-:W-:-:S07]  /*8e20*/  FADD.FTZ R5, R137, R42 ;  /* 0x0000002a89057221 */ /* 0x002fce0000010000 */
        /* <DEDUP_REMOVED lines=13> */
[----:B0-----:R-:W-:-:S07]  /*8f00*/  FADD.FTZ R12, R132, R7 ;  /* 0x00000007840c7221 */ /* 0x001fce0000010000 */
[----:B------:R-:W0:Y:S01]  /*8f10*/  MUFU.EX2 R38, R38 ;  /* 0x0000002600267308 */ /* 0x000e220000000800 */
[----:B-1----:R-:W-:-:S07]  /*8f20*/  FADD.FTZ R5, R133, R8 ;  /* 0x0000000885057221 */ /* 0x002fce0000010000 */
[----:B------:R-:W1:Y:S01]  /*8f30*/  MUFU.EX2 R134, R134 ;  /* 0x0000008600867308 */ /* 0x000e620000000800 */
[C---:B---3--:R-:W-:Y:S01]  /*8f40*/  FADD.FTZ R7, R43.reuse, R12 ;  /* 0x0000000c2b077221 */ /* 0x048fe20000010000 */
[----:B------:R-:W-:-:S06]  /*8f50*/  F2FP.BF16.F32.PACK_AB R132, R43, R132 ;  /* 0x000000842b84723e */ /* 0x000fcc00000010ff */
[----:B------:R-:W3:Y:S01]  /*8f60*/  MUFU.EX2 R135, R135 ;  /* 0x0000008700877308 */ /* 0x000ee20000000800 */
[C---:B0-----:R-:W-:Y:S01]  /*8f70*/  FADD.FTZ R8, R38.reuse, R5 ;  /* 0x0000000526087221 */ /* 0x041fe20000010000 */
[----:B------:R-:W-:-:S06]  /*8f80*/  F2FP.BF16.F32.PACK_AB R133, R38, R133 ;  /* 0x000000852685723e */ /* 0x000fcc00000010ff */
[----:B------:R-:W0:Y:S01]  /*8f90*/  MUFU.EX2 R35, R35 ;  /* 0x0000002300237308 */ /* 0x000e220000000800 */
[----:B-1----:R-:W-:-:S07]  /*8fa0*/  FADD.FTZ R12, R134, R7 ;  /* 0x00000007860c7221 */ /* 0x002fce0000010000 */
[----:B------:R-:W1:Y:S01]  /*8fb0*/  MUFU.EX2 R0, R0 ;  /* 0x0000000000007308 */ /* 0x000e620000000800 */
[----:B---3--:R-:W-:-:S07]  /*8fc0*/  FADD.FTZ R5, R135, R8 ;  /* 0x0000000887057221 */ /* 0x008fce0000010000 */
[----:B------:R-:W3:Y:S01]  /*8fd0*/  MUFU.EX2 R6, R6 ;  /* 0x0000000600067308 */ /* 0x000ee20000000800 */
[C---:B0-----:R-:W-:Y:S01]  /*8fe0*/  FADD.FTZ R7, R35.reuse, R12 ;  /* 0x0000000c23077221 */ /* 0x041fe20000010000 */
[----:B------:R-:W-:-:S06]  /*8ff0*/  F2FP.BF16.F32.PACK_AB R134, R35, R134 ;  /* 0x000000862386723e */ /* 0x000fcc00000010ff */
[----:B------:R-:W0:Y:S01]  /*9000*/  MUFU.EX2 R129, R129 ;  /* 0x0000008100817308 */ /* 0x000e220000000800 */
[C---:B-1----:R-:W-:Y:S01]  /*9010*/  FADD.FTZ R8, R0.reuse, R5 ;  /* 0x0000000500087221 */ /* 0x042fe20000010000 */
[----:B------:R-:W-:-:S06]  /*9020*/  F2FP.BF16.F32.PACK_AB R135, R0, R135 ;  /* 0x000000870087723e */ /* 0x000fcc00000010ff */
[----:B------:R-:W1:Y:S01]  /*9030*/  MUFU.EX2 R39, R39 ;  /* 0x0000002700277308 */ /* 0x000e620000000800 */
[----:B---3--:R-:W-:-:S07]  /*9040*/  FADD.FTZ R12, R6, R7 ;  /* 0x00000007060c7221 */ /* 0x008fce0000010000 */
[----:B------:R-:W3:Y:S01]  /*9050*/  MUFU.EX2 R2, R2 ;  /* 0x0000000200027308 */ /* 0x000ee20000000800 */
[----:B0-----:R-:W-:-:S07]  /*9060*/  FADD.FTZ R5, R129, R8 ;  /* 0x0000000881057221 */ /* 0x001fce0000010000 */
[----:B------:R-:W0:Y:S01]  /*9070*/  MUFU.EX2 R10, R10 ;  /* 0x0000000a000a7308 */ /* 0x000e220000000800 */
[C---:B-1----:R-:W-:Y:S01]  /*9080*/  FADD.FTZ R7, R39.reuse, R12 ;  /* 0x0000000c27077221 */ /* 0x042fe20000010000 */
[----:B------:R-:W-:-:S06]  /*9090*/  F2FP.BF16.F32.PACK_AB R128, R39, R6 ;  /* 0x000000062780723e */ /* 0x000fcc00000010ff */
        /* <DEDUP_REMOVED lines=22> */
[----:B------:R-:W-:Y:S01]  /*9200*/  F2FP.BF16.F32.PACK_AB R125, R4, R125 ;  /* 0x0000007d047d723e */ /* 0x000fe200000010ff */
[----:B------:R-:W-:-:S05]  /*9210*/  IMAD.MOV.U32 R4, RZ, RZ, R49 ;  /* 0x000000ffff047224 */ /* 0x000fca00078e0031 */
        /* <DEDUP_REMOVED lines=23> */
[----:B---3--:R-:W-:Y:S01]  /*9390*/  FADD.FTZ R5, R8, R5 ;  /* 0x0000000508057221 */ /* 0x008fe20000010000 */
[C---:B0-----:R-:W-:Y:S01]  /*93a0*/  FADD.FTZ R2, R3.reuse, R2 ;  /* 0x0000000203027221 */ /* 0x041fe20000010000 */
[----:B------:R-:W-:Y:S01]  /*93b0*/  F2FP.BF16.F32.PACK_AB R122, R3, R36 ;  /* 0x00000024037a723e */ /* 0x000fe200000010ff */
[----:B------:R-:W-:Y:S02]  /*93c0*/  IMAD.MOV.U32 R3, RZ, RZ, R44 ;  /* 0x000000ffff037224 */ /* 0x000fe400078e002c */
[C---:B-1----:R-:W-:Y:S01]  /*93d0*/  FADD.FTZ R0, R59.reuse, R5 ;  /* 0x000000053b007221 */ /* 0x042fe20000010000 */
[----:B------:R-:W-:Y:S01]  /*93e0*/  F2FP.BF16.F32.PACK_AB R123, R59, R8 ;  /* 0x000000083b7b723e */ /* 0x000fe200000010ff */
[----:B--2---:R-:W-:Y:S06]  /*93f0*/  @P2 BRA `(.L_x_2028) ;  /* 0xffffffd800e42947 */ /* 0x004fec000383ffff */
.L_x_2019:
[----:B------:R-:W-:Y:S06]  /*9400*/  BAR.ARV 0x8, 0x200 ;  /* 0x0208000000007b1d */ /* 0x000fec0000002000 */
[----:B------:R-:W-:Y:S05]  /*9410*/  @!P0 BRA `(.L_x_2029) ;  /* 0x0000000000048947 */ /* 0x000fea0003800000 */
[----:B------:R-:W-:Y:S01]  /*9420*/  BPT.TRAP 0x1 ;  /* 0x000000040000795c */ /* 0x000fe20000300000 */
.L_x_2029:
[----:B------:R-:W-:Y:S01]  /*9430*/  ULEA UR5, UR39, UR45, 0x3 ;  /* 0x0000002d27057291 */ /* 0x000fe2000f8e183f */
[----:B------:R-:W-:-:S05]  /*9440*/  IMAD.U32 R3, RZ, RZ, UR38 ;  /* 0x00000026ff037e24 */ /* 0x000fca000f8e00ff */
[----:B------:R-:W-:-:S04]  /*9450*/  SHF.L.U32 R3, R3, 0x1f, RZ ;  /* 0x0000001f03037819 */ /* 0x000fc800000006ff */
[----:B------:R0:W1:Y:S01]  /*9460*/  SYNCS.PHASECHK.TRANS64.TRYWAIT P2, [UR5+0x16850], R3 ;  /* 0x01685003ff0075a7 */ /* 0x0000620008040145 */
[----:B------:R-:W-:Y:S05]  /*9470*/  @!P0 BRA `(.L_x_2030) ;  /* 0x0000000000048947 */ /* 0x000fea0003800000 */
[----:B------:R-:W-:Y:S01]  /*9480*/  BPT.TRAP 0x1 ;  /* 0x000000040000795c */ /* 0x000fe20000300000 */
.L_x_2030:
[----:B-1----:R-:W-:Y:S05]  /*9490*/  @P2 BRA `(.L_x_2031) ;  /* 0x0000000000082947 */ /* 0x002fea0003800000 */
[----:B------:R-:W1:Y:S02]  /*94a0*/  SYNCS.PHASECHK.TRANS64.TRYWAIT P0, [UR5+0x16850], R3 ;  /* 0x01685003ff0075a7 */ /* 0x000e640008000145 */
[----:B-1----:R-:W-:Y:S05]  /*94b0*/  @!P0 BRA `(.L_x_2032) ;  /* 0x0000007800608947 */ /* 0x002fea0003800000 */
.L_x_2031:
[----:B------:R-:W-:Y:S01]  /*94c0*/  UIADD3 UR45, UR45, 0x400, URZ ;  /* 0x000004002d2d7890 */ /* 0x000fe2000fffe03f */
[----:B------:R-:W-:Y:S01]  /*94d0*/  WARPGROUP.ARRIVE ;  /* 0x00000000000079c5 */ /* 0x000fe20000000000 */
[----:B------:R-:W-:Y:S01]  /*94e0*/  UMOV UR7, 0x40000040 ;  /* 0x4000004000077882 */ /* 0x000fe20000000000 */
[----:B01----:R-:W0:Y:S01]  /*94f0*/  SHFL.BFLY PT, R3, R2, 0x2, 0x1f ;  /* 0x0c401f0002037f89 */ /* 0x003e2200000e0000 */
[----:B------:R-:W-:Y:S01]  /*9500*/  USHF.R.U32.HI UR45, URZ, 0x4, UR45 ;  /* 0x000000043f2d7899 */ /* 0x000fe2000801162d */
[----:B------:R-:W-:Y:S01]  /*9510*/  MOV R10, UR5 ;  /* 0x00000005000a7c02 */ /* 0x000fe20008000f00 */
[----:B------:R-:W-:Y:S01]  /*9520*/  IMAD.MOV.U32 R20, RZ, RZ, -0x800000 ;  /* 0xff800000ff147424 */ /* 0x000fe200078e00ff */
[----:B------:R-:W1:Y:S01]  /*9530*/  SHFL.BFLY PT, R5, R0, 0x2, 0x1f ;  /* 0x0c401f0000057f89 */ /* 0x000e6200000e0000 */
[----:B------:R-:W-:Y:S02]  /*9540*/  ULOP3.LUT UR4, UR45, 0x3fff, URZ, 0xc0, !UPT ;  /* 0x00003fff2d047892 */ /* 0x000fe4000f8ec03f */
        /* <DEDUP_REMOVED lines=10> */
[----:B------:R-:W-:Y:S02]  /*95f0*/  IMAD.MOV.U32 R2, RZ, RZ, RZ ;  /* 0x000000ffff027224 */ /* 0x000fe400078e00ff */
[----:B-1----:R-:W-:-:S02]  /*9600*/  FADD.FTZ R5, R5, R0 ;  /* 0x0000000005057221 */ /* 0x002fc40000010000 */
        /* <DEDUP_REMOVED lines=16> */
[----:B------:R-:W-:-:S03]  /*9710*/  @!P1 VIADD R6, R10, 0x16860 ;  /* 0x000168600a069836 */ /* 0x000fc60000000000 */
[----:B------:R-:W-:Y:S01]  /*9720*/  @P0 FFMA.FTZ R20, R4, R49, R3 ;  /* 0x0000003104140223 */ /* 0x000fe20000010003 */
[----:B------:R-:W-:Y:S01]  /*9730*/  PLOP3.LUT P0, PT, PT, PT, PT, 0x8, 0x0 ;  /* 0x000000000000781c */ /* 0x000fe20003f0e170 */
[----:B------:R-:W0:Y:S01]  /*9740*/  @P2 MUFU.RCP R5, R9 ;  /* 0x0000000900052308 */ /* 0x000e220000001000 */
[----:B------:R-:W-:Y:S01]  /*9750*/  @!P1 PRMT R6, RZ, 0x654, R6 ;  /* 0x00000654ff069816 */ /* 0x000fe20000000006 */
        /* <DEDUP_REMOVED lines=72> */
.L_x_2002:
[----:B------:R-:W0:Y:S01]  /*9be0*/  S2R R2, SR_CgaCtaId ;  /* 0x0000000000027919 */ /* 0x000e220000008800 */
[----:B------:R-:W-:Y:S01]  /*9bf0*/  MOV R21, 0x400 ;  /* 0x0000040000157802 */ /* 0x000fe20000000f00 */
[----:B------:R-:W-:Y:S01]  /*9c00*/  BSSY B0, `(.L_x_2033) ;  /* 0x0000189000007945 */ /* 0x000fe20003800000 */
[----:B------:R-:W-:Y:S02]  /*9c10*/  BAR.SYNC.DEFER_BLOCKING 0x5, 0x200 ;  /* 0x0148000000007b1d */ /* 0x000fe40000010000 */
[----:B0-----:R-:W-:-:S05]  /*9c20*/  LEA R21, R2, R21, 0x18 ;  /* 0x0000001502157211 */ /* 0x001fca00078ec0ff */
[----:B------:R-:W0:Y:S02]  /*9c30*/  LDS.128 R28, [R21+0x168d0] ;  /* 0x0168d000151c7984 */ /* 0x000e240000000c00 */
[----:B0-----:R-:W-:Y:S02]  /*9c40*/  R2UR UR5, R29 ;  /* 0x000000001d0572ca */ /* 0x001fe400000e0000 */
        /* <DEDUP_REMOVED lines=9> */
[----:B------:R-:W-:Y:S01]  /*9ce0*/  USHF.L.U32 UR16, UR40, 0x2, URZ ;  /* 0x0000000228107899 */ /* 0x000fe2000800063f */
[----:B------:R-:W-:Y:S01]  /*9cf0*/  F2FP.BF16.F32.PACK_AB R14, R14, R25 ;  /* 0x000000190e0e723e */ /* 0x000fe200000010ff */
[----:B------:R-:W-:Y:S01]  /*9d00*/  UISETP.NE.AND.EX UP0, UPT, UR9, URZ, UPT, UP0 ;  /* 0x0000003f0900728c */ /* 0x000fe2000bf05300 */
[----:B------:R-:W-:Y:S01]  /*9d10*/  F2FP.BF16.F32.PACK_AB R15, R15, R110 ;  /* 0x0000006e0f0f723e */ /* 0x000fe200000010ff */
[----:B------:R-:W-:Y:S01]  /*9d20*/  USHF.L.U64.HI UR18, UR40, 0x2, UR41 ;  /* 0x0000000228127899 */ /* 0x000fe20008010229 */
[----:B------:R-:W-:Y:S01]  /*9d30*/  F2FP.BF16.F32.PACK_AB R113, R115, R114 ;  /* 0x000000727371723e */ /* 0x000fe200000010ff */
[----:B------:R-:W-:Y:S01]  /*9d40*/  UIADD3 UR4, UP1, UR16, UR8, URZ ;  /* 0x0000000810047290 */ /* 0x000fe2000ff3e03f */
[----:B------:R-:W-:Y:S01]  /*9d50*/  F2FP.BF16.F32.PACK_AB R114, R117, R116 ;  /* 0x000000747572723e */ /* 0x000fe200000010ff */
[----:B------:R-:W1:Y:S01]  /*9d60*/  LDC R33, c[0x0][0xbe8] ;  /* 0x0002fa00ff217b82 */ /* 0x000e620000000800 */
[----:B------:R-:W-:Y:S01]  /*9d70*/  F2FP.BF16.F32.PACK_AB R115, R119, R118 ;  /* 0x000000767773723e */ /* 0x000fe200000010ff */
[----:B------:R-:W-:-:S02]  /*9d80*/  UIADD3.X UR7, UR18, UR9, URZ, UP1, !UPT ;  /* 0x0000000912077290 */ /* 0x000fc40008ffe43f */
[----:B------:R-:W-:-:S04]  /*9d90*/  IMAD.U32 R24, RZ, RZ, UR4 ;  /* 0x00000004ff187e24 */ /* 0x000fc8000f8e00ff */
[----:B------:R-:W-:Y:S01]  /*9da0*/  BAR.SYNC.DEFER_BLOCKING 0x1, 0x180 ;  /* 0x0046000000007b1d */ /* 0x000fe20000010000 */
[----:B------:R-:W-:Y:S01]  /*9db0*/  IMAD.U32 R25, RZ, RZ, UR7 ;  /* 0x00000007ff197e24 */ /* 0x000fe2000f8e00ff */
[----:B------:R-:W-:-:S04]  /*9dc0*/  USHF.R.S32.HI UR17, URZ, 0x1f, UR42 ;  /* 0x0000001f3f117899 */ /* 0x000fc8000801142a */
[----:B------:R-:W-:Y:S01]  /*9dd0*/  ULDC.64 UR10, c[0x0][0xb90] ;  /* 0x0002e400000a7ab9 */ /* 0x000fe20000000a00 */
        /* <DEDUP_REMOVED lines=32> */
[----:B------:R-:W-:Y:S01]  /*9fe0*/  F2FP.BF16.F32.PACK_AB R9, R99, R98 ;  /* 0x000000626309723e */ /* 0x000fe200000010ff */
[----:B------:R-:W-:Y:S01]  /*9ff0*/  STSM.16.M88.4 [R32], R4 ;  /* 0x0000000420007844 */ /* 0x000fe20000000200 */
[----:B------:R-:W-:Y:S02]  /*a000*/  F2FP.BF16.F32.PACK_AB R10, R101, R100 ;  /* 0x00000064650a723e */ /* 0x000fe400000010ff */
[----:B------:R-:W-:-:S02]  /*a010*/  F2FP.BF16.F32.PACK_AB R11, R103, R102 ;  /* 0x00000066670b723e */ /* 0x000fc400000010ff */
[----:B------:R-:W-:-:S03]  /*a020*/  PLOP3.LUT P2, PT, PT, PT, UP0, 0x80, 0x0 ;  /* 0x000000000000781c */ /* 0x000fc60003f4f008 */
[----:B------:R0:W-:Y:S04]  /*a030*/  STSM.16.M88.4 [R30], R8 ;  /* 0x000000081e007844 */ /* 0x0001e80000000200 */
[----:B------:R2:W-:Y:S04]  /*a040*/  STSM.16.M88.4 [R29], R12 ;  /* 0x0000000c1d007844 */ /* 0x0005e80000000200 */
[----:B------:R2:W-:Y:S01]  /*a050*/  STSM.16.M88.4 [R28], R112 ;  /* 0x000000701c007844 */ /* 0x0005e20000000200 */
[----:B------:R-:W-:Y:S06]  /*a060*/  BAR.SYNC.DEFER_BLOCKING 0x1, 0x180 ;  /* 0x0046000000007b1d */ /* 0x000fec0000010000 */
[----:B------:R-:W3:Y:S01]  /*a070*/  @P2 LDG.E R26, desc[UR48][R24.64] ;  /* 0x00000030181a2981 */ /* 0x000ee2000c1e1900 */
[----:B-1----:R-:W-:Y:S01]  /*a080*/  ISETP.NE.AND P1, PT, R33, 0x1, PT ;  /* 0x000000012100780c */ /* 0x002fe20003f25270 */
[----:B------:R-:W-:Y:S01]  /*a090*/  UMOV UR4, URZ ;  /* 0x0000003f00047c82 */ /* 0x000fe20008000000 */
[----:B0-----:R-:W-:Y:S01]  /*a0a0*/  VIADD R8, R17, UR43 ;  /* 0x0000002b11087c36 */ /* 0x001fe20008000000 */
[----:B------:R-:W-:-:S02]  /*a0b0*/  UIMAD UR7, UR17, UR10, URZ ;  /* 0x0000000a110772a4 */ /* 0x000fc4000f8e023f */
[----:B------:R-:W-:Y:S01]  /*a0c0*/  USEL UR41, UR41, URZ, !UP0 ;  /* 0x0000003f29297287 */ /* 0x000fe2000c000000 */
[----:B------:R-:W-:Y:S01]  /*a0d0*/  IMAD.MOV.U32 R4, RZ, RZ, R8 ;  /* 0x000000ffff047224 */ /* 0x000fe200078e0008 */
[----:B------:R-:W-:Y:S02]  /*a0e0*/  UIMAD UR7, UR42, UR11, UR7 ;  /* 0x0000000b2a0772a4 */ /* 0x000fe4000f8e0207 */
[----:B------:R-:W-:Y:S02]  /*a0f0*/  UISETP.NE.U32.AND UP1, UPT, UR12, URZ, UPT ;  /* 0x0000003f0c00728c */ /* 0x000fe4000bf25070 */
[----:B------:R-:W-:Y:S02]  /*a100*/  USEL UR40, UR40, URZ, !UP0 ;  /* 0x0000003f28287287 */ /* 0x000fe4000c000000 */
        /* <DEDUP_REMOVED lines=10> */
[----:B---3--:R-:W-:-:S13]  /*a1b0*/  @P2 R2UR UR4, R26 ;  /* 0x000000001a0422ca */ /* 0x008fda00000e0000 */
        /* <DEDUP_REMOVED lines=8> */
[----:B------:R-:W-:Y:S01]  /*a240*/  IADD3 R4, P0, R4, UR10, RZ ;  /* 0x0000000a04047c10 */ /* 0x000fe2000ff1e0ff */
[----:B------:R-:W-:Y:S01]  /*a250*/  IMAD R8, R5, UR14, RZ ;  /* 0x0000000e05087c24 */ /* 0x000fe2000f8e02ff */
[----:B------:R-:W-:Y:S01]  /*a260*/  @UP0 UIADD3 UR10, UP1, UR16, UR12, URZ ;  /* 0x0000000c100a0290 */ /* 0x000fe2000ff3e03f */
[----:B------:R-:W-:Y:S01]  /*a270*/  IMAD.U32 R9, RZ, RZ, UR7 ;  /* 0x00000007ff097e24 */ /* 0x000fe2000f8e00ff */
[----:B------:R-:W-:-:S04]  /*a280*/  ULDC UR7, c[0x0][0xa88] ;  /* 0x0002a20000077ab9 */ /* 0x000fc80000000800 */
[----:B------:R-:W-:Y:S01]  /*a290*/  IADD3.X R5, R6, UR11, R9, P0, !PT ;  /* 0x0000000b06057c10 */ /* 0x000fe200087fe409 */
[----:B------:R-:W-:Y:S01]  /*a2a0*/  @UP0 UIADD3.X UR11, UR18, UR13, URZ, UP1, !UPT ;  /* 0x0000000d120b0290 */ /* 0x000fe20008ffe43f */
[C---:B------:R-:W-:Y:S01]  /*a2b0*/  IMAD R9, R7.reuse, UR15, R8 ;  /* 0x0000000f07097c24 */ /* 0x040fe2000f8e0208 */
[----:B------:R-:W-:Y:S01]  /*a2c0*/  MOV R6, UR7 ;  /* 0x0000000700067c02 */ /* 0x000fe20008000f00 */
[----:B------:R-:W-:Y:S01]  /*a2d0*/  IMAD.U32 R8, RZ, RZ, UR10 ;  /* 0x0000000aff087e24 */ /* 0x000fe2000f8e00ff */
[----:B------:R-:W-:Y:S01]  /*a2e0*/  ULDC.64 UR12, c[0x0][0xb50] ;  /* 0x0002d400000c7ab9 */ /* 0x000fe20000000a00 */
[----:B------:R-:W-:-:S04]  /*a2f0*/  IMAD.WIDE.U32 R4, R7, UR14, R4 ;  /* 0x0000000e07047c25 */ /* 0x000fc8000f8e0004 */
[----:B------:R-:W-:Y:S01]  /*a300*/  IMAD.IADD R5, R5, 0x1, R9 ;  /* 0x0000000105057824 */ /* 0x000fe200078e0209 */
[----:B------:R-:W-:Y:S01]  /*a310*/  LEA R7, P0, R4, UR12, 0x2 ;  /* 0x0000000c04077c11 */ /* 0x000fe2000f8010ff */
[----:B------:R-:W-:-:S03]  /*a320*/  IMAD.U32 R9, RZ, RZ, UR11 ;  /* 0x0000000bff097e24 */ /* 0x000fc6000f8e00ff */
[----:B------:R-:W-:Y:S01]  /*a330*/  LEA.HI.X R10, R4, UR13, R5, 0x2, P0 ;  /* 0x0000000d040a7c11 */ /* 0x000fe200080f1405 */
[----:B------:R-:W-:Y:S01]  /*a340*/  IMAD R5, R22, 0x40, R19 ;  /* 0x0000004016057824 */ /* 0x000fe200078e0213 */
[----:B------:R2:W5:Y:S01]  /*a350*/  @P3 LDG.E R6, desc[UR48][R8.64] ;  /* 0x0000003008063981 */ /* 0x000562000c1e1900 */
[----:B------:R-:W-:Y:S06]  /*a360*/  @P3 BRA `(.L_x_2035) ;  /* 0x0000000000103947 */ /* 0x000fec0003800000 */
[----:B------:R-:W-:Y:S05]  /*a370*/  @!P2 BRA `(.L_x_2035) ;  /* 0x00000000000ca947 */ /* 0x000fea0003800000 */
[----:B--2---:R-:W2:Y:S04]  /*a380*/  LDG.E R9, desc[UR48][R24.64] ;  /* 0x0000003018097981 */ /* 0x004ea8000c1e1900 */
[----:B-----5:R-:W2:Y:S02]  /*a390*/  LDG.E R6, desc[UR48][R24.64+0x4] ;  /* 0x0000043018067981 */ /* 0x020ea4000c1e1900 */
[----:B--2---:R-:W-:-:S07]  /*a3a0*/  IMAD.IADD R6, R6, 0x1, -R9 ;  /* 0x0000000106067824 */ /* 0x004fce00078e0a09 */
.L_x_2035:
[----:B--2---:R-:W-:Y:S01]  /*a3b0*/  SHFL.IDX PT, R12, R7, RZ, 0x1c1f ;  /* 0x001c1fff070c7589 */ /* 0x004fe200000e0000 */
        /* <DEDUP_REMOVED lines=31> */
[----:B------:R-:W-:-:S04]  /*a5b0*/  IADD3 R29, P0, R2, 0x4800, RZ ;  /* 0x00004800021d7810 */ /* 0x000fc80007f1e0ff */
[----:B-1----:R-:W-:Y:S02]  /*a5c0*/  IADD3.X R13, RZ, R3, RZ, P0, !PT ;  /* 0x00000003ff0d7210 */ /* 0x002fe400007fe4ff */
[----:B------:R-:W1:Y:S01]  /*a5d0*/  @P1 LDC R3, c[0x0][0xbec] ;  /* 0x0002fb00ff031b82 */ /* 0x000e620000000800 */
[----:B------:R-:W-:Y:S01]  /*a5e0*/  UIMAD UR7, UR9, UR10, URZ ;  /* 0x0000000a090772a4 */ /* 0x000fe2000f8e023f */
[----:B--2---:R-:W-:Y:S01]  /*a5f0*/  IMAD R0, R18, 0x30, R22 ;  /* 0x0000003012007824 */ /* 0x004fe200078e0216 */
[----:B------:R-:W-:Y:S01]  /*a600*/  UIMAD.WIDE.U32 UR8, UR4, UR10, URZ ;  /* 0x0000000a040872a5 */ /* 0x000fe2000f8e003f */
[----:B------:R-:W-:Y:S01]  /*a610*/  LOP3.LUT R2, R29, 0x380, RZ, 0xc0, !PT ;  /* 0x000003801d027812 */ /* 0x000fe200078ec0ff */
[----:B------:R-:W-:-:S03]  /*a620*/  UIMAD UR7, UR4, UR11, UR7 ;  /* 0x0000000b040772a4 */ /* 0x000fc6000f8e0207 */
[----:B------:R-:W-:Y:S01]  /*a630*/  ULDC.64 UR10, c[0x0][0xae8] ;  /* 0x0002ba00000a7ab9 */ /* 0x000fe20000000a00 */
[----:B------:R-:W-:Y:S01]  /*a640*/  UIADD3 UR9, UR9, UR7, URZ ;  /* 0x0000000709097290 */ /* 0x000fe2000fffe03f */
[----:B------:R-:W-:Y:S01]  /*a650*/  VIADD R28, R0, UR43 ;  /* 0x0000002b001c7c36 */ /* 0x000fe20008000000 */
[----:B------:R-:W-:Y:S01]  /*a660*/  UIMAD UR4, UR17, UR10, URZ ;  /* 0x0000000a110472a4 */ /* 0x000fe2000f8e023f */
[----:B------:R-:W-:Y:S01]  /*a670*/  SHF.R.U64 R2, R2, 0x3, RZ ;  /* 0x0000000302027819 */ /* 0x000fe200000012ff */
[----:B------:R-:W-:Y:S02]  /*a680*/  UIMAD.WIDE.U32 UR8, UR42, UR10, UR8 ;  /* 0x0000000a2a0872a5 */ /* 0x000fe4000f8e0008 */
[----:B------:R-:W-:Y:S01]  /*a690*/  UIMAD UR4, UR42, UR11, UR4 ;  /* 0x0000000b2a0472a4 */ /* 0x000fe2000f8e0204 */
[----:B------:R-:W-:Y:S02]  /*a6a0*/  LOP3.LUT R12, R2, R29, RZ, 0x3c, !PT ;  /* 0x0000001d020c7212 */ /* 0x000fe400078e3cff */
[----:B------:R-:W-:Y:S01]  /*a6b0*/  ULDC.64 UR10, c[0x0][0xaf0] ;  /* 0x0002bc00000a7ab9 */ /* 0x000fe20000000a00 */
[----:B------:R-:W-:-:S02]  /*a6c0*/  UIADD3 UR9, UR9, UR4, URZ ;  /* 0x0000000409097290 */ /* 0x000fc4000fffe03f */
[----:B------:R-:W-:Y:S01]  /*a6d0*/  UIMAD UR4, UR41, UR10, URZ ;  /* 0x0000000a290472a4 */ /* 0x000fe2000f8e023f */
[----:B-1----:R-:W-:-:S03]  /*a6e0*/  @P1 IMAD.HI.U32 R0, R28, R3, RZ ;  /* 0x000000031c001227 */ /* 0x002fc600078e00ff */
[----:B------:R-:W-:Y:S01]  /*a6f0*/  UIMAD UR4, UR40, UR11, UR4 ;  /* 0x0000000b280472a4 */ /* 0x000fe2000f8e0204 */
[----:B------:R-:W5:Y:S01]  /*a700*/  LD.E.128 R12, desc[UR48][R12.64] ;  /* 0x000000300c0c7980 */ /* 0x000f62000c101d00 */
[----:B------:R-:W-:Y:S01]  /*a710*/  UIMAD.WIDE.U32 UR40, UR40, UR10, UR8 ;  /* 0x0000000a282872a5 */ /* 0x000fe2000f8e0008 */
[----:B------:R-:W-:Y:S01]  /*a720*/  IMAD.MOV.U32 R29, RZ, RZ, R28 ;  /* 0x000000ffff1d7224 */ /* 0x000fe200078e001c */
[----:B0-----:R-:W-:Y:S01]  /*a730*/  @P1 SHF.R.U32.HI R29, RZ, R35, R0 ;  /* 0x00000023ff1d1219 */ /* 0x001fe20000011600 */
[----:B------:R-:W-:Y:S01]  /*a740*/  ULDC.64 UR8, c[0x0][0xae0] ;  /* 0x0002b80000087ab9 */ /* 0x000fe20000000a00 */
[----:B------:R-:W-:Y:S01]  /*a750*/  UIADD3 UR4, UR41, UR4, URZ ;  /* 0x0000000429047290 */ /* 0x000fe2000fffe03f */
[----:B------:R-:W-:Y:S01]  /*a760*/  VIADD R34, R22, UR43 ;  /* 0x0000002b16227c36 */ /* 0x000fe20008000000 */
[--C-:B------:R-:W-:Y:S01]  /*a770*/  SHF.R.S32.HI R0, RZ, 0x1f, R29.reuse ;  /* 0x0000001fff007819 */ /* 0x100fe2000001141d */
[----:B------:R-:W-:Y:S01]  /*a780*/  IMAD.MOV R20, RZ, RZ, -R29 ;  /* 0x000000ffff147224 */ /* 0x000fe200078e0a1d */
[----:B------:R-:W-:Y:S01]  /*a790*/  @!PT LDS RZ, [RZ] ;  /* 0x00000000fffff984 */ /* 0x000fe20000000800 */
[----:B------:R-:W-:Y:S01]  /*a7a0*/  @!PT LDS RZ, [RZ] ;  /* 0x00000000fffff984 */ /* 0x000fe20000000800 */
[----:B------:R-:W-:Y:S01]  /*a7b0*/  @!PT LDS RZ, [RZ] ;  /* 0x00000000fffff984 */ /* 0x000fe20000000800 */
[----:B------:R-:W-:Y:S01]  /*a7c0*/  @!PT LDS RZ, [RZ] ;  /* 0x00000000fffff984 */ /* 0x000fe20000000800 */
[----:B------:R0:W-:Y:S06]  /*a7d0*/  MEMBAR.ALL.CTA ;  /* 0x0000000000007992 */ /* 0x0001ec0000008000 */
[----:B0-----:R-:W0:Y:S01]  /*a7e0*/  FENCE.VIEW.ASYNC.S ;  /* 0x00000000000073c6 */ /* 0x001e220000000000 */
[----:B------:R-:W-:-:S02]  /*a7f0*/  IMAD.U32 R3, RZ, RZ, UR41 ;  /* 0x00000029ff037e24 */ /* 0x000fc4000f8e00ff */
[----:B------:R-:W-:Y:S02]  /*a800*/  IMAD R0, R0, UR8, RZ ;  /* 0x0000000800007c24 */ /* 0x000fe4000f8e02ff */
[----:B------:R-:W-:Y:S02]  /*a810*/  IMAD R33, R33, R20, R28 ;  /* 0x0000001421217224 */ /* 0x000fe400078e021c */
        /* <DEDUP_REMOVED lines=11> */
[----:B------:R-:W-:Y:S01]  /*a8d0*/  ULDC.64 UR8, c[0x0][0xa80] ;  /* 0x0002a00000087ab9 */ /* 0x000fe20000000a00 */
[----:B------:R-:W-:Y:S01]  /*a8e0*/  VIADD R0, R34, 0x30 ;  /* 0x0000003022007836 */ /* 0x000fe20000000000 */
[C---:B------:R-:W-:Y:S01]  /*a8f0*/  LEA R30, P0, R2.reuse, UR8, 0x1 ;  /* 0x00000008021e7c11 */ /* 0x040fe2000f8008ff */
[----:B------:R-:W-:Y:S02]  /*a900*/  IMAD.IADD R3, R3, 0x1, R29 ;  /* 0x0000000103037824 */ /* 0x000fe400078e021d */
[----:B------:R-:W-:Y:S02]  /*a910*/  VIADD R21, R21, 0x16820 ;  /* 0x0001682015157836 */ /* 0x000fe40000000000 */
[----:B0-----:R-:W0:Y:S01]  /*a920*/  SHFL.IDX PT, R20, R30, RZ, 0x181f ;  /* 0x00181fff1e147589 */ /* 0x001e2200000e0000 */
[----:B------:R-:W-:Y:S02]  /*a930*/  LEA.HI.X R32, R2, UR9, R3, 0x1, P0 ;  /* 0x0000000902207c11 */ /* 0x000fe400080f0c03 */
[----:B------:R-:W-:Y:S01]  /*a940*/  ISETP.GE.AND P0, PT, R19, UR4, PT ;  /* 0x0000000413007c0c */ /* 0x000fe2000bf06270 */
[----:B------:R-:W1:Y:S01]  /*a950*/  SHFL.IDX PT, R28, R30, 0x1, 0x181f ;  /* 0x00381f001e1c7f89 */ /* 0x000e6200000e0000 */
[----:B------:R-:W-:-:S02]  /*a960*/  IADD3 R2, R34, 0x60, RZ ;  /* 0x0000006022027810 */ /* 0x000fc40007ffe0ff */
[-C--:B------:R-:W-:Y:S01]  /*a970*/  ISETP.GE.OR P1, PT, R34, R37.reuse, P0 ;  /* 0x000000252200720c */ /* 0x080fe20000726670 */
[----:B------:R-:W2:Y:S01]  /*a980*/  SHFL.IDX PT, R36, R30, 0x2, 0x181f ;  /* 0x00581f001e247f89 */ /* 0x000ea200000e0000 */
[-C--:B------:R-:W-:Y:S01]  /*a990*/  ISETP.GE.OR P2, PT, R0, R37.reuse, P0 ;  /* 0x000000250000720c */ /* 0x080fe20000746670 */
[----:B------:R-:W-:Y:S01]  /*a9a0*/  VIADD R0, R34, 0x90 ;  /* 0x0000009022007836 */ /* 0x000fe20000000000 */
[-C--:B------:R-:W-:Y:S01]  /*a9b0*/  ISETP.GE.OR P3, PT, R2, R37.reuse, P0 ;  /* 0x000000250200720c */ /* 0x080fe20000766670 */
[----:B------:R-:W2:Y:S01]  /*a9c0*/  SHFL.IDX PT, R3, R32, RZ, 0x181f ;  /* 0x00181fff20037589 */ /* 0x000ea200000e0000 */
[----:B------:R-:W-:Y:S02]  /*a9d0*/  PRMT R21, RZ, 0x654, R21 ;  /* 0x00000654ff157816 */ /* 0x000fe40000000015 */
[----:B------:R-:W-:Y:S01]  /*a9e0*/  ISETP.GE.OR P0, PT, R0, R37, P0 ;  /* 0x000000250000720c */ /* 0x000fe20000706670 */
[----:B------:R-:W2:Y:S01]  /*a9f0*/  SHFL.IDX PT, R29, R32, 0x1, 0x181f ;  /* 0x00381f00201d7f89 */ /* 0x000ea200000e0000 */
[----:B------:R2:W-:Y:S03]  /*aa00*/  SYNCS.ARRIVE.TRANS64.RED.A1T0 RZ, [R21+URZ], RZ ;  /* 0x000000ff15ff79a7 */ /* 0x0005e6000810043f */
[----:B------:R-:W2:Y:S01]  /*aa10*/  SHFL.IDX PT, R33, R32, 0x2, 0x181f ;  /* 0x00581f0020217f89 */ /* 0x000ea200000e0000 */
[----:B0-----:R-:W-:-:S03]  /*aa20*/  @!P1 LEA R2, P4, R19, R20, 0x1 ;  /* 0x0000001413029211 */ /* 0x001fc600078808ff */
[----:B------:R-:W0:Y:S01]  /*aa30*/  SHFL.IDX PT, R30, R30, 0x3, 0x181f ;  /* 0x00781f001e1e7f89 */ /* 0x000e2200000e0000 */
[----:B-1----:R-:W-:-:S03]  /*aa40*/  @!P2 LEA R20, P5, R19, R28, 0x1 ;  /* 0x0000001c1314a211 */ /* 0x002fc600078a08ff */
[----:B------:R-:W1:Y:S01]  /*aa50*/  SHFL.IDX PT, R32, R32, 0x3, 0x181f ;  /* 0x00781f0020207f89 */ /* 0x000e6200000e0000 */
[C---:B--2---:R-:W-:Y:S02]  /*aa60*/  @!P3 LEA R28, P6, R19.reuse, R36, 0x1 ;  /* 0x00000024131cb211 */ /* 0x044fe400078c08ff */
[C-C-:B------:R-:W-:Y:S02]  /*aa70*/  @!P1 LEA.HI.X R3, R19.reuse, R3, R156.reuse, 0x1, P4 ;  /* 0x0000000313039211 */ /* 0x140fe400020f0c9c */
[C-C-:B------:R-:W-:Y:S02]  /*aa80*/  @!P2 LEA.HI.X R21, R19.reuse, R29, R156.reuse, 0x1, P5 ;  /* 0x0000001d1315a211 */ /* 0x140fe400028f0c9c */
[----:B------:R-:W-:Y:S01]  /*aa90*/  @!P3 LEA.HI.X R29, R19, R33, R156, 0x1, P6 ;  /* 0x00000021131db211 */ /* 0x000fe200030f0c9c */
[----:B---3--:R2:W-:Y:S04]  /*aaa0*/  @!P1 ST.E.128 desc[UR48][R2.64], R4 ;  /* 0x0000000402009985 */ /* 0x0085e8000c101d30 */
[----:B----4-:R2:W-:Y:S04]  /*aab0*/  @!P2 ST.E.128 desc[UR48][R20.64], R8 ;  /* 0x000000081400a985 */ /* 0x0105e8000c101d30 */
[----:B------:R2:W-:Y:S01]  /*aac0*/  @!P3 ST.E.128 desc[UR48][R28.64], R24 ;  /* 0x000000181c00b985 */ /* 0x0005e2000c101d30 */
[----:B01----:R-:W-:Y:S05]  /*aad0*/  @P0 BRA `(.L_x_2036) ;  /* 0x00000008006c0947 */ /* 0x003fea0003800000 */
[----:B--2---:R-:W-:-:S04]  /*aae0*/  LEA R2, P0, R19, R30, 0x1 ;  /* 0x0000001e13027211 */ /* 0x004fc800078008ff */
[----:B------:R-:W-:-:S05]  /*aaf0*/  LEA.HI.X R3, R19, R32, R156, 0x1, P0 ;  /* 0x0000002013037211 */ /* 0x000fca00000f0c9c */
[----:B-----5:R0:W-:Y:S01]  /*ab00*/  ST.E.128 desc[UR48][R2.64], R12 ;  /* 0x0000000c02007985 */ /* 0x0201e2000c101d30 */
[----:B------:R-:W-:Y:S05]  /*ab10*/  BRA `(.L_x_2036) ;  /* 0x00000008005c7947 */ /* 0x000fea0003800000 */
.L_x_2034:
        /* <DEDUP_REMOVED lines=26> */
[----:B--2---:R-:W-:-:S13]  /*acc0*/  @P2 R2UR UR4, R6 ;  /* 0x00000000060422ca */ /* 0x004fda00000e0000 */
[----:B------:R-:W-:Y:S01]  /*acd0*/  USHF.R.S32.HI UR10, URZ, 0x1f, UR4 ;  /* 0x0000001f3f0a7899 */ /* 0x000fe20008011404 */
[----:B01----:R-:W-:Y:S11]  /*ace0*/  @P3 BRA `(.L_x_2037) ;  /* 0x0000000000103947 */ /* 0x003ff60003800000 */
[----:B------:R-:W-:Y:S05]  /*acf0*/  @!P2 BRA `(.L_x_2037) ;  /* 0x00000000000ca947 */ /* 0x000fea0003800000 */
[----:B------:R-:W2:Y:S04]  /*ad00*/  LDG.E R5, desc[UR48][R2.64] ;  /* 0x0000003002057981 */ /* 0x000ea8000c1e1900 */
[----:B-----5:R-:W2:Y:S02]  /*ad10*/  LDG.E R0, desc[UR48][R2.64+0x4] ;  /* 0x0000043002007981 */ /* 0x020ea4000c1e1900 */
[----:B--2---:R-:W-:-:S07]  /*ad20*/  IMAD.IADD R0, R0, 0x1, -R5 ;  /* 0x0000000100007824 */ /* 0x004fce00078e0a05 */
.L_x_2037:
[----:B------:R-:W-:Y:S01]  /*ad30*/  USEL UR40, UR40, URZ, !UP0 ;  /* 0x0000003f28287287 */ /* 0x000fe2000c000000 */
[----:B------:R-:W-:Y:S01]  /*ad40*/  BSSY B1, `(.L_x_2038) ;  /* 0x000002c000017945 */ /* 0x000fe20003800000 */
[----:B------:R-:W-:-:S03]  /*ad50*/  USEL UR41, UR41, URZ, !UP0 ;  /* 0x0000003f29297287 */ /* 0x000fc6000c000000 */
[----:B------:R-:W-:Y:S09]  /*ad60*/  @P1 BRA `(.L_x_2039) ;  /* 0x0000000000a41947 */ /* 0x000ff20003800000 */
        /* <DEDUP_REMOVED lines=26> */
[C---:B------:R-:W-:Y:S02]  /*af10*/  IADD3 R5, -R2.reuse, RZ, RZ ;  /* 0x000000ff02057210 */ /* 0x040fe40007ffe1ff */
[----:B------:R-:W-:Y:S02]  /*af20*/  SHF.R.S32.HI R3, RZ, 0x1f, R2 ;  /* 0x0000001fff037819 */ /* 0x000fe40000011402 */
[----:B------:R-:W-:Y:S01]  /*af30*/  IADD3 R2, P1, R2, UR8, RZ ;  /* 0x0000000802027c10 */ /* 0x000fe2000ff3e0ff */
[----:B------:R-:W-:-:S03]  /*af40*/  IMAD R5, R7, R5, R4 ;  /* 0x0000000507057224 */ /* 0x000fc600078e0204 */
[----:B------:R-:W-:Y:S01]  /*af50*/  IADD3.X R3, R3, UR9, R6, P1, !PT ;  /* 0x0000000903037c10 */ /* 0x000fe20008ffe406 */
[----:B------:R-:W-:Y:S01]  /*af60*/  ULDC.64 UR8, c[0x0][0xb50] ;  /* 0x0002d40000087ab9 */ /* 0x000fe20000000a00 */
        /* <DEDUP_REMOVED lines=9> */
.L_x_2039:
[----:B------:R-:W-:Y:S05]  /*b000*/  BSYNC B1 ;  /* 0x0000000000017941 */ /* 0x000fea0003800000 */
.L_x_2038:
[----:B0-----:R-:W0:Y:S01]  /*b010*/  @P0 LDC R3, c[0x0][0xbf0] ;  /* 0x0002fc00ff030b82 */ /* 0x001e220000000800 */
[----:B------:R-:W-:Y:S01]  /*b020*/  ULDC.64 UR12, c[0x0][0xaa0] ;  /* 0x0002a800000c7ab9 */ /* 0x000fe20000000a00 */
[----:B------:R-:W-:Y:S01]  /*b030*/  IMAD R2, R18, 0x30, R22 ;  /* 0x0000003012027824 */ /* 0x000fe200078e0216 */
[----:B------:R-:W-:Y:S01]  /*b040*/  UIMAD UR7, UR10, UR12, URZ ;  /* 0x0000000c0a0772a4 */ /* 0x000fe2000f8e023f */
[----:B------:R-:W-:Y:S01]  /*b050*/  IADD3 R20, R22, UR43, RZ ;  /* 0x0000002b16147c10 */ /* 0x000fe2000fffe0ff */
        /* <DEDUP_REMOVED lines=67> */
.L_x_2036:
[----:B------:R-:W-:Y:S05]  /*b490*/  BSYNC B0 ;  /* 0x0000000000007941 */ /* 0x000fea0003800000 */
.L_x_2033:
[----:B------:R-:W-:Y:S02]  /*b4a0*/  ULDC UR4, c[0x0][0xc3c] ;  /* 0x00030f0000047ab9 */ /* 0x000fe40000000800 */
[----:B------:R-:W-:-:S13]  /*b4b0*/  ISETP.GE.AND P0, PT, R31, UR4, PT ;  /* 0x000000041f007c0c */ /* 0x000fda000bf06270 */
[----:B------:R-:W-:Y:S05]  /*b4c0*/  @!P0 BRA `(.L_x_2040) ;  /* 0xffffff5800448947 */ /* 0x000fea000383ffff */
[----:B------:R-:W-:Y:S05]  /*b4d0*/  EXIT ;  /* 0x000000000000794d */ /* 0x000fea0003800000 */
.L_x_1997:
        /* <DEDUP_REMOVED lines=16> */
.L_x_2041:
        /* <DEDUP_REMOVED lines=12> */
[C---:B------:R-:W-:Y:S02]  /*b6a0*/  ISETP.GE.U32.AND P2, PT, R5.reuse, 0x2, PT ;  /* 0x000000020500780c */ /* 0x040fe40003f46070 */
[C---:B------:R-:W-:Y:S02]  /*b6b0*/  ISETP.GE.U32.AND P3, PT, R5.reuse, 0x4, PT ;  /* 0x000000040500780c */ /* 0x040fe40003f66070 */
[C---:B------:R-:W-:Y:S02]  /*b6c0*/  ISETP.GE.U32.AND P4, PT, R5.reuse, 0x8, PT ;  /* 0x000000080500780c */ /* 0x040fe40003f86070 */
[----:B------:R-:W-:Y:S02]  /*b6d0*/  ISETP.GE.U32.AND P5, PT, R5, 0x10, PT ;  /* 0x000000100500780c */ /* 0x000fe40003fa6070 */
[----:B------:R-:W-:Y:S01]  /*b6e0*/  MOV R16, RZ ;  /* 0x000000ff00107202 */ /* 0x000fe20000000f00 */
        /* <DEDUP_REMOVED lines=25> */
.L_x_2047:
        /* <DEDUP_REMOVED lines=12> */
.L_x_2046:
[----:B------:R-:W-:Y:S05]  /*b940*/  BSYNC B0 ;  /* 0x0000000000007941 */ /* 0x000fea0003800000 */
.L_x_2045:
        /* <DEDUP_REMOVED lines=16> */
[----:B0-----:R-:W-:-:S05]  /*ba50*/  IMAD R3, R3, UR5, RZ ;  /* 0x0000000503037c24 */ /* 0x001fca000f8e02ff */
[----:B------:R-:W-:-:S04]  /*ba60*/  IADD3 R4, R3, R4, RZ ;  /* 0x0000000403047210 */ /* 0x000fc80007ffe0ff */
[----:B------:R-:W-:-:S13]  /*ba70*/  ISETP.GT.AND P6, PT, R4, UR6, PT ;  /* 0x0000000604007c0c */ /* 0x000fda000bfc4270 */
[----:B------:R-:W-:Y:S05]  /*ba80*/  @!P6 BRA `(.L_x_2047) ;  /* 0xfffffffc007ce947 */ /* 0x000fea000383ffff */
[----:B------:R-:W-:-:S07]  /*ba90*/  IMAD.MOV.U32 R6, RZ, RZ, R9 ;  /* 0x000000ffff067224 */ /* 0x000fce00078e0009 */
.L_x_2043:
        /* <DEDUP_REMOVED lines=21> */
.L_x_2048:
        /* <DEDUP_REMOVED lines=58> */
.L_x_2044:
[----:B------:R-:W-:Y:S02]  /*bf90*/  IMAD.MOV.U32 R17, RZ, RZ, RZ ;  /* 0x000000ffff117224 */ /* 0x000fe400078e00ff */
[----:B------:R-:W-:Y:S02]  /*bfa0*/  IMAD.U32 R16, RZ, RZ, UR6 ;  /* 0x00000006ff107e24 */ /* 0x000fe4000f8e00ff */
[----:B------:R-:W-:-:S07]  /*bfb0*/  IMAD.MOV.U32 R18, RZ, RZ, RZ ;  /* 0x000000ffff127224 */ /* 0x000fce00078e00ff */
.L_x_2049:
[----:B------:R-:W-:-:S13]  /*bfc0*/  ISETP.NE.AND P0, PT, R5, RZ, PT ;  /* 0x000000ff0500720c */ /* 0x000fda0003f05270 */
[----:B------:R-:W0:Y:S01]  /*bfd0*/  @!P0 S2R R3, SR_CgaCtaId ;  /* 0x0000000000038919 */ /* 0x000e220000008800 */
[----:B------:R-:W-:-:S04]  /*bfe0*/  @!P0 MOV R0, 0x400 ;  /* 0x0000040000008802 */ /* 0x000fc80000000f00 */
[----:B0-----:R-:W-:-:S05]  /*bff0*/  @!P0 LEA R0, R3, R0, 0x18 ;  /* 0x0000000003008211 */ /* 0x001fca00078ec0ff */
[----:B------:R0:W-:Y:S01]  /*c000*/  @!P0 STS.128 [R0+0x168d0], R16 ;  /* 0x0168d01000008388 */ /* 0x0001e20000000c00 */
[----:B------:R-:W-:Y:S06]  /*c010*/  BAR.ARV 0x5, 0x200 ;  /* 0x0148000000007b1d */ /* 0x000fec0000002000 */
.L_x_2042:
[----:B------:R2:W-:Y:S01]  /*c020*/  STL [R1+0x28], RZ ;  /* 0x000028ff01007387 */ /* 0x0005e20000100800 */
[----:B------:R-:W-:Y:S01]  /*c030*/  ULDC UR4, c[0x0][0xc3c] ;  /* 0x00030f0000047ab9 */ /* 0x000fe20000000800 */
[----:B------:R-:W-:Y:S01]  /*c040*/  IMAD.MOV.U32 R27, RZ, RZ, 0x1 ;  /* 0x00000001ff1b7424 */ /* 0x000fe200078e00ff */
[----:B-1----:R-:W-:Y:S02]  /*c050*/  ISETP.GE.AND P0, PT, R19, UR4, PT ;  /* 0x0000000413007c0c */ /* 0x002fe4000bf06270 */
[----:B------:R-:W-:-:S11]  /*c060*/  MOV R23, RZ ;  /* 0x000000ff00177202 */ /* 0x000fd60000000f00 */
        /* <DEDUP_REMOVED lines=23> */
.L_x_2140:
[----:B0-----:R-:W0:Y:S02]  /*c1e0*/  LDC.64 R2, c[0x0][0xc88] ;  /* 0x00032200ff027b82 */ /* 0x001e240000000a00 */
[----:B0-----:R-:W-:-:S05]  /*c1f0*/  IMAD.WIDE R2, R19, 0x4, R2 ;  /* 0x0000000413027825 */ /* 0x001fca00078e0202 */
[----:B--2---:R-:W2:Y:S01]  /*c200*/  LDG.E R10, desc[UR48][R2.64] ;  /* 0x00000030020a7981 */ /* 0x004ea2000c1e1900 */
        /* <DEDUP_REMOVED lines=8> */
[----:B--2---:R-:W-:Y:S01]  /*c290*/  SHF.R.S32.HI R4, RZ, 0x1f, R10 ;  /* 0x0000001fff047819 */ /* 0x004fe2000001140a */
        /* <DEDUP_REMOVED lines=8> */
[----:B-1----:R1:W5:Y:S01]  /*c320*/  @P0 LDG.E R0, desc[UR48][R2.64] ;  /* 0x0000003002000981 */ /* 0x002362000c1e1900 */
[----:B------:R-:W-:Y:S02]  /*c330*/  ISETP.NE.AND.EX P1, PT, RZ, UR5, PT, P1 ;  /* 0x00000005ff007c0c */ /* 0x000fe4000bf25310 */
[----:B------:R-:W-:Y:S02]  /*c340*/  ISETP.NE.U32.AND P2, PT, RZ, UR8, PT ;  /* 0x00000008ff007c0c */ /* 0x000fe4000bf45070 */
[----:B------:R-:W-:Y:S02]  /*c350*/  ISETP.NE.U32.AND P0, PT, RZ, UR6, PT ;  /* 0x00000006ff007c0c */ /* 0x000fe4000bf05070 */
[----:B------:R-:W-:Y:S02]  /*c360*/  ISETP.NE.AND.EX P2, PT, RZ, UR9, PT, P2 ;  /* 0x00000009ff007c0c */ /* 0x000fe4000bf45320 */
[----:B------:R-:W-:Y:S02]  /*c370*/  ISETP.NE.AND.EX P0, PT, RZ, UR7, PT, P0 ;  /* 0x00000007ff007c0c */ /* 0x000fe4000bf05300 */
[----:B-1----:R-:W-:-:S02]  /*c380*/  IADD3 R2, P3, R24, UR4, RZ ;  /* 0x0000000418027c10 */ /* 0x002fc4000ff7e0ff */
[C---:B0-----:R-:W-:Y:S02]  /*c390*/  IADD3 R4, P4, R24.reuse, UR6, RZ ;  /* 0x0000000618047c10 */ /* 0x041fe4000ff9e0ff */
[C---:B------:R-:W-:Y:S01]  /*c3a0*/  IADD3.X R3, R25.reuse, UR5, RZ, P3, !PT ;  /* 0x0000000519037c10 */ /* 0x040fe20009ffe4ff */
[----:B------:R-:W-:Y:S01]  /*c3b0*/  ULDC UR4, c[0x0][0x288] ;  /* 0x0000a20000047ab9 */ /* 0x000fe20000000800 */
[----:B------:R-:W-:Y:S02]  /*c3c0*/  MOV R28, RZ ;  /* 0x000000ff001c7202 */ /* 0x000fe40000000f00 */
[----:B------:R-:W-:Y:S01]  /*c3d0*/  IADD3.X R5, R25, UR7, RZ, P4, !PT ;  /* 0x0000000719057c10 */ /* 0x000fe2000a7fe4ff */
[----:B------:R-:W2:Y:S01]  /*c3e0*/  @P1 LDG.E R6, desc[UR48][R2.64] ;  /* 0x0000003002061981 */ /* 0x000ea2000c1e1900 */
[----:B------:R-:W-:Y:S01]  /*c3f0*/  IMAD.U32 R8, RZ, RZ, UR4 ;  /* 0x00000004ff087e24 */ /* 0x000fe2000f8e00ff */
        /* <DEDUP_REMOVED lines=14> */
[----:B------:R-:W-:Y:S01]  /*c4e0*/  IMAD.MOV.U32 R9, RZ, RZ, R8 ;  /* 0x000000ffff097224 */ /* 0x000fe200078e0008 */
[----:B------:R-:W-:Y:S06]  /*c4f0*/  @P2 BRA `(.L_x_2051) ;  /* 0x0000000000142947 */ /* 0x000fec0003800000 */
[----:B------:R-:W-:Y:S05]  /*c500*/  @!P1 BRA `(.L_x_2051) ;  /* 0x0000000000109947 */ /* 0x000fea0003800000 */
[----:B------:R-:W2:Y:S04]  /*c510*/  LDG.E R7, desc[UR48][R2.64] ;  /* 0x0000003002077981 */ /* 0x000ea8000c1e1900 */
[----:B0-----:R-:W2:Y:S02]  /*c520*/  LDG.E R8, desc[UR48][R2.64+0x4] ;  /* 0x0000043002087981 */ /* 0x001ea4000c1e1900 */
[----:B--2---:R-:W-:-:S05]  /*c530*/  IMAD.IADD R9, R8, 0x1, -R7 ;  /* 0x0000000108097824 */ /* 0x004fca00078e0a07 */
[----:B------:R1:W-:Y:S02]  /*c540*/  STL [R1+0x14], R9 ;  /* 0x0000140901007387 */ /* 0x0003e40000100800 */
.L_x_2051:
[----:B------:R-:W-:Y:S01]  /*c550*/  ULDC.64 UR4, c[0x0][0xa20] ;  /* 0x0002880000047ab9 */ /* 0x000fe20000000a00 */
[----:B-----5:R-:W-:Y:S01]  /*c560*/  IMAD.IADD R28, R28, 0x1, R0 ;  /* 0x000000011c1c7824 */ /* 0x020fe200078e0200 */
[----:B------:R-:W-:Y:S01]  /*c570*/  ISETP.NE.U32.AND P1, PT, RZ, UR4, PT ;  /* 0x00000004ff007c0c */ /* 0x000fe2000bf25070 */
[----:B------:R-:W-:-:S03]  /*c580*/  IMAD.MOV.U32 R26, RZ, RZ, R10 ;  /* 0x000000ffff1a7224 */ /* 0x000fc600078e000a */
[----:B------:R-:W-:-:S13]  /*c590*/  ISETP.NE.AND.EX P1, PT, RZ, UR5, PT, P1 ;  /* 0x00000005ff007c0c */ /* 0x000fda000bf25310 */
[----:B------:R-:W-:Y:S05]  /*c5a0*/  @!P1 BRA `(.L_x_2052) ;  /* 0x0000000000109947 */ /* 0x000fea0003800000 */
[----:B------:R-:W-:-:S04]  /*c5b0*/  IADD3 R2, P0, R24, UR4, RZ ;  /* 0x0000000418027c10 */ /* 0x000fc8000ff1e0ff */
[----:B------:R-:W-:-:S05]  /*c5c0*/  IADD3.X R3, R25, UR5, RZ, P0, !PT ;  /* 0x0000000519037c10 */ /* 0x000fca00087fe4ff */
[----:B------:R2:W5:Y:S01]  /*c5d0*/  LDG.E R6, desc[UR48][R2.64] ;  /* 0x0000003002067981 */ /* 0x000562000c1e1900 */
[----:B------:R-:W-:Y:S05]  /*c5e0*/  BRA `(.L_x_2053) ;  /* 0x0000000000107947 */ /* 0x000fea0003800000 */
.L_x_2052:
[----:B------:R-:W-:Y:S05]  /*c5f0*/  @!P0 BRA `(.L_x_2053) ;  /* 0x00000000000c8947 */ /* 0x000fea0003800000 */
[----:B------:R-:W2:Y:S04]  /*c600*/  LDG.E R3, desc[UR48][R4.64] ;  /* 0x0000003004037981 */ /* 0x000ea8000c1e1900 */
[----:B------:R-:W2:Y:S02]  /*c610*/  LDG.E R6, desc[UR48][R4.64+0x4] ;  /* 0x0000043004067981 */ /* 0x000ea4000c1e1900 */
[----:B--2---:R-:W-:-:S07]  /*c620*/  IMAD.IADD R6, R6, 0x1, -R3 ;  /* 0x0000000106067824 */ /* 0x004fce00078e0a03 */
.L_x_2053:
[----:B--2---:R-:W2:Y:S01]  /*c630*/  LDC R2, c[0x0][0x448] ;  /* 0x00011200ff027b82 */ /* 0x004ea20000000800 */
[----:B-----5:R-:W-:Y:S01]  /*c640*/  IMAD.IADD R6, R6, 0x1, -R0 ;  /* 0x0000000106067824 */ /* 0x020fe200078e0a00 */
[----:B------:R-:W-:Y:S01]  /*c650*/  BSSY B7, `(.L_x_2054) ;  /* 0x000035e000077945 */ /* 0x000fe20003800000 */
[----:B------:R-:W-:-:S04]  /*c660*/  IMAD R0, R17, 0xc0, RZ ;  /* 0x000000c011007824 */ /* 0x000fc800078e02ff */
[----:B------:R-:W-:Y:S01]  /*c670*/  VIADD R0, R0, 0xbf ;  /* 0x000000bf00007836 */ /* 0x000fe20000000000 */
[----:B--2---:R-:W-:-:S13]  /*c680*/  ISETP.NE.AND P0, PT, R2, 0x1, PT ;  /* 0x000000010200780c */ /* 0x004fda0003f05270 */
[----:B------:R-:W2:Y:S08]  /*c690*/  @P0 LDC R3, c[0x0][0x44c] ;  /* 0x00011300ff030b82 */ /* 0x000eb00000000800 */
[----:B------:R-:W3:Y:S01]  /*c6a0*/  @P0 LDC R2, c[0x0][0x450] ;  /* 0x00011400ff020b82 */ /* 0x000ee20000000800 */
[----:B--2---:R-:W-:-:S05]  /*c6b0*/  @P0 IMAD.HI.U32 R3, R0, R3, RZ ;  /* 0x0000000300030227 */ /* 0x004fca00078e00ff */
[----:B---3--:R-:W-:Y:S02]  /*c6c0*/  @P0 SHF.R.U32.HI R0, RZ, R2, R3 ;  /* 0x00000002ff000219 */ /* 0x008fe40000011603 */
[C---:B------:R-:W-:Y:S01]  /*c6d0*/  IADD3 R3, R6.reuse, 0x80, -R9 ;  /* 0x0000008006037810 */ /* 0x040fe20007ffe809 */
[----:B------:R-:W-:-:S03]  /*c6e0*/  VIADD R6, R6, 0x7f ;  /* 0x0000007f06067836 */ /* 0x000fc60000000000 */
[----:B------:R-:W-:Y:S02]  /*c6f0*/  IADD3 R0, R3, R0, RZ ;  /* 0x0000000003007210 */ /* 0x000fe40007ffe0ff */
[----:B------:R-:W-:Y:S02]  /*c700*/  SHF.R.S32.HI R3, RZ, 0x1f, R6 ;  /* 0x0000001fff037819 */ /* 0x000fe40000011406 */
[----:B------:R-:W-:Y:S02]  /*c710*/  SHF.R.S32.HI R5, RZ, 0x1f, R0 ;  /* 0x0000001fff057819 */ /* 0x000fe40000011400 */
[----:B------:R-:W-:Y:S02]  /*c720*/  LEA.HI R3, R3, R6, RZ, 0x7 ;  /* 0x0000000603037211 */ /* 0x000fe400078f38ff */
[----:B------:R-:W-:Y:S02]  /*c730*/  LEA.HI R5, R5, R0, RZ, 0x7 ;  /* 0x0000000005057211 */ /* 0x000fe400078f38ff */
[----:B------:R-:W-:-:S02]  /*c740*/  SHF.R.S32.HI R3, RZ, 0x7, R3 ;  /* 0x00000007ff037819 */ /* 0x000fc40000011403 */
[----:B------:R-:W-:-:S04]  /*c750*/  SHF.R.S32.HI R0, RZ, 0x7, R5 ;  /* 0x00000007ff007819 */ /* 0x000fc80000011405 */
[----:B------:R-:W-:-:S04]  /*c760*/  VIMNMX R2, R3, R0, PT ;  /* 0x0000000003027248 */ /* 0x000fc80003fe0100 */
[----:B------:R-:W-:Y:S01]  /*c770*/  ISETP.GT.AND P0, PT, R2, RZ, PT ;  /* 0x000000ff0200720c */ /* 0x000fe20003f04270 */
[----:B------:R2:W-:-:S12]  /*c780*/  STL [R1+0xc], R2 ;  /* 0x00000c0201007387 */ /* 0x0005d80000100800 */
[----:B--2---:R-:W-:Y:S05]  /*c790*/  @P0 BRA `(.L_x_2055) ;  /* 0x0000000000440947 */ /* 0x004fea0003800000 */
        /* <DEDUP_REMOVED lines=17> */
.L_x_2055:
        /* <DEDUP_REMOVED lines=15> */
[----:B0-----:R-:W-:Y:S02]  /*c9a0*/  IMAD.MOV.U32 R8, RZ, RZ, 0x70 ;  /* 0x00000070ff087424 */ /* 0x001fe400078e00ff */
[----:B------:R-:W-:Y:S02]  /*c9b0*/  IMAD.MOV.U32 R12, RZ, RZ, 0x1 ;  /* 0x00000001ff0c7424 */ /* 0x000fe400078e00ff */
[----:B------:R-:W-:-:S07]  /*c9c0*/  IMAD.MOV.U32 R13, RZ, RZ, RZ ;  /* 0x000000ffff0d7224 */ /* 0x000fce00078e00ff */
[----:B------:R-:W-:-:S07]  /*c9d0*/  LEPC R20, `(.L_x_2058) ;  /* 0x000000001014794e */ /* 0x000fce0000000000 */
[----:B-12---:R-:W-:Y:S05]  /*c9e0*/  CALL.ABS.NOINC R2 ;  /* 0x0000000002007343 */ /* 0x006fea0003c00000 */
.L_x_2058:
[----:B------:R-:W-:Y:S05]  /*c9f0*/  BSYNC B6 ;  /* 0x0000000000067941 */ /* 0x000fea0003800000 */
.L_x_2057:
        /* <DEDUP_REMOVED lines=15> */
[----:B0-----:R-:W-:Y:S02]  /*caf0*/  IMAD.MOV.U32 R8, RZ, RZ, 0x70 ;  /* 0x00000070ff087424 */ /* 0x001fe400078e00ff */
[----:B------:R-:W-:Y:S02]  /*cb00*/  IMAD.MOV.U32 R12, RZ, RZ, 0x1 ;  /* 0x00000001ff0c7424 */ /* 0x000fe400078e00ff */
[----:B--2---:R-:W-:-:S07]  /*cb10*/  IMAD.MOV.U32 R13, RZ, RZ, RZ ;  /* 0x000000ffff0d7224 */ /* 0x004fce00078e00ff */
[----:B------:R-:W-:-:S07]  /*cb20*/  LEPC R20, `(.L_x_2061) ;  /* 0x000000001014794e */ /* 0x000fce0000000000 */
[----:B-1-3--:R-:W-:Y:S05]  /*cb30*/  CALL.ABS.NOINC R2 ;  /* 0x0000000002007343 */ /* 0x00afea0003c00000 */
.L_x_2061:
[----:B------:R0:W1:Y:S01]  /*cb40*/  LDC.64 R2, c[0x4][R29] ;  /* 0x010000001d027b82 */ /* 0x0000620000000a00 */
[----:B------:R-:W-:Y:S01]  /*cb50*/  ULDC.64 UR6, c[0x4][0xa8] ;  /* 0x01002a0000067ab9 */ /* 0x000fe20000000a00 */
[----:B------:R-:W-:Y:S01]  /*cb60*/  ULDC.64 UR8, c[0x4][0xb0] ;  /* 0x01002c0000087ab9 */ /* 0x000fe20000000a00 */
[----:B------:R-:W-:Y:S01]  /*cb70*/  ULDC.64 UR4, c[0x4][0x18] ;  /* 0x0100060000047ab9 */ /* 0x000fe20000000a00 */
        /* <DEDUP_REMOVED lines=11> */
.L_x_2060:
[----:B------:R-:W-:Y:S05]  /*cc30*/  BSYNC B6 ;  /* 0x0000000000067941 */ /* 0x000fea0003800000 */
.L_x_2059:
[----:B------:R-:W-:Y:S01]  /*cc40*/  ULDC.64 UR4, c[0x0][0x9f8] ;  /* 0x00027e0000047ab9 */ /* 0x000fe20000000a00 */
[----:B------:R-:W2:Y:S01]  /*cc50*/  LDL R20, [R1+0xc] ;  /* 0x00000c0001147983 */ /* 0x000ea20000100800 */
[----:B------:R-:W-:Y:S01]  /*cc60*/  ISETP.NE.U32.AND P0, PT, RZ, UR4, PT ;  /* 0x00000004ff007c0c */ /* 0x000fe2000bf05070 */
[----:B------:R-:W3:Y:S03]  /*cc70*/  LDC.64 R2, c[0x0][0x418] ;  /* 0x00010600ff027b82 */ /* 0x000ee60000000a00 */
[----:B------:R-:W-:-:S13]  /*cc80*/  ISETP.NE.AND.EX P0, PT, RZ, UR5, PT, P0 ;  /* 0x00000005ff007c0c */ /* 0x000fda000bf05300 */
[----:B------:R-:W-:-:S04]  /*cc90*/  @P0 IADD3 R24, P1, R24, UR4, RZ ;  /* 0x0000000418180c10 */ /* 0x000fc8000ff3e0ff */
[----:B------:R-:W-:Y:S01]  /*cca0*/  @P0 IADD3.X R25, R25, UR5, RZ, P1, !PT ;  /* 0x0000000519190c10 */ /* 0x000fe20008ffe4ff */
[----:B------:R-:W-:-:S04]  /*ccb0*/  ULDC.64 UR4, c[0x0][0xa08] ;  /* 0x0002820000047ab9 */ /* 0x000fc80000000a00 */
[----:B------:R2:W4:Y:S01]  /*ccc0*/  @P0 LDG.E R26, desc[UR48][R24.64] ;  /* 0x00000030181a0981 */ /* 0x000522000c1e1900 */
[----:B---3--:R-:W-:Y:S01]  /*ccd0*/  LOP3.LUT P0, RZ, R2, UR4, RZ, 0xfc, !PT ;  /* 0x0000000402ff7c12 */ /* 0x008fe2000f80fcff */
[----:B------:R-:W-:-:S03]  /*cce0*/  UMOV UR4, 0xffffffff ;  /* 0xffffffff00047882 */ /* 0x000fc60000000000 */
[----:B------:R-:W-:Y:S01]  /*ccf0*/  LOP3.LUT P0, RZ, R3, UR5, RZ, 0xfc, P0 ;  /* 0x0000000503ff7c12 */ /* 0x000fe2000800fcff */
[----:B--2---:R-:W-:Y:S01]  /*cd00*/  VIADD R25, R20, 0xffffffff ;  /* 0xffffffff14197836 */ /* 0x004fe20000000000 */
[----:B----4-:R-:W-:Y:S02]  /*cd10*/  SHF.R.S32.HI R29, RZ, 0x1f, R26 ;  /* 0x0000001fff1d7819 */ /* 0x010fe4000001141a */
[----:B------:R-:W-:Y:S01]  /*cd20*/  SEL R24, R26, RZ, !P0 ;  /* 0x000000ff1a187207 */ /* 0x000fe20004000000 */
[----:B------:R-:W-:Y:S08]  /*cd30*/  BRA.DIV UR4, `(.L_x_2062) ;  /* 0x0000004204587947 */ /* 0x000ff0000b800000 */
[----:B------:R-:W2:Y:S02]  /*cd40*/  S2R R0, SR_TID.X ;  /* 0x0000000000007919 */ /* 0x000ea40000002100 */
[----:B--2---:R-:W-:-:S04]  /*cd50*/  SHF.R.U32.HI R0, RZ, 0x5, R0 ;  /* 0x00000005ff007819 */ /* 0x004fc80000011600 */
[----:B------:R-:W-:-:S05]  /*cd60*/  LOP3.LUT R0, R0, 0x3, RZ, 0xc0, !PT ;  /* 0x0000000300007812 */ /* 0x000fca00078ec0ff */
[----:B------:R2:W3:Y:S02]  /*cd70*/  SHFL.IDX PT, R14, R0, RZ, 0x1f ;  /* 0x00001fff000e7589 */ /* 0x0004e400000e0000 */
.L_x_2156:
[----:B------:R-:W-:Y:S02]  /*cd80*/  PLOP3.LUT P1, PT, PT, PT, PT, 0x8, 0x0 ;  /* 0x000000000000781c */ /* 0x000fe40003f2e170 */
[----:B---3--:R-:W-:Y:S02]  /*cd90*/  ISETP.NE.AND P0, PT, R14, RZ, PT ;  /* 0x000000ff0e00720c */ /* 0x008fe40003f05270 */
[----:B--2---:R-:W-:-:S05]  /*cda0*/  P2R R0, PR, RZ, 0x2 ;  /* 0x00000002ff007803 */ /* 0x004fca0000000000 */
[----:B------:R2:W-:Y:S06]  /*cdb0*/  STL [R1], R0 ;  /* 0x0000000001007387 */ /* 0x0005ec0000100800 */
[----:B------:R-:W-:Y:S05]  /*cdc0*/  @P0 BRA `(.L_x_2063) ;  /* 0x0000000000ec0947 */ /* 0x000fea0003800000 */
[----:B------:R-:W-:-:S03]  /*cdd0*/  UMOV UR4, 0xffffffff ;  /* 0xffffffff00047882 */ /* 0x000fc60000000000 */
[----:B------:R-:W-:Y:S05]  /*cde0*/  BRA.DIV UR4, `(.L_x_2064) ;  /* 0x0000004204607947 */ /* 0x000fea000b800000 */
[----:B------:R-:W-:-:S13]  /*cdf0*/  ELECT P6, URZ, PT ;  /* 0x00000000003f782f */ /* 0x000fda00038c0000 */
.L_x_2159:
[----:B------:R-:W-:Y:S05]  /*ce00*/  @!P6 BRA `(.L_x_2063) ;  /* 0x0000000000dce947 */ /* 0x000fea0003800000 */
[----:B------:R-:W-:-:S04]  /*ce10*/  ISETP.NE.U32.AND P0, PT, R2, RZ, PT ;  /* 0x000000ff0200720c */ /* 0x000fc80003f05070 */
[----:B------:R-:W-:-:S13]  /*ce20*/  ISETP.NE.AND.EX P0, PT, R3, RZ, PT, P0 ;  /* 0x000000ff0300720c */ /* 0x000fda0003f05300 */
[----:B------:R-:W-:Y:S05]  /*ce30*/  @!P0 BRA `(.L_x_2065) ;  /* 0x0000000000448947 */ /* 0x000fea0003800000 */
[----:B--2---:R-:W2:Y:S01]  /*ce40*/  LDC R0, c[0x0][0x43c] ;  /* 0x00010f00ff007b82 */ /* 0x004ea20000000800 */
[----:B------:R-:W-:Y:S01]  /*ce50*/  ULDC.64 UR4, c[0x0][0x428] ;  /* 0x00010a0000047ab9 */ /* 0x000fe20000000a00 */
[----:B--2---:R-:W-:-:S13]  /*ce60*/  ISETP.NE.AND P0, PT, R0, 0x1, PT ;  /* 0x000000010000780c */ /* 0x004fda0003f05270 */
[----:B------:R-:W2:Y:S02]  /*ce70*/  @P0 LDC.64 R4, c[0x0][0x440] ;  /* 0x00011000ff040b82 */ /* 0x000ea40000000a00 */
[----:B--2---:R-:W-:-:S04]  /*ce80*/  @P0 IMAD.HI.U32 R6, R25, R4, RZ ;  /* 0x0000000419060227 */ /* 0x004fc800078e00ff */
        /* <DEDUP_REMOVED lines=8> */
[----:B------:R-:W-:-:S04]  /*cf10*/  LEA R2, P0, R4, R2, 0x2 ;  /* 0x0000000204027211 */ /* 0x000fc800078010ff */
[----:B------:R-:W-:-:S04]  /*cf20*/  IADD3 R0, R5, R0, RZ ;  /* 0x0000000005007210 */ /* 0x000fc80007ffe0ff */
[----:B------:R-:W-:-:S05]  /*cf30*/  LEA.HI.X R3, R4, R3, R0, 0x2, P0 ;  /* 0x0000000304037211 */ /* 0x000fca00000f1400 */
[----:B------:R3:W5:Y:S02]  /*cf40*/  LDG.E R24, desc[UR48][R2.64] ;  /* 0x0000003002187981 */ /* 0x000764000c1e1900 */
.L_x_2065:
[----:B---3--:R-:W-:Y:S01]  /*cf50*/  IMAD R3, R23, 0x8, R22 ;  /* 0x0000000817037824 */ /* 0x008fe200078e0216 */
[----:B--2---:R-:W-:-:S04]  /*cf60*/  SHF.L.U32 R0, R27, 0x1f, RZ ;  /* 0x0000001f1b007819 */ /* 0x004fc800000006ff */
[----:B------:R-:W2:Y:S02]  /*cf70*/  SYNCS.PHASECHK.TRANS64.TRYWAIT P0, [R3+URZ+0x16840], R0 ;  /* 0x01684000030075a7 */ /* 0x000ea4000800017f */
[----:B--2---:R-:W-:Y:S05]  /*cf80*/  @!P0 BRA `(.L_x_2066) ;  /* 0x0000004000188947 */ /* 0x004fea0003800000 */
.L_x_2160:
        /* <DEDUP_REMOVED lines=11> */
.L_x_2067:
[----:B--2---:R-:W-:Y:S01]  /*d040*/  IMAD R0, R23, 0x4000, R22 ;  /* 0x0000400017007824 */ /* 0x004fe200078e0216 */
        /* <DEDUP_REMOVED lines=8> */
[----:B------:R-:W-:Y:S02]  /*d0d0*/  R2UR UR12, R18 ;  /* 0x00000000120c72ca */ /* 0x000fe400000e0000 */
[----:B-----5:R-:W-:-:S02]  /*d0e0*/  R2UR UR13, R24 ;  /* 0x00000000180d72ca */ /* 0x020fc400000e0000 */
[----:B------:R-:W-:Y:S01]  /*d0f0*/  PLOP3.LUT P0, PT, PT, PT, PT, 0x80, 0x0 ;  /* 0x000000000000781c */ /* 0x000fe20003f0f070 */
[----:B------:R-:W-:-:S03]  /*d100*/  UIADD3 UR9, UR9, 0x16830, URZ ;  /* 0x0001683009097890 */ /* 0x000fc6000fffe03f */
[----:B------:R-:W-:Y:S01]  /*d110*/  P2R R0, PR, RZ, 0x1 ;  /* 0x00000001ff007803 */ /* 0x000fe20000000000 */
[----:B------:R-:W-:Y:S02]  /*d120*/  ULEA UR11, UR11, UR4, 0x7 ;  /* 0x000000040b0b7291 */ /* 0x000fe4000f8e383f */
[----:B------:R-:W-:Y:S01]  /*d130*/  UIADD3 UR8, UR8, 0xe400, URZ ;  /* 0x0000e40008087890 */ /* 0x000fe2000fffe03f */
[----:B------:R-:W-:Y:S01]  /*d140*/  UMOV UR4, 0x0 ;  /* 0x0000000000047882 */ /* 0x000fe20000000000 */
[----:B------:R3:W-:Y:S07]  /*d150*/  STL [R1], R0 ;  /* 0x0000000001007387 */ /* 0x0007ee0000100800 */
[----:B------:R3:W-:Y:S01]  /*d160*/  UTMALDG.4D [UR8], [UR6], desc[UR4] ;  /* 0x00000408060075b4 */ /* 0x0007e20008019000 */
[----:B------:R-:W-:-:S02]  /*d170*/  NOP ;  /* 0x0000000000007918 */ /* 0x000fc40000000000 */
.L_x_2063:
[----:B------:R-:W2:Y:S04]  /*d180*/  LDL.LU R3, [R1+0x10] ;  /* 0x0000100001037983 */ /* 0x000ea80000300800 */
[----:B------:R-:W4:Y:S04]  /*d190*/  LDL.LU R5, [R1+0x8] ;  /* 0x0000080001057983 */ /* 0x000f280000300800 */
[----:B------:R-:W5:Y:S01]  /*d1a0*/  LDL.LU R4, [R1+0x18] ;  /* 0x0000180001047983 */ /* 0x000f620000300800 */
        /* <DEDUP_REMOVED lines=9> */
[----:B--2---:R-:W-:Y:S02]  /*d240*/  SHF.R.S32.HI R0, RZ, 0x1f, R3 ;  /* 0x0000001fff007819 */ /* 0x004fe40000011403 */
[----:B----4-:R-:W-:-:S03]  /*d250*/  SEL R5, R5, RZ, !P0 ;  /* 0x000000ff05057207 */ /* 0x010fc60004000000 */
[----:B------:R-:W-:Y:S01]  /*d260*/  IMAD R0, R0, UR4, RZ ;  /* 0x0000000400007c24 */ /* 0x000fe2000f8e02ff */
[----:B-----5:R-:W-:-:S03]  /*d270*/  SEL R4, R4, RZ, !P0 ;  /* 0x000000ff04047207 */ /* 0x020fc60004000000 */
[C---:B------:R-:W-:Y:S02]  /*d280*/  IMAD R0, R3.reuse, UR5, R0 ;  /* 0x0000000503007c24 */ /* 0x040fe4000f8e0200 */
[----:B------:R-:W-:-:S05]  /*d290*/  IMAD.WIDE.U32 R2, R3, UR4, RZ ;  /* 0x0000000403027c25 */ /* 0x000fca000f8e00ff */
[----:B------:R2:W-:Y:S04]  /*d2a0*/  STL.64 [R1+0x20], R2 ;  /* 0x0000200201007387 */ /* 0x0005e80000100a00 */
[----:B------:R3:W-:Y:S04]  /*d2b0*/  STL [R1+0x8], R5 ;  /* 0x0000080501007387 */ /* 0x0007e80000100800 */
[----:B------:R3:W-:Y:S01]  /*d2c0*/  STL [R1+0x2c], R4 ;  /* 0x00002c0401007387 */ /* 0x0007e20000100800 */
[----:B--2---:R-:W-:Y:S01]  /*d2d0*/  IMAD.IADD R2, R3, 0x1, R0 ;  /* 0x0000000103027824 */ /* 0x004fe200078e0200 */
[----:B------:R-:W-:-:S05]  /*d2e0*/  SHF.R.S32.HI R0, RZ, 0x1f, R18 ;  /* 0x0000001fff007819 */ /* 0x000fca0000011412 */
[----:B------:R3:W-:Y:S04]  /*d2f0*/  STL [R1+0x18], R0 ;  /* 0x0000180001007387 */ /* 0x0007e80000100800 */
[----:B------:R3:W-:Y:S01]  /*d300*/  STL [R1+0x10], R2 ;  /* 0x0000100201007387 */ /* 0x0007e20000100800 */
[----:B------:R-:W-:Y:S05]  /*d310*/  @!P1 BRA `(.L_x_2069) ;  /* 0x0000000000409947 */ /* 0x000fea0003800000 */
[----:B---3--:R-:W-:Y:S01]  /*d320*/  MOV R2, 0x0 ;  /* 0x0000000000027802 */ /* 0x008fe20000000f00 */
[----:B------:R-:W-:Y:S01]  /*d330*/  ULDC.64 UR6, c[0x4][0xa8] ;  /* 0x01002a0000067ab9 */ /* 0x000fe20000000a00 */
[----:B------:R-:W-:Y:S01]  /*d340*/  ULDC.64 UR8, c[0x4][0xb0] ;  /* 0x01002c0000087ab9 */ /* 0x000fe20000000a00 */
[----:B------:R-:W-:Y:S01]  /*d350*/  ULDC.64 UR4, c[0x4][0x20] ;  /* 0x0100080000047ab9 */ /* 0x000fe20000000a00 */
[----:B------:R-:W-:Y:S01]  /*d360*/  IMAD.U32 R4, RZ, RZ, UR6 ;  /* 0x00000006ff047e24 */ /* 0x000fe2000f8e00ff */
[----:B------:R-:W-:Y:S01]  /*d370*/  MOV R11, UR5 ;  /* 0x00000005000b7c02 */ /* 0x000fe20008000f00 */
[----:B------:R-:W2:Y:S01]  /*d380*/  LDC.64 R2, c[0x4][R2] ;  /* 0x0100000002027b82 */ /* 0x000ea20000000a00 */
        /* <DEDUP_REMOVED lines=8> */
[----:B-12---:R-:W-:Y:S05]  /*d410*/  CALL.ABS.NOINC R2 ;  /* 0x0000000002007343 */ /* 0x006fea0003c00000 */
.L_x_2069:
[----:B------:R-:W-:Y:S05]  /*d420*/  BSYNC B6 ;  /* 0x0000000000067941 */ /* 0x000fea0003800000 */
.L_x_2068:
[----:B---3--:R-:W2:Y:S01]  /*d430*/  LDL.LU R0, [R1+0x10] ;  /* 0x0000100001007983 */ /* 0x008ea20000300800 */
[----:B-1----:R-:W1:Y:S01]  /*d440*/  LDC R9, c[0x0][0x448] ;  /* 0x00011200ff097b82 */ /* 0x002e620000000800 */
        /* <DEDUP_REMOVED lines=45> */
[----:B------:R-:W-:-:S04]  /*d720*/  LEA R0, P0, R4, UR8, 0x1 ;  /* 0x0000000804007c11 */ /* 0x000fc8000f8008ff */
[----:B------:R-:W-:-:S04]  /*d730*/  IADD3 R5, R5, R7, RZ ;  /* 0x0000000705057210 */ /* 0x000fc80007ffe0ff */
[----:B------:R-:W-:Y:S02]  /*d740*/  LEA.HI.X R4, R4, UR9, R5, 0x1, P0 ;  /* 0x0000000904047c11 */ /* 0x000fe400080f0c05 */
[----:B------:R-:W1:Y:S01]  /*d750*/  @P1 LDC R5, c[0x0][0x450] ;  /* 0x00011400ff051b82 */ /* 0x000e620000000800 */
[----:B------:R-:W-:-:S04]  /*d760*/  VIADD R7, R6, 0x80 ;  /* 0x0000008006077836 */ /* 0x000fc80000000000 */
[----:B0-----:R-:W-:-:S04]  /*d770*/  @P1 IMAD.HI.U32 R8, R7, R8, RZ ;  /* 0x0000000807081227 */ /* 0x001fc800078e00ff */
[----:B------:R-:W-:Y:S01]  /*d780*/  IMAD.MOV.U32 R6, RZ, RZ, R7 ;  /* 0x000000ffff067224 */ /* 0x000fe200078e0007 */
[----:B-1----:R-:W-:-:S05]  /*d790*/  @P1 SHF.R.U32.HI R6, RZ, R5, R8 ;  /* 0x00000005ff061219 */ /* 0x002fca0000011608 */
        /* <DEDUP_REMOVED lines=24> */
[----:B------:R-:W0:Y:S01]  /*d920*/  SHFL.IDX PT, R3, R0, RZ, 0x181f ;  /* 0x00181fff00037589 */ /* 0x000e2200000e0000 */
[----:B------:R-:W-:-:S03]  /*d930*/  VIADD R8, R17, 0x10 ;  /* 0x0000001011087836 */ /* 0x000fc60000000000 */
[----:B------:R-:W-:Y:S01]  /*d940*/  SHFL.IDX PT, R14, R5, 0x1, 0x181f ;  /* 0x00381f00050e7f89 */ /* 0x000fe200000e0000 */
        /* <DEDUP_REMOVED lines=8> */
[----:B-----5:R0:W-:Y:S01]  /*d9d0*/  @!P1 LDGSTS.E.BYPASS.LTC128B.128 [R10+0x8400], desc[UR48][R2.64], !P0 ;  /* 0x08400000020a9fae */ /* 0x0201e2000c101d70 */
[----:B------:R-:W-:Y:S01]  /*d9e0*/  ISETP.GE.AND P1, PT, R8, R7, PT ;  /* 0x000000070800720c */ /* 0x000fe20003f26270 */
[----:B------:R-:W-:Y:S02]  /*d9f0*/  VIADD R8, R17, 0x20 ;  /* 0x0000002011087836 */ /* 0x000fe40000000000 */
[----:B0-----:R-:W0:Y:S04]  /*da00*/  SHFL.IDX PT, R3, R0, 0x1, 0x181f ;  /* 0x00381f0000037f89 */ /* 0x001e2800000e0000 */
[----:B------:R-:W1:Y:S06]  /*da10*/  SHFL.IDX PT, R2, R4, 0x1, 0x181f ;  /* 0x00381f0004027f89 */ /* 0x000e6c00000e0000 */
[----:B0-----:R-:W-:-:S05]  /*da20*/  @!P1 LEA R3, P2, R20, R3, 0x1 ;  /* 0x0000000314039211 */ /* 0x001fca00078408ff */
[----:B-1----:R-:W-:-:S05]  /*da30*/  @!P1 IMAD.X R2, RZ, RZ, R2, P2 ;  /* 0x000000ffff029224 */ /* 0x002fca00010e0602 */
[----:B------:R-:W-:-:S04]  /*da40*/  @!P1 LOP3.LUT R3, R3, R2, RZ, 0x3c, !PT ;  /* 0x0000000203039212 */ /* 0x000fc800078e3cff */
[----:B------:R-:W-:-:S04]  /*da50*/  @!P1 LOP3.LUT R2, R3, R2, RZ, 0x3c, !PT ;  /* 0x0000000203029212 */ /* 0x000fc800078e3cff */
[----:B------:R-:W-:-:S05]  /*da60*/  @!P1 LOP3.LUT R3, R3, R2, RZ, 0x3c, !PT ;  /* 0x0000000203039212 */ /* 0x000fca00078e3cff */
[----:B------:R0:W-:Y:S01]  /*da70*/  @!P1 LDGSTS.E.BYPASS.LTC128B.128 [R10+0x8c00], desc[UR48][R2.64], !P0 ;  /* 0x08c00000020a9fae */ /* 0x0001e2000c101d70 */
[----:B------:R-:W-:Y:S01]  /*da80*/  ISETP.GE.AND P1, PT, R8, R7, PT ;  /* 0x000000070800720c */ /* 0x000fe20003f26270 */
[----:B------:R-:W-:Y:S02]  /*da90*/  VIADD R8, R17, 0x30 ;  /* 0x0000003011087836 */ /* 0x000fe40000000000 */
[----:B0-----:R-:W0:Y:S04]  /*daa0*/  SHFL.IDX PT, R3, R0, 0x2, 0x181f ;  /* 0x00581f0000037f89 */ /* 0x001e2800000e0000 */
[----:B------:R-:W1:Y:S06]  /*dab0*/  SHFL.IDX PT, R2, R4, 0x2, 0x181f ;  /* 0x00581f0004027f89 */ /* 0x000e6c00000e0000 */
[----:B0-----:R-:W-:-:S04]  /*dac0*/  @!P1 LEA R3, P2, R20, R3, 0x1 ;  /* 0x0000000314039211 */ /* 0x001fc800078408ff */
[----:B-1----:R-:W-:-:S04]  /*dad0*/  @!P1 IADD3.X R2, RZ, R2, RZ, P2, !PT ;  /* 0x00000002ff029210 */ /* 0x002fc800017fe4ff */
        /* <DEDUP_REMOVED lines=37> */
[----:B------:R-:W1:Y:S04]  /*dd30*/  SHFL.IDX PT, R2, R4, 0x6, 0x181f ;  /* 0x00d81f0004027f89 */ /* 0x000e6800000e0000 */
[----:B------:R-:W-:Y:S02]  /*dd40*/  SHFL.IDX PT, R4, R4, 0x7, 0x181f ;  /* 0x00f81f0004047f89 */ /* 0x000fe400000e0000 */
[----:B0-----:R-:W-:-:S05]  /*dd50*/  @!P1 LEA R3, P2, R20, R3, 0x1 ;  /* 0x0000000314039211 */ /* 0x001fca00078408ff */
[----:B-1----:R-:W-:Y:S01]  /*dd60*/  @!P1 IMAD.X R2, RZ, RZ, R2, P2 ;  /* 0x000000ffff029224 */ /* 0x002fe200010e0602 */
[----:B------:R-:W-:Y:S01]  /*dd70*/  ISETP.GE.AND P2, PT, R8, R7, PT ;  /* 0x000000070800720c */ /* 0x000fe20003f46270 */
[----:B------:R-:W-:-:S03]  /*dd80*/  VIADD R8, R17, 0x70 ;  /* 0x0000007011087836 */ /* 0x000fc60000000000 */
[----:B------:R-:W-:-:S04]  /*dd90*/  @!P1 LOP3.LUT R3, R3, R2, RZ, 0x3c, !PT ;  /* 0x0000000203039212 */ /* 0x000fc800078e3cff */
[----:B------:R-:W-:-:S04]  /*dda0*/  @!P1 LOP3.LUT R2, R3, R2, RZ, 0x3c, !PT ;  /* 0x0000000203029212 */ /* 0x000fc800078e3cff */
[----:B------:R-:W-:-:S05]  /*ddb0*/  @!P1 LOP3.LUT R3, R3, R2, RZ, 0x3c, !PT ;  /* 0x0000000203039212 */ /* 0x000fca00078e3cff */
[----:B------:R0:W-:Y:S01]  /*ddc0*/  @!P1 LDGSTS.E.BYPASS.LTC128B.128 [R10+0xb400], desc[UR48][R2.64], !P0 ;  /* 0x0b400000020a9fae */ /* 0x0001e2000c101d70 */
[----:B------:R-:W-:-:S03]  /*ddd0*/  ISETP.GE.AND P1, PT, R8, R7, PT ;  /* 0x000000070800720c */ /* 0x000fc60003f26270 */
[----:B------:R-:W-:Y:S04]  /*dde0*/  SHFL.IDX PT, R8, R5, RZ, 0x181f ;  /* 0x00181fff05087589 */ /* 0x000fe800000e0000 */
[----:B0-----:R-:W0:Y:S04]  /*ddf0*/  SHFL.IDX PT, R2, R0, 0x7, 0x181f ;  /* 0x00f81f0000027f89 */ /* 0x001e2800000e0000 */
[----:B------:R-:W1:Y:S02]  /*de00*/  SHFL.IDX PT, R0, R6, RZ, 0x181f ;  /* 0x00181fff06007589 */ /* 0x000e6400000e0000 */
[----:B0-----:R-:W-:-:S04]  /*de10*/  @!P1 LEA R2, P3, R20, R2, 0x1 ;  /* 0x0000000214029211 */ /* 0x001fc800078608ff */
[----:B------:R-:W-:-:S05]  /*de20*/  @!P1 IADD3.X R3, RZ, R4, RZ, P3, !PT ;  /* 0x00000004ff039210 */ /* 0x000fca0001ffe4ff */
[----:B------:R0:W-:Y:S02]  /*de30*/  @!P1 LDGSTS.E.BYPASS.LTC128B.128 [R10+0xbc00], desc[UR48][R2.64], !P0 ;  /* 0x0bc00000020a9fae */ /* 0x0001e4000c101d70 */
[----:B0-----:R-:W-:-:S05]  /*de40*/  @!P2 LEA R2, P1, R20, R8, 0x1 ;  /* 0x000000081402a211 */ /* 0x001fca00078208ff */
[----:B-1----:R-:W-:Y:S02]  /*de50*/  @!P2 IMAD.X R3, RZ, RZ, R0, P1 ;  /* 0x000000ffff03a224 */ /* 0x002fe400008e0600 */
[----:B------:R-:W-:-:S03]  /*de60*/  VIADD R0, R17, 0x90 ;  /* 0x0000009011007836 */ /* 0x000fc60000000000 */
[----:B------:R0:W-:Y:S02]  /*de70*/  @!P2 LDGSTS.E.BYPASS.LTC128B.128 [R10+0xc400], desc[UR48][R2.64], !P0 ;  /* 0x0c400000020aafae */ /* 0x0001e4000c101d70 */
[----:B------:R-:W-:Y:S02]  /*de80*/  ISETP.GE.AND P1, PT, R0, R7, PT ;  /* 0x000000070000720c */ /* 0x000fe40003f26270 */
[----:B------:R-:W1:Y:S11]  /*de90*/  SHFL.IDX PT, R0, R6, 0x1, 0x181f ;  /* 0x00381f0006007f89 */ /* 0x000e7600000e0000 */
[----:B------:R-:W-:-:S05]  /*dea0*/  @!P1 LEA R14, P2, R20, R14, 0x1 ;  /* 0x0000000e140e9211 */ /* 0x000fca00078408ff */
[----:B0-----:R-:W-:Y:S02]  /*deb0*/  @!P1 IMAD.MOV.U32 R2, RZ, RZ, R14 ;  /* 0x000000ffff029224 */ /* 0x001fe400078e000e */
[----:B------:R-:W0:Y:S01]  /*dec0*/  SHFL.IDX PT, R14, R5, 0x2, 0x181f ;  /* 0x00581f00050e7f89 */ /* 0x000e2200000e0000 */
[----:B-1----:R-:W-:Y:S02]  /*ded0*/  @!P1 IMAD.X R9, RZ, RZ, R0, P2 ;  /* 0x000000ffff099224 */ /* 0x002fe400010e0600 */
[----:B------:R-:W-:Y:S02]  /*dee0*/  VIADD R0, R17, 0xa0 ;  /* 0x000000a011007836 */ /* 0x000fe40000000000 */
[----:B------:R-:W-:-:S05]  /*def0*/  @!P1 IMAD.MOV.U32 R3, RZ, RZ, R9 ;  /* 0x000000ffff039224 */ /* 0x000fca00078e0009 */
[----:B------:R0:W-:Y:S01]  /*df00*/  @!P1 LDGSTS.E.BYPASS.LTC128B.128 [R10+0xcc00], desc[UR48][R2.64], !P0 ;  /* 0x0cc00000020a9fae */ /* 0x0001e2000c101d70 */
[----:B------:R-:W-:-:S03]  /*df10*/  ISETP.GE.AND P1, PT, R0, R7, PT ;  /* 0x000000070000720c */ /* 0x000fc60003f26270 */
[----:B------:R-:W1:Y:S04]  /*df20*/  SHFL.IDX PT, R0, R6, 0x2, 0x181f ;  /* 0x00581f0006007f89 */ /* 0x000e6800000e0000 */
[----:B------:R-:W2:Y:S06]  /*df30*/  SHFL.IDX PT, R6, R6, 0x3, 0x181f ;  /* 0x00781f0006067f89 */ /* 0x000eac00000e0000 */
[----:B0-----:R-:W-:-:S02]  /*df40*/  @!P1 LEA R2, P2, R20, R14, 0x1 ;  /* 0x0000000e14029211 */ /* 0x001fc400078408ff */
[----:B------:R0:W3:Y:S03]  /*df50*/  SHFL.IDX PT, R14, R5, 0x3, 0x181f ;  /* 0x00781f00050e7f89 */ /* 0x0000e600000e0000 */
[----:B-1----:R-:W-:-:S05]  /*df60*/  @!P1 IMAD.X R3, RZ, RZ, R0, P2 ;  /* 0x000000ffff039224 */ /* 0x002fca00010e0600 */
[----:B--2---:R0:W-:Y:S03]  /*df70*/  @!P1 LDGSTS.E.BYPASS.LTC128B.128 [R10+0xd400], desc[UR48][R2.64], !P0 ;  /* 0x0d400000020a9fae */ /* 0x0041e6000c101d70 */
.L_x_2185:
[----:B------:R-:W-:-:S05]  /*df80*/  VIADD R0, R17, 0xb0 ;  /* 0x000000b011007836 */ /* 0x000fca0000000000 */
[----:B------:R-:W-:Y:S01]  /*df90*/  ISETP.GE.AND P1, PT, R0, R7, PT ;  /* 0x000000070000720c */ /* 0x000fe20003f26270 */
[----:B------:R-:W-:-:S12]  /*dfa0*/  VIADD R0, R22, 0x16800 ;  /* 0x0001680016007836 */ /* 0x000fd80000000000 */
[----:B0--3--:R-:W-:-:S05]  /*dfb0*/  @!P1 LEA R2, P2, R20, R14, 0x1 ;  /* 0x0000000e14029211 */ /* 0x009fca00078408ff */
[----:B------:R-:W-:-:S05]  /*dfc0*/  @!P1 IMAD.X R3, RZ, RZ, R6, P2 ;  /* 0x000000ffff039224 */ /* 0x000fca00010e0606 */
[----:B------:R-:W-:Y:S01]  /*dfd0*/  @!PT LDS RZ, [RZ] ;  /* 0x00000000fffff984 */ /* 0x000fe20000000800 */
[----:B------:R-:W-:Y:S01]  /*dfe0*/  @!PT LDS RZ, [RZ] ;  /* 0x00000000fffff984 */ /* 0x000fe20000000800 */
[----:B------:R-:W-:Y:S01]  /*dff0*/  @!PT LDS RZ, [RZ] ;  /* 0x00000000fffff984 */ /* 0x000fe20000000800 */
[----:B------:R0:W-:Y:S01]  /*e000*/  @!P1 LDGSTS.E.BYPASS.LTC128B.128 [R10+0xdc00], desc[UR48][R2.64], !P0 ;  /* 0x0dc00000020a9fae */ /* 0x0001e2000c101d70 */
[----:B------:R-:W-:Y:S01]  /*e010*/  PLOP3.LUT P0, PT, PT, PT, PT, 0x80, 0x0 ;  /* 0x000000000000781c */ /* 0x000fe20003f0f070 */
[----:B------:R-:W-:-:S12]  /*e020*/  NOP ;  /* 0x0000000000007918 */ /* 0x000fd80000000000 */
.L_x_2071:
[----:B------:R-:W-:Y:S02]  /*e030*/  PLOP3.LUT P1, PT, P1, P0, PT, 0xa2, 0x0 ;  /* 0x000000000000781c */ /* 0x000fe40000f21472 */
[----:B------:R-:W-:-:S08]  /*e040*/  @P0 R2UR P1, UR4, R22 ;  /* 0x00000000160402ca */ /* 0x000fd00000020000 */
[----:B------:R-:W-:-:S05]  /*e050*/  @P0 PLOP3.LUT P0, PT, P1, PT, PT, 0x80, 0x0 ;  /* 0x000000000000081c */ /* 0x000fca0000f0f070 */
[----:B------:R-:W-:Y:S01]  /*e060*/  @!P1 SYNCS.ARRIVE.TRANS64.RED.A0T1 RZ, [UR4+0x16800], RZ ;  /* 0x016800ffffff99a7 */ /* 0x000fe20008200404 */
[----:B------:R-:W-:Y:S07]  /*e070*/  @!P1 ARRIVES.LDGSTSBAR.64.TRANSCNT [UR4+0x16800] ;  /* 0x01680000ff0099b0 */ /* 0x000fee0008000a84 */
[----:B------:R-:W-:Y:S05]  /*e080*/  @P0 BRA.U.ANY `(.L_x_2071) ;  /* 0xfffffffd00e80947 */ /* 0x000fea000393ffff */
[----:B0-----:R-:W2:Y:S02]  /*e090*/  LDL.LU R3, [R1+0x28] ;  /* 0x0000280001037983 */ /* 0x001ea40000300800 */
[----:B--2---:R-:W-:-:S04]  /*e0a0*/  IADD3 R3, R3, 0x1, RZ ;  /* 0x0000000103037810 */ /* 0x004fc80007ffe0ff */
[----:B------:R-:W-:Y:S01]  /*e0b0*/  LEA.HI R2, R3, R3, RZ, 0x1 ;  /* 0x0000000303027211 */ /* 0x000fe200078f08ff */
[----:B------:R0:W-:Y:S03]  /*e0c0*/  STL [R1+0x28], R3 ;  /* 0x0000280301007387 */ /* 0x0001e60000100800 */
[----:B------:R-:W-:-:S05]  /*e0d0*/  LOP3.LUT R2, R2, 0xfffffffe, RZ, 0xc0, !PT ;  /* 0xfffffffe02027812 */ /* 0x000fca00078ec0ff */
[----:B------:R-:W-:-:S05]  /*e0e0*/  IMAD.IADD R2, R3, 0x1, -R2 ;  /* 0x0000000103027824 */ /* 0x000fca00078e0a02 */
[----:B0-----:R-:W-:Y:S01]  /*e0f0*/  SHF.L.U32 R3, R2, 0x1f, RZ ;  /* 0x0000001f02037819 */ /* 0x001fe200000006ff */
[----:B------:R-:W-:Y:S01]  /*e100*/  NOP ;  /* 0x0000000000007918 */ /* 0x000fe20000000000 */
[----:B------:R-:W2:Y:S01]  /*e110*/  LDL R4, [R1+0xc] ;  /* 0x00000c0001047983 */ /* 0x000ea20000100800 */
[----:B------:R0:W-:Y:S01]  /*e120*/  SYNCS.ARRIVE.TRANS64.A1T0 RZ, [R22+URZ+0x16800], RZ ;  /* 0x016800ff16ff79a7 */ /* 0x0001e2000810003f */
[----:B------:R-:W-:Y:S01]  /*e130*/  BSSY B0, `(.L_x_2072) ;  /* 0x0000004000007945 */ /* 0x000fe20003800000 */
[----:B------:R-:W1:Y:S01]  /*e140*/  SYNCS.PHASECHK.TRANS64.TRYWAIT P0, [R22+URZ+0x16820], R3 ;  /* 0x01682003160075a7 */ /* 0x000e62000800017f */
[----:B--2---:R-:W-:Y:S02]  /*e150*/  ISETP.GE.AND P1, PT, R4, 0x2, PT ;  /* 0x000000020400780c */ /* 0x004fe40003f26270 */
[----:B01----:R-:W-:Y:S11]  /*e160*/  @!P0 BRA `(.L_x_2073) ;  /* 0x0000003c00888947 */ /* 0x003ff60003800000 */
.L_x_2186:
[----:B------:R-:W-:Y:S05]  /*e170*/  BSYNC B0 ;  /* 0x0000000000007941 */ /* 0x000fea0003800000 */
.L_x_2072:
[----:B------:R-:W-:Y:S04]  /*e180*/  BSSY B0, `(.L_x_2074) ;  /* 0x0000169000007945 */ /* 0x000fe80003800000 */
[----:B------:R-:W-:Y:S05]  /*e190*/  @!P1 BRA `(.L_x_2075) ;  /* 0x00000014009c9947 */ /* 0x000fea0003800000 */
[----:B------:R-:W2:Y:S01]  /*e1a0*/  LDL R4, [R1+0xc] ;  /* 0x00000c0001047983 */ /* 0x000ea20000100800 */
[----:B------:R-:W-:Y:S01]  /*e1b0*/  BSSY B2, `(.L_x_2076) ;  /* 0x000007d000027945 */ /* 0x000fe20003800000 */
[C---:B--2---:R-:W-:Y:S01]  /*e1c0*/  LOP3.LUT R2, R4.reuse, 0x1, RZ, 0xc0, !PT ;  /* 0x0000000104027812 */ /* 0x044fe200078ec0ff */
[----:B------:R-:W-:-:S03]  /*e1d0*/  VIADD R7, R4, 0xfffffffe ;  /* 0xfffffffe04077836 */ /* 0x000fc60000000000 */
[----:B------:R-:W-:Y:S01]  /*e1e0*/  ISETP.NE.U32.AND P0, PT, R2, 0x1, PT ;  /* 0x000000010200780c */ /* 0x000fe20003f05070 */
[----:B------:R-:W-:-:S12]  /*e1f0*/  IMAD.MOV.U32 R6, RZ, RZ, R7 ;  /* 0x000000ffff067224 */ /* 0x000fd800078e0007 */
[----:B------:R-:W-:Y:S05]  /*e200*/  @!P0 BRA `(.L_x_2077) ;  /* 0x0000000400dc8947 */ /* 0x000fea0003800000 */
        /* <DEDUP_REMOVED lines=10> */
[----:B------:R-:W-:Y:S01]  /*e2b0*/  IMAD.MOV.U32 R4, RZ, RZ, R24 ;  /* 0x000000ffff047224 */ /* 0x000fe200078e0018 */
[----:B------:R-:W-:Y:S01]  /*e2c0*/  ISETP.NE.U32.AND P0, PT, RZ, UR4, PT ;  /* 0x00000004ff007c0c */ /* 0x000fe2000bf05070 */
[----:B------:R-:W-:-:S03]  /*e2d0*/  IMAD.MOV.U32 R6, RZ, RZ, R7 ;  /* 0x000000ffff067224 */ /* 0x000fc600078e0007 */
        /* <DEDUP_REMOVED lines=19> */
.L_x_2080:
[----:B------:R-:W-:Y:S01]  /*e410*/  IMAD R2, R8, 0x8, R22 ;  /* 0x0000000808027824 */ /* 0x000fe200078e0216 */
[----:B0-----:R-:W-:Y:S01]  /*e420*/  SHF.L.U32 R3, R9, 0x1f, RZ ;  /* 0x0000001f09037819 */ /* 0x001fe200000006ff */
[----:B------:R-:W-:Y:S03]  /*e430*/  BSSY B3, `(.L_x_2081) ;  /* 0x0000003000037945 */ /* 0x000fe60003800000 */
[----:B------:R-:W0:Y:S02]  /*e440*/  SYNCS.PHASECHK.TRANS64.TRYWAIT P0, [R2+URZ+0x16840], R3 ;  /* 0x01684003020075a7 */ /* 0x000e24000800017f */
[----:B0-----:R-:W-:Y:S05]  /*e450*/  @!P0 BRA `(.L_x_2082) ;  /* 0x0000003800e08947 */ /* 0x001fea0003800000 */
.L_x_2187:
[----:B------:R-:W-:Y:S05]  /*e460*/  BSYNC B3 ;  /* 0x0000000000037941 */ /* 0x000fea0003800000 */
.L_x_2081:
        /* <DEDUP_REMOVED lines=12> */
.L_x_2084:
[----:B------:R-:W-:Y:S05]  /*e530*/  BSYNC B3 ;  /* 0x0000000000037941 */ /* 0x000fea0003800000 */
.L_x_2083:
        /* <DEDUP_REMOVED lines=11> */
.L_x_2085:
        /* <DEDUP_REMOVED lines=15> */
.L_x_2188:
[----:B------:R-:W-:Y:S05]  /*e6e0*/  BSYNC B3 ;  /* 0x0000000000037941 */ /* 0x000fea0003800000 */
.L_x_2086:
        /* <DEDUP_REMOVED lines=12> */
.L_x_2089:
[----:B------:R-:W-:Y:S05]  /*e7b0*/  BSYNC B3 ;  /* 0x0000000000037941 */ /* 0x000fea0003800000 */
.L_x_2088:
        /* <DEDUP_REMOVED lines=11> */
.L_x_2090:
        /* <DEDUP_REMOVED lines=12> */
.L_x_2079:
[----:B------:R-:W-:Y:S05]  /*e930*/  BSYNC B1 ;  /* 0x0000000000017941 */ /* 0x000fea0003800000 */
.L_x_2078:
[----:B------:R-:W2:Y:S01]  /*e940*/  LDL.LU R2, [R1+0xc] ;  /* 0x00000c0001027983 */ /* 0x000ea20000300800 */
[----:B------:R-:W-:Y:S02]  /*e950*/  IMAD.MOV.U32 R23, RZ, RZ, R8 ;  /* 0x000000ffff177224 */ /* 0x000fe400078e0008 */
[----:B------:R-:W-:Y:S02]  /*e960*/  IMAD.MOV.U32 R27, RZ, RZ, R9 ;  /* 0x000000ffff1b7224 */ /* 0x000fe400078e0009 */
[----:B--2---:R-:W-:-:S07]  /*e970*/  VIADD R6, R2, 0xfffffffd ;  /* 0xfffffffd02067836 */ /* 0x004fce0000000000 */
.L_x_2077:
[----:B------:R-:W-:Y:S05]  /*e980*/  BSYNC B2 ;  /* 0x0000000000027941 */ /* 0x000fea0003800000 */
.L_x_2076:
[----:B------:R-:W-:-:S13]  /*e990*/  ISETP.NE.AND P0, PT, R7, RZ, PT ;  /* 0x000000ff0700720c */ /* 0x000fda0003f05270 */
[----:B------:R-:W-:Y:S05]  /*e9a0*/  @!P0 BRA `(.L_x_2075) ;  /* 0x0000000c00988947 */ /* 0x000fea0003800000 */
[----:B------:R-:W-:-:S07]  /*e9b0*/  IMAD.MOV.U32 R4, RZ, RZ, R24 ;  /* 0x000000ffff047224 */ /* 0x000fce00078e0018 */
.L_x_2117:
[----:B------:R-:W2:Y:S01]  /*e9c0*/  LDL R2, [R1] ;  /* 0x0000000001027983 */ /* 0x000ea20000100800 */
[----:B------:R-:W-:Y:S01]  /*e9d0*/  IADD3 R7, R23, 0x1, RZ ;  /* 0x0000000117077810 */ /* 0x000fe20007ffe0ff */
[----:B------:R-:W-:Y:S05]  /*e9e0*/  YIELD ;  /* 0x0000000000007946 */ /* 0x000fea0003800000 */
[----:B------:R-:W-:Y:S01]  /*e9f0*/  ISETP.NE.AND P0, PT, R7, 0x2, PT ;  /* 0x000000020700780c */ /* 0x000fe20003f05270 */
[----:B------:R-:W-:Y:S03]  /*ea00*/  BSSY B1, `(.L_x_2091) ;  /* 0x000006c000017945 */ /* 0x000fe60003800000 */
[----:B------:R-:W-:-:S02]  /*ea10*/  SEL R8, RZ, 0x1, P0 ;  /* 0x00000001ff087807 */ /* 0x000fc40000000000 */
[----:B------:R-:W-:Y:S02]  /*ea20*/  SEL R7, R7, RZ, P0 ;  /* 0x000000ff07077207 */ /* 0x000fe40000000000 */
[----:B------:R-:W-:Y:S02]  /*ea30*/  LOP3.LUT R8, R27, R8, RZ, 0x3c, !PT ;  /* 0x000000081b087212 */ /* 0x000fe400078e3cff */
[----:B--2---:R-:W-:-:S13]  /*ea40*/  ISETP.NE.AND P1, PT, R2, RZ, PT ;  /* 0x000000ff0200720c */ /* 0x004fda0003f25270 */
[----:B------:R-:W-:Y:S05]  /*ea50*/  @!P1 BRA `(.L_x_2092) ;  /* 0x0000000400989947 */ /* 0x000fea0003800000 */
[----:B------:R-:W-:Y:S01]  /*ea60*/  ULDC.64 UR4, c[0x0][0x418] ;  /* 0x0001060000047ab9 */ /* 0x000fe20000000a00 */
[----:B------:R-:W-:Y:S01]  /*ea70*/  IMAD.MOV.U32 R9, RZ, RZ, R6 ;  /* 0x000000ffff097224 */ /* 0x000fe200078e0006 */
        /* <DEDUP_REMOVED lines=20> */
.L_x_2093:
[----:B------:R-:W-:Y:S01]  /*ebc0*/  IMAD R2, R7, 0x8, R22 ;  /* 0x0000000807027824 */ /* 0x000fe200078e0216 */
[----:B0-----:R-:W-:Y:S01]  /*ebd0*/  SHF.L.U32 R3, R8, 0x1f, RZ ;  /* 0x0000001f08037819 */ /* 0x001fe200000006ff */
[----:B------:R-:W-:Y:S03]  /*ebe0*/  BSSY B2, `(.L_x_2094) ;  /* 0x0000003000027945 */ /* 0x000fe60003800000 */
[----:B------:R-:W0:Y:S02]  /*ebf0*/  SYNCS.PHASECHK.TRANS64.TRYWAIT P0, [R2+URZ+0x16840], R3 ;  /* 0x01684003020075a7 */ /* 0x000e24000800017f */
[----:B0-----:R-:W-:Y:S05]  /*ec00*/  @!P0 BRA `(.L_x_2095) ;  /* 0x00000034001c8947 */ /* 0x001fea0003800000 */
.L_x_2189:
[----:B------:R-:W-:Y:S05]  /*ec10*/  BSYNC B2 ;  /* 0x0000000000027941 */ /* 0x000fea0003800000 */
.L_x_2094:
        /* <DEDUP_REMOVED lines=12> */
.L_x_2097:
[----:B------:R-:W-:Y:S05]  /*ece0*/  BSYNC B2 ;  /* 0x0000000000027941 */ /* 0x000fea0003800000 */
.L_x_2096:
[----:B------:R-:W-:Y:S01]  /*ecf0*/  IMAD.MOV.U32 R5, RZ, RZ, RZ ;  /* 0x000000ffff057224 */ /* 0x000fe200078e00ff */
[----:B------:R-:W-:Y:S01]  /*ed00*/  UIADD3 UR4, UP0, UR38, 0x370, URZ ;  /* 0x0000037026047890 */ /* 0x000fe2000ff1e03f */
[----:B0-----:R-:W-:Y:S01]  /*ed10*/  IMAD R3, R7, 0x4000, R22 ;  /* 0x0000400007037824 */ /* 0x001fe200078e0216 */
[----:B------:R-:W-:Y:S01]  /*ed20*/  PLOP3.LUT P0, PT, PT, PT, PT, 0x80, 0x0 ;  /* 0x000000000000781c */ /* 0x000fe20003f0f070 */
[----:B------:R-:W-:Y:S01]  /*ed30*/  VIADD R2, R2, 0x16830 ;  /* 0x0001683002027836 */ /* 0x000fe20000000000 */
[----:B------:R-:W-:Y:S01]  /*ed40*/  R2UR UR10, R5 ;  /* 0x00000000050a72ca */ /* 0x000fe200000e0000 */
[----:B------:R-:W-:Y:S01]  /*ed50*/  VIADD R3, R3, 0xe400 ;  /* 0x0000e40003037836 */ /* 0x000fe20000000000 */
[----:B------:R-:W-:Y:S01]  /*ed60*/  LEA R10, R9, R28, 0x7 ;  /* 0x0000001c090a7211 */ /* 0x000fe200078e38ff */
[----:B------:R-:W-:Y:S01]  /*ed70*/  UIADD3.X UR5, URZ, UR39, URZ, UP0, !UPT ;  /* 0x000000273f057290 */ /* 0x000fe200087fe43f */
[----:B------:R-:W-:Y:S01]  /*ed80*/  UMOV UR6, 0x0 ;  /* 0x0000000000067882 */ /* 0x000fe20000000000 */
[----:B------:R-:W-:-:S10]  /*ed90*/  UMOV UR7, 0x14f00000 ;  /* 0x14f0000000077882 */ /* 0x000fd40000000000 */
.L_x_2098:
        /* <DEDUP_REMOVED lines=15> */
.L_x_2190:
[----:B------:R-:W-:Y:S05]  /*ee90*/  BSYNC B2 ;  /* 0x0000000000027941 */ /* 0x000fea0003800000 */
.L_x_2099:
        /* <DEDUP_REMOVED lines=11> */
.L_x_2102:
[----:B------:R-:W-:Y:S05]  /*ef50*/  BSYNC B2 ;  /* 0x0000000000027941 */ /* 0x000fea0003800000 */
.L_x_2101:
        /* <DEDUP_REMOVED lines=10> */
.L_x_2103:
        /* <DEDUP_REMOVED lines=12> */
.L_x_2092:
[----:B------:R-:W-:Y:S05]  /*f0c0*/  BSYNC B1 ;  /* 0x0000000000017941 */ /* 0x000fea0003800000 */
.L_x_2091:
[----:B------:R-:W2:Y:S01]  /*f0d0*/  LDL R2, [R1] ;  /* 0x0000000001027983 */ /* 0x000ea20000100800 */
[----:B------:R-:W-:Y:S01]  /*f0e0*/  IADD3 R23, R7, 0x1, RZ ;  /* 0x0000000107177810 */ /* 0x000fe20007ffe0ff */
[----:B------:R-:W-:Y:S03]  /*f0f0*/  BSSY B1, `(.L_x_2104) ;  /* 0x000006e000017945 */ /* 0x000fe60003800000 */
        /* <DEDUP_REMOVED lines=28> */
.L_x_2106:
[----:B------:R-:W-:Y:S01]  /*f2c0*/  IMAD R2, R23, 0x8, R22 ;  /* 0x0000000817027824 */ /* 0x000fe200078e0216 */
[----:B0-----:R-:W-:Y:S01]  /*f2d0*/  SHF.L.U32 R3, R27, 0x1f, RZ ;  /* 0x0000001f1b037819 */ /* 0x001fe200000006ff */
[----:B------:R-:W-:Y:S03]  /*f2e0*/  BSSY B2, `(.L_x_2107) ;  /* 0x0000003000027945 */ /* 0x000fe60003800000 */
[----:B------:R-:W0:Y:S02]  /*f2f0*/  SYNCS.PHASECHK.TRANS64.TRYWAIT P0, [R2+URZ+0x16840], R3 ;  /* 0x01684003020075a7 */ /* 0x000e24000800017f */
[----:B0-----:R-:W-:Y:S05]  /*f300*/  @!P0 BRA `(.L_x_2108) ;  /* 0x0000002c00848947 */ /* 0x001fea0003800000 */
.L_x_2191:
[----:B------:R-:W-:Y:S05]  /*f310*/  BSYNC B2 ;  /* 0x0000000000027941 */ /* 0x000fea0003800000 */
.L_x_2107:
        /* <DEDUP_REMOVED lines=12> */
.L_x_2110:
[----:B------:R-:W-:Y:S05]  /*f3e0*/  BSYNC B2 ;  /* 0x0000000000027941 */ /* 0x000fea0003800000 */
.L_x_2109:
[----:B------:R-:W-:Y:S01]  /*f3f0*/  IMAD.MOV.U32 R5, RZ, RZ, RZ ;  /* 0x000000ffff057224 */ /* 0x000fe200078e00ff */
[----:B------:R-:W-:Y:S01]  /*f400*/  UIADD3 UR4, UP0, UR38, 0x370, URZ ;  /* 0x0000037026047890 */ /* 0x000fe2000ff1e03f */
[C---:B0-----:R-:W-:Y:S01]  /*f410*/  IMAD R3, R23.reuse, 0x8, R0 ;  /* 0x0000000817037824 */ /* 0x041fe200078e0200 */
[----:B------:R-:W-:Y:S01]  /*f420*/  PLOP3.LUT P0, PT, PT, PT, PT, 0x80, 0x0 ;  /* 0x000000000000781c */ /* 0x000fe20003f0f070 */
[----:B------:R-:W-:Y:S01]  /*f430*/  IMAD R2, R23, 0x4000, R22 ;  /* 0x0000400017027824 */ /* 0x000fe200078e0216 */
[----:B------:R-:W-:Y:S01]  /*f440*/  R2UR UR10, R5 ;  /* 0x00000000050a72ca */ /* 0x000fe200000e0000 */
[----:B------:R-:W-:Y:S01]  /*f450*/  IMAD R10, R9, 0x80, R28 ;  /* 0x00000080090a7824 */ /* 0x000fe200078e021c */
[----:B------:R-:W-:Y:S01]  /*f460*/  IADD3 R3, R3, 0x30, RZ ;  /* 0x0000003003037810 */ /* 0x000fe20007ffe0ff */
[----:B------:R-:W-:Y:S01]  /*f470*/  VIADD R2, R2, 0xe400 ;  /* 0x0000e40002027836 */ /* 0x000fe20000000000 */
[----:B------:R-:W-:Y:S01]  /*f480*/  UIADD3.X UR5, URZ, UR39, URZ, UP0, !UPT ;  /* 0x000000273f057290 */ /* 0x000fe200087fe43f */
[----:B------:R-:W-:Y:S01]  /*f490*/  UMOV UR6, 0x0 ;  /* 0x0000000000067882 */ /* 0x000fe20000000000 */
[----:B------:R-:W-:-:S10]  /*f4a0*/  UMOV UR7, 0x14f00000 ;  /* 0x14f0000000077882 */ /* 0x000fd40000000000 */
.L_x_2111:
        /* <DEDUP_REMOVED lines=15> */
.L_x_2192:
[----:B------:R-:W-:Y:S05]  /*f5a0*/  BSYNC B2 ;  /* 0x0000000000027941 */ /* 0x000fea0003800000 */
.L_x_2112:
        /* <DEDUP_REMOVED lines=11> */
.L_x_2115:
[----:B------:R-:W-:Y:S05]  /*f660*/  BSYNC B2 ;  /* 0x0000000000027941 */ /* 0x000fea0003800000 */
.L_x_2114:
        /* <DEDUP_REMOVED lines=10> */
.L_x_2116:
        /* <DEDUP_REMOVED lines=12> */
.L_x_2105:
[----:B------:R-:W-:Y:S05]  /*f7d0*/  BSYNC B1 ;  /* 0x0000000000017941 */ /* 0x000fea0003800000 */
.L_x_2104:
[C---:B------:R-:W-:Y:S01]  /*f7e0*/  ISETP.GT.AND P0, PT, R6.reuse, 0x1, PT ;  /* 0x000000010600780c */ /* 0x040fe20003f04270 */
[----:B------:R-:W-:-:S12]  /*f7f0*/  VIADD R6, R6, 0xfffffffe ;  /* 0xfffffffe06067836 */ /* 0x000fd80000000000 */
[----:B------:R-:W-:Y:S05]  /*f800*/  @P0 BRA `(.L_x_2117) ;  /* 0xfffffff0006c0947 */ /* 0x000fea000383ffff */
.L_x_2075:
[----:B------:R-:W-:Y:S05]  /*f810*/  BSYNC B0 ;  /* 0x0000000000007941 */ /* 0x000fea0003800000 */
.L_x_2074:
        /* <DEDUP_REMOVED lines=17> */
.L_x_2119:
[----:B------:R-:W-:Y:S05]  /*f930*/  BSYNC B0 ;  /* 0x0000000000007941 */ /* 0x000fea0003800000 */
.L_x_2118:
        /* <DEDUP_REMOVED lines=10> */
.L_x_2193:
[----:B------:R-:W-:Y:S05]  /*f9e0*/  BSYNC B1 ;  /* 0x0000000000017941 */ /* 0x000fea0003800000 */
.L_x_2122:
        /* <DEDUP_REMOVED lines=9> */
.L_x_2125:
[----:B------:R-:W-:Y:S05]  /*fa80*/  BSYNC B1 ;  /* 0x0000000000017941 */ /* 0x000fea0003800000 */
.L_x_2124:
        /* <DEDUP_REMOVED lines=10> */
.L_x_2126:
        /* <DEDUP_REMOVED lines=10> */
.L_x_2121:
[----:B------:R-:W-:Y:S05]  /*fbd0*/  BSYNC B0 ;  /* 0x0000000000007941 */ /* 0x000fea0003800000 */
.L_x_2120:
[----:B------:R-:W-:-:S05]  /*fbe0*/  VIADD R23, R23, 0x1 ;  /* 0x0000000117177836 */ /* 0x000fca0000000000 */
[----:B------:R-:W-:-:S04]  /*fbf0*/  ISETP.NE.AND P0, PT, R23, 0x2, PT ;  /* 0x000000021700780c */ /* 0x000fc80003f05270 */
[----:B------:R-:W-:Y:S02]  /*fc00*/  SEL R0, RZ, 0x1, P0 ;  /* 0x00000001ff007807 */ /* 0x000fe40000000000 */
[----:B------:R-:W-:Y:S02]  /*fc10*/  SEL R23, R23, RZ, P0 ;  /* 0x000000ff17177207 */ /* 0x000fe40000000000 */
[----:B------:R-:W-:-:S07]  /*fc20*/  LOP3.LUT R27, R27, R0, RZ, 0x3c, !PT ;  /* 0x000000001b1b7212 */ /* 0x000fce00078e3cff */
.L_x_2056:
[----:B------:R-:W-:Y:S05]  /*fc30*/  BSYNC B7 ;  /* 0x0000000000077941 */ /* 0x000fea0003800000 */
.L_x_2054:
[----:B------:R-:W2:Y:S02]  /*fc40*/  LDL R0, [R1+0x30] ;  /* 0x0000300001007983 */ /* 0x000ea40000100800 */
[----:B--2---:R-:W-:-:S13]  /*fc50*/  ISETP.NE.AND P0, PT, R0, RZ, PT ;  /* 0x000000ff0000720c */ /* 0x004fda0003f05270 */
[----:B------:R-:W-:Y:S05]  /*fc60*/  @!P0 BRA `(.L_x_2127) ;  /* 0x0000000000248947 */ /* 0x000fea0003800000 */
[----:B------:R-:W-:Y:S05]  /*fc70*/  WARPSYNC.ALL ;  /* 0x0000000000007948 */ /* 0x000fea0003800000 */
[----:B------:R-:W2:Y:S08]  /*fc80*/  S2UR UR5, SR_CgaCtaId ;  /* 0x00000000000579c3 */ /* 0x000eb00000008800 */
[----:B------:R-:W-:Y:S06]  /*fc90*/  BAR.SYNC.DEFER_BLOCKING 0x5, 0x200 ;  /* 0x0148000000007b1d */ /* 0x000fec0000010000 */
[----:B------:R-:W-:-:S02]  /*fca0*/  UMOV UR4, 0x400 ;  /* 0x0000040000047882 */ /* 0x000fc40000000000 */
[----:B--2---:R-:W-:-:S06]  /*fcb0*/  ULEA UR4, UR5, UR4, 0x18 ;  /* 0x0000000405047291 */ /* 0x004fcc000f8ec03f */
[----:B0-----:R-:W-:-:S05]  /*fcc0*/  IMAD.U32 R22, RZ, RZ, UR4 ;  /* 0x00000004ff167e24 */ /* 0x001fca000f8e00ff */
[----:B------:R2:W3:Y:S01]  /*fcd0*/  LDS.128 R16, [R22+0x168d0] ;  /* 0x0168d00016107984 */ /* 0x0004e20000000c00 */
[----:B------:R-:W-:Y:S06]  /*fce0*/  BAR.ARV 0x4, 0x200 ;  /* 0x0108000000007b1d */ /* 0x000fec0000002000 */
[----:B------:R-:W-:Y:S05]  /*fcf0*/  BRA `(.L_x_2128) ;  /* 0x0000000800cc7947 */ /* 0x000fea0003800000 */
.L_x_2127:
        /* <DEDUP_REMOVED lines=11> */
[----:B------:R-:W-:Y:S02]  /*fdb0*/  MOV R17, RZ ;  /* 0x000000ff00117202 */ /* 0x000fe40000000f00 */
[C---:B------:R-:W-:Y:S01]  /*fdc0*/  ISETP.GE.U32.AND P2, PT, R8.reuse, 0x2, PT ;  /* 0x000000020800780c */ /* 0x040fe20003f46070 */
[----:B------:R-:W-:Y:S01]  /*fdd0*/  SHFL.IDX PT, R0, R16, RZ, 0x1f ;  /* 0x00001fff10007589 */ /* 0x000fe200000e0000 */
[C---:B------:R-:W-:Y:S02]  /*fde0*/  ISETP.GE.U32.AND P3, PT, R8.reuse, 0x4, PT ;  /* 0x000000040800780c */ /* 0x040fe40003f66070 */
[C---:B------:R-:W-:Y:S02]  /*fdf0*/  ISETP.GE.U32.AND P4, PT, R8.reuse, 0x8, PT ;  /* 0x000000080800780c */ /* 0x040fe40003f86070 */
[C---:B------:R-:W-:Y:S01]  /*fe00*/  ISETP.GE.U32.AND P5, PT, R8.reuse, 0x10, PT ;  /* 0x000000100800780c */ /* 0x040fe20003fa6070 */
[----:B--2---:R-:W-:Y:S01]  /*fe10*/  @!P1 IMAD.MOV.U32 R17, RZ, RZ, R2 ;  /* 0x000000ffff119224 */ /* 0x004fe200078e0002 */
[----:B------:R-:W-:-:S04]  /*fe20*/  ISETP.NE.AND P1, PT, R8, RZ, PT ;  /* 0x000000ff0800720c */ /* 0x000fc80003f25270 */
[----:B------:R-:W0:Y:S02]  /*fe30*/  SHFL.UP PT, R14, R17, 0x1, RZ ;  /* 0x04200000110e7989 */ /* 0x000e2400000e00ff */
[----:B0-----:R-:W-:-:S05]  /*fe40*/  SEL R4, R14, RZ, P1 ;  /* 0x000000ff0e047207 */ /* 0x001fca0000800000 */
[----:B------:R-:W-:-:S05]  /*fe50*/  IMAD.IADD R4, R17, 0x1, R4 ;  /* 0x0000000111047824 */ /* 0x000fca00078e0204 */
[----:B------:R-:W0:Y:S02]  /*fe60*/  SHFL.UP PT, R14, R4, 0x2, RZ ;  /* 0x04400000040e7989 */ /* 0x000e2400000e00ff */
[----:B0-----:R-:W-:-:S05]  /*fe70*/  SEL R5, R14, RZ, P2 ;  /* 0x000000ff0e057207 */ /* 0x001fca0001000000 */
[----:B------:R-:W-:Y:S02]  /*fe80*/  IMAD.IADD R6, R4, 0x1, R5 ;  /* 0x0000000104067824 */ /* 0x000fe400078e0205 */
[----:B------:R-:W-:Y:S04]  /*fe90*/  SHFL.IDX PT, R5, R16, 0x1, 0x1f ;  /* 0x00201f0010057f89 */ /* 0x000fe800000e0000 */
        /* <DEDUP_REMOVED lines=9> */
[----:B------:R0:W2:Y:S02]  /*ff30*/  SHFL.IDX PT, R14, R2, 0x1f, 0x1f ;  /* 0x03e01f00020e7f89 */ /* 0x0000a400000e0000 */
.L_x_2203:
[----:B------:R-:W-:Y:S02]  /*ff40*/  ULDC UR4, c[0x0][0xc38] ;  /* 0x00030e0000047ab9 */ /* 0x000fe40000000800 */
[----:B------:R-:W-:-:S04]  /*ff50*/  IMAD.U32 R4, RZ, RZ, UR4 ;  /* 0x00000004ff047e24 */ /* 0x000fc8000f8e00ff */
[----:B--2---:R-:W-:-:S04]  /*ff60*/  IMAD R14, R14, R4, RZ ;  /* 0x000000040e0e7224 */ /* 0x004fc800078e02ff */
[----:B------:R-:W-:-:S05]  /*ff70*/  IMAD.IADD R5, R5, 0x1, R14 ;  /* 0x0000000105057824 */ /* 0x000fca00078e020e */
[----:B------:R-:W-:-:S13]  /*ff80*/  ISETP.GT.AND P6, PT, R5, R0, PT ;  /* 0x000000000500720c */ /* 0x000fda0003fc4270 */
[----:B------:R-:W-:Y:S05]  /*ff90*/  @P6 BRA `(.L_x_2130) ;  /* 0x00000000009c6947 */ /* 0x000fea0003800000 */
.L_x_2135:
        /* <DEDUP_REMOVED lines=14> */
.L_x_2133:
[----:B------:R-:W-:Y:S05]  /*10080*/  BSYNC B0 ;  /* 0x0000000000007941 */ /* 0x000fea0003800000 */
.L_x_2132:
[----:B------:R-:W-:-:S03]  /*10090*/  UMOV UR4, 0xffffffff ;  /* 0xffffffff00047882 */ /* 0x000fc60000000000 */
[----:B------:R-:W-:Y:S05]  /*100a0*/  BRA.DIV UR4, `(.L_x_2134) ;  /* 0x00000026047c7947 */ /* 0x000fea000b800000 */
[----:B-----5:R-:W2:Y:S02]  /*100b0*/  SHFL.UP PT, R14, R17, 0x1, RZ ;  /* 0x04200000110e7989 */ /* 0x020ea400000e00ff */
[----:B--2---:R-:W-:-:S05]  /*100c0*/  SEL R14, R14, RZ, P1 ;  /* 0x000000ff0e0e7207 */ /* 0x004fca0000800000 */
        /* <DEDUP_REMOVED lines=14> */
.L_x_2211:
[----:B------:R-:W-:Y:S02]  /*101b0*/  ULDC UR4, c[0x0][0xc38] ;  /* 0x00030e0000047ab9 */ /* 0x000fe40000000800 */
[----:B------:R-:W-:-:S04]  /*101c0*/  IMAD.U32 R4, RZ, RZ, UR4 ;  /* 0x00000004ff047e24 */ /* 0x000fc8000f8e00ff */
[----:B--2---:R-:W-:-:S04]  /*101d0*/  IMAD R14, R14, R4, RZ ;  /* 0x000000040e0e7224 */ /* 0x004fc800078e02ff */
[----:B------:R-:W-:-:S05]  /*101e0*/  IMAD.IADD R5, R14, 0x1, R5 ;  /* 0x000000010e057824 */ /* 0x000fca00078e0205 */
[----:B------:R-:W-:-:S13]  /*101f0*/  ISETP.GT.AND P6, PT, R5, R0, PT ;  /* 0x000000000500720c */ /* 0x000fda0003fc4270 */
[----:B------:R-:W-:Y:S05]  /*10200*/  @!P6 BRA `(.L_x_2135) ;  /* 0xfffffffc0064e947 */ /* 0x000fea000383ffff */
.L_x_2130:
        /* <DEDUP_REMOVED lines=8> */
.L_x_2215:
[----:B------:R-:W-:Y:S01]  /*10290*/  ISETP.NE.AND P0, PT, R3, RZ, PT ;  /* 0x000000ff0300720c */ /* 0x000fe20003f05270 */
[----:B------:R-:W-:-:S12]  /*102a0*/  IMAD.MOV.U32 R14, RZ, RZ, RZ ;  /* 0x000000ffff0e7224 */ /* 0x000fd800078e00ff */
[----:B------:R-:W-:Y:S05]  /*102b0*/  @!P0 BRA `(.L_x_2137) ;  /* 0x0000000000108947 */ /* 0x000fea0003800000 */
[----:B------:R-:W-:Y:S01]  /*102c0*/  UMOV UR4, 0xffffffff ;  /* 0xffffffff00047882 */ /* 0x000fe20000000000 */
[----:B------:R-:W-:Y:S02]  /*102d0*/  VIADD R12, R6, 0xffffffff ;  /* 0xffffffff060c7836 */ /* 0x000fe40000000000 */
[----:B------:R-:W-:Y:S05]  /*102e0*/  BRA.DIV UR4, `(.L_x_2138) ;  /* 0x0000002604f07947 */ /* 0x000fea000b800000 */
[----:B------:R4:W0:Y:S02]  /*102f0*/  SHFL.IDX PT, R14, R2, R12, 0x1f ;  /* 0x00001f0c020e7589 */ /* 0x00082400000e0000 */
.L_x_2137:
[----:B0---4-:R-:W0:Y:S01]  /*10300*/  LDC.64 R2, c[0x0][0xc90] ;  /* 0x00032400ff027b82 */ /* 0x011e220000000a00 */
[----:B------:R-:W-:-:S05]  /*10310*/  IADD3 R19, R6, R19, RZ ;  /* 0x0000001306137210 */ /* 0x000fca0007ffe0ff */
[----:B0-----:R-:W-:-:S05]  /*10320*/  IMAD.WIDE R2, R19, 0x4, R2 ;  /* 0x0000000413027825 */ /* 0x001fca00078e0202 */
[----:B------:R0:W2:Y:S01]  /*10330*/  LDG.E R7, desc[UR48][R2.64] ;  /* 0x0000003002077981 */ /* 0x0000a2000c1e1900 */
[----:B------:R-:W-:Y:S02]  /*10340*/  IMAD R16, R14, R4, R5 ;  /* 0x000000040e107224 */ /* 0x000fe400078e0205 */
[----:B0-----:R-:W-:Y:S02]  /*10350*/  IMAD.MOV.U32 R2, RZ, RZ, RZ ;  /* 0x000000ffff027224 */ /* 0x001fe400078e00ff */
[----:B--23--:R-:W-:-:S05]  /*10360*/  IMAD R6, R17, R7, RZ ;  /* 0x0000000711067224 */ /* 0x00cfca00078e02ff */
[----:B------:R-:W-:-:S04]  /*10370*/  IABS R8, R6 ;  /* 0x0000000600087213 */ /* 0x000fc80000000000 */
[----:B-1----:R-:W0:Y:S08]  /*10380*/  I2F.RP R9, R8 ;  /* 0x0000000800097306 */ /* 0x002e300000209400 */
        /* <DEDUP_REMOVED lines=32> */
[----:B0-----:R-:W-:-:S06]  /*10590*/  IADD3 R3, R8, 0xffffffe, RZ ;  /* 0x0ffffffe08037810 */ /* 0x001fcc0007ffe0ff */
        /* <DEDUP_REMOVED lines=21> */
[----:B------:R-:W-:-:S04]  /*106f0*/  LOP3.LUT R2, RZ, R2, RZ, 0x33, !PT ;  /* 0x00000002ff027212 */ /* 0x000fc800078e33ff */
[----:B------:R-:W-:Y:S01]  /*10700*/  IADD3 R17, R17, R2, RZ ;  /* 0x0000000211117210 */ /* 0x000fe20007ffe0ff */
[----:B------:R-:W-:Y:S06]  /*10710*/  BRA `(.L_x_2139) ;  /* 0x00000000001c7947 */ /* 0x000fec0003800000 */
.L_x_2131:
[----:B------:R-:W-:Y:S01]  /*10720*/  UMOV UR4, URZ ;  /* 0x0000003f00047c82 */ /* 0x000fe20008000000 */
[----:B------:R-:W-:Y:S01]  /*10730*/  UMOV UR5, URZ ;  /* 0x0000003f00057c82 */ /* 0x000fe20008000000 */
[----:B------:R-:W-:Y:S01]  /*10740*/  ULDC UR6, c[0x0][0xc3c] ;  /* 0x00030f0000067ab9 */ /* 0x000fe20000000800 */
[----:B------:R-:W-:Y:S02]  /*10750*/  IMAD.MOV.U32 R16, RZ, RZ, R0 ;  /* 0x000000ffff107224 */ /* 0x000fe400078e0000 */
[----:B------:R-:W-:Y:S02]  /*10760*/  IMAD.U32 R17, RZ, RZ, UR4 ;  /* 0x00000004ff117e24 */ /* 0x000fe4000f8e00ff */
[----:B------:R-:W-:Y:S02]  /*10770*/  IMAD.U32 R18, RZ, RZ, UR5 ;  /* 0x00000005ff127e24 */ /* 0x000fe4000f8e00ff */
[----:B------:R-:W-:-:S07]  /*10780*/  IMAD.U32 R19, RZ, RZ, UR6 ;  /* 0x00000006ff137e24 */ /* 0x000fce000f8e00ff */
.L_x_2139:
        /* <DEDUP_REMOVED lines=10> */
.L_x_2128:
[----:B------:R-:W-:Y:S02]  /*10830*/  ULDC UR4, c[0x0][0xc3c] ;  /* 0x00030f0000047ab9 */ /* 0x000fe40000000800 */
[----:B---3--:R-:W-:-:S13]  /*10840*/  ISETP.GE.AND P0, PT, R19, UR4, PT ;  /* 0x0000000413007c0c */ /* 0x008fda000bf06270 */
[----:B------:R-:W-:Y:S05]  /*10850*/  @!P0 BRA `(.L_x_2140) ;  /* 0xffffffb800608947 */ /* 0x000fea000383ffff */
[----:B------:R-:W-:Y:S05]  /*10860*/  BSYNC B8 ;  /* 0x0000000000087941 */ /* 0x000fea0003800000 */
.L_x_2050:
[----:B0-----:R-:W3:Y:S01]  /*10870*/  LDL.LU R0, [R1+0x28] ;  /* 0x0000280001007983 */ /* 0x001ee20000300800 */
[----:B------:R-:W-:Y:S01]  /*10880*/  BSSY B0, `(.L_x_2141) ;  /* 0x000000b000007945 */ /* 0x000fe20003800000 */
[----:B------:R-:W1:Y:S01]  /*10890*/  S2R R5, SR_CgaCtaId ;  /* 0x0000000000057919 */ /* 0x000e620000008800 */
[----:B---3--:R-:W-:-:S05]  /*108a0*/  VIADD R0, R0, 0x1 ;  /* 0x0000000100007836 */ /* 0x008fca0000000000 */
[----:B------:R-:W-:-:S04]  /*108b0*/  LEA.HI R2, R0, R0, RZ, 0x1 ;  /* 0x0000000000027211 */ /* 0x000fc800078f08ff */
[----:B------:R-:W-:Y:S02]  /*108c0*/  LOP3.LUT R3, R2, 0xfffffffe, RZ, 0xc0, !PT ;  /* 0xfffffffe02037812 */ /* 0x000fe400078ec0ff */
[----:B------:R-:W-:-:S03]  /*108d0*/  MOV R2, 0x400 ;  /* 0x0000040000027802 */ /* 0x000fc60000000f00 */
[----:B------:R-:W-:Y:S01]  /*108e0*/  IMAD.IADD R0, R0, 0x1, -R3 ;  /* 0x0000000100007824 */ /* 0x000fe200078e0a03 */
[----:B-1----:R-:W-:-:S04]  /*108f0*/  LEA R9, R5, R2, 0x18 ;  /* 0x0000000205097211 */ /* 0x002fc800078ec0ff */
[----:B------:R-:W-:-:S04]  /*10900*/  SHF.L.U32 R0, R0, 0x1f, RZ ;  /* 0x0000001f00007819 */ /* 0x000fc800000006ff */
[----:B------:R-:W0:Y:S02]  /*10910*/  SYNCS.PHASECHK.TRANS64.TRYWAIT P0, [R9+URZ+0x16820], R0 ;  /* 0x01682000090075a7 */ /* 0x000e24000800017f */
[----:B0-----:R-:W-:Y:S05]  /*10920*/  @!P0 BRA `(.L_x_2142) ;  /* 0x0000002000848947 */ /* 0x001fea0003800000 */
.L_x_2218:
[----:B------:R-:W-:Y:S05]  /*10930*/  BSYNC B0 ;  /* 0x0000000000007941 */ /* 0x000fea0003800000 */
.L_x_2141:
[----:B------:R-:W-:-:S03]  /*10940*/  UMOV UR4, 0xffffffff ;  /* 0xffffffff00047882 */ /* 0x000fc60000000000 */
[----:B------:R-:W-:Y:S05]  /*10950*/  BRA.DIV UR4, `(.L_x_2143) ;  /* 0x00000022048c7947 */ /* 0x000fea000b800000 */
[----:B0-----:R-:W0:Y:S02]  /*10960*/  S2R R0, SR_TID.X ;  /* 0x0000000000007919 */ /* 0x001e240000002100 */
[----:B0-----:R-:W-:-:S04]  /*10970*/  SHF.R.U32.HI R0, RZ, 0x5, R0 ;  /* 0x00000005ff007819 */ /* 0x001fc80000011600 */
[----:B------:R-:W-:-:S05]  /*10980*/  LOP3.LUT R0, R0, 0x3, RZ, 0xc0, !PT ;  /* 0x0000000300007812 */ /* 0x000fca00078ec0ff */
[----:B------:R0:W1:Y:S02]  /*10990*/  SHFL.IDX PT, R14, R0, RZ, 0x1f ;  /* 0x00001fff000e7589 */ /* 0x00006400000e0000 */
.L_x_2221:
[----:B-1----:R-:W-:Y:S01]  /*109a0*/  ISETP.NE.AND P0, PT, R14, RZ, PT ;  /* 0x000000ff0e00720c */ /* 0x002fe20003f05270 */
[----:B------:R-:W-:-:S12]  /*109b0*/  BSSY B0, `(.L_x_2144) ;  /* 0x0000024000007945 */ /* 0x000fd80003800000 */
[----:B------:R-:W-:Y:S05]  /*109c0*/  @P0 BRA `(.L_x_2145) ;  /* 0x0000000000880947 */ /* 0x000fea0003800000 */
[----:B------:R-:W-:-:S03]  /*109d0*/  UMOV UR4, 0xffffffff ;  /* 0xffffffff00047882 */ /* 0x000fc60000000000 */
[----:B------:R-:W-:Y:S05]  /*109e0*/  BRA.DIV UR4, `(.L_x_2146) ;  /* 0x00000022049c7947 */ /* 0x000fea000b800000 */
[----:B------:R-:W-:-:S13]  /*109f0*/  ELECT P6, URZ, PT ;  /* 0x00000000003f782f */ /* 0x000fda00038c0000 */
.L_x_2224:
[----:B------:R-:W-:Y:S05]  /*10a00*/  @!P6 BRA `(.L_x_2145) ;  /* 0x000000000078e947 */ /* 0x000fea0003800000 */
[----:B------:R-:W-:-:S06]  /*10a10*/  ULOP3.LUT UR4, UR36, 0x2, URZ, 0xfc, !UPT ;  /* 0x0000000224047892 */ /* 0x000fcc000f8efc3f */
[----:B0-----:R-:W-:-:S05]  /*10a20*/  IMAD.U32 R0, RZ, RZ, UR4 ;  /* 0x00000004ff007e24 */ /* 0x001fca000f8e00ff */
[----:B------:R-:W-:-:S13]  /*10a30*/  ISETP.NE.AND P2, PT, R0, 0x3, PT ;  /* 0x000000030000780c */ /* 0x000fda0003f45270 */
[----:B------:R-:W-:Y:S05]  /*10a40*/  @!P2 BRA `(.L_x_2147) ;  /* 0x000000000004a947 */ /* 0x000fea0003800000 */
[----:B------:R-:W-:Y:S01]  /*10a50*/  BPT.TRAP 0x1 ;  /* 0x000000040000795c */ /* 0x000fe20000300000 */
.L_x_2147:
        /* <DEDUP_REMOVED lines=8> */
[----:B------:R-:W-:Y:S02]  /*10ae0*/  LOP3.LUT R2, R27, R4, RZ, 0x3c, !PT ;  /* 0x000000041b027212 */ /* 0x000fe400078e3cff */
[----:B------:R-:W-:-:S02]  /*10af0*/  LEA R7, R5, R0, 0x3 ;  /* 0x0000000005077211 */ /* 0x000fc400078e18ff */
[----:B------:R-:W-:Y:S01]  /*10b00*/  SHF.L.U32 R2, R2, 0x1f, RZ ;  /* 0x0000001f02027819 */ /* 0x000fe200000006ff */
[----:B0-----:R-:W-:Y:S06]  /*10b10*/  @!P0 BRA `(.L_x_2148) ;  /* 0x0000002000708947 */ /* 0x001fec0003800000 */
.L_x_2225:
[----:B------:R-:W1:Y:S02]  /*10b20*/  SYNCS.PHASECHK.TRANS64.TRYWAIT P0, [R7+URZ], R2 ;  /* 0x00000002070075a7 */ /* 0x000e64000800017f */
[----:B-1----:R-:W-:Y:S05]  /*10b30*/  @!P0 BRA `(.L_x_2149) ;  /* 0x00000020007c8947 */ /* 0x002fea0003800000 */
.L_x_2226:
[----:B------:R-:W-:Y:S05]  /*10b40*/  @!P2 BRA `(.L_x_2150) ;  /* 0x000000000004a947 */ /* 0x000fea0003800000 */
[----:B------:R-:W-:Y:S01]  /*10b50*/  BPT.TRAP 0x1 ;  /* 0x000000040000795c */ /* 0x000fe20000300000 */
.L_x_2150:
[----:B------:R-:W-:-:S04]  /*10b60*/  VIADD R0, R9, 0x16860 ;  /* 0x0001686009007836 */ /* 0x000fc80000000000 */
[----:B------:R-:W-:-:S04]  /*10b70*/  IMAD R4, R23, 0x8, R0 ;  /* 0x0000000817047824 */ /* 0x000fc800078e0200 */
[----:B------:R-:W3:Y:S02]  /*10b80*/  SYNCS.PHASECHK.TRANS64.TRYWAIT P0, [R4+URZ], R3 ;  /* 0x00000003040075a7 */ /* 0x000ee4000800017f */
[----:B---3--:R-:W-:Y:S05]  /*10b90*/  @!P0 BRA `(.L_x_2151) ;  /* 0x0000002000788947 */ /* 0x008fea0003800000 */
.L_x_2227:
[----:B------:R-:W-:-:S07]  /*10ba0*/  IMAD R5, R5, 0x8, R0 ;  /* 0x0000000805057824 */ /* 0x000fce00078e0200 */
.L_x_2152:
[----:B----4-:R4:W0:Y:S02]  /*10bb0*/  SYNCS.PHASECHK.TRANS64.TRYWAIT P0, [R5+URZ], R2 ;  /* 0x00000002050075a7 */ /* 0x010824000800017f */
[----:B0-----:R-:W-:Y:S05]  /*10bc0*/  @!P0 NANOSLEEP.SYNCS 0x989680 ;  /* 0x009896800000895d */ /* 0x001fea0003900000 */
[----:B------:R-:W0:Y:S02]  /*10bd0*/  @!P0 SYNCS.PHASECHK.TRANS64 P0, [R5+URZ], R2 ;  /* 0x00000002050085a7 */ /* 0x000e24000800007f */
[----:B0-----:R-:W-:Y:S05]  /*10be0*/  @!P0 BRA `(.L_x_2152) ;  /* 0xfffffffc00f08947 */ /* 0x001fea000383ffff */
.L_x_2145:
[----:B------:R-:W-:Y:S05]  /*10bf0*/  BSYNC B0 ;  /* 0x0000000000007941 */ /* 0x000fea0003800000 */
.L_x_2144:
[----:B------:R-:W-:Y:S05]  /*10c00*/  EXIT ;  /* 0x000000000000794d */ /* 0x000fea0003800000 */
.L_x_2004:
[----:B0-----:R-:W-:-:S04]  /*10c10*/  IMAD.U32 R3, RZ, RZ, UR45 ;  /* 0x0000002dff037e24 */ /* 0x001fc8000f8e00ff */
[----:B------:R0:W1:Y:S03]  /*10c20*/  SYNCS.PHASECHK.TRANS64.TRYWAIT P1, [R3+URZ+0x16800], R0 ;  /* 0x01680000030075a7 */ /* 0x000066000802017f */
[----:B-1----:R-:W-:Y:S05]  /*10c30*/  @!P1 NANOSLEEP.SYNCS 0x989680 ;  /* 0x009896800000995d */ /* 0x002fea0003900000 */
[----:B------:R-:W1:Y:S02]  /*10c40*/  @!P1 SYNCS.PHASECHK.TRANS64 P1, [R3+URZ+0x16800], R0 ;  /* 0x01680000030095a7 */ /* 0x000e64000802007f */
[----:B-1----:R-:W-:Y:S05]  /*10c50*/  @!P1 BRA `(.L_x_2004) ;  /* 0xfffffffc00ec9947 */ /* 0x002fea000383ffff */
[----:B------:R-:W-:Y:S05]  /*10c60*/  BRA `(.L_x_2153) ;  /* 0xffffff0800d07947 */ /* 0x000fea000383ffff */
.L_x_2008:
[----:B-1----:R1:W2:Y:S02]  /*10c70*/  SYNCS.PHASECHK.TRANS64.TRYWAIT P2, [R0+URZ+0x16830], R3 ;  /* 0x01683003000075a7 */ /* 0x0022a4000804017f */
[----:B--2---:R-:W-:Y:S05]  /*10c80*/  @!P2 NANOSLEEP.SYNCS 0x989680 ;  /* 0x009896800000a95d */ /* 0x004fea0003900000 */
[----:B------:R-:W2:Y:S02]  /*10c90*/  @!P2 SYNCS.PHASECHK.TRANS64 P2, [R0+URZ+0x16830], R3 ;  /* 0x016830030000a5a7 */ /* 0x000ea4000804007f */
[----:B--2---:R-:W-:Y:S05]  /*10ca0*/  @!P2 BRA `(.L_x_2008) ;  /* 0xfffffffc00f0a947 */ /* 0x004fea000383ffff */
[----:B------:R-:W-:Y:S05]  /*10cb0*/  BRA `(.L_x_2007) ;  /* 0xffffff0800f47947 */ /* 0x000fea000383ffff */
.L_x_2013:
[----:B-1----:R-:W-:-:S04]  /*10cc0*/  IMAD.U32 R6, RZ, RZ, UR6 ;  /* 0x00000006ff067e24 */ /* 0x002fc8000f8e00ff */
[----:B------:R1:W2:Y:S03]  /*10cd0*/  SYNCS.PHASECHK.TRANS64.TRYWAIT P3, [R6+URZ+0x16830], R5 ;  /* 0x01683005060075a7 */ /* 0x0002a6000806017f */
[----:B--2---:R-:W-:Y:S05]  /*10ce0*/  @!P3 NANOSLEEP.SYNCS 0x989680 ;  /* 0x009896800000b95d */ /* 0x004fea0003900000 */
[----:B------:R-:W2:Y:S02]  /*10cf0*/  @!P3 SYNCS.PHASECHK.TRANS64 P3, [R6+URZ+0x16830], R5 ;  /* 0x016830050600b5a7 */ /* 0x000ea4000806007f */
[----:B--2---:R-:W-:Y:S05]  /*10d00*/  @!P3 BRA `(.L_x_2013) ;  /* 0xfffffffc00ecb947 */ /* 0x004fea000383ffff */
[----:B------:R-:W-:Y:S05]  /*10d10*/  BRA `(.L_x_2010) ;  /* 0xffffff3400547947 */ /* 0x000fea000383ffff */
.L_x_2017:
[----:B-1----:R-:W-:-:S04]  /*10d20*/  IMAD.U32 R6, RZ, RZ, UR6 ;  /* 0x00000006ff067e24 */ /* 0x002fc8000f8e00ff */
[----:B------:R1:W2:Y:S03]  /*10d30*/  SYNCS.PHASECHK.TRANS64.TRYWAIT P3, [R6+URZ+0x16850], R5 ;  /* 0x01685005060075a7 */ /* 0x0002a6000806017f */
[----:B--2---:R-:W-:Y:S05]  /*10d40*/  @!P3 NANOSLEEP.SYNCS 0x989680 ;  /* 0x009896800000b95d */ /* 0x004fea0003900000 */
[----:B------:R-:W2:Y:S02]  /*10d50*/  @!P3 SYNCS.PHASECHK.TRANS64 P3, [R6+URZ+0x16850], R5 ;  /* 0x016850050600b5a7 */ /* 0x000ea4000806007f */
[----:B--2---:R-:W-:Y:S05]  /*10d60*/  @!P3 BRA `(.L_x_2017) ;  /* 0xfffffffc00ecb947 */ /* 0x004fea000383ffff */
[----:B------:R-:W-:Y:S05]  /*10d70*/  BRA `(.L_x_2014) ;  /* 0xffffff3400c47947 */ /* 0x000fea000383ffff */
.L_x_2023:
[----:B-1----:R-:W-:-:S04]  /*10d80*/  IMAD.U32 R6, RZ, RZ, UR6 ;  /* 0x00000006ff067e24 */ /* 0x002fc8000f8e00ff */
[----:B------:R1:W2:Y:S03]  /*10d90*/  SYNCS.PHASECHK.TRANS64.TRYWAIT P2, [R6+URZ+0x16830], R5 ;  /* 0x01683005060075a7 */ /* 0x0002a6000804017f */
[----:B--2---:R-:W-:Y:S05]  /*10da0*/  @!P2 NANOSLEEP.SYNCS 0x989680 ;  /* 0x009896800000a95d */ /* 0x004fea0003900000 */
[----:B------:R-:W2:Y:S02]  /*10db0*/  @!P2 SYNCS.PHASECHK.TRANS64 P2, [R6+URZ+0x16830], R5 ;  /* 0x016830050600a5a7 */ /* 0x000ea4000804007f */
[----:B--2---:R-:W-:Y:S05]  /*10dc0*/  @!P2 BRA `(.L_x_2023) ;  /* 0xfffffffc00eca947 */ /* 0x004fea000383ffff */
[----:B------:R-:W-:Y:S05]  /*10dd0*/  BRA `(.L_x_2020) ;  /* 0xffffff6000b47947 */ /* 0x000fea000383ffff */
.L_x_2027:
[----:B-1----:R-:W-:-:S04]  /*10de0*/  IMAD.U32 R6, RZ, RZ, UR6 ;  /* 0x00000006ff067e24 */ /* 0x002fc8000f8e00ff */
[----:B------:R1:W2:Y:S03]  /*10df0*/  SYNCS.PHASECHK.TRANS64.TRYWAIT P2, [R6+URZ+0x16850], R5 ;  /* 0x01685005060075a7 */ /* 0x0002a6000804017f */
[----:B--2---:R-:W-:Y:S05]  /*10e00*/  @!P2 NANOSLEEP.SYNCS 0x989680 ;  /* 0x009896800000a95d */ /* 0x004fea0003900000 */
[----:B------:R-:W2:Y:S02]  /*10e10*/  @!P2 SYNCS.PHASECHK.TRANS64 P2, [R6+URZ+0x16850], R5 ;  /* 0x016850050600a5a7 */ /* 0x000ea4000804007f */
[----:B--2---:R-:W-:Y:S05]  /*10e20*/  @!P2 BRA `(.L_x_2027) ;  /* 0xfffffffc00eca947 */ /* 0x004fea000383ffff */
[----:B------:R-:W-:Y:S05]  /*10e30*/  BRA `(.L_x_2024) ;  /* 0xffffff6400247947 */ /* 0x000fea000383ffff */
.L_x_2032:
[----:B-1----:R-:W-:-:S04]  /*10e40*/  IMAD.U32 R4, RZ, RZ, UR5 ;  /* 0x00000005ff047e24 */ /* 0x002fc8000f8e00ff */
[----:B------:R1:W2:Y:S03]  /*10e50*/  SYNCS.PHASECHK.TRANS64.TRYWAIT P0, [R4+URZ+0x16850], R3 ;  /* 0x01685003040075a7 */ /* 0x0002a6000800017f */
[----:B--2---:R-:W-:Y:S05]  /*10e60*/  @!P0 NANOSLEEP.SYNCS 0x989680 ;  /* 0x009896800000895d */ /* 0x004fea0003900000 */
[----:B------:R-:W2:Y:S02]  /*10e70*/  @!P0 SYNCS.PHASECHK.TRANS64 P0, [R4+URZ+0x16850], R3 ;  /* 0x01685003040085a7 */ /* 0x000ea4000800007f */
[----:B--2---:R-:W-:Y:S05]  /*10e80*/  @!P0 BRA `(.L_x_2032) ;  /* 0xfffffffc00ec8947 */ /* 0x004fea000383ffff */
[----:B------:R-:W-:Y:S05]  /*10e90*/  BRA `(.L_x_2031) ;  /* 0xffffff8400887947 */ /* 0x000fea000383ffff */
.L_x_2062:
        /* <DEDUP_REMOVED lines=11> */
.L_x_2155:
[----:B------:R-:W-:Y:S05]  /*10f50*/  BSYNC B0 ;  /* 0x0000000000007941 */ /* 0x000fea0003800000 */
.L_x_2154:
[----:B------:R-:W-:Y:S05]  /*10f60*/  BRA `(.L_x_2156) ;  /* 0xffffffbc00847947 */ /* 0x000fea000383ffff */
.L_x_2064:
[----:B------:R-:W-:Y:S01]  /*10f70*/  BSSY B0, `(.L_x_2157) ;  /* 0x0000006000007945 */ /* 0x000fe20003800000 */
[----:B------:R-:W-:-:S07]  /*10f80*/  IMAD.MOV.U32 R15, RZ, RZ, -0x1 ;  /* 0xffffffffff0f7424 */ /* 0x000fce00078e00ff */
[----:B012---:R-:W-:Y:S05]  /*10f90*/  WARPSYNC.COLLECTIVE R15, `(.L_x_2158) ;  /* 0x000000000f0c7348 */ /* 0x007fea0003c00000 */
[----:B------:R-:W-:Y:S02]  /*10fa0*/  ELECT P6, UR62, PT ;  /* 0x00000000003e782f */ /* 0x000fe400038c0000 */
[----:B------:R-:W-:Y:S01]  /*10fb0*/  MOV R14, UR62 ;  /* 0x0000003e000e7c02 */ /* 0x000fe20008000f00 */
[----:B012---:R-:W-:Y:S10]  /*10fc0*/  ENDCOLLECTIVE ;  /* 0x000000000000791b */ /* 0x007ff40003800000 */
.L_x_2158:
[----:B------:R-:W-:Y:S05]  /*10fd0*/  BSYNC B0 ;  /* 0x0000000000007941 */ /* 0x000fea0003800000 */
.L_x_2157:
[----:B------:R-:W-:Y:S05]  /*10fe0*/  BRA `(.L_x_2159) ;  /* 0xffffffbc00847947 */ /* 0x000fea000383ffff */
.L_x_2066:
[----:B--2---:R2:W3:Y:S02]  /*10ff0*/  SYNCS.PHASECHK.TRANS64.TRYWAIT P0, [R3+URZ+0x16840], R0 ;  /* 0x01684000030075a7 */ /* 0x0044e4000800017f */
[----:B---3--:R-:W-:Y:S05]  /*11000*/  @!P0 NANOSLEEP.SYNCS 0x989680 ;  /* 0x009896800000895d */ /* 0x008fea0003900000 */
[----:B------:R-:W3:Y:S02]  /*11010*/  @!P0 SYNCS.PHASECHK.TRANS64 P0, [R3+URZ+0x16840], R0 ;  /* 0x01684000030085a7 */ /* 0x000ee4000800007f */
[----:B---3--:R-:W-:Y:S05]  /*11020*/  @!P0 BRA `(.L_x_2066) ;  /* 0xfffffffc00f08947 */ /* 0x008fea000383ffff */
[----:B------:R-:W-:Y:S05]  /*11030*/  BRA `(.L_x_2160) ;  /* 0xffffffbc00d47947 */ /* 0x000fea000383ffff */
.L_x_2070:
        /* <DEDUP_REMOVED lines=12> */
.L_x_2161:
[----:B------:R-:W-:Y:S02]  /*11100*/  IMAD.MOV.U32 R13, RZ, RZ, R0 ;  /* 0x000000ffff0d7224 */ /* 0x000fe400078e0000 */
[----:B------:R-:W-:-:S07]  /*11110*/  IMAD.MOV.U32 R2, RZ, RZ, R14 ;  /* 0x000000ffff027224 */ /* 0x000fce00078e000e */
[----:B------:R-:W-:Y:S05]  /*11120*/  WARPSYNC.COLLECTIVE R15, `(.L_x_2162) ;  /* 0x000000000f087348 */ /* 0x000fea0003c00000 */
[----:B------:R0:W1:Y:S02]  /*11130*/  SHFL.IDX P6, R14, R13, R12, R11 ;  /* 0x0000000c0d0e7389 */ /* 0x00006400000c000b */
[----:B01----:R-:W-:Y:S01]  /*11140*/  ENDCOLLECTIVE ;  /* 0x000000000000791b */ /* 0x003fe20003800000 */
.L_x_2162:
[----:B------:R-:W-:Y:S02]  /*11150*/  IMAD.MOV.U32 R13, RZ, RZ, R4 ;  /* 0x000000ffff0d7224 */ /* 0x000fe400078e0004 */
[----:B------:R-:W-:Y:S02]  /*11160*/  IMAD.MOV.U32 R12, RZ, RZ, 0x1 ;  /* 0x00000001ff0c7424 */ /* 0x000fe400078e00ff */
[----:B------:R-:W-:-:S07]  /*11170*/  IMAD.MOV.U32 R3, RZ, RZ, R14 ;  /* 0x000000ffff037224 */ /* 0x000fce00078e000e */
[----:B------:R-:W-:Y:S05]  /*11180*/  WARPSYNC.COLLECTIVE R15, `(.L_x_2163) ;  /* 0x000000000f087348 */ /* 0x000fea0003c00000 */
[----:B------:R0:W1:Y:S02]  /*11190*/  SHFL.IDX P6, R14, R13, R12, R11 ;  /* 0x0000000c0d0e7389 */ /* 0x00006400000c000b */
[----:B01----:R-:W-:Y:S01]  /*111a0*/  ENDCOLLECTIVE ;  /* 0x000000000000791b */ /* 0x003fe20003800000 */
.L_x_2163:
[----:B------:R-:W-:-:S04]  /*111b0*/  @!P1 LEA R3, P2, R20, R3, 0x1 ;  /* 0x0000000314039211 */ /* 0x000fc800078408ff */
[----:B------:R-:W-:-:S04]  /*111c0*/  @!P1 IADD3.X R2, RZ, R2, RZ, P2, !PT ;  /* 0x00000002ff029210 */ /* 0x000fc800017fe4ff */
        /* <DEDUP_REMOVED lines=9> */
[----:B------:R-:W-:Y:S02]  /*11260*/  VIADD R8, R17, 0x20 ;  /* 0x0000002011087836 */ /* 0x000fe40000000000 */
[----:B0-----:R-:W-:-:S10]  /*11270*/  IMAD.MOV.U32 R2, RZ, RZ, R14 ;  /* 0x000000ffff027224 */ /* 0x001fd400078e000e */
[----:B------:R-:W-:Y:S05]  /*11280*/  WARPSYNC.COLLECTIVE R15, `(.L_x_2164) ;  /* 0x000000000f087348 */ /* 0x000fea0003c00000 */
[----:B------:R0:W1:Y:S02]  /*11290*/  SHFL.IDX P6, R14, R13, R12, R11 ;  /* 0x0000000c0d0e7389 */ /* 0x00006400000c000b */
[----:B01----:R-:W-:Y:S01]  /*112a0*/  ENDCOLLECTIVE ;  /* 0x000000000000791b */ /* 0x003fe20003800000 */
.L_x_2164:
[----:B------:R-:W-:Y:S02]  /*112b0*/  IMAD.MOV.U32 R13, RZ, RZ, R4 ;  /* 0x000000ffff0d7224 */ /* 0x000fe400078e0004 */
[----:B------:R-:W-:Y:S02]  /*112c0*/  IMAD.MOV.U32 R12, RZ, RZ, 0x2 ;  /* 0x00000002ff0c7424 */ /* 0x000fe400078e00ff */
[----:B------:R-:W-:-:S07]  /*112d0*/  IMAD.MOV.U32 R3, RZ, RZ, R14 ;  /* 0x000000ffff037224 */ /* 0x000fce00078e000e */
[----:B------:R-:W-:Y:S05]  /*112e0*/  WARPSYNC.COLLECTIVE R15, `(.L_x_2165) ;  /* 0x000000000f087348 */ /* 0x000fea0003c00000 */
[----:B------:R0:W1:Y:S02]  /*112f0*/  SHFL.IDX P6, R14, R13, R12, R11 ;  /* 0x0000000c0d0e7389 */ /* 0x00006400000c000b */
[----:B01----:R-:W-:Y:S01]  /*11300*/  ENDCOLLECTIVE ;  /* 0x000000000000791b */ /* 0x003fe20003800000 */
.L_x_2165:
        /* <DEDUP_REMOVED lines=11> */
[----:B------:R-:W-:Y:S01]  /*113c0*/  VIADD R8, R17, 0x30 ;  /* 0x0000003011087836 */ /* 0x000fe20000000000 */
[----:B0-----:R-:W-:-:S11]  /*113d0*/  MOV R2, R14 ;  /* 0x0000000e00027202 */ /* 0x001fd60000000f00 */
[----:B------:R-:W-:Y:S05]  /*113e0*/  WARPSYNC.COLLECTIVE R15, `(.L_x_2166) ;  /* 0x000000000f087348 */ /* 0x000fea0003c00000 */
[----:B------:R0:W1:Y:S02]  /*113f0*/  SHFL.IDX P6, R14, R13, R12, R11 ;  /* 0x0000000c0d0e7389 */ /* 0x00006400000c000b */
[----:B01----:R-:W-:Y:S01]  /*11400*/  ENDCOLLECTIVE ;  /* 0x000000000000791b */ /* 0x003fe20003800000 */
.L_x_2166:
[----:B------:R-:W-:Y:S02]  /*11410*/  IMAD.MOV.U32 R13, RZ, RZ, R4 ;  /* 0x000000ffff0d7224 */ /* 0x000fe400078e0004 */
[----:B------:R-:W-:Y:S02]  /*11420*/  IMAD.MOV.U32 R12, RZ, RZ, 0x3 ;  /* 0x00000003ff0c7424 */ /* 0x000fe400078e00ff */
[----:B------:R-:W-:-:S07]  /*11430*/  IMAD.MOV.U32 R3, RZ, RZ, R14 ;  /* 0x000000ffff037224 */ /* 0x000fce00078e000e */
[----:B------:R-:W-:Y:S05]  /*11440*/  WARPSYNC.COLLECTIVE R15, `(.L_x_2167) ;  /* 0x000000000f087348 */ /* 0x000fea0003c00000 */
[----:B------:R0:W1:Y:S02]  /*11450*/  SHFL.IDX P6, R14, R13, R12, R11 ;  /* 0x0000000c0d0e7389 */ /* 0x00006400000c000b */
[----:B01----:R-:W-:Y:S01]  /*11460*/  ENDCOLLECTIVE ;  /* 0x000000000000791b */ /* 0x003fe20003800000 */
.L_x_2167:
        /* <DEDUP_REMOVED lines=10> */
[----:B------:R-:W-:Y:S02]  /*11510*/  ISETP.GE.AND P1, PT, R8, R7, PT ;  /* 0x000000070800720c */ /* 0x000fe40003f26270 */
[----:B------:R-:W-:Y:S01]  /*11520*/  IADD3 R8, R17, 0x40, RZ ;  /* 0x0000004011087810 */ /* 0x000fe20007ffe0ff */
[----:B0-----:R-:W-:-:S10]  /*11530*/  IMAD.MOV.U32 R2, RZ, RZ, R14 ;  /* 0x000000ffff027224 */ /* 0x001fd400078e000e */
[----:B------:R-:W-:Y:S05]  /*11540*/  WARPSYNC.COLLECTIVE R15, `(.L_x_2168) ;  /* 0x000000000f087348 */ /* 0x000fea0003c00000 */
[----:B------:R0:W1:Y:S02]  /*11550*/  SHFL.IDX P6, R14, R13, R12, R11 ;  /* 0x0000000c0d0e7389 */ /* 0x00006400000c000b */
[----:B01----:R-:W-:Y:S01]  /*11560*/  ENDCOLLECTIVE ;  /* 0x000000000000791b */ /* 0x003fe20003800000 */
.L_x_2168:
[----:B------:R-:W-:Y:S02]  /*11570*/  IMAD.MOV.U32 R13, RZ, RZ, R4 ;  /* 0x000000ffff0d7224 */ /* 0x000fe400078e0004 */
[----:B------:R-:W-:Y:S02]  /*11580*/  IMAD.MOV.U32 R12, RZ, RZ, 0x4 ;  /* 0x00000004ff0c7424 */ /* 0x000fe400078e00ff */
[----:B------:R-:W-:-:S07]  /*11590*/  IMAD.MOV.U32 R3, RZ, RZ, R14 ;  /* 0x000000ffff037224 */ /* 0x000fce00078e000e */
[----:B------:R-:W-:Y:S05]  /*115a0*/  WARPSYNC.COLLECTIVE R15, `(.L_x_2169) ;  /* 0x000000000f087348 */ /* 0x000fea0003c00000 */
[----:B------:R0:W1:Y:S02]  /*115b0*/  SHFL.IDX P6, R14, R13, R12, R11 ;  /* 0x0000000c0d0e7389 */ /* 0x00006400000c000b */
[----:B01----:R-:W-:Y:S01]  /*115c0*/  ENDCOLLECTIVE ;  /* 0x000000000000791b */ /* 0x003fe20003800000 */
.L_x_2169:
        /* <DEDUP_REMOVED lines=16> */
.L_x_2170:
[----:B------:R-:W-:Y:S02]  /*116d0*/  IMAD.MOV.U32 R13, RZ, RZ, R4 ;  /* 0x000000ffff0d7224 */ /* 0x000fe400078e0004 */
[----:B------:R-:W-:Y:S02]  /*116e0*/  IMAD.MOV.U32 R12, RZ, RZ, 0x5 ;  /* 0x00000005ff0c7424 */ /* 0x000fe400078e00ff */
[----:B------:R-:W-:-:S07]  /*116f0*/  IMAD.MOV.U32 R3, RZ, RZ, R14 ;  /* 0x000000ffff037224 */ /* 0x000fce00078e000e */
[----:B------:R-:W-:Y:S05]  /*11700*/  WARPSYNC.COLLECTIVE R15, `(.L_x_2171) ;  /* 0x000000000f087348 */ /* 0x000fea0003c00000 */
[----:B------:R0:W1:Y:S02]  /*11710*/  SHFL.IDX P6, R14, R13, R12, R11 ;  /* 0x0000000c0d0e7389 */ /* 0x00006400000c000b */
[----:B01----:R-:W-:Y:S01]  /*11720*/  ENDCOLLECTIVE ;  /* 0x000000000000791b */ /* 0x003fe20003800000 */
.L_x_2171:
        /* <DEDUP_REMOVED lines=16> */
.L_x_2172:
[----:B------:R-:W-:Y:S02]  /*11830*/  IMAD.MOV.U32 R13, RZ, RZ, R4 ;  /* 0x000000ffff0d7224 */ /* 0x000fe400078e0004 */
[----:B------:R-:W-:Y:S02]  /*11840*/  IMAD.MOV.U32 R12, RZ, RZ, 0x6 ;  /* 0x00000006ff0c7424 */ /* 0x000fe400078e00ff */
[----:B------:R-:W-:-:S07]  /*11850*/  IMAD.MOV.U32 R3, RZ, RZ, R14 ;  /* 0x000000ffff037224 */ /* 0x000fce00078e000e */
[----:B------:R-:W-:Y:S05]  /*11860*/  WARPSYNC.COLLECTIVE R15, `(.L_x_2173) ;  /* 0x000000000f087348 */ /* 0x000fea0003c00000 */
[----:B------:R0:W1:Y:S02]  /*11870*/  SHFL.IDX P6, R14, R13, R12, R11 ;  /* 0x0000000c0d0e7389 */ /* 0x00006400000c000b */
[----:B01----:R-:W-:Y:S01]  /*11880*/  ENDCOLLECTIVE ;  /* 0x000000000000791b */ /* 0x003fe20003800000 */
.L_x_2173:
        /* <DEDUP_REMOVED lines=15> */
.L_x_2174:
[----:B------:R-:W-:Y:S01]  /*11980*/  IMAD.MOV.U32 R13, RZ, RZ, R4 ;  /* 0x000000ffff0d7224 */ /* 0x000fe200078e0004 */
[----:B------:R-:W-:Y:S01]  /*11990*/  MOV R12, 0x7 ;  /* 0x00000007000c7802 */ /* 0x000fe20000000f00 */
[----:B------:R-:W-:-:S07]  /*119a0*/  IMAD.MOV.U32 R3, RZ, RZ, R14 ;  /* 0x000000ffff037224 */ /* 0x000fce00078e000e */
[----:B------:R-:W-:Y:S05]  /*119b0*/  WARPSYNC.COLLECTIVE R15, `(.L_x_2175) ;  /* 0x000000000f087348 */ /* 0x000fea0003c00000 */
[----:B------:R0:W1:Y:S02]  /*119c0*/  SHFL.IDX P6, R14, R13, R12, R11 ;  /* 0x0000000c0d0e7389 */ /* 0x00006400000c000b */
[----:B01----:R-:W-:Y:S01]  /*119d0*/  ENDCOLLECTIVE ;  /* 0x000000000000791b */ /* 0x003fe20003800000 */
.L_x_2175:
[----:B------:R-:W-:-:S05]  /*119e0*/  @!P1 LEA R3, P2, R20, R3, 0x1 ;  /* 0x0000000314039211 */ /* 0x000fca00078408ff */
[----:B------:R-:W-:-:S05]  /*119f0*/  @!P1 IMAD.X R2, RZ, RZ, R2, P2 ;  /* 0x000000ffff029224 */ /* 0x000fca00010e0602 */
[-C--:B------:R-:W-:Y:S01]  /*11a00*/  @!P1 LOP3.LUT R3, R3, R2.reuse, RZ, 0x3c, !PT ;  /* 0x0000000203039212 */ /* 0x080fe200078e3cff */
[----:B------:R-:W-:Y:S02]  /*11a10*/  IMAD.MOV.U32 R13, RZ, RZ, R0 ;  /* 0x000000ffff0d7224 */ /* 0x000fe400078e0000 */
[----:B------:R-:W-:Y:S01]  /*11a20*/  VIADD R0, R17, 0x70 ;  /* 0x0000007011007836 */ /* 0x000fe20000000000 */
[----:B------:R-:W-:-:S04]  /*11a30*/  @!P1 LOP3.LUT R2, R3, R2, RZ, 0x3c, !PT ;  /* 0x0000000203029212 */ /* 0x000fc800078e3cff */
[----:B------:R-:W-:Y:S01]  /*11a40*/  @!P1 LOP3.LUT R3, R3, R2, RZ, 0x3c, !PT ;  /* 0x0000000203039212 */ /* 0x000fe200078e3cff */
[----:B------:R-:W-:-:S07]  /*11a50*/  IMAD.MOV.U32 R4, RZ, RZ, R14 ;  /* 0x000000ffff047224 */ /* 0x000fce00078e000e */
[----:B------:R-:W-:Y:S05]  /*11a60*/  WARPSYNC.COLLECTIVE R15, `(.L_x_2176) ;  /* 0x000000000f087348 */ /* 0x000fea0003c00000 */
[----:B------:R0:W1:Y:S02]  /*11a70*/  SHFL.IDX P6, R14, R13, R12, R11 ;  /* 0x0000000c0d0e7389 */ /* 0x00006400000c000b */
[----:B01----:R-:W-:Y:S01]  /*11a80*/  ENDCOLLECTIVE ;  /* 0x000000000000791b */ /* 0x003fe20003800000 */
.L_x_2176:
[----:B------:R-:W-:Y:S01]  /*11a90*/  @!PT LDS RZ, [RZ] ;  /* 0x00000000fffff984 */ /* 0x000fe20000000800 */
[----:B------:R-:W-:Y:S01]  /*11aa0*/  @!PT LDS RZ, [RZ] ;  /* 0x00000000fffff984 */ /* 0x000fe20000000800 */
[----:B------:R-:W-:Y:S01]  /*11ab0*/  @!PT LDS RZ, [RZ] ;  /* 0x00000000fffff984 */ /* 0x000fe20000000800 */
[----:B------:R0:W-:Y:S01]  /*11ac0*/  @!P1 LDGSTS.E.BYPASS.LTC128B.128 [R10+0xb400], desc[UR48][R2.64], !P0 ;  /* 0x0b400000020a9fae */ /* 0x0001e2000c101d70 */
[----:B------:R-:W-:Y:S01]  /*11ad0*/  ISETP.GE.AND P1, PT, R0, R7, PT ;  /* 0x000000070000720c */ /* 0x000fe20003f26270 */
[----:B------:R-:W-:-:S05]  /*11ae0*/  VIADD R0, R17, 0x80 ;  /* 0x0000008011007836 */ /* 0x000fca0000000000 */
[----:B------:R-:W-:Y:S01]  /*11af0*/  ISETP.GE.AND P2, PT, R0, R7, PT ;  /* 0x000000070000720c */ /* 0x000fe20003f46270 */
[----:B------:R-:W-:Y:S02]  /*11b00*/  IMAD.MOV.U32 R13, RZ, RZ, R6 ;  /* 0x000000ffff0d7224 */ /* 0x000fe400078e0006 */
[----:B------:R-:W-:Y:S02]  /*11b10*/  IMAD.MOV.U32 R12, RZ, RZ, RZ ;  /* 0x000000ffff0c7224 */ /* 0x000fe400078e00ff */
[----:B0-----:R-:W-:-:S08]  /*11b20*/  IMAD.MOV.U32 R2, RZ, RZ, R14 ;  /* 0x000000ffff027224 */ /* 0x001fd000078e000e */
[----:B------:R-:W-:Y:S05]  /*11b30*/  WARPSYNC.COLLECTIVE R15, `(.L_x_2177) ;  /* 0x000000000f087348 */ /* 0x000fea0003c00000 */
[----:B------:R0:W1:Y:S02]  /*11b40*/  SHFL.IDX P6, R14, R13, R12, R11 ;  /* 0x0000000c0d0e7389 */ /* 0x00006400000c000b */
[----:B01----:R-:W-:Y:S01]  /*11b50*/  ENDCOLLECTIVE ;  /* 0x000000000000791b */ /* 0x003fe20003800000 */
.L_x_2177:
        /* <DEDUP_REMOVED lines=11> */
.L_x_2178:
[----:B------:R-:W-:Y:S02]  /*11c10*/  IMAD.MOV.U32 R13, RZ, RZ, R6 ;  /* 0x000000ffff0d7224 */ /* 0x000fe400078e0006 */
[----:B------:R-:W-:Y:S01]  /*11c20*/  IMAD.MOV.U32 R12, RZ, RZ, 0x1 ;  /* 0x00000001ff0c7424 */ /* 0x000fe200078e00ff */
[----:B------:R-:W-:-:S07]  /*11c30*/  MOV R8, R14 ;  /* 0x0000000e00087202 */ /* 0x000fce0000000f00 */
[----:B------:R-:W-:Y:S05]  /*11c40*/  WARPSYNC.COLLECTIVE R15, `(.L_x_2179) ;  /* 0x000000000f087348 */ /* 0x000fea0003c00000 */
[----:B------:R0:W1:Y:S02]  /*11c50*/  SHFL.IDX P6, R14, R13, R12, R11 ;  /* 0x0000000c0d0e7389 */ /* 0x00006400000c000b */
[----:B01----:R-:W-:Y:S01]  /*11c60*/  ENDCOLLECTIVE ;  /* 0x000000000000791b */ /* 0x003fe20003800000 */
.L_x_2179:
[----:B------:R-:W-:-:S05]  /*11c70*/  @!P2 LEA R2, P1, R20, R8, 0x1 ;  /* 0x000000081402a211 */ /* 0x000fca00078208ff */
[----:B------:R-:W-:Y:S02]  /*11c80*/  @!P2 IMAD.X R3, RZ, RZ, R0, P1 ;  /* 0x000000ffff03a224 */ /* 0x000fe400008e0600 */
[----:B------:R-:W-:-:S03]  /*11c90*/  VIADD R0, R17, 0x90 ;  /* 0x0000009011007836 */ /* 0x000fc60000000000 */
[----:B------:R-:W-:Y:S01]  /*11ca0*/  @!PT LDS RZ, [RZ] ;  /* 0x00000000fffff984 */ /* 0x000fe20000000800 */
[----:B------:R-:W-:Y:S01]  /*11cb0*/  @!PT LDS RZ, [RZ] ;  /* 0x00000000fffff984 */ /* 0x000fe20000000800 */
[----:B------:R-:W-:Y:S01]  /*11cc0*/  @!PT LDS RZ, [RZ] ;  /* 0x00000000fffff984 */ /* 0x000fe20000000800 */
[----:B------:R0:W-:Y:S01]  /*11cd0*/  @!P2 LDGSTS.E.BYPASS.LTC128B.128 [R10+0xc400], desc[UR48][R2.64], !P0 ;  /* 0x0c400000020aafae */ /* 0x0001e2000c101d70 */
[----:B------:R-:W-:Y:S01]  /*11ce0*/  IMAD.MOV.U32 R13, RZ, RZ, R5 ;  /* 0x000000ffff0d7224 */ /* 0x000fe200078e0005 */
[----:B------:R-:W-:Y:S01]  /*11cf0*/  ISETP.GE.AND P1, PT, R0, R7, PT ;  /* 0x000000070000720c */ /* 0x000fe20003f26270 */
[----:B------:R-:W-:-:S12]  /*11d00*/  IMAD.MOV.U32 R0, RZ, RZ, R14 ;  /* 0x000000ffff007224 */ /* 0x000fd800078e000e */
[----:B0-----:R-:W-:Y:S05]  /*11d10*/  WARPSYNC.COLLECTIVE R15, `(.L_x_2180) ;  /* 0x000000000f087348 */ /* 0x001fea0003c00000 */
[----:B------:R1:W2:Y:S02]  /*11d20*/  SHFL.IDX P6, R14, R13, R12, R11 ;  /* 0x0000000c0d0e7389 */ /* 0x0002a400000c000b */
[----:B012---:R-:W-:Y:S01]  /*11d30*/  ENDCOLLECTIVE ;  /* 0x000000000000791b */ /* 0x007fe20003800000 */
.L_x_2180:
[----:B------:R-:W-:Y:S01]  /*11d40*/  IMAD.MOV.U32 R13, RZ, RZ, R6 ;  /* 0x000000ffff0d7224 */ /* 0x000fe200078e0006 */
[----:B------:R-:W-:Y:S02]  /*11d50*/  MOV R12, 0x2 ;  /* 0x00000002000c7802 */ /* 0x000fe40000000f00 */
[----:B------:R-:W-:-:S05]  /*11d60*/  @!P1 LEA R14, P2, R20, R14, 0x1 ;  /* 0x0000000e140e9211 */ /* 0x000fca00078408ff */
[----:B------:R-:W-:-:S08]  /*11d70*/  @!P1 IMAD.MOV.U32 R2, RZ, RZ, R14 ;  /* 0x000000ffff029224 */ /* 0x000fd000078e000e */
[----:B------:R-:W-:Y:S05]  /*11d80*/  WARPSYNC.COLLECTIVE R15, `(.L_x_2181) ;  /* 0x000000000f087348 */ /* 0x000fea0003c00000 */
[----:B------:R0:W1:Y:S02]  /*11d90*/  SHFL.IDX P6, R14, R13, R12, R11 ;  /* 0x0000000c0d0e7389 */ /* 0x00006400000c000b */
[----:B01----:R-:W-:Y:S01]  /*11da0*/  ENDCOLLECTIVE ;  /* 0x000000000000791b */ /* 0x003fe20003800000 */
.L_x_2181:
[----:B------:R-:W-:-:S04]  /*11db0*/  @!P1 IMAD.X R9, RZ, RZ, R0, P2 ;  /* 0x000000ffff099224 */ /* 0x000fc800010e0600 */
[----:B------:R-:W-:-:S05]  /*11dc0*/  @!P1 IMAD.MOV.U32 R3, RZ, RZ, R9 ;  /* 0x000000ffff039224 */ /* 0x000fca00078e0009 */
[----:B------:R-:W-:Y:S01]  /*11dd0*/  @!PT LDS RZ, [RZ] ;  /* 0x00000000fffff984 */ /* 0x000fe20000000800 */
[----:B------:R-:W-:Y:S01]  /*11de0*/  @!PT LDS RZ, [RZ] ;  /* 0x00000000fffff984 */ /* 0x000fe20000000800 */
[----:B------:R-:W-:Y:S01]  /*11df0*/  @!PT LDS RZ, [RZ] ;  /* 0x00000000fffff984 */ /* 0x000fe20000000800 */
[----:B------:R0:W-:Y:S01]  /*11e00*/  @!P1 LDGSTS.E.BYPASS.LTC128B.128 [R10+0xcc00], desc[UR48][R2.64], !P0 ;  /* 0x0cc00000020a9fae */ /* 0x0001e2000c101d70 */
[----:B------:R-:W-:Y:S02]  /*11e10*/  IMAD.MOV.U32 R13, RZ, RZ, R5 ;  /* 0x000000ffff0d7224 */ /* 0x000fe400078e0005 */
[----:B0-----:R-:W-:Y:S02]  /*11e20*/  VIADD R2, R17, 0xa0 ;  /* 0x000000a011027836 */ /* 0x001fe40000000000 */
[----:B------:R-:W-:-:S07]  /*11e30*/  IMAD.MOV.U32 R0, RZ, RZ, R14 ;  /* 0x000000ffff007224 */ /* 0x000fce00078e000e */
[----:B------:R-:W-:Y:S05]  /*11e40*/  WARPSYNC.COLLECTIVE R15, `(.L_x_2182) ;  /* 0x000000000f087348 */ /* 0x000fea0003c00000 */
[----:B------:R0:W1:Y:S02]  /*11e50*/  SHFL.IDX P6, R14, R13, R12, R11 ;  /* 0x0000000c0d0e7389 */ /* 0x00006400000c000b */
[----:B01----:R-:W-:Y:S01]  /*11e60*/  ENDCOLLECTIVE ;  /* 0x000000000000791b */ /* 0x003fe20003800000 */
.L_x_2182:
[----:B------:R-:W-:Y:S01]  /*11e70*/  ISETP.GE.AND P1, PT, R2, R7, PT ;  /* 0x000000070200720c */ /* 0x000fe20003f26270 */
[----:B------:R-:W-:Y:S02]  /*11e80*/  IMAD.MOV.U32 R13, RZ, RZ, R6 ;  /* 0x000000ffff0d7224 */ /* 0x000fe400078e0006 */
[----:B------:R-:W-:-:S10]  /*11e90*/  IMAD.MOV.U32 R12, RZ, RZ, 0x3 ;  /* 0x00000003ff0c7424 */ /* 0x000fd400078e00ff */
[----:B------:R-:W-:-:S13]  /*11ea0*/  @!P1 LEA R2, P2, R20, R14, 0x1 ;  /* 0x0000000e14029211 */ /* 0x000fda00078408ff */
[----:B------:R-:W-:Y:S05]  /*11eb0*/  WARPSYNC.COLLECTIVE R15, `(.L_x_2183) ;  /* 0x000000000f087348 */ /* 0x000fea0003c00000 */
[----:B------:R0:W1:Y:S02]  /*11ec0*/  SHFL.IDX P6, R14, R13, R12, R11 ;  /* 0x0000000c0d0e7389 */ /* 0x00006400000c000b */
[----:B01----:R-:W-:Y:S01]  /*11ed0*/  ENDCOLLECTIVE ;  /* 0x000000000000791b */ /* 0x003fe20003800000 */
.L_x_2183:
        /* <DEDUP_REMOVED lines=10> */
.L_x_2184:
[----:B------:R-:W-:Y:S05]  /*11f80*/  BRA `(.L_x_2185) ;  /* 0xffffffbc00fc7947 */ /* 0x000fea000383ffff */
.L_x_2073:
[----:B0-----:R0:W1:Y:S02]  /*11f90*/  SYNCS.PHASECHK.TRANS64.TRYWAIT P0, [R22+URZ+0x16820], R3 ;  /* 0x01682003160075a7 */ /* 0x001064000800017f */
[----:B-1----:R-:W-:Y:S05]  /*11fa0*/  @!P0 NANOSLEEP.SYNCS 0x989680 ;  /* 0x009896800000895d */ /* 0x002fea0003900000 */
[----:B------:R-:W1:Y:S02]  /*11fb0*/  @!P0 SYNCS.PHASECHK.TRANS64 P0, [R22+URZ+0x16820], R3 ;  /* 0x01682003160085a7 */ /* 0x000e64000800007f */
[----:B-1----:R-:W-:Y:S05]  /*11fc0*/  @!P0 BRA `(.L_x_2073) ;  /* 0xfffffffc00f08947 */ /* 0x002fea000383ffff */
[----:B------:R-:W-:Y:S05]  /*11fd0*/  BRA `(.L_x_2186) ;  /* 0xffffffc000647947 */ /* 0x000fea000383ffff */
.L_x_2082:
[----:B0-----:R0:W2:Y:S02]  /*11fe0*/  SYNCS.PHASECHK.TRANS64.TRYWAIT P0, [R2+URZ+0x16840], R3 ;  /* 0x01684003020075a7 */ /* 0x0010a4000800017f */
[----:B--2---:R-:W-:Y:S05]  /*11ff0*/  @!P0 NANOSLEEP.SYNCS 0x989680 ;  /* 0x009896800000895d */ /* 0x004fea0003900000 */
[----:B------:R-:W2:Y:S02]  /*12000*/  @!P0 SYNCS.PHASECHK.TRANS64 P0, [R2+URZ+0x16840], R3 ;  /* 0x01684003020085a7 */ /* 0x000ea4000800007f */
[----:B--2---:R-:W-:Y:S05]  /*12010*/  @!P0 BRA `(.L_x_2082) ;  /* 0xfffffffc00f08947 */ /* 0x004fea000383ffff */
[----:B------:R-:W-:Y:S05]  /*12020*/  BRA `(.L_x_2187) ;  /* 0xffffffc4000c7947 */ /* 0x000fea000383ffff */
.L_x_2087:
[----:B0-----:R0:W1:Y:S02]  /*12030*/  SYNCS.PHASECHK.TRANS64.TRYWAIT P0, [R3+URZ+0x60], R2 ;  /* 0x00006002030075a7 */ /* 0x001064000800017f */
[----:B-1----:R-:W-:Y:S05]  /*12040*/  @!P0 NANOSLEEP.SYNCS 0x989680 ;  /* 0x009896800000895d */ /* 0x002fea0003900000 */
[----:B------:R-:W1:Y:S02]  /*12050*/  @!P0 SYNCS.PHASECHK.TRANS64 P0, [R3+URZ+0x60], R2 ;  /* 0x00006002030085a7 */ /* 0x000e64000800007f */
[----:B-1----:R-:W-:Y:S05]  /*12060*/  @!P0 BRA `(.L_x_2087) ;  /* 0xfffffffc00f08947 */ /* 0x002fea000383ffff */
[----:B------:R-:W-:Y:S05]  /*12070*/  BRA `(.L_x_2188) ;  /* 0xffffffc400987947 */ /* 0x000fea000383ffff */
.L_x_2095:
[----:B0-----:R0:W2:Y:S02]  /*12080*/  SYNCS.PHASECHK.TRANS64.TRYWAIT P0, [R2+URZ+0x16840], R3 ;  /* 0x01684003020075a7 */ /* 0x0010a4000800017f */
[----:B--2---:R-:W-:Y:S05]  /*12090*/  @!P0 NANOSLEEP.SYNCS 0x989680 ;  /* 0x009896800000895d */ /* 0x004fea0003900000 */
[----:B------:R-:W2:Y:S02]  /*120a0*/  @!P0 SYNCS.PHASECHK.TRANS64 P0, [R2+URZ+0x16840], R3 ;  /* 0x01684003020085a7 */ /* 0x000ea4000800007f */
[----:B--2---:R-:W-:Y:S05]  /*120b0*/  @!P0 BRA `(.L_x_2095) ;  /* 0xfffffffc00f08947 */ /* 0x004fea000383ffff */
[----:B------:R-:W-:Y:S05]  /*120c0*/  BRA `(.L_x_2189) ;  /* 0xffffffc800d07947 */ /* 0x000fea000383ffff */
.L_x_2100:
[----:B0-----:R0:W1:Y:S02]  /*120d0*/  SYNCS.PHASECHK.TRANS64.TRYWAIT P0, [R10+URZ+0x60], R27 ;  /* 0x0000601b0a0075a7 */ /* 0x001064000800017f */
[----:B-1----:R-:W-:Y:S05]  /*120e0*/  @!P0 NANOSLEEP.SYNCS 0x989680 ;  /* 0x009896800000895d */ /* 0x002fea0003900000 */
[----:B------:R-:W1:Y:S02]  /*120f0*/  @!P0 SYNCS.PHASECHK.TRANS64 P0, [R10+URZ+0x60], R27 ;  /* 0x0000601b0a0085a7 */ /* 0x000e64000800007f */
[----:B-1----:R-:W-:Y:S05]  /*12100*/  @!P0 BRA `(.L_x_2100) ;  /* 0xfffffffc00f08947 */ /* 0x002fea000383ffff */
[----:B------:R-:W-:Y:S05]  /*12110*/  BRA `(.L_x_2190) ;  /* 0xffffffcc005c7947 */ /* 0x000fea000383ffff */
.L_x_2108:
[----:B0-----:R0:W2:Y:S02]  /*12120*/  SYNCS.PHASECHK.TRANS64.TRYWAIT P0, [R2+URZ+0x16840], R3 ;  /* 0x01684003020075a7 */ /* 0x0010a4000800017f */
[----:B--2---:R-:W-:Y:S05]  /*12130*/  @!P0 NANOSLEEP.SYNCS 0x989680 ;  /* 0x009896800000895d */ /* 0x004fea0003900000 */
[----:B------:R-:W2:Y:S02]  /*12140*/  @!P0 SYNCS.PHASECHK.TRANS64 P0, [R2+URZ+0x16840], R3 ;  /* 0x01684003020085a7 */ /* 0x000ea4000800007f */
[----:B--2---:R-:W-:Y:S05]  /*12150*/  @!P0 BRA `(.L_x_2108) ;  /* 0xfffffffc00f08947 */ /* 0x004fea000383ffff */
[----:B------:R-:W-:Y:S05]  /*12160*/  BRA `(.L_x_2191) ;  /* 0xffffffd000687947 */ /* 0x000fea000383ffff */
.L_x_2113:
[----:B0-----:R0:W1:Y:S02]  /*12170*/  SYNCS.PHASECHK.TRANS64.TRYWAIT P0, [R8+URZ+0x60], R3 ;  /* 0x00006003080075a7 */ /* 0x001064000800017f */
[----:B-1----:R-:W-:Y:S05]  /*12180*/  @!P0 NANOSLEEP.SYNCS 0x989680 ;  /* 0x009896800000895d */ /* 0x002fea0003900000 */
[----:B------:R-:W1:Y:S02]  /*12190*/  @!P0 SYNCS.PHASECHK.TRANS64 P0, [R8+URZ+0x60], R3 ;  /* 0x00006003080085a7 */ /* 0x000e64000800007f */
[----:B-1----:R-:W-:Y:S05]  /*121a0*/  @!P0 BRA `(.L_x_2113) ;  /* 0xfffffffc00f08947 */ /* 0x002fea000383ffff */
[----:B------:R-:W-:Y:S05]  /*121b0*/  BRA `(.L_x_2192) ;  /* 0xffffffd000f87947 */ /* 0x000fea000383ffff */
.L_x_2123:
[----:B0-----:R0:W1:Y:S02]  /*121c0*/  SYNCS.PHASECHK.TRANS64.TRYWAIT P0, [R3+URZ+0x16860], R0 ;  /* 0x01686000030075a7 */ /* 0x001064000800017f */
[----:B-1----:R-:W-:Y:S05]  /*121d0*/  @!P0 NANOSLEEP.SYNCS 0x989680 ;  /* 0x009896800000895d */ /* 0x002fea0003900000 */
[----:B------:R-:W1:Y:S02]  /*121e0*/  @!P0 SYNCS.PHASECHK.TRANS64 P0, [R3+URZ+0x16860], R0 ;  /* 0x01686000030085a7 */ /* 0x000e64000800007f */
[----:B-1----:R-:W-:Y:S05]  /*121f0*/  @!P0 BRA `(.L_x_2123) ;  /* 0xfffffffc00f08947 */ /* 0x002fea000383ffff */
[----:B------:R-:W-:Y:S05]  /*12200*/  BRA `(.L_x_2193) ;  /* 0xffffffd400f47947 */ /* 0x000fea000383ffff */
.L_x_2129:
[----:B------:R-:W-:Y:S01]  /*12210*/  BSSY B0, `(.L_x_2194) ;  /* 0x0000008000007945 */ /* 0x000fe20003800000 */
[----:B------:R-:W-:Y:S01]  /*12220*/  IMAD.MOV.U32 R13, RZ, RZ, R16 ;  /* 0x000000ffff0d7224 */ /* 0x000fe200078e0010 */
[----:B------:R-:W-:Y:S01]  /*12230*/  MOV R11, 0x1f ;  /* 0x0000001f000b7802 */ /* 0x000fe20000000f00 */
[----:B------:R-:W-:Y:S02]  /*12240*/  IMAD.MOV.U32 R12, RZ, RZ, RZ ;  /* 0x000000ffff0c7224 */ /* 0x000fe400078e00ff */
[----:B------:R-:W-:-:S07]  /*12250*/  IMAD.MOV.U32 R15, RZ, RZ, -0x1 ;  /* 0xffffffffff0f7424 */ /* 0x000fce00078e00ff */
[----:B-1----:R-:W-:Y:S05]  /*12260*/  WARPSYNC.COLLECTIVE R15, `(.L_x_2195) ;  /* 0x000000000f087348 */ /* 0x002fea0003c00000 */
[----:B------:R0:W2:Y:S02]  /*12270*/  SHFL.IDX P6, R14, R13, R12, R11 ;  /* 0x0000000c0d0e7389 */ /* 0x0000a400000c000b */
[----:B012---:R-:W-:Y:S01]  /*12280*/  ENDCOLLECTIVE ;  /* 0x000000000000791b */ /* 0x007fe20003800000 */
.L_x_2195:
[----:B------:R-:W-:Y:S05]  /*12290*/  BSYNC B0 ;  /* 0x0000000000007941 */ /* 0x000fea0003800000 */
.L_x_2194:
        /* <DEDUP_REMOVED lines=9> */
.L_x_2196:
        /* <DEDUP_REMOVED lines=18> */
.L_x_2197:
[----:B------:R-:W-:Y:S01]  /*12450*/  IMAD.MOV.U32 R12, RZ, RZ, 0x2 ;  /* 0x00000002ff0c7424 */ /* 0x000fe200078e00ff */
[----:B------:R-:W-:-:S05]  /*12460*/  SEL R4, R14, RZ, P1 ;  /* 0x000000ff0e047207 */ /* 0x000fca0000800000 */
[----:B------:R-:W-:-:S04]  /*12470*/  IMAD.IADD R4, R17, 0x1, R4 ;  /* 0x0000000111047824 */ /* 0x000fc800078e0204 */
[----:B------:R-:W-:-:S07]  /*12480*/  IMAD.MOV.U32 R13, RZ, RZ, R4 ;  /* 0x000000ffff0d7224 */ /* 0x000fce00078e0004 */
[----:B------:R-:W-:Y:S05]  /*12490*/  WARPSYNC.COLLECTIVE R15, `(.L_x_2198) ;  /* 0x000000000f087348 */ /* 0x000fea0003c00000 */
[----:B------:R0:W1:Y:S02]  /*124a0*/  SHFL.UP P6, R14, R13, R12, R11 ;  /* 0x0400000c0d0e7389 */ /* 0x00006400000c000b */
[----:B01----:R-:W-:Y:S01]  /*124b0*/  ENDCOLLECTIVE ;  /* 0x000000000000791b */ /* 0x003fe20003800000 */
.L_x_2198:
[----:B------:R-:W-:Y:S01]  /*124c0*/  IMAD.MOV.U32 R12, RZ, RZ, 0x4 ;  /* 0x00000004ff0c7424 */ /* 0x000fe200078e00ff */
[----:B------:R-:W-:-:S05]  /*124d0*/  SEL R3, R14, RZ, P2 ;  /* 0x000000ff0e037207 */ /* 0x000fca0001000000 */
[----:B------:R-:W-:-:S04]  /*124e0*/  IMAD.IADD R6, R4, 0x1, R3 ;  /* 0x0000000104067824 */ /* 0x000fc800078e0203 */
[----:B------:R-:W-:-:S07]  /*124f0*/  IMAD.MOV.U32 R13, RZ, RZ, R6 ;  /* 0x000000ffff0d7224 */ /* 0x000fce00078e0006 */
[----:B------:R-:W-:Y:S05]  /*12500*/  WARPSYNC.COLLECTIVE R15, `(.L_x_2199) ;  /* 0x000000000f087348 */ /* 0x000fea0003c00000 */
[----:B------:R0:W1:Y:S02]  /*12510*/  SHFL.UP P6, R14, R13, R12, R11 ;  /* 0x0400000c0d0e7389 */ /* 0x00006400000c000b */
[----:B01----:R-:W-:Y:S01]  /*12520*/  ENDCOLLECTIVE ;  /* 0x000000000000791b */ /* 0x003fe20003800000 */
.L_x_2199:
[----:B------:R-:W-:Y:S01]  /*12530*/  IMAD.MOV.U32 R12, RZ, RZ, 0x8 ;  /* 0x00000008ff0c7424 */ /* 0x000fe200078e00ff */
[----:B------:R-:W-:-:S05]  /*12540*/  SEL R3, R14, RZ, P3 ;  /* 0x000000ff0e037207 */ /* 0x000fca0001800000 */
[----:B------:R-:W-:-:S04]  /*12550*/  IMAD.IADD R2, R6, 0x1, R3 ;  /* 0x0000000106027824 */ /* 0x000fc800078e0203 */
[----:B------:R-:W-:-:S07]  /*12560*/  IMAD.MOV.U32 R13, RZ, RZ, R2 ;  /* 0x000000ffff0d7224 */ /* 0x000fce00078e0002 */
[----:B------:R-:W-:Y:S05]  /*12570*/  WARPSYNC.COLLECTIVE R15, `(.L_x_2200) ;  /* 0x000000000f087348 */ /* 0x000fea0003c00000 */
[----:B------:R0:W1:Y:S02]  /*12580*/  SHFL.UP P6, R14, R13, R12, R11 ;  /* 0x0400000c0d0e7389 */ /* 0x00006400000c000b */
[----:B01----:R-:W-:Y:S01]  /*12590*/  ENDCOLLECTIVE ;  /* 0x000000000000791b */ /* 0x003fe20003800000 */
.L_x_2200:
[----:B------:R-:W-:Y:S01]  /*125a0*/  IMAD.MOV.U32 R12, RZ, RZ, 0x10 ;  /* 0x00000010ff0c7424 */ /* 0x000fe200078e00ff */
[----:B------:R-:W-:-:S04]  /*125b0*/  SEL R3, R14, RZ, P4 ;  /* 0x000000ff0e037207 */ /* 0x000fc80002000000 */
[----:B------:R-:W-:-:S05]  /*125c0*/  IADD3 R3, R2, R3, RZ ;  /* 0x0000000302037210 */ /* 0x000fca0007ffe0ff */
[----:B------:R-:W-:-:S07]  /*125d0*/  IMAD.MOV.U32 R13, RZ, RZ, R3 ;  /* 0x000000ffff0d7224 */ /* 0x000fce00078e0003 */
[----:B------:R-:W-:Y:S05]  /*125e0*/  WARPSYNC.COLLECTIVE R15, `(.L_x_2201) ;  /* 0x000000000f087348 */ /* 0x000fea0003c00000 */
[----:B------:R0:W1:Y:S02]  /*125f0*/  SHFL.UP P6, R14, R13, R12, R11 ;  /* 0x0400000c0d0e7389 */ /* 0x00006400000c000b */
[----:B01----:R-:W-:Y:S01]  /*12600*/  ENDCOLLECTIVE ;  /* 0x000000000000791b */ /* 0x003fe20003800000 */
.L_x_2201:
        /* <DEDUP_REMOVED lines=8> */
.L_x_2202:
[----:B------:R-:W-:Y:S05]  /*12690*/  BRA `(.L_x_2203) ;  /* 0xffffffd800287947 */ /* 0x000fea000383ffff */
.L_x_2134:
        /* <DEDUP_REMOVED lines=8> */
.L_x_2205:
[----:B------:R-:W-:Y:S05]  /*12720*/  BSYNC B0 ;  /* 0x0000000000007941 */ /* 0x000fea0003800000 */
.L_x_2204:
[----:B------:R-:W-:Y:S01]  /*12730*/  SEL R14, R14, RZ, P1 ;  /* 0x000000ff0e0e7207 */ /* 0x000fe20000800000 */
[----:B------:R-:W-:Y:S02]  /*12740*/  IMAD.MOV.U32 R12, RZ, RZ, 0x2 ;  /* 0x00000002ff0c7424 */ /* 0x000fe400078e00ff */
[----:B------:R-:W-:Y:S01]  /*12750*/  IMAD.MOV.U32 R11, RZ, RZ, RZ ;  /* 0x000000ffff0b7224 */ /* 0x000fe200078e00ff */
[----:B------:R-:W-:Y:S01]  /*12760*/  IADD3 R13, R17, R14, RZ ;  /* 0x0000000e110d7210 */ /* 0x000fe20007ffe0ff */
[----:B------:R-:W-:-:S07]  /*12770*/  IMAD.MOV.U32 R15, RZ, RZ, -0x1 ;  /* 0xffffffffff0f7424 */ /* 0x000fce00078e00ff */
[----:B------:R-:W-:Y:S05]  /*12780*/  WARPSYNC.COLLECTIVE R15, `(.L_x_2206) ;  /* 0x000000000f087348 */ /* 0x000fea0003c00000 */
[----:B------:R0:W1:Y:S02]  /*12790*/  SHFL.UP P6, R14, R13, R12, R11 ;  /* 0x0400000c0d0e7389 */ /* 0x00006400000c000b */
[----:B01----:R-:W-:Y:S01]  /*127a0*/  ENDCOLLECTIVE ;  /* 0x000000000000791b */ /* 0x003fe20003800000 */
.L_x_2206:
[----:B------:R-:W-:Y:S01]  /*127b0*/  IMAD.MOV.U32 R12, RZ, RZ, 0x4 ;  /* 0x00000004ff0c7424 */ /* 0x000fe200078e00ff */
[----:B------:R-:W-:-:S05]  /*127c0*/  SEL R2, R14, RZ, P2 ;  /* 0x000000ff0e027207 */ /* 0x000fca0001000000 */
[----:B------:R-:W-:-:S04]  /*127d0*/  IMAD.IADD R2, R13, 0x1, R2 ;  /* 0x000000010d027824 */ /* 0x000fc800078e0202 */
[----:B------:R-:W-:-:S07]  /*127e0*/  IMAD.MOV.U32 R13, RZ, RZ, R2 ;  /* 0x000000ffff0d7224 */ /* 0x000fce00078e0002 */
[----:B------:R-:W-:Y:S05]  /*127f0*/  WARPSYNC.COLLECTIVE R15, `(.L_x_2207) ;  /* 0x000000000f087348 */ /* 0x000fea0003c00000 */
[----:B------:R0:W1:Y:S02]  /*12800*/  SHFL.UP P6, R14, R13, R12, R11 ;  /* 0x0400000c0d0e7389 */ /* 0x00006400000c000b */
[----:B01----:R-:W-:Y:S01]  /*12810*/  ENDCOLLECTIVE ;  /* 0x000000000000791b */ /* 0x003fe20003800000 */
.L_x_2207:
[----:B------:R-:W-:Y:S01]  /*12820*/  IMAD.MOV.U32 R12, RZ, RZ, 0x8 ;  /* 0x00000008ff0c7424 */ /* 0x000fe200078e00ff */
[----:B------:R-:W-:-:S05]  /*12830*/  SEL R3, R14, RZ, P3 ;  /* 0x000000ff0e037207 */ /* 0x000fca0001800000 */
[----:B------:R-:W-:-:S04]  /*12840*/  IMAD.IADD R3, R2, 0x1, R3 ;  /* 0x0000000102037824 */ /* 0x000fc800078e0203 */
[----:B------:R-:W-:-:S07]  /*12850*/  IMAD.MOV.U32 R13, RZ, RZ, R3 ;  /* 0x000000ffff0d7224 */ /* 0x000fce00078e0003 */
[----:B------:R-:W-:Y:S05]  /*12860*/  WARPSYNC.COLLECTIVE R15, `(.L_x_2208) ;  /* 0x000000000f087348 */ /* 0x000fea0003c00000 */
[----:B------:R0:W1:Y:S02]  /*12870*/  SHFL.UP P6, R14, R13, R12, R11 ;  /* 0x0400000c0d0e7389 */ /* 0x00006400000c000b */
[----:B01----:R-:W-:Y:S01]  /*12880*/  ENDCOLLECTIVE ;  /* 0x000000000000791b */ /* 0x003fe20003800000 */
.L_x_2208:
[----:B------:R-:W-:Y:S01]  /*12890*/  IMAD.MOV.U32 R12, RZ, RZ, 0x10 ;  /* 0x00000010ff0c7424 */ /* 0x000fe200078e00ff */
[----:B------:R-:W-:-:S05]  /*128a0*/  SEL R4, R14, RZ, P4 ;  /* 0x000000ff0e047207 */ /* 0x000fca0002000000 */
[----:B------:R-:W-:-:S05]  /*128b0*/  IMAD.IADD R4, R3, 0x1, R4 ;  /* 0x0000000103047824 */ /* 0x000fca00078e0204 */
[----:B------:R-:W-:-:S07]  /*128c0*/  MOV R13, R4 ;  /* 0x00000004000d7202 */ /* 0x000fce0000000f00 */
[----:B------:R-:W-:Y:S05]  /*128d0*/  WARPSYNC.COLLECTIVE R15, `(.L_x_2209) ;  /* 0x000000000f087348 */ /* 0x000fea0003c00000 */
[----:B------:R0:W1:Y:S02]  /*128e0*/  SHFL.UP P6, R14, R13, R12, R11 ;  /* 0x0400000c0d0e7389 */ /* 0x00006400000c000b */
[----:B01----:R-:W-:Y:S01]  /*128f0*/  ENDCOLLECTIVE ;  /* 0x000000000000791b */ /* 0x003fe20003800000 */
.L_x_2209:
        /* <DEDUP_REMOVED lines=8> */
.L_x_2210:
[----:B------:R-:W-:Y:S05]  /*12980*/  BRA `(.L_x_2211) ;  /* 0xffffffd800087947 */ /* 0x000fea000383ffff */
.L_x_2136:
[----:B------:R-:W-:Y:S01]  /*12990*/  BSSY B0, `(.L_x_2212) ;  /* 0x0000006000007945 */ /* 0x000fe20003800000 */
[----:B------:R-:W-:Y:S01]  /*129a0*/  PLOP3.LUT P6, PT, P6, PT, PT, 0x8, 0x0 ;  /* 0x000000000000781c */ /* 0x000fe200037ce170 */
[----:B------:R-:W-:-:S12]  /*129b0*/  IMAD.MOV.U32 R15, RZ, RZ, -0x1 ;  /* 0xffffffffff0f7424 */ /* 0x000fd800078e00ff */
[----:B01----:R-:W-:Y:S05]  /*129c0*/  WARPSYNC.COLLECTIVE R15, `(.L_x_2213) ;  /* 0x000000000f087348 */ /* 0x003fea0003c00000 */
[----:B------:R-:W-:Y:S01]  /*129d0*/  VOTE.ANY R14, PT, P6 ;  /* 0x00000000000e7806 */ /* 0x000fe200030e0100 */
[----:B01----:R-:W-:Y:S06]  /*129e0*/  ENDCOLLECTIVE ;  /* 0x000000000000791b */ /* 0x003fec0003800000 */
.L_x_2213:
[----:B------:R-:W-:Y:S05]  /*129f0*/  BSYNC B0 ;  /* 0x0000000000007941 */ /* 0x000fea0003800000 */
.L_x_2212:
[----:B------:R-:W-:Y:S01]  /*12a00*/  IMAD.MOV.U32 R3, RZ, RZ, R14 ;  /* 0x000000ffff037224 */ /* 0x000fe200078e000e */
[----:B------:R-:W-:Y:S01]  /*12a10*/  MOV R15, 0xffffffff ;  /* 0xffffffff000f7802 */ /* 0x000fe20000000f00 */
[----:B------:R-:W-:Y:S02]  /*12a20*/  IMAD.MOV.U32 R13, RZ, RZ, R17 ;  /* 0x000000ffff0d7224 */ /* 0x000fe400078e0011 */
[----:B------:R-:W0:Y:S01]  /*12a30*/  POPC R6, R3 ;  /* 0x0000000300067309 */ /* 0x000e220000000000 */
[----:B------:R-:W-:Y:S02]  /*12a40*/  IMAD.MOV.U32 R11, RZ, RZ, 0x1f ;  /* 0x0000001fff0b7424 */ /* 0x000fe400078e00ff */
[----:B0-----:R-:W-:-:S07]  /*12a50*/  IMAD.MOV.U32 R12, RZ, RZ, R6 ;  /* 0x000000ffff0c7224 */ /* 0x001fce00078e0006 */
[----:B------:R-:W-:Y:S05]  /*12a60*/  WARPSYNC.COLLECTIVE R15, `(.L_x_2214) ;  /* 0x000000000f087348 */ /* 0x000fea0003c00000 */
[----:B------:R0:W1:Y:S02]  /*12a70*/  SHFL.IDX P6, R14, R13, R12, R11 ;  /* 0x0000000c0d0e7389 */ /* 0x00006400000c000b */
[----:B01----:R-:W-:Y:S01]  /*12a80*/  ENDCOLLECTIVE ;  /* 0x000000000000791b */ /* 0x003fe20003800000 */
.L_x_2214:
[----:B------:R-:W-:Y:S01]  /*12a90*/  IMAD.MOV.U32 R17, RZ, RZ, R14 ;  /* 0x000000ffff117224 */ /* 0x000fe200078e000e */
[----:B------:R-:W-:Y:S06]  /*12aa0*/  BRA `(.L_x_2215) ;  /* 0xffffffd400f87947 */ /* 0x000fec000383ffff */
.L_x_2138:
[----:B------:R-:W-:Y:S01]  /*12ab0*/  BSSY B0, `(.L_x_2216) ;  /* 0x0000007000007945 */ /* 0x000fe20003800000 */
[----:B------:R-:W-:Y:S02]  /*12ac0*/  IMAD.MOV.U32 R13, RZ, RZ, R2 ;  /* 0x000000ffff0d7224 */ /* 0x000fe400078e0002 */
[----:B------:R-:W-:Y:S02]  /*12ad0*/  IMAD.MOV.U32 R11, RZ, RZ, 0x1f ;  /* 0x0000001fff0b7424 */ /* 0x000fe400078e00ff */
[----:B------:R-:W-:-:S07]  /*12ae0*/  IMAD.MOV.U32 R15, RZ, RZ, -0x1 ;  /* 0xffffffffff0f7424 */ /* 0x000fce00078e00ff */
[----:B0123--:R-:W-:Y:S05]  /*12af0*/  WARPSYNC.COLLECTIVE R15, `(.L_x_2217) ;  /* 0x000000000f087348 */ /* 0x00ffea0003c00000 */
[----:B------:R4:W0:Y:S02]  /*12b00*/  SHFL.IDX P6, R14, R13, R12, R11 ;  /* 0x0000000c0d0e7389 */ /* 0x00082400000c000b */
[----:B01234-:R-:W-:Y:S01]  /*12b10*/  ENDCOLLECTIVE ;  /* 0x000000000000791b */ /* 0x01ffe20003800000 */
.L_x_2217:
[----:B------:R-:W-:Y:S05]  /*12b20*/  BSYNC B0 ;  /* 0x0000000000007941 */ /* 0x000fea0003800000 */
.L_x_2216:
[----:B------:R-:W-:Y:S05]  /*12b30*/  BRA `(.L_x_2137) ;  /* 0xffffffd400f07947 */ /* 0x000fea000383ffff */
.L_x_2142:
[----:B0-----:R0:W1:Y:S02]  /*12b40*/  SYNCS.PHASECHK.TRANS64.TRYWAIT P0, [R9+URZ+0x16820], R0 ;  /* 0x01682000090075a7 */ /* 0x001064000800017f */
[----:B-1----:R-:W-:Y:S05]  /*12b50*/  @!P0 NANOSLEEP.SYNCS 0x989680 ;  /* 0x009896800000895d */ /* 0x002fea0003900000 */
[----:B------:R-:W1:Y:S02]  /*12b60*/  @!P0 SYNCS.PHASECHK.TRANS64 P0, [R9+URZ+0x16820], R0 ;  /* 0x01682000090085a7 */ /* 0x000e64000800007f */
[----:B-1----:R-:W-:Y:S05]  /*12b70*/  @!P0 BRA `(.L_x_2142) ;  /* 0xfffffffc00f08947 */ /* 0x002fea000383ffff */
[----:B------:R-:W-:Y:S05]  /*12b80*/  BRA `(.L_x_2218) ;  /* 0xffffffdc00687947 */ /* 0x000fea000383ffff */
.L_x_2143:
        /* <DEDUP_REMOVED lines=8> */
[----:B0-2---:R-:W-:Y:S05]  /*12c10*/  WARPSYNC.COLLECTIVE R15, `(.L_x_2220) ;  /* 0x000000000f087348 */ /* 0x005fea0003c00000 */
[----:B------:R1:W3:Y:S02]  /*12c20*/  SHFL.IDX P6, R14, R13, R12, R11 ;  /* 0x0000000c0d0e7389 */ /* 0x0002e400000c000b */
[----:B0123--:R-:W-:Y:S01]  /*12c30*/  ENDCOLLECTIVE ;  /* 0x000000000000791b */ /* 0x00ffe20003800000 */
.L_x_2220:
[----:B------:R-:W-:Y:S05]  /*12c40*/  BSYNC B0 ;  /* 0x0000000000007941 */ /* 0x000fea0003800000 */
.L_x_2219:
[----:B------:R-:W-:Y:S05]  /*12c50*/  BRA `(.L_x_2221) ;  /* 0xffffffdc00507947 */ /* 0x000fea000383ffff */
.L_x_2146:
[----:B------:R-:W-:Y:S01]  /*12c60*/  BSSY B1, `(.L_x_2222) ;  /* 0x0000006000017945 */ /* 0x000fe20003800000 */
[----:B------:R-:W-:-:S07]  /*12c70*/  IMAD.MOV.U32 R15, RZ, RZ, -0x1 ;  /* 0xffffffffff0f7424 */ /* 0x000fce00078e00ff */
[----:B0-2---:R-:W-:Y:S05]  /*12c80*/  WARPSYNC.COLLECTIVE R15, `(.L_x_2223) ;  /* 0x000000000f0c7348 */ /* 0x005fea0003c00000 */
[----:B------:R-:W-:Y:S02]  /*12c90*/  ELECT P6, UR62, PT ;  /* 0x00000000003e782f */ /* 0x000fe400038c0000 */
[----:B------:R-:W-:Y:S01]  /*12ca0*/  MOV R14, UR62 ;  /* 0x0000003e000e7c02 */ /* 0x000fe20008000f00 */
[----:B0-2---:R-:W-:Y:S10]  /*12cb0*/  ENDCOLLECTIVE ;  /* 0x000000000000791b */ /* 0x005ff40003800000 */
.L_x_2223:
[----:B------:R-:W-:Y:S05]  /*12cc0*/  BSYNC B1 ;  /* 0x0000000000017941 */ /* 0x000fea0003800000 */
.L_x_2222:
[----:B------:R-:W-:Y:S05]  /*12cd0*/  BRA `(.L_x_2224) ;  /* 0xffffffdc00487947 */ /* 0x000fea000383ffff */
.L_x_2148:
[----:B0-----:R0:W1:Y:S02]  /*12ce0*/  SYNCS.PHASECHK.TRANS64.TRYWAIT P0, [R6+URZ], R3 ;  /* 0x00000003060075a7 */ /* 0x001064000800017f */
[----:B-1----:R-:W-:Y:S05]  /*12cf0*/  @!P0 NANOSLEEP.SYNCS 0x989680 ;  /* 0x009896800000895d */ /* 0x002fea0003900000 */
[----:B------:R-:W1:Y:S02]  /*12d00*/  @!P0 SYNCS.PHASECHK.TRANS64 P0, [R6+URZ], R3 ;  /* 0x00000003060085a7 */ /* 0x000e64000800007f */
[----:B-1----:R-:W-:Y:S05]  /*12d10*/  @!P0 BRA `(.L_x_2148) ;  /* 0xfffffffc00f08947 */ /* 0x002fea000383ffff */
[----:B------:R-:W-:Y:S05]  /*12d20*/  BRA `(.L_x_2225) ;  /* 0xffffffdc007c7947 */ /* 0x000fea000383ffff */
.L_x_2149:
[----:B-1----:R1:W3:Y:S02]  /*12d30*/  SYNCS.PHASECHK.TRANS64.TRYWAIT P0, [R7+URZ], R2 ;  /* 0x00000002070075a7 */ /* 0x0022e4000800017f */
[----:B---3--:R-:W-:Y:S05]  /*12d40*/  @!P0 NANOSLEEP.SYNCS 0x989680 ;  /* 0x009896800000895d */ /* 0x008fea0003900000 */
[----:B------:R-:W3:Y:S02]  /*12d50*/  @!P0 SYNCS.PHASECHK.TRANS64 P0, [R7+URZ], R2 ;  /* 0x00000002070085a7 */ /* 0x000ee4000800007f */
[----:B---3--:R-:W-:Y:S05]  /*12d60*/  @!P0 BRA `(.L_x_2149) ;  /* 0xfffffffc00f08947 */ /* 0x008fea000383ffff */
[----:B------:R-:W-:Y:S05]  /*12d70*/  BRA `(.L_x_2226) ;  /* 0xffffffdc00707947 */ /* 0x000fea000383ffff */
.L_x_2151:
[----:B---3--:R3:W4:Y:S02]  /*12d80*/  SYNCS.PHASECHK.TRANS64.TRYWAIT P0, [R4+URZ], R3 ;  /* 0x00000003040075a7 */ /* 0x008724000800017f */
[----:B----4-:R-:W-:Y:S05]  /*12d90*/  @!P0 NANOSLEEP.SYNCS 0x989680 ;  /* 0x009896800000895d */ /* 0x010fea0003900000 */
[----:B------:R-:W4:Y:S02]  /*12da0*/  @!P0 SYNCS.PHASECHK.TRANS64 P0, [R4+URZ], R3 ;  /* 0x00000003040085a7 */ /* 0x000f24000800007f */
[----:B----4-:R-:W-:Y:S05]  /*12db0*/  @!P0 BRA `(.L_x_2151) ;  /* 0xfffffffc00f08947 */ /* 0x010fea000383ffff */
[----:B------:R-:W-:Y:S05]  /*12dc0*/  BRA `(.L_x_2227) ;  /* 0xffffffdc00747947 */ /* 0x000fea000383ffff */
.L_x_2228:
        /* <DEDUP_REMOVED lines=11> */
.L_x_2647:


//--------------------- .text._ZN7cutlass13device_kernelIN5flash11enable_sm90INS1_16FlashAttnFwdSm90INS1_25CollectiveMainloopFwdSm90ILi2EN4cute5tupleIJNS5_1CILi1EEES8_S8_EEENS6_IJNS7_ILi192EEENS7_ILi128EEENS7_ILi64EEEEEELi64ENS_10bfloat16_tEfNS_4arch4Sm90ELb1ELb0ELb1ELb1ELb0ELb1ELb0ELb1ELb1ELb1ELb0ELb0EEENS1_21CollectiveEpilogueFwdINS6_IJSA_SC_SB_EEES9_SE_SG_Li384ELb1ELb1ELb0ELb0EEENS1_36VarlenDynamicPersistentTileSchedulerILi192ELi128ELi384ELi128ELb0ELb1ELb1ELb1ELb1ELb1EEEEEEEEEvNT_6ParamsE --------------------------
	.section	.text._ZN7cutlass13device_kernelIN5flash11enable_sm90INS1_16FlashAttnFwdSm90INS1_25CollectiveMainloopFwdSm90ILi2EN4cute5tupleIJNS5_1CILi1EEES8_S8_EEENS6_IJNS7_ILi192EEENS7_ILi128EEENS7_ILi64EEEEEELi64ENS_10bfloat16_tEfNS_4arch4Sm90ELb1ELb0ELb1ELb1ELb0ELb1ELb0ELb1ELb1ELb1ELb0ELb0EEENS1_21CollectiveEpilogueFwdINS6_IJSA_SC_SB_EEES9_SE_SG_Li384ELb1ELb1ELb0ELb0EEENS1_36VarlenDynamicPersistentTileSchedulerILi192ELi128ELi384ELi128ELb0ELb1ELb1ELb1ELb1ELb1EEEEEEEEEvNT_6ParamsE,"ax",@progbits
	.align	128
.text._ZN7cutlass13device_kernelIN5flash11enable_sm90INS1_16FlashAttnFwdSm90INS1_25CollectiveMainloopFwdSm90ILi2EN4cute5tupleIJNS5_1CILi1EEES8_S8_EEENS6_IJNS7_ILi192EEENS7_ILi128EEENS7_ILi64EEEEEELi64ENS_10bfloat16_tEfNS_4arch4Sm90ELb1ELb0ELb1ELb1ELb0ELb1ELb0ELb1ELb1ELb1ELb0ELb0EEENS1_21CollectiveEpilogueFwdINS6_IJSA_SC_SB_EEES9_SE_SG_Li384ELb1ELb1ELb0ELb0EEENS1_36VarlenDynamicPersistentTileSchedulerILi192ELi128ELi384ELi128ELb0ELb1ELb1ELb1ELb1ELb1EEEEEEEEEvNT_6ParamsE:
        .type           _ZN7cutlass13device_kernelIN5flash11enable_sm90INS1_16FlashAttnFwdSm90INS1_25CollectiveMainloopFwdSm90ILi2EN4cute5tupleIJNS5_1CILi1EEES8_S8_EEENS6_IJNS7_ILi192EEENS7_ILi128EEENS7_ILi64EEEEEELi64ENS_10bfloat16_tEfNS_4arch4Sm90ELb1ELb0ELb1ELb1ELb0ELb1ELb0ELb1ELb1ELb1ELb0ELb0EEENS1_21CollectiveEpilogueFwdINS6_IJSA_SC_SB_EEES9_SE_SG_Li384ELb1ELb1ELb0ELb0EEENS1_36VarlenDynamicPersistentTileSchedulerILi192ELi128ELi384ELi128ELb0ELb1ELb1ELb1ELb1ELb1EEEEEEEEEvNT_6ParamsE,@function
        .size           _ZN7cutlass13device_kernelIN5flash11enable_sm90INS1_16FlashAttnFwdSm90INS1_25CollectiveMainloopFwdSm90ILi2EN4cute5tupleIJNS5_1CILi1EEES8_S8_EEENS6_IJNS7_ILi192EEENS7_ILi128EEENS7_ILi64EEEEEELi64ENS_10bfloat16_tEfNS_4arch4Sm90ELb1ELb0ELb1ELb1ELb0ELb1ELb0ELb1ELb1ELb1ELb0ELb0EEENS1_21CollectiveEpilogueFwdINS6_IJSA_SC_SB_EEES9_SE_SG_Li384ELb1ELb1ELb0ELb0EEENS1_36VarlenDynamicPersistentTileSchedulerILi192ELi128ELi384ELi128ELb0ELb1ELb1ELb1ELb1ELb1EEEEEEEEEvNT_6ParamsE,(.L_x_2648 - _ZN7cutlass13device_kernelIN5flash11enable_sm90INS1_16FlashAttnFwdSm90INS1_25CollectiveMainloopFwdSm90ILi2EN4cute5tupleIJNS5_1CILi1EEES8_S8_EEENS6_IJNS7_ILi192EEENS7_ILi128EEENS7_ILi64EEEEEELi64ENS_10bfloat16_tEfNS_4arch4Sm90ELb1ELb0ELb1ELb1ELb0ELb1ELb0ELb1ELb1ELb1ELb0ELb0EEENS1_21CollectiveEpilogueFwdINS6_IJSA_SC_SB_EEES9_SE_SG_Li384ELb1ELb1ELb0ELb0EEENS1_36VarlenDynamicPersistentTileSchedulerILi192ELi128ELi384ELi128ELb0ELb1ELb1ELb1ELb1ELb1EEEEEEEEEvNT_6ParamsE)
        .other          _ZN7cutlass13device_kernelIN5flash11enable_sm90INS1_16FlashAttnFwdSm90INS1_25CollectiveMainloopFwdSm90ILi2EN4cute5tupleIJNS5_1CILi1EEES8_S8_EEENS6_IJNS7_ILi192EEENS7_ILi128EEENS7_ILi64EEEEEELi64ENS_10bfloat16_tEfNS_4arch4Sm90ELb1ELb0ELb1ELb1ELb0ELb1ELb0ELb1ELb1ELb1ELb0ELb0EEENS1_21CollectiveEpilogueFwdINS6_IJSA_SC_SB_EEES9_SE_SG_Li384ELb1ELb1ELb0ELb0EEENS1_36VarlenDynamicPersistentTileSchedulerILi192ELi128ELi384ELi128ELb0ELb1ELb1ELb1ELb1ELb1EEEEEEEEEvNT_6ParamsE,@"STO_CUDA_ENTRY STV_DEFAULT"
_ZN7cutlass13device_kernelIN5flash11enable_sm90INS1_16FlashAttnFwdSm90INS1_25CollectiveMainloopFwdSm90ILi2EN4cute5tupleIJNS5_1CILi1EEES8_S8_EEENS6_IJNS7_ILi192EEENS7_ILi128EEENS7_ILi64EEEEEELi64ENS_10bfloat16_tEfNS_4arch4Sm90ELb1ELb0ELb1ELb1ELb0ELb1ELb0ELb1ELb1ELb1ELb0ELb0EEENS1_21CollectiveEpilogueFwdINS6_IJSA_SC_SB_EEES9_SE_SG_Li384ELb1ELb1ELb0ELb0EEENS1_36VarlenDynamicPersistentTileSchedulerILi192ELi128ELi384ELi128ELb0ELb1ELb1ELb1ELb1ELb1EEEEEEEEEvNT_6ParamsE:
        /* <DEDUP_REMOVED lines=23> */
.L_x_2230:
[----:B------:R-:W-:Y:S05]  /*0170*/  BSYNC B0 ;  /* 0x0000000000007941 */ /* 0x000fea0003800000 */
.L_x_2229:
        /* <DEDUP_REMOVED lines=40> */
.L_x_2231:
        /* <DEDUP_REMOVED lines=22> */
.L_x_2232:
        /* <DEDUP_REMOVED lines=18> */
.L_x_2233:
        /* <DEDUP_REMOVED lines=22> */
.L_x_2234:
        /* <DEDUP_REMOVED lines=22> */
.L_x_2235:
        /* <DEDUP_REMOVED lines=9> */
.L_x_2238:
        /* <DEDUP_REMOVED lines=32> */
[CC--:B------:R-:W-:Y:S02]  /*0bd0*/  LEA.HI R4, R0.reuse, R12.reuse, RZ, 0x4 ;  /* 0x0000000c00047211 */ /* 0x0c0fe400078f20ff */
[--C-:B------:R-:W-:Y:S02]  /*0be0*/  SHF.R.S32.HI R9, RZ, 0x2, R8.reuse ;  /* 0x00000002ff097819 */ /* 0x100fe40000011408 */
[----:B------:R-:W-:Y:S02]  /*0bf0*/  SHF.R.S32.HI R10, RZ, 0x1f, R8 ;  /* 0x0000001fff0a7819 */ /* 0x000fe40000011408 */
[----:B------:R-:W-:Y:S02]  /*0c00*/  LEA.HI R5, R0, R12, RZ, 0x5 ;  /* 0x0000000c00057211 */ /* 0x000fe400078f28ff */
[----:B------:R-:W-:-:S02]  /*0c10*/  SHF.R.S32.HI R14, RZ, 0x7, R3 ;  /* 0x00000007ff0e7819 */ /* 0x000fc40000011403 */
[----:B------:R-:W-:Y:S02]  /*0c20*/  SHF.R.S32.HI R7, RZ, 0x4, R4 ;  /* 0x00000004ff077819 */ /* 0x000fe40000011404 */
[----:B------:R-:W-:Y:S02]  /*0c30*/  LEA.HI R10, R10, R9, RZ, 0x3 ;  /* 0x000000090a0a7211 */ /* 0x000fe400078f18ff */
[----:B------:R-:W-:Y:S01]  /*0c40*/  SHF.R.S32.HI R15, RZ, 0x5, R5 ;  /* 0x00000005ff0f7819 */ /* 0x000fe20000011405 */
[----:B------:R-:W-:Y:S01]  /*0c50*/  IMAD.HI R5, R14, 0x55555556, RZ ;  /* 0x555555560e057827 */ /* 0x000fe200078e02ff */
[C---:B------:R-:W-:Y:S02]  /*0c60*/  LOP3.LUT R3, R4.reuse, 0x3fffff0, RZ, 0xc0, !PT ;  /* 0x03fffff004037812 */ /* 0x040fe400078ec0ff */
[----:B------:R-:W-:Y:S02]  /*0c70*/  LEA.HI R4, R4, R7, RZ, 0x1 ;  /* 0x0000000704047211 */ /* 0x000fe400078f08ff */
[----:B------:R-:W-:-:S02]  /*0c80*/  LOP3.LUT R10, R10, 0xfffffff8, RZ, 0xc0, !PT ;  /* 0xfffffff80a0a7812 */ /* 0x000fc400078ec0ff */
[----:B------:R-:W-:Y:S01]  /*0c90*/  LEA.HI R6, R6, R11, RZ, 0x5 ;  /* 0x0000000b06067211 */ /* 0x000fe200078f28ff */
[----:B------:R-:W-:Y:S01]  /*0ca0*/  IMAD.IADD R3, R12, 0x1, -R3 ;  /* 0x000000010c037824 */ /* 0x000fe200078e0a03 */
[----:B------:R-:W-:Y:S01]  /*0cb0*/  LOP3.LUT R4, R4, 0x1ffffffe, RZ, 0xc0, !PT ;  /* 0x1ffffffe04047812 */ /* 0x000fe200078ec0ff */
[----:B------:R-:W-:Y:S01]  /*0cc0*/  IMAD.IADD R9, R9, 0x1, -R10 ;  /* 0x0000000109097824 */ /* 0x000fe200078e0a0a */
[----:B------:R-:W-:Y:S02]  /*0cd0*/  LEA.HI R5, R5, R5, RZ, 0x1 ;  /* 0x0000000505057211 */ /* 0x000fe400078f08ff */
[----:B------:R-:W-:Y:S01]  /*0ce0*/  SHF.R.S32.HI R6, RZ, 0x5, R6 ;  /* 0x00000005ff067819 */ /* 0x000fe20000011406 */
[----:B------:R-:W-:Y:S02]  /*0cf0*/  IMAD.IADD R4, R7, 0x1, -R4 ;  /* 0x0000000107047824 */ /* 0x000fe400078e0a04 */
[----:B------:R-:W-:Y:S02]  /*0d00*/  IMAD R3, R15, 0x10, R3 ;  /* 0x000000100f037824 */ /* 0x000fe400078e0203 */
[----:B------:R-:W-:-:S02]  /*0d10*/  IMAD R5, R5, -0x3, R14 ;  /* 0xfffffffd05057824 */ /* 0x000fc400078e020e */
[----:B------:R-:W-:Y:S02]  /*0d20*/  IMAD R6, R6, 0x10, R9 ;  /* 0x0000001006067824 */ /* 0x000fe400078e0209 */
[----:B------:R-:W-:Y:S02]  /*0d30*/  IMAD R7, R3, 0x8, R4 ;  /* 0x0000000803077824 */ /* 0x000fe400078e0204 */
[----:B------:R-:W-:-:S05]  /*0d40*/  IMAD R10, R5, 0x40, R6 ;  /* 0x00000040050a7824 */ /* 0x000fca00078e0206 */
[----:B------:R-:W-:Y:S01]  /*0d50*/  STL [R1+0x58], R10 ;  /* 0x0000580a01007387 */ /* 0x000fe20000100800 */
[----:B------:R-:W-:Y:S02]  /*0d60*/  LOP3.LUT R8, R8, 0x7ffffffc, RZ, 0xc0, !PT ;  /* 0x7ffffffc08087812 */ /* 0x000fe400078ec0ff */
[----:B------:R-:W-:Y:S01]  /*0d70*/  CS2R R22, SRZ ;  /* 0x0000000000167805 */ /* 0x000fe2000001ff00 */
[----:B------:R-:W-:Y:S02]  /*0d80*/  IMAD.MOV.U32 R154, RZ, RZ, RZ ;  /* 0x000000ffff9a7224 */ /* 0x000fe400078e00ff */
[----:B------:R-:W-:Y:S01]  /*0d90*/  IMAD.MOV.U32 R18, RZ, RZ, RZ ;  /* 0x000000ffff127224 */ /* 0x000fe200078e00ff */
[----:B--2---:R-:W-:-:S05]  /*0da0*/  LOP3.LUT R3, R13, 0x1, RZ, 0xfc, !PT ;  /* 0x000000010d037812 */ /* 0x004fca00078efcff */
[----:B------:R0:W-:Y:S02]  /*0db0*/  STL [R1+0x4], R3 ;  /* 0x0000040301007387 */ /* 0x0001e40000100800 */
[CC--:B0-----:R-:W-:Y:S02]  /*0dc0*/  LEA.HI R3, R0.reuse, R12.reuse, RZ, 0x3 ;  /* 0x0000000c00037211 */ /* 0x0c1fe400078f18ff */
[----:B------:R-:W-:-:S04]  /*0dd0*/  LEA.HI R0, R0, R12, RZ, 0x2 ;  /* 0x0000000c00007211 */ /* 0x000fc800078f10ff */
[--C-:B------:R-:W-:Y:S02]  /*0de0*/  SHF.R.S32.HI R19, RZ, 0x2, R0.reuse ;  /* 0x00000002ff137819 */ /* 0x100fe40000011400 */
[----:B------:R-:W-:-:S03]  /*0df0*/  SHF.R.S32.HI R4, RZ, 0x1f, R0 ;  /* 0x0000001fff047819 */ /* 0x000fc60000011400 */
[----:B------:R-:W-:Y:S01]  /*0e00*/  VIADD R9, R19, 0x60 ;  /* 0x0000006013097836 */ /* 0x000fe20000000000 */
[----:B------:R-:W-:Y:S02]  /*0e10*/  LOP3.LUT R3, R3, 0xfffffff8, RZ, 0xc0, !PT ;  /* 0xfffffff803037812 */ /* 0x000fe400078ec0ff */
[----:B------:R-:W-:Y:S02]  /*0e20*/  LOP3.LUT R0, R0, 0xfffffffc, RZ, 0xc0, !PT ;  /* 0xfffffffc00007812 */ /* 0x000fe400078ec0ff */
[----:B------:R-:W-:Y:S02]  /*0e30*/  LEA.HI R4, R4, R19, RZ, 0x3 ;  /* 0x0000001304047211 */ /* 0x000fe400078f18ff */
[----:B------:R-:W-:Y:S01]  /*0e40*/  SHF.R.S32.HI R5, RZ, 0x1f, R9 ;  /* 0x0000001fff057819 */ /* 0x000fe20000011409 */
[----:B------:R-:W-:Y:S01]  /*0e50*/  IMAD.IADD R3, R12, 0x1, -R3 ;  /* 0x000000010c037824 */ /* 0x000fe200078e0a03 */
[----:B------:R-:W-:Y:S01]  /*0e60*/  LOP3.LUT R4, R4, 0xfffffff8, RZ, 0xc0, !PT ;  /* 0xfffffff804047812 */ /* 0x000fe200078ec0ff */
[----:B------:R-:W-:Y:S01]  /*0e70*/  IMAD.IADD R6, R12, 0x1, -R0 ;  /* 0x000000010c067824 */ /* 0x000fe200078e0a00 */
[----:B------:R-:W-:-:S02]  /*0e80*/  LEA.HI R5, R5, R9, RZ, 0x3 ;  /* 0x0000000905057211 */ /* 0x000fc400078f18ff */
[----:B------:R-:W-:Y:S01]  /*0e90*/  SHF.L.U32 R3, R9, 0x6, RZ ;  /* 0x0000000609037819 */ /* 0x000fe200000006ff */
[----:B------:R-:W-:Y:S01]  /*0ea0*/  IMAD.IADD R4, R19, 0x1, -R4 ;  /* 0x0000000113047824 */ /* 0x000fe200078e0a04 */
[----:B------:R-:W-:Y:S01]  /*0eb0*/  SHF.R.S32.HI R0, RZ, 0x1f, R19 ;  /* 0x0000001fff007819 */ /* 0x000fe20000011413 */
[C---:B------:R-:W-:Y:S01]  /*0ec0*/  IMAD.SHL.U32 R16, R6.reuse, 0x8, RZ ;  /* 0x0000000806107824 */ /* 0x040fe200078e00ff */
[----:B------:R-:W-:Y:S01]  /*0ed0*/  LEA.HI R0, R6, R6, RZ, 0x1 ;  /* 0x0000000606007211 */ /* 0x000fe200078f08ff */
[----:B------:R-:W-:Y:S01]  /*0ee0*/  IMAD.SHL.U32 R5, R5, 0x40, RZ ;  /* 0x0000004005057824 */ /* 0x000fe200078e00ff */
[----:B------:R-:W-:Y:S01]  /*0ef0*/  LOP3.LUT R3, R3, 0x1c0, RZ, 0xc0, !PT ;  /* 0x000001c003037812 */ /* 0x000fe200078ec0ff */
[----:B------:R-:W-:Y:S01]  /*0f00*/  STL [R1+0x50], RZ ;  /* 0x000050ff01007387 */ /* 0x000fe20000100800 */
[----:B------:R-:W-:Y:S02]  /*0f10*/  LOP3.LUT R0, R0, 0x1ffffffe, RZ, 0xc0, !PT ;  /* 0x1ffffffe00007812 */ /* 0x000fe400078ec0ff */
[----:B------:R-:W-:Y:S01]  /*0f20*/  SHF.R.U32.HI R9, RZ, 0x3, R3 ;  /* 0x00000003ff097819 */ /* 0x000fe20000011603 */
[----:B------:R0:W-:Y:S01]  /*0f30*/  STL [R1+0x38], R4 ;  /* 0x0000380401007387 */ /* 0x0001e20000100800 */
[----:B------:R-:W-:Y:S01]  /*0f40*/  LOP3.LUT R3, R3, 0x38, R16, 0xf8, !PT ;  /* 0x0000003803037812 */ /* 0x000fe200078ef810 */
[----:B------:R-:W-:Y:S01]  /*0f50*/  IMAD.IADD R0, R6, 0x1, -R0 ;  /* 0x0000000106007824 */ /* 0x000fe200078e0a00 */
[----:B0-----:R-:W-:Y:S01]  /*0f60*/  LOP3.LUT R4, R5, 0xfffffe00, RZ, 0xc0, !PT ;  /* 0xfffffe0005047812 */ /* 0x001fe200078ec0ff */
[----:B------:R-:W-:-:S03]  /*0f70*/  IMAD.IADD R5, R11, 0x1, -R8 ;  /* 0x000000010b057824 */ /* 0x000fc600078e0a08 */
[----:B------:R-:W-:Y:S01]  /*0f80*/  LOP3.LUT R3, R4, R3, R9, 0xf6, !PT ;  /* 0x0000000304037212 */ /* 0x000fe200078ef609 */
[----:B------:R0:W-:Y:S01]  /*0f90*/  STL [R1+0x3c], R4 ;  /* 0x00003c0401007387 */ /* 0x0001e20000100800 */
[----:B------:R-:W-:-:S03]  /*0fa0*/  IMAD R0, R0, 0x8, R10 ;  /* 0x0000000800007824 */ /* 0x000fc600078e020a */
[----:B------:R-:W-:Y:S01]  /*0fb0*/  IMAD R3, R3, 0x2, R2 ;  /* 0x0000000203037824 */ /* 0x000fe200078e0202 */
[----:B------:R1:W-:Y:S01]  /*0fc0*/  STL [R1+0x40], R5 ;  /* 0x0000400501007387 */ /* 0x0003e20000100800 */
[----:B0-----:R-:W-:-:S05]  /*0fd0*/  IMAD.SHL.U32 R4, R7, 0x8, RZ ;  /* 0x0000000807047824 */ /* 0x001fca00078e00ff */
[----:B------:R1:W-:Y:S04]  /*0fe0*/  STL [R1+0x5c], R4 ;  /* 0x00005c0401007387 */ /* 0x0003e80000100800 */
[----:B------:R1:W-:Y:S04]  /*0ff0*/  STL [R1+0x44], R0 ;  /* 0x0000440001007387 */ /* 0x0003e80000100800 */
[----:B------:R1:W-:Y:S01]  /*1000*/  STL [R1+0x54], R3 ;  /* 0x0000540301007387 */ /* 0x0003e20000100800 */
[----:B------:R-:W-:-:S04]  /*1010*/  IMAD.SHL.U32 R152, R6, 0x4, RZ ;  /* 0x0000000406987824 */ /* 0x000fc800078e00ff */
[----:B------:R-:W-:-:S07]  /*1020*/  VIADD R155, R152, 0x10 ;  /* 0x00000010989b7836 */ /* 0x000fce0000000000 */
.L_x_2372:
[----:B01-3-5:R-:W0:Y:S02]  /*1030*/  LDC.64 R4, c[0x0][0xc88] ;  /* 0x00032200ff047b82 */ /* 0x02be240000000a00 */
[----:B0-----:R-:W-:-:S05]  /*1040*/  IMAD.WIDE R4, R31, 0x4, R4 ;  /* 0x000000041f047825 */ /* 0x001fca00078e0204 */
[----:B--2---:R-:W2:Y:S01]  /*1050*/  LDG.E R11, desc[UR40][R4.64] ;  /* 0x00000028040b7981 */ /* 0x004ea2000c1e1900 */
[----:B------:R-:W-:Y:S05]  /*1060*/  YIELD ;  /* 0x0000000000007946 */ /* 0x000fea0003800000 */
[----:B------:R-:W-:Y:S01]  /*1070*/  ULDC.64 UR4, c[0x0][0xa28] ;  /* 0x00028a0000047ab9 */ /* 0x000fe20000000a00 */
[----:B------:R-:W-:Y:S01]  /*1080*/  ULDC.64 UR8, c[0x0][0xa18] ;  /* 0x0002860000087ab9 */ /* 0x000fe20000000a00 */
[----:B------:R-:W-:Y:S01]  /*1090*/  ISETP.NE.U32.AND P1, PT, RZ, UR4, PT ;  /* 0x00000004ff007c0c */ /* 0x000fe2000bf25070 */
[----:B------:R-:W-:Y:S01]  /*10a0*/  IMAD.MOV.U32 R3, RZ, RZ, RZ ;  /* 0x000000ffff037224 */ /* 0x000fe200078e00ff */
[----:B------:R-:W-:Y:S01]  /*10b0*/  ULDC.64 UR6, c[0x0][0xa08] ;  /* 0x0002820000067ab9 */ /* 0x000fe20000000a00 */
[----:B------:R-:W-:Y:S01]  /*10c0*/  IMAD.MOV.U32 R33, RZ, RZ, RZ ;  /* 0x000000ffff217224 */ /* 0x000fe200078e00ff */
[----:B------:R-:W-:-:S02]  /*10d0*/  ISETP.NE.AND.EX P1, PT, RZ, UR5, PT, P1 ;  /* 0x00000005ff007c0c */ /* 0x000fc4000bf25310 */
[----:B------:R-:W-:-:S04]  /*10e0*/  ISETP.NE.U32.AND P0, PT, RZ, UR6, PT ;  /* 0x00000006ff007c0c */ /* 0x000fc8000bf05070 */
[----:B------:R-:W-:Y:S02]  /*10f0*/  ISETP.NE.AND.EX P0, PT, RZ, UR7, PT, P0 ;  /* 0x00000007ff007c0c */ /* 0x000fe4000bf05300 */
[----:B--2---:R-:W-:Y:S01]  /*1100*/  SHF.R.S32.HI R0, RZ, 0x1f, R11 ;  /* 0x0000001fff007819 */ /* 0x004fe2000001140b */
[----:B------:R-:W-:-:S04]  /*1110*/  IMAD.SHL.U32 R34, R11, 0x4, RZ ;  /* 0x000000040b227824 */ /* 0x000fc800078e00ff */
[C---:B------:R-:W-:Y:S01]  /*1120*/  @P1 LEA R6, P2, R11.reuse, UR4, 0x2 ;  /* 0x000000040b061c11 */ /* 0x040fe2000f8410ff */
[----:B------:R0:W-:Y:S01]  /*1130*/  STL [R1+0x48], R11 ;  /* 0x0000480b01007387 */ /* 0x0001e20000100800 */
[C-C-:B------:R-:W-:Y:S02]  /*1140*/  SHF.L.U64.HI R35, R11.reuse, 0x2, R0.reuse ;  /* 0x000000020b237819 */ /* 0x140fe40000010200 */
[----:B------:R-:W-:Y:S02]  /*1150*/  @P1 LEA.HI.X R7, R11, UR5, R0, 0x2, P2 ;  /* 0x000000050b071c11 */ /* 0x000fe400090f1400 */
[----:B------:R-:W-:Y:S01]  /*1160*/  ISETP.NE.U32.AND P2, PT, RZ, UR8, PT ;  /* 0x00000008ff007c0c */ /* 0x000fe2000bf45070 */
[----:B------:R-:W-:Y:S01]  /*1170*/  ULDC UR4, c[0x0][0x288] ;  /* 0x0000a20000047ab9 */ /* 0x000fe20000000800 */
[----:B------:R-:W-:Y:S01]  /*1180*/  IADD3 R8, P3, R34, UR6, RZ ;  /* 0x0000000622087c10 */ /* 0x000fe2000ff7e0ff */
[----:B------:R0:W5:Y:S01]  /*1190*/  @P1 LDG.E R3, desc[UR40][R6.64] ;  /* 0x0000002806031981 */ /* 0x000162000c1e1900 */
[----:B------:R-:W-:Y:S01]  /*11a0*/  ISETP.NE.AND.EX P2, PT, RZ, UR9, PT, P2 ;  /* 0x00000009ff007c0c */ /* 0x000fe2000bf45320 */
[----:B------:R-:W-:Y:S01]  /*11b0*/  IMAD.U32 R10, RZ, RZ, UR4 ;  /* 0x00000004ff0a7e24 */ /* 0x000fe2000f8e00ff */
[----:B------:R-:W-:Y:S01]  /*11c0*/  IADD3.X R9, R35, UR7, RZ, P3, !PT ;  /* 0x0000000723097c10 */ /* 0x000fe20009ffe4ff */
[----:B------:R-:W-:-:S04]  /*11d0*/  ULDC.64 UR4, c[0x0][0x418] ;  /* 0x0001060000047ab9 */ /* 0x000fc80000000a00 */
[----:B------:R0:W5:Y:S06]  /*11e0*/  @P0 LDG.E R33, desc[UR40][R8.64] ;  /* 0x0000002808210981 */ /* 0x00016c000c1e1900 */
[----:B------:R-:W-:-:S04]  /*11f0*/  @P2 IADD3 R4, P1, R34, UR8, RZ ;  /* 0x0000000822042c10 */ /* 0x000fc8000ff3e0ff */
[----:B------:R-:W-:-:S05]  /*1200*/  @P2 IADD3.X R5, R35, UR9, RZ, P1, !PT ;  /* 0x0000000923052c10 */ /* 0x000fca0008ffe4ff */
[----:B------:R-:W2:Y:S01]  /*1210*/  @P2 LDG.E R10, desc[UR40][R4.64] ;  /* 0x00000028040a2981 */ /* 0x000ea2000c1e1900 */
        /* <DEDUP_REMOVED lines=10> */
[----:B--2---:R0:W-:Y:S01]  /*12c0*/  STL [R1+0x20], R10 ;  /* 0x0000200a01007387 */ /* 0x0041e20000100800 */
[----:B------:R-:W-:Y:S05]  /*12d0*/  @P2 BRA `(.L_x_2240) ;  /* 0x0000000000282947 */ /* 0x000fea0003800000 */
[----:B------:R-:W-:Y:S02]  /*12e0*/  ULDC.64 UR4, c[0x0][0xa00] ;  /* 0x0002800000047ab9 */ /* 0x000fe40000000a00 */
[----:B------:R-:W-:-:S04]  /*12f0*/  ISETP.NE.U32.AND P1, PT, RZ, UR4, PT ;  /* 0x00000004ff007c0c */ /* 0x000fc8000bf25070 */
[----:B------:R-:W-:-:S13]  /*1300*/  ISETP.NE.AND.EX P1, PT, RZ, UR5, PT, P1 ;  /* 0x00000005ff007c0c */ /* 0x000fda000bf25310 */
[----:B------:R-:W-:Y:S05]  /*1310*/  @!P1 BRA `(.L_x_2240) ;  /* 0x0000000000189947 */ /* 0x000fea0003800000 */
[----:B------:R-:W1:Y:S02]  /*1320*/  LDC.64 R4, c[0x0][0xa00] ;  /* 0x00028000ff047b82 */ /* 0x000e640000000a00 */
[----:B-1----:R-:W-:-:S05]  /*1330*/  IMAD.WIDE R4, R31, 0x4, R4 ;  /* 0x000000041f047825 */ /* 0x002fca00078e0204 */
[----:B------:R-:W2:Y:S04]  /*1340*/  LDG.E R0, desc[UR40][R4.64] ;  /* 0x0000002804007981 */ /* 0x000ea8000c1e1900 */
[----:B0-----:R-:W2:Y:S02]  /*1350*/  LDG.E R7, desc[UR40][R4.64+0x4] ;  /* 0x0000042804077981 */ /* 0x001ea4000c1e1900 */
[----:B--2---:R-:W-:-:S05]  /*1360*/  IADD3 R10, -R0, R7, RZ ;  /* 0x00000007000a7210 */ /* 0x004fca0007ffe1ff */
[----:B------:R1:W-:Y:S02]  /*1370*/  STL [R1+0x20], R10 ;  /* 0x0000200a01007387 */ /* 0x0003e40000100800 */
.L_x_2240:
[----:B------:R-:W-:Y:S01]  /*1380*/  ULDC.64 UR4, c[0x0][0xa20] ;  /* 0x0002880000047ab9 */ /* 0x000fe20000000a00 */
[----:B------:R2:W-:Y:S01]  /*1390*/  STL [R1+0x4c], R30 ;  /* 0x00004c1e01007387 */ /* 0x0005e20000100800 */
[----:B------:R-:W-:-:S04]  /*13a0*/  ISETP.NE.U32.AND P1, PT, RZ, UR4, PT ;  /* 0x00000004ff007c0c */ /* 0x000fc8000bf25070 */
[----:B------:R-:W-:-:S13]  /*13b0*/  ISETP.NE.AND.EX P1, PT, RZ, UR5, PT, P1 ;  /* 0x00000005ff007c0c */ /* 0x000fda000bf25310 */
[----:B--2---:R-:W-:Y:S05]  /*13c0*/  @!P1 BRA `(.L_x_2241) ;  /* 0x0000000000109947 */ /* 0x004fea0003800000 */
[----:B------:R-:W-:-:S04]  /*13d0*/  IADD3 R4, P0, R34, UR4, RZ ;  /* 0x0000000422047c10 */ /* 0x000fc8000ff1e0ff */
[----:B------:R-:W-:-:S05]  /*13e0*/  IADD3.X R5, R35, UR5, RZ, P0, !PT ;  /* 0x0000000523057c10 */ /* 0x000fca00087fe4ff */
[----:B------:R2:W5:Y:S01]  /*13f0*/  LDG.E R32, desc[UR40][R4.64] ;  /* 0x0000002804207981 */ /* 0x000562000c1e1900 */
[----:B------:R-:W-:Y:S05]  /*1400*/  BRA `(.L_x_2242) ;  /* 0x0000000000107947 */ /* 0x000fea0003800000 */
.L_x_2241:
[----:B------:R-:W-:Y:S05]  /*1410*/  @!P0 BRA `(.L_x_2242) ;  /* 0x00000000000c8947 */ /* 0x000fea0003800000 */
[----:B------:R-:W2:Y:S04]  /*1420*/  LDG.E R5, desc[UR40][R8.64] ;  /* 0x0000002808057981 */ /* 0x000ea8000c1e1900 */
[----:B------:R-:W2:Y:S02]  /*1430*/  LDG.E R32, desc[UR40][R8.64+0x4] ;  /* 0x0000042808207981 */ /* 0x000ea4000c1e1900 */
[----:B--2---:R-:W-:-:S07]  /*1440*/  IMAD.IADD R32, R32, 0x1, -R5 ;  /* 0x0000000120207824 */ /* 0x004fce00078e0a05 */
.L_x_2242:
[----:B------:R-:W-:Y:S01]  /*1450*/  ULDC.64 UR4, c[0x0][0xa10] ;  /* 0x0002840000047ab9 */ /* 0x000fe20000000a00 */
[----:B0-----:R-:W0:Y:S01]  /*1460*/  LDC R8, c[0x0][0x448] ;  /* 0x00011200ff087b82 */ /* 0x001e220000000800 */
[----:B------:R-:W-:-:S04]  /*1470*/  ISETP.NE.U32.AND P0, PT, RZ, UR4, PT ;  /* 0x00000004ff007c0c */ /* 0x000fc8000bf05070 */
[----:B------:R-:W-:Y:S01]  /*1480*/  ISETP.NE.AND.EX P0, PT, RZ, UR5, PT, P0 ;  /* 0x00000005ff007c0c */ /* 0x000fe2000bf05300 */
[----:B------:R-:W-:-:S12]  /*1490*/  ULDC.64 UR4, c[0x0][0xa30] ;  /* 0x00028c0000047ab9 */ /* 0x000fd80000000a00 */
[----:B--2---:R-:W2:Y:S02]  /*14a0*/  @P0 LDC.64 R4, c[0x0][0xa10] ;  /* 0x00028400ff040b82 */ /* 0x004ea40000000a00 */
[----:B--2---:R-:W-:-:S05]  /*14b0*/  @P0 IMAD.WIDE R4, R31, 0x4, R4 ;  /* 0x000000041f040825 */ /* 0x004fca00078e0204 */
[----:B------:R-:W2:Y:S04]  /*14c0*/  @P0 LDG.E R0, desc[UR40][R4.64] ;  /* 0x0000002804000981 */ /* 0x000ea8000c1e1900 */
[----:B------:R3:W2:Y:S01]  /*14d0*/  @P0 LDG.E R9, desc[UR40][R4.64+0x4] ;  /* 0x0000042804090981 */ /* 0x0006a2000c1e1900 */
[----:B------:R-:W-:Y:S01]  /*14e0*/  ISETP.NE.U32.AND P1, PT, RZ, UR4, PT ;  /* 0x00000004ff007c0c */ /* 0x000fe2000bf25070 */
[----:B-----5:R-:W-:-:S03]  /*14f0*/  IMAD.MOV.U32 R24, RZ, RZ, R32 ;  /* 0x000000ffff187224 */ /* 0x020fc600078e0020 */
[----:B------:R-:W-:-:S13]  /*1500*/  ISETP.NE.AND.EX P1, PT, RZ, UR5, PT, P1 ;  /* 0x00000005ff007c0c */ /* 0x000fda000bf25310 */
[----:B------:R-:W-:-:S04]  /*1510*/  @P1 IADD3 R6, P2, R34, UR4, RZ ;  /* 0x0000000422061c10 */ /* 0x000fc8000ff5e0ff */
[----:B------:R-:W-:-:S05]  /*1520*/  @P1 IADD3.X R7, R35, UR5, RZ, P2, !PT ;  /* 0x0000000523071c10 */ /* 0x000fca00097fe4ff */
[----:B------:R4:W5:Y:S01]  /*1530*/  @P1 LDG.E R24, desc[UR40][R6.64] ;  /* 0x0000002806181981 */ /* 0x000962000c1e1900 */
[----:B0-----:R-:W-:Y:S01]  /*1540*/  ISETP.NE.AND P1, PT, R8, 0x1, PT ;  /* 0x000000010800780c */ /* 0x001fe20003f25270 */
[----:B------:R-:W-:Y:S02]  /*1550*/  IMAD R12, R29, 0xc0, RZ ;  /* 0x000000c01d0c7824 */ /* 0x000fe400078e02ff */
[----:B------:R-:W-:Y:S02]  /*1560*/  IMAD.IADD R8, R32, 0x1, -R3 ;  /* 0x0000000120087824 */ /* 0x000fe400078e0a03 */
[----:B---3--:R-:W-:Y:S01]  /*1570*/  VIADD R4, R12, 0xbf ;  /* 0x000000bf0c047836 */ /* 0x008fe20000000000 */
[----:B------:R0:W-:Y:S01]  /*1580*/  STL [R1+0x2c], R12 ;  /* 0x00002c0c01007387 */ /* 0x0001e20000100800 */
[----:B------:R-:W-:-:S05]  /*1590*/  IMAD.MOV R27, RZ, RZ, -R8 ;  /* 0x000000ffff1b7224 */ /* 0x000fca00078e0a08 */
[----:B------:R-:W-:Y:S01]  /*15a0*/  VIMNMX R27, RZ, R27, !PT ;  /* 0x0000001bff1b7248 */ /* 0x000fe20007fe0100 */
[----:B------:R-:W3:Y:S08]  /*15b0*/  @P1 LDC R11, c[0x0][0x44c] ;  /* 0x00011300ff0b1b82 */ /* 0x000ef00000000800 */
[----:B------:R-:W1:Y:S01]  /*15c0*/  @P1 LDC R5, c[0x0][0x450] ;  /* 0x00011400ff051b82 */ /* 0x000e620000000800 */
[----:B--2---:R-:W-:-:S02]  /*15d0*/  @P0 IMAD.IADD R28, R9, 0x1, -R0 ;  /* 0x00000001091c0824 */ /* 0x004fc400078e0a00 */
[----:B---3--:R-:W-:-:S04]  /*15e0*/  @P1 IMAD.HI.U32 R0, R4, R11, RZ ;  /* 0x0000000b04001227 */ /* 0x008fc800078e00ff */
[----:B----4-:R-:W-:Y:S01]  /*15f0*/  IMAD.IADD R6, R8, 0x1, R28 ;  /* 0x0000000108067824 */ /* 0x010fe200078e021c */
[----:B-1----:R-:W-:-:S03]  /*1600*/  @P1 SHF.R.U32.HI R4, RZ, R5, R0 ;  /* 0x00000005ff041219 */ /* 0x002fc60000011600 */
[C---:B------:R-:W-:Y:S01]  /*1610*/  VIADD R0, R6.reuse, 0x7f ;  /* 0x0000007f06007836 */ /* 0x040fe20000000000 */
[----:B------:R-:W-:Y:S01]  /*1620*/  IADD3 R91, R6, 0x80, -R10 ;  /* 0x00000080065b7810 */ /* 0x000fe20007ffe80a */
[----:B------:R0:W-:Y:S03]  /*1630*/  STL [R1+0x30], R6 ;  /* 0x0000300601007387 */ /* 0x0001e60000100800 */
[----:B------:R-:W-:Y:S01]  /*1640*/  SHF.R.S32.HI R3, RZ, 0x1f, R0 ;  /* 0x0000001fff037819 */ /* 0x000fe20000011400 */
[----:B------:R-:W-:-:S03]  /*1650*/  IMAD.IADD R4, R91, 0x1, R4 ;  /* 0x000000015b047824 */ /* 0x000fc600078e0204 */
[----:B------:R-:W-:Y:S02]  /*1660*/  LEA.HI R3, R3, R0, RZ, 0x7 ;  /* 0x0000000003037211 */ /* 0x000fe400078f38ff */
[----:B------:R-:W-:Y:S02]  /*1670*/  SHF.R.S32.HI R5, RZ, 0x1f, R4 ;  /* 0x0000001fff057819 */ /* 0x000fe40000011404 */
[----:B------:R-:W-:Y:S02]  /*1680*/  SHF.R.S32.HI R92, RZ, 0x7, R3 ;  /* 0x00000007ff5c7819 */ /* 0x000fe40000011403 */
[----:B------:R-:W-:-:S04]  /*1690*/  LEA.HI R5, R5, R4, RZ, 0x7 ;  /* 0x0000000405057211 */ /* 0x000fc800078f38ff */
[----:B------:R-:W-:-:S04]  /*16a0*/  SHF.R.S32.HI R5, RZ, 0x7, R5 ;  /* 0x00000007ff057819 */ /* 0x000fc80000011405 */
[----:B------:R-:W-:-:S05]  /*16b0*/  VIMNMX R5, R92, R5, PT ;  /* 0x000000055c057248 */ /* 0x000fca0003fe0100 */
[----:B------:R-:W-:-:S05]  /*16c0*/  IMAD R5, R5, 0x80, -R8 ;  /* 0x0000008005057824 */ /* 0x000fca00078e0a08 */
[----:B------:R-:W-:-:S04]  /*16d0*/  VIMNMX R0, R5, R28, PT ;  /* 0x0000001c05007248 */ /* 0x000fc80003fe0100 */
[----:B------:R-:W-:Y:S02]  /*16e0*/  ISETP.GT.AND P0, PT, R0, R27, PT ;  /* 0x0000001b0000720c */ /* 0x000fe40003f04270 */
[----:B------:R-:W-:-:S05]  /*16f0*/  SHF.R.U32.HI R27, RZ, 0x7, R27 ;  /* 0x00000007ff1b7819 */ /* 0x000fca000001161b */
[----:B------:R-:W-:-:S06]  /*1700*/  IMAD.MOV.U32 R26, RZ, RZ, R27 ;  /* 0x000000ffff1a7224 */ /* 0x000fcc00078e001b */
[----:B------:R-:W-:-:S05]  /*1710*/  @P0 VIADD R0, R0, 0x7f ;  /* 0x0000007f00000836 */ /* 0x000fca0000000000 */
[----:B------:R-:W-:-:S04]  /*1720*/  @P0 SHF.R.S32.HI R3, RZ, 0x1f, R0 ;  /* 0x0000001fff030819 */ /* 0x000fc80000011400 */
[----:B------:R-:W-:-:S04]  /*1730*/  @P0 LEA.HI R3, R3, R0, RZ, 0x7 ;  /* 0x0000000003030211 */ /* 0x000fc800078f38ff */
[----:B------:R-:W-:Y:S02]  /*1740*/  @P0 SHF.R.S32.HI R26, RZ, 0x7, R3 ;  /* 0x00000007ff1a0819 */ /* 0x000fe40000011403 */
        /* <DEDUP_REMOVED lines=23> */
.L_x_2245:
[----:B------:R-:W-:Y:S05]  /*18c0*/  BSYNC B6 ;  /* 0x0000000000067941 */ /* 0x000fea0003800000 */
.L_x_2244:
        /* <DEDUP_REMOVED lines=20> */
.L_x_2247:
[----:B------:R-:W-:Y:S05]  /*1a10*/  BSYNC B6 ;  /* 0x0000000000067941 */ /* 0x000fea0003800000 */
.L_x_2246:
[----:B------:R-:W-:Y:S01]  /*1a20*/  ULDC.64 UR4, c[0x0][0x9f8] ;  /* 0x00027e0000047ab9 */ /* 0x000fe20000000a00 */
[----:B------:R-:W2:Y:S01]  /*1a30*/  LDL R37, [R1+0x38] ;  /* 0x0000380001257983 */ /* 0x000ea20000100800 */
[----:B------:R-:W-:Y:S01]  /*1a40*/  ISETP.NE.U32.AND P0, PT, RZ, UR4, PT ;  /* 0x00000004ff007c0c */ /* 0x000fe2000bf05070 */
[----:B------:R-:W0:Y:S01]  /*1a50*/  LDC.64 R4, c[0x0][0x300] ;  /* 0x0000c000ff047b82 */ /* 0x000e220000000a00 */
[----:B------:R-:W-:Y:S01]  /*1a60*/  IMAD.IADD R32, R33, 0x1, R32 ;  /* 0x0000000121207824 */ /* 0x000fe200078e0220 */
[----:B------:R-:W3:Y:S01]  /*1a70*/  LDL.LU R41, [R1] ;  /* 0x0000000001297983 */ /* 0x000ee20000300800 */
[----:B------:R-:W-:Y:S01]  /*1a80*/  ISETP.NE.AND.EX P0, PT, RZ, UR5, PT, P0 ;  /* 0x00000005ff007c0c */ /* 0x000fe2000bf05300 */
[----:B------:R-:W-:Y:S02]  /*1a90*/  ULDC.64 UR6, c[0x0][0xa08] ;  /* 0x0002820000067ab9 */ /* 0x000fe40000000a00 */
[----:B------:R-:W4:Y:S01]  /*1aa0*/  LDL R36, [R1+0x3c] ;  /* 0x00003c0001247983 */ /* 0x000f220000100800 */
[----:B------:R-:W-:Y:S01]  /*1ab0*/  SHF.R.S32.HI R13, RZ, 0x1f, R30 ;  /* 0x0000001fff0d7819 */ /* 0x000fe2000001141e */
[----:B------:R-:W1:Y:S08]  /*1ac0*/  LDC R63, c[0x0][0x3f4] ;  /* 0x0000fd00ff3f7b82 */ /* 0x000e700000000800 */
[----:B------:R-:W-:Y:S01]  /*1ad0*/  @P0 IADD3 R6, P1, R34, UR4, RZ ;  /* 0x0000000422060c10 */ /* 0x000fe2000ff3e0ff */
[----:B------:R-:W1:Y:S01]  /*1ae0*/  S2R R40, SR_TID.X ;  /* 0x0000000000287919 */ /* 0x000e620000002100 */
[----:B------:R-:W-:Y:S01]  /*1af0*/  SHF.R.S32.HI R17, RZ, 0x1f, R16 ;  /* 0x0000001fff117819 */ /* 0x000fe20000011410 */
[----:B------:R-:W1:Y:S01]  /*1b00*/  LDC.64 R68, c[0x0][0x408] ;  /* 0x00010200ff447b82 */ /* 0x000e620000000a00 */
[----:B------:R-:W-:Y:S01]  /*1b10*/  @P0 IADD3.X R7, R35, UR5, RZ, P1, !PT ;  /* 0x0000000523070c10 */ /* 0x000fe20008ffe4ff */
[----:B------:R-:W-:-:S04]  /*1b20*/  ULDC.64 UR4, c[0x0][0x308] ;  /* 0x0000c20000047ab9 */ /* 0x000fc80000000a00 */
[----:B------:R0:W4:Y:S01]  /*1b30*/  @P0 LDG.E R31, desc[UR40][R6.64] ;  /* 0x00000028061f0981 */ /* 0x000122000c1e1900 */
[----:B------:R-:W-:Y:S01]  /*1b40*/  SHF.R.S32.HI R35, RZ, 0x1f, R32 ;  /* 0x0000001fff237819 */ /* 0x000fe20000011420 */
[-C--:B0-----:R-:W-:Y:S01]  /*1b50*/  IMAD.WIDE.U32 R8, R32, R4.reuse, RZ ;  /* 0x0000000420087225 */ /* 0x081fe200078e00ff */
[----:B------:R-:W-:Y:S02]  /*1b60*/  ISETP.NE.U32.AND P0, PT, RZ, UR6, PT ;  /* 0x00000006ff007c0c */ /* 0x000fe4000bf05070 */
[----:B------:R-:W-:Y:S01]  /*1b70*/  SHF.R.S32.HI R38, RZ, 0x1f, R19 ;  /* 0x0000001fff267819 */ /* 0x000fe20000011413 */
[-C--:B------:R-:W-:Y:S01]  /*1b80*/  IMAD R0, R35, R4.reuse, RZ ;  /* 0x0000000423007224 */ /* 0x080fe200078e02ff */
[----:B------:R-:W-:Y:S01]  /*1b90*/  ISETP.NE.AND.EX P0, PT, RZ, UR7, PT, P0 ;  /* 0x00000007ff007c0c */ /* 0x000fe2000bf05300 */
[----:B------:R-:W-:Y:S01]  /*1ba0*/  IMAD.WIDE.U32 R10, R19, R4, R16 ;  /* 0x00000004130a7225 */ /* 0x000fe200078e0010 */
[----:B------:R-:W-:Y:S02]  /*1bb0*/  SHF.R.S32.HI R153, RZ, 0x1f, R152 ;  /* 0x0000001fff997819 */ /* 0x000fe40000011498 */
[----:B------:R-:W-:Y:S01]  /*1bc0*/  SHF.L.U64.HI R74, R4, 0x7, R5 ;  /* 0x00000007044a7819 */ /* 0x000fe20000010205 */
[----:B------:R-:W-:-:S02]  /*1bd0*/  IMAD R3, R32, R5, R0 ;  /* 0x0000000520037224 */ /* 0x000fc400078e0200 */
[----:B------:R-:W-:Y:S02]  /*1be0*/  IMAD.SHL.U32 R73, R4, 0x80, RZ ;  /* 0x0000008004497824 */ /* 0x000fe400078e00ff */
[----:B------:R-:W-:Y:S02]  /*1bf0*/  IMAD.IADD R9, R9, 0x1, R3 ;  /* 0x0000000109097824 */ /* 0x000fe400078e0203 */
[----:B------:R-:W-:Y:S02]  /*1c00*/  IMAD R3, R13, UR4, RZ ;  /* 0x000000040d037c24 */ /* 0x000fe4000f8e02ff */
[----:B------:R-:W-:-:S04]  /*1c10*/  IMAD.WIDE.U32 R6, R30, UR4, R8 ;  /* 0x000000041e067c25 */ /* 0x000fc8000f8e0008 */
[----:B------:R-:W-:Y:S01]  /*1c20*/  IMAD R3, R30, UR5, R3 ;  /* 0x000000051e037c24 */ /* 0x000fe2000f8e0203 */
[----:B------:R-:W-:Y:S01]  /*1c30*/  ULDC.64 UR4, c[0x0][0x310] ;  /* 0x0000c40000047ab9 */ /* 0x000fe20000000a00 */
[----:B-1----:R-:W-:Y:S01]  /*1c40*/  SHF.R.U32.HI R39, RZ, 0x7, R40 ;  /* 0x00000007ff277819 */ /* 0x002fe20000011628 */
[----:B------:R-:W-:-:S03]  /*1c50*/  IMAD.WIDE.U32 R20, R19, R68, R16 ;  /* 0x0000004413147225 */ /* 0x000fc600078e0010 */
[----:B------:R-:W-:Y:S01]  /*1c60*/  ISETP.NE.AND P6, PT, R39, 0x1, PT ;  /* 0x000000012700780c */ /* 0x000fe20003fc5270 */
[----:B------:R-:W-:Y:S02]  /*1c70*/  IMAD.IADD R7, R7, 0x1, R3 ;  /* 0x0000000107077824 */ /* 0x000fe400078e0203 */
[----:B------:R-:W-:Y:S02]  /*1c80*/  VIADD R40, R40, 0xffffff80 ;  /* 0xffffff8028287836 */ /* 0x000fe40000000000 */
[----:B------:R-:W-:Y:S02]  /*1c90*/  VIADD R66, R16, 0x20 ;  /* 0x0000002010427836 */ /* 0x000fe40000000000 */
[----:B------:R-:W-:Y:S01]  /*1ca0*/  VIADD R64, R39, 0x8 ;  /* 0x0000000827407836 */ /* 0x000fe20000000000 */
        /* <DEDUP_REMOVED lines=12> */
[----:B----4-:R-:W-:Y:S02]  /*1d70*/  SEL R57, R31, RZ, !P0 ;  /* 0x000000ff1f397207 */ /* 0x010fe40004000000 */
[----:B------:R-:W-:-:S03]  /*1d80*/  SHF.R.S32.HI R0, RZ, 0x1f, R31 ;  /* 0x0000001fff007819 */ /* 0x000fc6000001141f */
[----:B------:R-:W-:Y:S01]  /*1d90*/  IMAD.WIDE.U32 R8, R57, UR4, R6 ;  /* 0x0000000439087c25 */ /* 0x000fe2000f8e0006 */
[----:B------:R-:W-:Y:S01]  /*1da0*/  SEL R14, R0, RZ, !P0 ;  /* 0x000000ff000e7207 */ /* 0x000fe20004000000 */
[----:B------:R-:W1:Y:S01]  /*1db0*/  LDC.64 R6, c[0x0][0x3f8] ;  /* 0x0000fe00ff067b82 */ /* 0x000e620000000a00 */
[----:B------:R-:W-:-:S03]  /*1dc0*/  IADD3 R77, P0, R8, R10, RZ ;  /* 0x0000000a084d7210 */ /* 0x000fc60007f1e0ff */
[----:B------:R-:W-:-:S04]  /*1dd0*/  IMAD R0, R14, UR4, RZ ;  /* 0x000000040e007c24 */ /* 0x000fc8000f8e02ff */
[----:B------:R-:W-:Y:S01]  /*1de0*/  IMAD R3, R57, UR5, R0 ;  /* 0x0000000539037c24 */ /* 0x000fe2000f8e0200 */
[----:B------:R-:W-:Y:S05]  /*1df0*/  @!P6 WARPSYNC.ALL ;  /* 0x000000000000e948 */ /* 0x000fea0003800000 */
[----:B------:R-:W-:Y:S01]  /*1e00*/  ULDC.64 UR4, c[0x0][0x330] ;  /* 0x0000cc0000047ab9 */ /* 0x000fe20000000a00 */
[----:B------:R-:W-:Y:S01]  /*1e10*/  IMAD R0, R38, R4, RZ ;  /* 0x0000000426007224 */ /* 0x000fe200078e02ff */
[----:B------:R-:W-:Y:S01]  /*1e20*/  IADD3 R76, R9, R3, RZ ;  /* 0x00000003094c7210 */ /* 0x000fe20007ffe0ff */
[----:B------:R-:W-:Y:S02]  /*1e30*/  IMAD R13, R13, UR4, RZ ;  /* 0x000000040d0d7c24 */ /* 0x000fe4000f8e02ff */
[----:B------:R-:W-:-:S02]  /*1e40*/  IMAD R75, R19, R5, R0 ;  /* 0x00000005134b7224 */ /* 0x000fc400078e0200 */
[C---:B------:R-:W-:Y:S02]  /*1e50*/  IMAD R15, R30.reuse, UR5, R13 ;  /* 0x000000051e0f7c24 */ /* 0x040fe4000f8e020d */
[----:B------:R-:W-:Y:S01]  /*1e60*/  IMAD.WIDE.U32 R12, R30, UR4, R16 ;  /* 0x000000041e0c7c25 */ /* 0x000fe2000f8e0010 */
[----:B------:R-:W-:Y:S01]  /*1e70*/  IADD3.X R75, R76, R11, R75, P0, !PT ;  /* 0x0000000b4c4b7210 */ /* 0x000fe200007fe44b */
[----:B------:R-:W-:Y:S01]  /*1e80*/  ULDC.64 UR4, c[0x0][0x338] ;  /* 0x0000ce0000047ab9 */ /* 0x000fe20000000a00 */
[----:B------:R-:W-:Y:S01]  /*1e90*/  ISETP.GE.AND P0, PT, R16, R63, PT ;  /* 0x0000003f1000720c */ /* 0x000fe20003f06270 */
[----:B-1----:R-:W-:Y:S01]  /*1ea0*/  IMAD R0, R38, R6, RZ ;  /* 0x0000000626007224 */ /* 0x002fe200078e02ff */
[----:B------:R-:W-:Y:S01]  /*1eb0*/  SHF.L.U64.HI R72, R6, 0x7, R7 ;  /* 0x0000000706487819 */ /* 0x000fe20000010207 */
[----:B------:R-:W-:Y:S02]  /*1ec0*/  IMAD.IADD R13, R13, 0x1, R15 ;  /* 0x000000010d0d7824 */ /* 0x000fe400078e020f */
[----:B------:R-:W-:-:S02]  /*1ed0*/  IMAD R15, R19, R7, R0 ;  /* 0x00000007130f7224 */ /* 0x000fc400078e0200 */
[----:B------:R-:W-:-:S04]  /*1ee0*/  IMAD.WIDE.U32 R10, R19, R6, R16 ;  /* 0x00000006130a7225 */ /* 0x000fc800078e0010 */
[----:B------:R-:W-:Y:S02]  /*1ef0*/  IMAD.IADD R11, R15, 0x1, R11 ;  /* 0x000000010f0b7824 */ /* 0x000fe400078e020b */
[----:B------:R-:W-:Y:S02]  /*1f00*/  IMAD R3, R14, UR4, RZ ;  /* 0x000000040e037c24 */ /* 0x000fe4000f8e02ff */
[----:B-----5:R-:W-:Y:S01]  /*1f10*/  IMAD.WIDE.U32 R52, R24, R6, R10 ;  /* 0x0000000618347225 */ /* 0x020fe200078e000a */
[----:B------:R-:W-:Y:S01]  /*1f20*/  @!P6 BAR.SYNC.DEFER_BLOCKING 0x9, 0x100 ;  /* 0x024400000000eb1d */ /* 0x000fe20000010000 */
[----:B------:R-:W-:Y:S02]  /*1f30*/  IADD3 R10, P1, R19, R32, RZ ;  /* 0x00000020130a7210 */ /* 0x000fe40007f3e0ff */
[----:B------:R-:W-:Y:S01]  /*1f40*/  IMAD R33, R57, UR5, R3 ;  /* 0x0000000539217c24 */ /* 0x000fe2000f8e0203 */
[----:B------:R-:W-:Y:S01]  /*1f50*/  SEL R3, R63, RZ, P0 ;  /* 0x000000ff3f037207 */ /* 0x000fe20000000000 */
[----:B------:R-:W-:-:S02]  /*1f60*/  IMAD R0, R38, R68, RZ ;  /* 0x0000004426007224 */ /* 0x000fc400078e02ff */
[----:B------:R-:W-:Y:S02]  /*1f70*/  IMAD.X R11, R38, 0x1, R35, P1 ;  /* 0x00000001260b7824 */ /* 0x000fe400008e0623 */
[----:B------:R-:W-:Y:S01]  /*1f80*/  IMAD.WIDE.U32 R56, R57, UR4, R12 ;  /* 0x0000000439387c25 */ /* 0x000fe2000f8e000c */
[----:B------:R-:W-:Y:S02]  /*1f90*/  ULDC UR4, c[0x0][0x2f4] ;  /* 0x0000bd0000047ab9 */ /* 0x000fe40000000800 */
[C---:B------:R-:W-:Y:S01]  /*1fa0*/  ISETP.GE.AND P1, PT, R16.reuse, UR4, PT ;  /* 0x0000000410007c0c */ /* 0x040fe2000bf26270 */
[----:B------:R-:W-:Y:S01]  /*1fb0*/  IMAD.IADD R3, R16, 0x1, R3 ;  /* 0x0000000110037824 */ /* 0x000fe200078e0203 */
[----:B------:R-:W-:Y:S01]  /*1fc0*/  ISETP.GE.AND P2, PT, R66, UR4, PT ;  /* 0x0000000442007c0c */ /* 0x000fe2000bf46270 */
[C---:B------:R-:W-:Y:S02]  /*1fd0*/  VIADD R38, R19.reuse, 0x60 ;  /* 0x0000006013267836 */ /* 0x040fe40000000000 */
[----:B------:R-:W-:-:S04]  /*1fe0*/  IMAD.WIDE.U32 R30, R19, R68, R152 ;  /* 0x00000044131e7225 */ /* 0x000fc800078e0098 */
[----:B------:R-:W-:Y:S01]  /*1ff0*/  IMAD R13, R19, R69, R0 ;  /* 0x00000045130d7224 */ /* 0x000fe200078e0200 */
[----:B------:R-:W-:Y:S01]  /*2000*/  SHF.R.S32.HI R0, RZ, 0x1f, R3 ;  /* 0x0000001fff007819 */ /* 0x000fe20000011403 */
[----:B------:R-:W-:Y:S02]  /*2010*/  IMAD.SHL.U32 R38, R38, 0x40, RZ ;  /* 0x0000004026267824 */ /* 0x000fe400078e00ff */
[----:B------:R-:W-:Y:S01]  /*2020*/  IMAD.IADD R31, R31, 0x1, R13 ;  /* 0x000000011f1f7824 */ /* 0x000fe200078e020d */
[----:B------:R-:W-:Y:S01]  /*2030*/  LEA.HI R3, R0, R3, RZ, 0x3 ;  /* 0x0000000300037211 */ /* 0x000fe200078f18ff */
[----:B------:R-:W-:Y:S01]  /*2040*/  IMAD.IADD R21, R13, 0x1, R21 ;  /* 0x000000010d157824 */ /* 0x000fe200078e0215 */
[----:B------:R-:W-:Y:S01]  /*2050*/  SHF.R.S32.HI R13, RZ, 0x1f, R24 ;  /* 0x0000001fff0d7819 */ /* 0x000fe20000011418 */
[----:B------:R-:W-:Y:S01]  /*2060*/  IMAD.WIDE.U32 R54, R19, R6, R152 ;  /* 0x0000000613367225 */ /* 0x000fe200078e0098 */
[----:B------:R-:W-:-:S03]  /*2070*/  LOP3.LUT R38, R38, 0x1c0, RZ, 0xc0, !PT ;  /* 0x000001c026267812 */ /* 0x000fc600078ec0ff */
[----:B------:R-:W-:Y:S01]  /*2080*/  IMAD R0, R13, R6, RZ ;  /* 0x000000060d007224 */ /* 0x000fe200078e02ff */
[----:B------:R-:W-:Y:S01]  /*2090*/  LOP3.LUT R4, R38, 0x38, R3, 0xf8, !PT ;  /* 0x0000003826047812 */ /* 0x000fe200078ef803 */
[----:B------:R-:W-:Y:S02]  /*20a0*/  VIADD R38, R19, 0x60 ;  /* 0x0000006013267836 */ /* 0x000fe40000000000 */
[----:B------:R-:W-:Y:S01]  /*20b0*/  IMAD R5, R24, R7, R0 ;  /* 0x0000000718057224 */ /* 0x000fe200078e0200 */
[----:B------:R-:W-:Y:S01]  /*20c0*/  LOP3.LUT R0, R70, 0x18, R16, 0xf8, !PT ;  /* 0x0000001846007812 */ /* 0x000fe200078ef810 */
[----:B------:R-:W-:Y:S01]  /*20d0*/  IMAD.SHL.U32 R38, R38, 0x40, RZ ;  /* 0x0000004026267824 */ /* 0x000fe200078e00ff */
[----:B------:R-:W-:Y:S01]  /*20e0*/  LOP3.LUT R7, R3, 0xfffffff8, RZ, 0xc0, !PT ;  /* 0xfffffff803077812 */ /* 0x000fe200078ec0ff */
[----:B------:R-:W-:Y:S01]  /*20f0*/  IMAD.IADD R55, R55, 0x1, R15 ;  /* 0x0000000137377824 */ /* 0x000fe200078e020f */
[----:B------:R-:W-:Y:S01]  /*2100*/  LOP3.LUT R0, R0, R67, RZ, 0x3c, !PT ;  /* 0x0000004300007212 */ /* 0x000fe200078e3cff */
[----:B------:R-:W-:Y:S01]  /*2110*/  IMAD R13, R13, R68, RZ ;  /* 0x000000440d0d7224 */ /* 0x000fe200078e02ff */
[----:B------:R-:W-:Y:S01]  /*2120*/  LOP3.LUT R38, R38, 0x1c0, RZ, 0xc0, !PT ;  /* 0x000001c026267812 */ /* 0x000fe200078ec0ff */
[----:B------:R-:W-:-:S03]  /*2130*/  IMAD.WIDE.U32 R54, R24, R6, R54 ;  /* 0x0000000618367225 */ /* 0x000fc600078e0036 */
[----:B------:R-:W-:Y:S01]  /*2140*/  SHF.R.U32.HI R38, RZ, 0x3, R38 ;  /* 0x00000003ff267819 */ /* 0x000fe20000011626 */
[----:B------:R-:W-:Y:S01]  /*2150*/  IMAD R62, R37, 0x200, R0 ;  /* 0x00000200253e7824 */ /* 0x000fe200078e0200 */
[----:B------:R-:W-:Y:S01]  /*2160*/  LOP3.LUT R0, R70, 0x38, R3, 0xf8, !PT ;  /* 0x0000003846007812 */ /* 0x000fe200078ef803 */
[----:B------:R-:W-:Y:S01]  /*2170*/  IMAD R13, R24, R69, R13 ;  /* 0x00000045180d7224 */ /* 0x000fe200078e020d */
[----:B------:R-:W-:Y:S01]  /*2180*/  LOP3.LUT R12, R4, R38, RZ, 0x3c, !PT ;  /* 0x00000026040c7212 */ /* 0x000fe200078e3cff */
[-C--:B------:R-:W-:Y:S01]  /*2190*/  IMAD.WIDE.U32 R30, R24, R68.reuse, R30 ;  /* 0x00000044181e7225 */ /* 0x080fe200078e001e */
[----:B------:R-:W-:Y:S02]  /*21a0*/  LOP3.LUT R0, R0, R67, RZ, 0x3c, !PT ;  /* 0x0000004300007212 */ /* 0x000fe400078e3cff */
[----:B------:R-:W-:Y:S01]  /*21b0*/  SHF.L.U64.HI R69, R68, 0x7, R69 ;  /* 0x0000000744457819 */ /* 0x000fe20000010245 */
[----:B------:R-:W-:Y:S01]  /*21c0*/  IMAD.WIDE.U32 R20, R24, R68, R20 ;  /* 0x0000004418147225 */ /* 0x000fe200078e0014 */
[----:B------:R-:W-:-:S03]  /*21d0*/  IADD3 R61, R55, R5, RZ ;  /* 0x00000005373d7210 */ /* 0x000fc60007ffe0ff */
[----:B------:R-:W-:Y:S01]  /*21e0*/  IMAD.SHL.U32 R71, R6, 0x80, RZ ;  /* 0x0000008006477824 */ /* 0x000fe200078e00ff */
[----:B------:R-:W-:Y:S01]  /*21f0*/  SHF.R.S32.HI R6, RZ, 0x3, R3 ;  /* 0x00000003ff067819 */ /* 0x000fe20000011403 */
[----:B------:R-:W-:Y:S01]  /*2200*/  IMAD.IADD R60, R5, 0x1, R53 ;  /* 0x00000001053c7824 */ /* 0x000fe200078e0235 */
[----:B------:R-:W-:Y:S01]  /*2210*/  SHF.R.S32.HI R5, RZ, 0x1f, R7 ;  /* 0x0000001fff057819 */ /* 0x000fe20000011407 */
[----:B------:R-:W-:Y:S02]  /*2220*/  IMAD R4, R37, 0x200, R0 ;  /* 0x0000020025047824 */ /* 0x000fe400078e0200 */
[----:B------:R-:W-:Y:S02]  /*2230*/  IMAD.SHL.U32 R68, R68, 0x80, RZ ;  /* 0x0000008044447824 */ /* 0x000fe400078e00ff */
[----:B------:R-:W-:Y:S02]  /*2240*/  IMAD.SHL.U32 R63, R63, 0x2, RZ ;  /* 0x000000023f3f7824 */ /* 0x000fe400078e00ff */
[----:B------:R-:W-:-:S02]  /*2250*/  IMAD.IADD R59, R31, 0x1, R13 ;  /* 0x000000011f3b7824 */ /* 0x000fc400078e020d */
[----:B------:R-:W-:Y:S02]  /*2260*/  IMAD.IADD R58, R13, 0x1, R21 ;  /* 0x000000010d3a7824 */ /* 0x000fe400078e0215 */
[----:B------:R-:W-:Y:S02]  /*2270*/  IMAD.IADD R3, R36, 0x1, R12 ;  /* 0x0000000124037824 */ /* 0x000fe400078e020c */
[----:B0-----:R-:W-:-:S07]  /*2280*/  IMAD.IADD R0, R57, 0x1, R33 ;  /* 0x0000000139007824 */ /* 0x001fce00078e0221 */
.L_x_2297:
[----:B------:R-:W2:Y:S01]  /*2290*/  LDL R35, [R1+0x38] ;  /* 0x0000380001237983 */ /* 0x000ea20000100800 */
[----:B------:R-:W0:Y:S03]  /*22a0*/  LDC.64 R86, c[0x0][0x300] ;  /* 0x0000c000ff567b82 */ /* 0x000e260000000a00 */
        /* <DEDUP_REMOVED lines=9> */
[----:B------:R-:W4:Y:S01]  /*2340*/  LDC R88, c[0x0][0x3f4] ;  /* 0x0000fd00ff587b82 */ /* 0x000f220000000800 */
[----:B------:R-:W-:Y:S02]  /*2350*/  IMAD.MOV.U32 R84, RZ, RZ, R14 ;  /* 0x000000ffff547224 */ /* 0x000fe400078e000e */
[----:B------:R-:W-:Y:S02]  /*2360*/  IMAD.IADD R85, R15, 0x1, R85 ;  /* 0x000000010f557824 */ /* 0x000fe400078e0255 */
[----:B0-----:R-:W-:Y:S02]  /*2370*/  IMAD R26, R87, 0x60, RZ ;  /* 0x00000060571a7824 */ /* 0x001fe400078e02ff */
[----:B------:R-:W-:-:S04]  /*2380*/  IMAD.WIDE.U32 R12, R86, 0x60, R84 ;  /* 0x00000060560c7825 */ /* 0x000fc800078e0054 */
[----:B------:R-:W-:Y:S01]  /*2390*/  IMAD R82, R22, 0x2000, R62 ;  /* 0x0000200016527824 */ /* 0x000fe200078e023e */
[C---:B------:R-:W-:Y:S02]  /*23a0*/  IADD3 R15, P4, R77.reuse, R12, RZ ;  /* 0x0000000c4d0f7210 */ /* 0x040fe40007f9e0ff */
[----:B------:R-:W-:Y:S02]  /*23b0*/  IADD3 R12, P3, R77, R14, RZ ;  /* 0x0000000e4d0c7210 */ /* 0x000fe40007f7e0ff */
[----:B------:R-:W-:Y:S01]  /*23c0*/  IADD3.X R14, R75, R13, R26, P4, !PT ;  /* 0x0000000d4b0e7210 */ /* 0x000fe200027fe41a */
[----:B------:R-:W-:Y:S01]  /*23d0*/  IMAD.MOV.U32 R26, RZ, RZ, R32 ;  /* 0x000000ffff1a7224 */ /* 0x000fe200078e0020 */
[-C--:B-1----:R-:W-:Y:S01]  /*23e0*/  LEA R36, P4, R15, R80.reuse, 0x1 ;  /* 0x000000500f247211 */ /* 0x082fe200078808ff */
[----:B------:R-:W-:Y:S01]  /*23f0*/  IMAD.X R13, R85, 0x1, R75, P3 ;  /* 0x00000001550d7824 */ /* 0x000fe200018e064b */
[----:B------:R-:W-:Y:S02]  /*2400*/  LEA R38, P3, R12, R80, 0x1 ;  /* 0x000000500c267211 */ /* 0x000fe400078608ff */
[----:B------:R-:W-:-:S02]  /*2410*/  LEA.HI.X R37, R15, R81, R14, 0x1, P4 ;  /* 0x000000510f257211 */ /* 0x000fc400020f0c0e */
[----:B------:R-:W-:Y:S02]  /*2420*/  ISETP.GT.AND P4, PT, R32, R27, PT ;  /* 0x0000001b2000720c */ /* 0x000fe40003f84270 */
[----:B------:R-:W-:Y:S01]  /*2430*/  LEA.HI.X R39, R12, R81, R13, 0x1, P3 ;  /* 0x000000510c277211 */ /* 0x000fe200018f0c0d */
[----:B------:R-:W-:Y:S01]  /*2440*/  VIADD R12, R82, 0x20 ;  /* 0x00000020520c7836 */ /* 0x000fe20000000000 */
[----:B----4-:R-:W-:Y:S02]  /*2450*/  ISETP.GE.AND P3, PT, R88, 0x1, PT ;  /* 0x000000015800780c */ /* 0x010fe40003f66270 */
[----:B--2---:R-:W-:Y:S02]  /*2460*/  LOP3.LUT P5, RZ, R35, 0x4, RZ, 0xc0, !PT ;  /* 0x0000000423ff7812 */ /* 0x004fe400078ac0ff */
[----:B---3--:R-:W-:-:S05]  /*2470*/  LOP3.LUT R34, R34, 0xfffffffd, RZ, 0xc0, !PT ;  /* 0xfffffffd22227812 */ /* 0x008fca00078ec0ff */
[----:B------:R-:W-:-:S05]  /*2480*/  @P4 LOP3.LUT R34, R34, 0x2, RZ, 0xfc, !PT ;  /* 0x0000000222224812 */ /* 0x000fca00078efcff */
[----:B------:R0:W-:Y:S01]  /*2490*/  STL [R1], R34 ;  /* 0x0000002201007387 */ /* 0x0001e20000100800 */
[C---:B------:R-:W-:Y:S01]  /*24a0*/  @P5 VIADD R12, R82.reuse, 0xffffffe0 ;  /* 0xffffffe0520c5836 */ /* 0x040fe20000000000 */
[----:B------:R-:W-:-:S03]  /*24b0*/  LEA R82, R82, R25, 0x1 ;  /* 0x0000001952527211 */ /* 0x000fc600078e08ff */
[----:B------:R-:W-:Y:S01]  /*24c0*/  IMAD R79, R12, 0x2, R25 ;  /* 0x000000020c4f7824 */ /* 0x000fe200078e0219 */
[----:B------:R-:W-:Y:S06]  /*24d0*/  @!P3 BRA `(.L_x_2249) ;  /* 0x0000002c0010b947 */ /* 0x000fec0003800000 */
[----:B------:R-:W-:Y:S01]  /*24e0*/  ULDC.U8 UR4, c[0x0][0x410] ;  /* 0x0001040000047ab9 */ /* 0x000fe20000000000 */
[-C--:B------:R-:W-:Y:S01]  /*24f0*/  IMAD R12, R72, R32.reuse, RZ ;  /* 0x00000020480c7224 */ /* 0x080fe200078e02ff */
[----:B------:R-:W-:Y:S01]  /*2500*/  ISETP.NE.AND P3, PT, RZ, UR4, PT ;  /* 0x00000004ff007c0c */ /* 0x000fe2000bf65270 */
[----:B------:R-:W-:Y:S02]  /*2510*/  IMAD R13, R69, R32, RZ ;  /* 0x00000020450d7224 */ /* 0x000fe400078e02ff */
        /* <DEDUP_REMOVED lines=40> */
.L_x_2252:
[----:B------:R-:W-:Y:S05]  /*27a0*/  BSYNC B1 ;  /* 0x0000000000017941 */ /* 0x000fea0003800000 */
.L_x_2251:
        /* <DEDUP_REMOVED lines=34> */
.L_x_2254:
[----:B------:R-:W-:Y:S05]  /*29d0*/  BSYNC B1 ;  /* 0x0000000000017941 */ /* 0x000fea0003800000 */
.L_x_2253:
        /* <DEDUP_REMOVED lines=13> */
[----:B-----5:R-:W-:Y:S01]  /*2ab0*/  IMAD.MOV.U32 R13, RZ, RZ, R33 ;  /* 0x000000ffff0d7224 */ /* 0x020fe200078e0021 */
[----:B------:R-:W-:Y:S01]  /*2ac0*/  PRMT R46, R46, 0x5410, R15 ;  /* 0x000054102e2e7816 */ /* 0x000fe2000000000f */
[----:B------:R-:W-:Y:S01]  /*2ad0*/  IMAD.MOV.U32 R14, RZ, RZ, R40 ;  /* 0x000000ffff0e7224 */ /* 0x000fe200078e0028 */
[----:B------:R-:W-:Y:S01]  /*2ae0*/  PRMT R95, R12, 0x7610, R95 ;  /* 0x000076100c5f7816 */ /* 0x000fe2000000005f */
[----:B------:R-:W-:Y:S01]  /*2af0*/  IMAD.MOV.U32 R15, RZ, RZ, R41 ;  /* 0x000000ffff0f7224 */ /* 0x000fe200078e0029 */
[----:B------:R-:W-:-:S02]  /*2b00*/  MOV R12, R32 ;  /* 0x00000020000c7202 */ /* 0x000fc40000000f00 */
        /* <DEDUP_REMOVED lines=11> */
[----:B------:R-:W-:Y:S02]  /*2bc0*/  PRMT R93, R15, 0x7610, R93 ;  /* 0x000076100f5d7816 */ /* 0x000fe4000000005d */
[----:B--2---:R-:W-:-:S13]  /*2bd0*/  ISETP.NE.AND P3, PT, R78, 0x3, PT ;  /* 0x000000034e00780c */ /* 0x004fda0003f65270 */
[----:B------:R-:W-:Y:S05]  /*2be0*/  @!P3 BRA `(.L_x_2255) ;  /* 0x000000000004b947 */ /* 0x000fea0003800000 */
[----:B------:R-:W-:Y:S01]  /*2bf0*/  BPT.TRAP 0x1 ;  /* 0x000000040000795c */ /* 0x000fe20000300000 */
.L_x_2255:
[----:B------:R-:W-:Y:S01]  /*2c00*/  IMAD R78, R22, 0x8, R2 ;  /* 0x00000008164e7824 */ /* 0x000fe200078e0202 */
[----:B------:R-:W-:Y:S01]  /*2c10*/  SHF.L.U32 R90, R154, 0x1f, RZ ;  /* 0x0000001f9a5a7819 */ /* 0x000fe200000006ff */
[----:B------:R-:W-:Y:S03]  /*2c20*/  BSSY B1, `(.L_x_2256) ;  /* 0x0000003000017945 */ /* 0x000fe60003800000 */
[----:B------:R-:W0:Y:S02]  /*2c30*/  SYNCS.PHASECHK.TRANS64.TRYWAIT P6, [R78+URZ+0x16890], R90 ;  /* 0x0168905a4e0075a7 */ /* 0x000e2400080c017f */
[----:B0-----:R-:W-:Y:S05]  /*2c40*/  @!P6 BRA `(.L_x_2257) ;  /* 0x000001700000e947 */ /* 0x001fea0003800000 */
.L_x_2515:
[----:B------:R-:W-:Y:S05]  /*2c50*/  BSYNC B1 ;  /* 0x0000000000017941 */ /* 0x000fea0003800000 */
.L_x_2256:
        /* <DEDUP_REMOVED lines=10> */
[----:B------:R-:W-:Y:S02]  /*2d00*/  PRMT R101, R99, 0x5410, R101 ;  /* 0x0000541063657816 */ /* 0x000fe40000000065 */
[----:B------:R-:W-:Y:S02]  /*2d10*/  PRMT R98, R44, 0x5432, R98 ;  /* 0x000054322c627816 */ /* 0x000fe40000000062 */
[----:B------:R-:W-:Y:S01]  /*2d20*/  SHF.R.U32.HI R100, RZ, 0x10, R81 ;  /* 0x00000010ff647819 */ /* 0x000fe20000011651 */
[----:B--2---:R-:W-:Y:S01]  /*2d30*/  IMAD.U32 R81, R14, 0x10000, RZ ;  /* 0x000100000e517824 */ /* 0x004fe200078e00ff */
[----:B------:R-:W-:-:S02]  /*2d40*/  SHF.R.U32.HI R104, RZ, 0x10, R85 ;  /* 0x00000010ff687819 */ /* 0x000fc40000011655 */
[----:B------:R-:W-:Y:S02]  /*2d50*/  LOP3.LUT R84, R13, 0xffff0000, RZ, 0xc0, !PT ;  /* 0xffff00000d547812 */ /* 0x000fe400078ec0ff */
[C---:B------:R-:W-:Y:S01]  /*2d60*/  LOP3.LUT R103, R101.reuse, 0xffff0000, RZ, 0xc0, !PT ;  /* 0xffff000065677812 */ /* 0x040fe200078ec0ff */
[----:B------:R-:W-:Y:S01]  /*2d70*/  IMAD.U32 R101, R101, 0x10000, RZ ;  /* 0x0001000065657824 */ /* 0x000fe200078e00ff */
[C---:B------:R-:W-:Y:S01]  /*2d80*/  LOP3.LUT R99, R98.reuse, 0xffff0000, RZ, 0xc0, !PT ;  /* 0xffff000062637812 */ /* 0x040fe200078ec0ff */
[----:B------:R-:W-:Y:S01]  /*2d90*/  IMAD.U32 R98, R98, 0x10000, RZ ;  /* 0x0001000062627824 */ /* 0x000fe200078e00ff */
[----:B------:R-:W-:Y:S01]  /*2da0*/  PRMT R100, R45, 0x5432, R100 ;  /* 0x000054322d647816 */ /* 0x000fe20000000064 */
[----:B------:R-:W-:Y:S01]  /*2db0*/  FMUL.FTZ R108, R84, R103 ;  /* 0x00000067546c7220 */ /* 0x000fe20000410000 */
[----:B------:R-:W-:Y:S01]  /*2dc0*/  PRMT R104, R46, 0x5432, R104 ;  /* 0x000054322e687816 */ /* 0x000fe20000000068 */
[----:B------:R-:W-:Y:S01]  /*2dd0*/  FMUL.FTZ R84, R84, R99 ;  /* 0x0000006354547220 */ /* 0x000fe20000410000 */
[----:B------:R-:W-:Y:S01]  /*2de0*/  LOP3.LUT R85, R14, 0xffff0000, RZ, 0xc0, !PT ;  /* 0xffff00000e557812 */ /* 0x000fe200078ec0ff */
[C---:B------:R-:W-:Y:S01]  /*2df0*/  IMAD.U32 R14, R15.reuse, 0x10000, RZ ;  /* 0x000100000f0e7824 */ /* 0x040fe200078e00ff */
[----:B------:R-:W-:Y:S01]  /*2e00*/  LOP3.LUT R80, R15, 0xffff0000, RZ, 0xc0, !PT ;  /* 0xffff00000f507812 */ /* 0x000fe200078ec0ff */
[----:B------:R-:W-:-:S02]  /*2e10*/  IMAD.U32 R15, R13, 0x10000, RZ ;  /* 0x000100000d0f7824 */ /* 0x000fc400078e00ff */
[----:B------:R-:W-:Y:S02]  /*2e20*/  IMAD.U32 R106, R104, 0x10000, RZ ;  /* 0x00010000686a7824 */ /* 0x000fe400078e00ff */
[----:B------:R-:W-:Y:S02]  /*2e30*/  IMAD.U32 R102, R100, 0x10000, RZ ;  /* 0x0001000064667824 */ /* 0x000fe400078e00ff */
[----:B------:R-:W-:Y:S01]  /*2e40*/  FFMA.FTZ R103, R15, R103, R84 ;  /* 0x000000670f677223 */ /* 0x000fe20000010054 */
[----:B------:R-:W-:Y:S01]  /*2e50*/  FMUL.FTZ R110, R85, R106 ;  /* 0x0000006a556e7220 */ /* 0x000fe20000410000 */
[----:B------:R-:W-:Y:S01]  /*2e60*/  FFMA.FTZ R108, R15, R99, -R108 ;  /* 0x000000630f6c7223 */ /* 0x000fe2000001086c */
[-C--:B------:R-:W-:Y:S01]  /*2e70*/  FMUL.FTZ R84, R85, R102.reuse ;  /* 0x0000006655547220 */ /* 0x080fe20000410000 */
[----:B------:R-:W-:Y:S01]  /*2e80*/  IMAD.U32 R13, R12, 0x10000, RZ ;  /* 0x000100000c0d7824 */ /* 0x000fe200078e00ff */
[----:B------:R-:W-:Y:S01]  /*2e90*/  LOP3.LUT R85, R104, 0xffff0000, RZ, 0xc0, !PT ;  /* 0xffff000068557812 */ /* 0x000fe200078ec0ff */
[C---:B------:R-:W-:Y:S01]  /*2ea0*/  FFMA.FTZ R110, R81.reuse, R102, -R110 ;  /* 0x00000066516e7223 */ /* 0x040fe2000001086e */
[----:B------:R-:W-:Y:S01]  /*2eb0*/  LOP3.LUT R15, R100, 0xffff0000, RZ, 0xc0, !PT ;  /* 0xffff0000640f7812 */ /* 0x000fe200078ec0ff */
[----:B------:R-:W-:Y:S01]  /*2ec0*/  FFMA.FTZ R81, R81, R106, R84 ;  /* 0x0000006a51517223 */ /* 0x000fe20000010054 */
[----:B------:R-:W-:Y:S01]  /*2ed0*/  LOP3.LUT R12, R12, 0xffff0000, RZ, 0xc0, !PT ;  /* 0xffff00000c0c7812 */ /* 0x000fe200078ec0ff */
[C---:B------:R-:W-:Y:S01]  /*2ee0*/  FMUL.FTZ R99, R80.reuse, R85 ;  /* 0x0000005550637220 */ /* 0x040fe20000410000 */
[----:B------:R-:W-:Y:S01]  /*2ef0*/  F2FP.BF16.F32.PACK_AB R103, R103, R108 ;  /* 0x0000006c6767723e */ /* 0x000fe200000010ff */
[----:B------:R-:W-:-:S02]  /*2f00*/  FMUL.FTZ R84, R80, R15 ;  /* 0x0000000f50547220 */ /* 0x000fc40000410000 */
[C---:B------:R-:W-:Y:S01]  /*2f10*/  FMUL.FTZ R80, R12.reuse, R101 ;  /* 0x000000650c507220 */ /* 0x040fe20000410000 */
[-C--:B------:R-:W-:Y:S01]  /*2f20*/  FMUL.FTZ R12, R12, R98.reuse ;  /* 0x000000620c0c7220 */ /* 0x080fe20000410000 */
[C---:B------:R-:W-:Y:S01]  /*2f30*/  FFMA.FTZ R99, R14.reuse, R15, -R99 ;  /* 0x0000000f0e637223 */ /* 0x040fe20000010863 */
[----:B------:R-:W-:Y:S01]  /*2f40*/  FFMA.FTZ R84, R14, R85, R84 ;  /* 0x000000550e547223 */ /* 0x000fe20000010054 */
[C---:B------:R-:W-:Y:S01]  /*2f50*/  FFMA.FTZ R80, R13.reuse, R98, -R80 ;  /* 0x000000620d507223 */ /* 0x040fe20000010850 */
[----:B------:R-:W-:Y:S01]  /*2f60*/  FFMA.FTZ R13, R13, R101, R12 ;  /* 0x000000650d0d7223 */ /* 0x000fe2000001000c */
[----:B------:R-:W-:Y:S02]  /*2f70*/  F2FP.BF16.F32.PACK_AB R14, R81, R110 ;  /* 0x0000006e510e723e */ /* 0x000fe400000010ff */
[----:B------:R-:W-:Y:S02]  /*2f80*/  F2FP.BF16.F32.PACK_AB R15, R84, R99 ;  /* 0x00000063540f723e */ /* 0x000fe400000010ff */
[----:B------:R-:W-:Y:S01]  /*2f90*/  F2FP.BF16.F32.PACK_AB R12, R13, R80 ;  /* 0x000000500d0c723e */ /* 0x000fe200000010ff */
[----:B------:R-:W-:-:S07]  /*2fa0*/  IMAD.MOV.U32 R13, RZ, RZ, R103 ;  /* 0x000000ffff0d7224 */ /* 0x000fce00078e0067 */
.L_x_2263:
[----:B------:R-:W-:Y:S05]  /*2fb0*/  BSYNC B3 ;  /* 0x0000000000037941 */ /* 0x000fea0003800000 */
.L_x_2262:
[----:B--2---:R1:W-:Y:S02]  /*2fc0*/  STG.E.128 desc[UR40][R38.64], R12 ;  /* 0x0000000c26007986 */ /* 0x0043e4000c101d28 */
.L_x_2261:
[----:B------:R-:W-:Y:S05]  /*2fd0*/  BSYNC B2 ;  /* 0x0000000000027941 */ /* 0x000fea0003800000 */
.L_x_2260:
[----:B------:R-:W-:Y:S05]  /*2fe0*/  @P2 BRA `(.L_x_2259) ;  /* 0x0000000000d02947 */ /* 0x000fea0003800000 */
[----:B-1----:R1:W2:Y:S01]  /*2ff0*/  LDS.128 R12, [R79+0xe000] ;  /* 0x00e000004f0c7984 */ /* 0x0022a20000000c00 */
        /* <DEDUP_REMOVED lines=19> */
[C---:B------:R-:W-:Y:S01]  /*3130*/  LOP3.LUT R49, R14.reuse, 0xffff0000, RZ, 0xc0, !PT ;  /* 0xffff00000e317812 */ /* 0x040fe200078ec0ff */
[----:B------:R-:W-:Y:S01]  /*3140*/  FMUL.FTZ R99, R15, R84 ;  /* 0x000000540f637220 */ /* 0x000fe20000410000 */
[----:B------:R-:W-:Y:S01]  /*3150*/  SHF.L.U32 R48, R14, 0x10, RZ ;  /* 0x000000100e307819 */ /* 0x000fe200000006ff */
[----:B------:R-:W-:-:S02]  /*3160*/  IMAD.U32 R14, R13, 0x10000, RZ ;  /* 0x000100000d0e7824 */ /* 0x000fc400078e00ff */
[-C--:B------:R-:W-:Y:S01]  /*3170*/  FMUL.FTZ R15, R15, R80.reuse ;  /* 0x000000500f0f7220 */ /* 0x080fe20000410000 */
[C---:B------:R-:W-:Y:S01]  /*3180*/  IMAD.U32 R13, R12.reuse, 0x10000, RZ ;  /* 0x000100000c0d7824 */ /* 0x040fe200078e00ff */
        /* <DEDUP_REMOVED lines=24> */
.L_x_2265:
[----:B------:R-:W-:Y:S05]  /*3310*/  BSYNC B2 ;  /* 0x0000000000027941 */ /* 0x000fea0003800000 */
.L_x_2264:
[----:B--2---:R2:W-:Y:S02]  /*3320*/  STG.E.128 desc[UR40][R38.64+0x40], R12 ;  /* 0x0000400c26007986 */ /* 0x0045e4000c101d28 */
.L_x_2259:
[----:B------:R-:W-:Y:S05]  /*3330*/  BSYNC B1 ;  /* 0x0000000000017941 */ /* 0x000fea0003800000 */
.L_x_2258:
        /* <DEDUP_REMOVED lines=15> */
[----:B------:R-:W-:Y:S02]  /*3430*/  LOP3.LUT R41, R15, 0xffff0000, RZ, 0xc0, !PT ;  /* 0xffff00000f297812 */ /* 0x000fe400078ec0ff */
        /* <DEDUP_REMOVED lines=14> */
[----:B------:R-:W-:Y:S01]  /*3520*/  FMUL.FTZ R81, R39, R49 ;  /* 0x0000003127517220 */ /* 0x000fe20000410000 */
[----:B------:R-:W-:Y:S01]  /*3530*/  LOP3.LUT R93, R93, 0xffff0000, RZ, 0xc0, !PT ;  /* 0xffff00005d5d7812 */ /* 0x000fe200078ec0ff */
[----:B------:R-:W-:Y:S01]  /*3540*/  IMAD.U32 R86, R86, 0x10000, RZ ;  /* 0x0001000056567824 */ /* 0x000fe200078e00ff */
[----:B------:R-:W-:Y:S01]  /*3550*/  LOP3.LUT R87, R87, 0xffff0000, RZ, 0xc0, !PT ;  /* 0xffff000057577812 */ /* 0x000fe200078ec0ff */
[----:B------:R-:W-:Y:S01]  /*3560*/  FMUL.FTZ R39, R39, R43 ;  /* 0x0000002b27277220 */ /* 0x000fe20000410000 */
[C---:B------:R-:W-:Y:S01]  /*3570*/  FFMA.FTZ R51, R14.reuse, R42, -R51 ;  /* 0x0000002a0e337223 */ /* 0x040fe20000010833 */
[----:B------:R-:W-:Y:S01]  /*3580*/  FFMA.FTZ R48, R14, R48, R15 ;  /* 0x000000300e307223 */ /* 0x000fe2000001000f */
[----:B------:R-:W-:Y:S01]  /*3590*/  FMUL.FTZ R14, R12, R89 ;  /* 0x000000590c0e7220 */ /* 0x000fe20000410000 */
[----:B------:R-:W-:Y:S01]  /*35a0*/  FFMA.FTZ R81, R38, R43, -R81 ;  /* 0x0000002b26517223 */ /* 0x000fe20000010851 */
[-C--:B------:R-:W-:Y:S01]  /*35b0*/  FMUL.FTZ R12, R12, R86.reuse ;  /* 0x000000560c0c7220 */ /* 0x080fe20000410000 */
[----:B------:R-:W-:Y:S01]  /*35c0*/  FFMA.FTZ R38, R38, R49, R39 ;  /* 0x0000003126267223 */ /* 0x000fe20000010027 */
        /* <DEDUP_REMOVED lines=10> */
[----:B------:R-:W-:Y:S02]  /*3670*/  F2FP.BF16.F32.PACK_AB R15, R42, R15 ;  /* 0x0000000f2a0f723e */ /* 0x000fe400000010ff */
[----:B------:R-:W-:-:S07]  /*3680*/  MOV R14, R38 ;  /* 0x00000026000e7202 */ /* 0x000fce0000000f00 */
.L_x_2270:
[----:B------:R-:W-:Y:S05]  /*3690*/  BSYNC B2 ;  /* 0x0000000000027941 */ /* 0x000fea0003800000 */
.L_x_2269:
[----:B--2---:R3:W-:Y:S02]  /*36a0*/  STG.E.128 desc[UR40][R36.64], R12 ;  /* 0x0000000c24007986 */ /* 0x0047e4000c101d28 */
.L_x_2268:
[----:B------:R-:W-:Y:S05]  /*36b0*/  BSYNC B1 ;  /* 0x0000000000017941 */ /* 0x000fea0003800000 */
.L_x_2267:
[----:B------:R-:W-:Y:S05]  /*36c0*/  @P2 BRA `(.L_x_2266) ;  /* 0x0000001c00002947 */ /* 0x000fea0003800000 */
[----:B-123--:R1:W2:Y:S01]  /*36d0*/  LDS.128 R12, [R79+0x11000] ;  /* 0x011000004f0c7984 */ /* 0x00e2a20000000c00 */
[----:B------:R-:W-:Y:S01]  /*36e0*/  ISETP.GE.AND P4, PT, R155, R88, PT ;  /* 0x000000589b00720c */ /* 0x000fe20003f86270 */
[----:B------:R-:W-:-:S12]  /*36f0*/  BSSY B1, `(.L_x_2271) ;  /* 0x0000030000017945 */ /* 0x000fd80003800000 */
[----:B-1----:R-:W-:Y:S05]  /*3700*/  @P4 BRA `(.L_x_2272) ;  /* 0x0000000000b84947 */ /* 0x002fea0003800000 */
[----:B------:R-:W-:Y:S02]  /*3710*/  SHF.R.U32.HI R38, RZ, 0x10, R35 ;  /* 0x00000010ff267819 */ /* 0x000fe40000011623 */
[----:B------:R-:W-:Y:S02]  /*3720*/  SHF.R.U32.HI R40, RZ, 0x10, R33 ;  /* 0x00000010ff287819 */ /* 0x000fe40000011621 */
[----:B------:R-:W-:Y:S01]  /*3730*/  SHF.R.U64 R39, R34, 0x10, R35 ;  /* 0x0000001022277819 */ /* 0x000fe20000001223 */
[----:B--2---:R-:W-:Y:S01]  /*3740*/  IMAD.U32 R34, R15, 0x10000, RZ ;  /* 0x000100000f227824 */ /* 0x004fe200078e00ff */
        /* <DEDUP_REMOVED lines=42> */
.L_x_2272:
[----:B------:R-:W-:Y:S05]  /*39f0*/  BSYNC B1 ;  /* 0x0000000000017941 */ /* 0x000fea0003800000 */
.L_x_2271:
[----:B--2---:R1:W-:Y:S01]  /*3a00*/  STG.E.128 desc[UR40][R36.64+0x40], R12 ;  /* 0x0000400c24007986 */ /* 0x0043e2000c101d28 */
[----:B------:R-:W-:Y:S05]  /*3a10*/  BRA `(.L_x_2266) ;  /* 0x00000018002c7947 */ /* 0x000fea0003800000 */
.L_x_2250:
        /* <DEDUP_REMOVED lines=48> */
.L_x_2274:
[----:B------:R-:W-:Y:S05]  /*3d20*/  BSYNC B1 ;  /* 0x0000000000017941 */ /* 0x000fea0003800000 */
.L_x_2273:
        /* <DEDUP_REMOVED lines=36> */
.L_x_2275:
[----:B------:R-:W-:Y:S01]  /*3f70*/  IMAD R78, R22, 0x8, R2 ;  /* 0x00000008164e7824 */ /* 0x000fe200078e0202 */
[----:B------:R-:W-:Y:S01]  /*3f80*/  SHF.L.U32 R90, R154, 0x1f, RZ ;  /* 0x0000001f9a5a7819 */ /* 0x000fe200000006ff */
[----:B------:R-:W0:Y:S01]  /*3f90*/  LDC R94, c[0x0][0x2f4] ;  /* 0x0000bd00ff5e7b82 */ /* 0x000e220000000800 */
[----:B------:R-:W-:Y:S02]  /*3fa0*/  BSSY B1, `(.L_x_2276) ;  /* 0x0000004000017945 */ /* 0x000fe40003800000 */
[----:B------:R-:W1:Y:S01]  /*3fb0*/  SYNCS.PHASECHK.TRANS64.TRYWAIT P5, [R78+URZ+0x16890], R90 ;  /* 0x0168905a4e0075a7 */ /* 0x000e6200080a017f */
[----:B0-----:R-:W-:Y:S01]  /*3fc0*/  IMAD.IADD R96, R94, 0x1, -R63 ;  /* 0x000000015e607824 */ /* 0x001fe200078e0a3f */
[----:B-1----:R-:W-:Y:S06]  /*3fd0*/  @!P5 BRA `(.L_x_2277) ;  /* 0x0000015c0030d947 */ /* 0x002fec0003800000 */
.L_x_2516:
[----:B------:R-:W-:Y:S05]  /*3fe0*/  BSYNC B1 ;  /* 0x0000000000017941 */ /* 0x000fea0003800000 */
.L_x_2276:
        /* <DEDUP_REMOVED lines=12> */
[----:B------:R-:W-:Y:S02]  /*40b0*/  IADD3.X R98, R76, R95, R5, P5, P6 ;  /* 0x0000005f4c627210 */ /* 0x000fe40002fec405 */
[----:B-1----:R-:W-:Y:S02]  /*40c0*/  IADD3 R47, R45, -0x80, RZ ;  /* 0xffffff802d2f7810 */ /* 0x002fe40007ffe0ff */
[----:B------:R-:W-:Y:S02]  /*40d0*/  SHF.R.S32.HI R45, RZ, 0x1f, R44 ;  /* 0x0000001fff2d7819 */ /* 0x000fe4000001142c */
[----:B------:R-:W-:Y:S02]  /*40e0*/  SHF.R.S32.HI R46, RZ, 0x1f, R47 ;  /* 0x0000001fff2e7819 */ /* 0x000fe4000001142f */
[----:B------:R-:W-:Y:S02]  /*40f0*/  LEA.HI R45, R45, R44, RZ, 0x4 ;  /* 0x0000002c2d2d7211 */ /* 0x000fe400078f20ff */
[----:B------:R-:W-:-:S02]  /*4100*/  LEA.HI R46, R46, R47, RZ, 0x5 ;  /* 0x0000002f2e2e7211 */ /* 0x000fc400078f28ff */
[----:B------:R-:W-:Y:S02]  /*4110*/  LEA.HI.SX32 R45, R45, R6, 0x1c ;  /* 0x000000062d2d7211 */ /* 0x000fe400078fe2ff */
[----:B------:R-:W-:-:S03]  /*4120*/  SHF.R.S32.HI R46, RZ, 0x5, R46 ;  /* 0x00000005ff2e7819 */ /* 0x000fc6000001142e */
[----:B------:R-:W-:Y:S02]  /*4130*/  IMAD.SHL.U32 R97, R45, 0x8, RZ ;  /* 0x000000082d617824 */ /* 0x000fe400078e00ff */
[----:B------:R-:W-:-:S03]  /*4140*/  IMAD R45, R22, 0x2000, R4 ;  /* 0x00002000162d7824 */ /* 0x000fc600078e0204 */
[----:B------:R-:W-:Y:S01]  /*4150*/  LOP3.LUT R44, R70, 0x38, R97, 0xf8, !PT ;  /* 0x00000038462c7812 */ /* 0x000fe200078ef861 */
[----:B------:R-:W-:-:S03]  /*4160*/  IMAD R45, R45, 0x2, R2 ;  /* 0x000000022d2d7824 */ /* 0x000fc600078e0202 */
[----:B------:R-:W-:-:S05]  /*4170*/  LOP3.LUT R44, R44, R67, RZ, 0x3c, !PT ;  /* 0x000000432c2c7212 */ /* 0x000fca00078e3cff */
[----:B------:R-:W-:-:S04]  /*4180*/  IMAD R47, R46, 0x200, R44 ;  /* 0x000002002e2f7824 */ /* 0x000fc800078e022c */
[----:B------:R-:W-:-:S04]  /*4190*/  IMAD R47, R22, 0x2000, R47 ;  /* 0x00002000162f7824 */ /* 0x000fc800078e022f */
[----:B------:R-:W-:Y:S02]  /*41a0*/  IMAD R48, R47, 0x2, R2 ;  /* 0x000000022f307824 */ /* 0x000fe400078e0202 */
        /* <DEDUP_REMOVED lines=9> */
[----:B------:R-:W-:Y:S01]  /*4240*/  SHF.R.U64 R12, R12, 0x10, R13 ;  /* 0x000000100c0c7819 */ /* 0x000fe2000000120d */
[----:B------:R-:W-:Y:S01]  /*4250*/  IMAD.U32 R103, R46, 0x10000, RZ ;  /* 0x000100002e677824 */ /* 0x000fe200078e00ff */
[----:B------:R-:W-:Y:S02]  /*4260*/  SHF.R.U32.HI R33, RZ, 0x10, R33 ;  /* 0x00000010ff217819 */ /* 0x000fe40000011621 */
[----:B------:R-:W-:-:S02]  /*4270*/  SHF.R.U32.HI R13, RZ, 0x10, R13 ;  /* 0x00000010ff0d7819 */ /* 0x000fc4000001160d */
[----:B------:R-:W-:Y:S02]  /*4280*/  PRMT R118, R118, 0x5410, R33 ;  /* 0x0000541076767816 */ /* 0x000fe40000000021 */
[----:B------:R-:W-:Y:S02]  /*4290*/  PRMT R115, R115, 0x5410, R13 ;  /* 0x0000541073737816 */ /* 0x000fe4000000000d */
[--C-:B------:R-:W-:Y:S01]  /*42a0*/  SHF.R.U64 R32, R34, 0x10, R35.reuse ;  /* 0x0000001022207819 */ /* 0x100fe20000001223 */
[----:B------:R-:W-:Y:S01]  /*42b0*/  IMAD.U32 R33, R118, 0x10000, RZ ;  /* 0x0001000076217824 */ /* 0x000fe200078e00ff */
[----:B------:R-:W-:Y:S01]  /*42c0*/  SHF.R.U32.HI R34, RZ, 0x10, R35 ;  /* 0x00000010ff227819 */ /* 0x000fe20000011623 */
[----:B------:R-:W-:Y:S01]  /*42d0*/  IMAD.U32 R13, R115, 0x10000, RZ ;  /* 0x00010000730d7824 */ /* 0x000fe200078e00ff */
[----:B------:R-:W-:Y:S01]  /*42e0*/  PRMT R99, R117, 0x5410, R99 ;  /* 0x0000541075637816 */ /* 0x000fe20000000063 */
[----:B------:R-:W-:Y:S01]  /*42f0*/  IMAD.U32 R35, R45, 0x10000, RZ ;  /* 0x000100002d237824 */ /* 0x000fe200078e00ff */
[----:B------:R-:W-:Y:S01]  /*4300*/  LOP3.LUT R101, R49, 0xffff0000, RZ, 0xc0, !PT ;  /* 0xffff000031657812 */ /* 0x000fe200078ec0ff */
[----:B------:R-:W-:Y:S01]  /*4310*/  FMUL.FTZ R120, R102, R33 ;  /* 0x0000002166787220 */ /* 0x000fe20000410000 */
[----:B------:R-:W-:Y:S01]  /*4320*/  PRMT R15, R116, 0x5410, R15 ;  /* 0x00005410740f7816 */ /* 0x000fe2000000000f */
[-C--:B------:R-:W-:Y:S01]  /*4330*/  FMUL.FTZ R102, R102, R13.reuse ;  /* 0x0000000d66667220 */ /* 0x080fe20000410000 */
[----:B------:R-:W-:Y:S01]  /*4340*/  LOP3.LUT R117, R118, 0xffff0000, RZ, 0xc0, !PT ;  /* 0xffff000076757812 */ /* 0x000fe200078ec0ff */
[----:B------:R-:W-:Y:S01]  /*4350*/  FFMA.FTZ R13, R35, R13, -R120 ;  /* 0x0000000d230d7223 */ /* 0x000fe20000010878 */
[----:B------:R-:W-:Y:S01]  /*4360*/  PRMT R116, R105, 0x5432, R34 ;  /* 0x0000543269747816 */ /* 0x000fe20000000022 */
[----:B------:R-:W-:Y:S01]  /*4370*/  FFMA.FTZ R35, R35, R33, R102 ;  /* 0x0000002123237223 */ /* 0x000fe20000010066 */
[----:B------:R-:W-:Y:S01]  /*4380*/  LOP3.LUT R34, R115, 0xffff0000, RZ, 0xc0, !PT ;  /* 0xffff000073227812 */ /* 0x000fe200078ec0ff */
[----:B------:R-:W-:Y:S01]  /*4390*/  FMUL.FTZ R119, R101, R117 ;  /* 0x0000007565777220 */ /* 0x000fe20000410000 */
[----:B------:R-:W-:Y:S01]  /*43a0*/  LOP3.LUT R100, R45, 0xffff0000, RZ, 0xc0, !PT ;  /* 0xffff00002d647812 */ /* 0x000fe200078ec0ff */
[C---:B------:R-:W-:Y:S01]  /*43b0*/  IMAD.U32 R115, R116.reuse, 0x10000, RZ ;  /* 0x0001000074737824 */ /* 0x040fe200078e00ff */
[----:B------:R-:W-:Y:S01]  /*43c0*/  SHF.L.U32 R33, R99, 0x10, RZ ;  /* 0x0000001063217819 */ /* 0x000fe200000006ff */
[-C--:B------:R-:W-:Y:S01]  /*43d0*/  FMUL.FTZ R101, R101, R34.reuse ;  /* 0x0000002265657220 */ /* 0x080fe20000410000 */
[----:B------:R-:W-:Y:S01]  /*43e0*/  LOP3.LUT R102, R116, 0xffff0000, RZ, 0xc0, !PT ;  /* 0xffff000074667812 */ /* 0x000fe200078ec0ff */
[----:B------:R-:W-:Y:S01]  /*43f0*/  FFMA.FTZ R34, R100, R34, -R119 ;  /* 0x0000002264227223 */ /* 0x000fe20000010877 */
[----:B------:R-:W-:Y:S01]  /*4400*/  FMUL.FTZ R119, R114, R115 ;  /* 0x0000007372777220 */ /* 0x000fe20000410000 */
[----:B------:R-:W-:Y:S01]  /*4410*/  PRMT R12, R108, 0x5432, R12 ;  /* 0x000054326c0c7816 */ /* 0x000fe2000000000c */
[-C--:B------:R-:W-:Y:S01]  /*4420*/  FMUL.FTZ R116, R114, R33.reuse ;  /* 0x0000002172747220 */ /* 0x080fe20000410000 */
[----:B------:R-:W-:Y:S01]  /*4430*/  LOP3.LUT R51, R51, 0xffff0000, RZ, 0xc0, !PT ;  /* 0xffff000033337812 */ /* 0x000fe200078ec0ff */
[----:B------:R-:W-:Y:S01]  /*4440*/  FFMA.FTZ R33, R104, R33, -R119 ;  /* 0x0000002168217223 */ /* 0x000fe20000010877 */
[----:B------:R-:W-:Y:S01]  /*4450*/  LOP3.LUT R114, R99, 0xffff0000, RZ, 0xc0, !PT ;  /* 0xffff000063727812 */ /* 0x000fe200078ec0ff */
[----:B------:R-:W-:-:S02]  /*4460*/  IMAD.U32 R49, R48, 0x10000, RZ ;  /* 0x0001000030317824 */ /* 0x000fc400078e00ff */
[----:B------:R-:W-:Y:S01]  /*4470*/  FFMA.FTZ R104, R104, R115, R116 ;  /* 0x0000007368687223 */ /* 0x000fe20000010074 */
[C---:B------:R-:W-:Y:S01]  /*4480*/  IMAD.U32 R118, R15.reuse, 0x10000, RZ ;  /* 0x000100000f767824 */ /* 0x040fe200078e00ff */
[----:B------:R-:W-:Y:S01]  /*4490*/  LOP3.LUT R48, R48, 0xffff0000, RZ, 0xc0, !PT ;  /* 0xffff000030307812 */ /* 0x000fe200078ec0ff */
[C---:B------:R-:W-:Y:S01]  /*44a0*/  IMAD.U32 R116, R12.reuse, 0x10000, RZ ;  /* 0x000100000c747824 */ /* 0x040fe200078e00ff */
[----:B------:R-:W-:Y:S01]  /*44b0*/  LOP3.LUT R15, R15, 0xffff0000, RZ, 0xc0, !PT ;  /* 0xffff00000f0f7812 */ /* 0x000fe200078ec0ff */
[C---:B------:R-:W-:Y:S01]  /*44c0*/  FMUL.FTZ R120, R51.reuse, R102 ;  /* 0x0000006633787220 */ /* 0x040fe20000410000 */
[----:B------:R-:W-:Y:S01]  /*44d0*/  FMUL.FTZ R122, R51, R114 ;  /* 0x00000072337a7220 */ /* 0x000fe20000410000 */
[----:B------:R-:W-:Y:S01]  /*44e0*/  LOP3.LUT R51, R12, 0xffff0000, RZ, 0xc0, !PT ;  /* 0xffff00000c337812 */ /* 0x000fe200078ec0ff */
[C---:B------:R-:W-:Y:S02]  /*44f0*/  IMAD.U32 R45, R44.reuse, 0x10000, RZ ;  /* 0x000100002c2d7824 */ /* 0x040fe400078e00ff */
[C---:B------:R-:W-:Y:S01]  /*4500*/  FMUL.FTZ R12, R49.reuse, R118 ;  /* 0x00000076310c7220 */ /* 0x040fe20000410000 */
[----:B------:R-:W-:Y:S01]  /*4510*/  LOP3.LUT R44, R44, 0xffff0000, RZ, 0xc0, !PT ;  /* 0xffff00002c2c7812 */ /* 0x000fe200078ec0ff */
[-C--:B------:R-:W-:Y:S01]  /*4520*/  FMUL.FTZ R49, R49, R116.reuse ;  /* 0x0000007431317220 */ /* 0x080fe20000410000 */
[----:B------:R-:W-:Y:S01]  /*4530*/  PRMT R32, R106, 0x5432, R32 ;  /* 0x000054326a207816 */ /* 0x000fe20000000020 */
[----:B------:R-:W-:Y:S01]  /*4540*/  FMUL.FTZ R99, R48, R15 ;  /* 0x0000000f30637220 */ /* 0x000fe20000410000 */
[C---:B------:R-:W-:Y:S01]  /*4550*/  FFMA.FTZ R12, R45.reuse, R116, -R12 ;  /* 0x000000742d0c7223 */ /* 0x040fe2000001080c */
[----:B------:R-:W-:Y:S01]  /*4560*/  FFMA.FTZ R100, R100, R117, R101 ;  /* 0x0000007564647223 */ /* 0x000fe20000010065 */
[----:B------:R-:W-:Y:S01]  /*4570*/  FFMA.FTZ R45, R45, R118, R49 ;  /* 0x000000762d2d7223 */ /* 0x000fe20000010031 */
[----:B------:R-:W-:Y:S01]  /*4580*/  LOP3.LUT R47, R47, 0xffff0000, RZ, 0xc0, !PT ;  /* 0xffff00002f2f7812 */ /* 0x000fe200078ec0ff */
[-C--:B------:R-:W-:Y:S01]  /*4590*/  FMUL.FTZ R101, R48, R51.reuse ;  /* 0x0000003330657220 */ /* 0x080fe20000410000 */
[----:B------:R-:W-:Y:S01]  /*45a0*/  LOP3.LUT R113, R46, 0xffff0000, RZ, 0xc0, !PT ;  /* 0xffff00002e717812 */ /* 0x000fe200078ec0ff */
[----:B------:R-:W-:Y:S01]  /*45b0*/  FFMA.FTZ R49, R44, R51, -R99 ;  /* 0x000000332c317223 */ /* 0x000fe20000010863 */
[----:B------:R-:W-:Y:S01]  /*45c0*/  PRMT R14, R107, 0x5432, R14 ;  /* 0x000054326b0e7816 */ /* 0x000fe2000000000e */
[C---:B------:R-:W-:Y:S01]  /*45d0*/  IMAD.U32 R46, R50.reuse, 0x10000, RZ ;  /* 0x00010000322e7824 */ /* 0x040fe200078e00ff */
[----:B------:R-:W-:Y:S01]  /*45e0*/  LOP3.LUT R50, R50, 0xffff0000, RZ, 0xc0, !PT ;  /* 0xffff000032327812 */ /* 0x000fe200078ec0ff */
[C---:B------:R-:W-:Y:S01]  /*45f0*/  IMAD.U32 R51, R32.reuse, 0x10000, RZ ;  /* 0x0001000020337824 */ /* 0x040fe200078e00ff */
[----:B------:R-:W-:Y:S01]  /*4600*/  LOP3.LUT R32, R32, 0xffff0000, RZ, 0xc0, !PT ;  /* 0xffff000020207812 */ /* 0x000fe200078ec0ff */
[----:B------:R-:W-:Y:S01]  /*4610*/  FFMA.FTZ R114, R47, R114, -R120 ;  /* 0x000000722f727223 */ /* 0x000fe20000010878 */
[----:B------:R-:W-:-:S02]  /*4620*/  IMAD.U32 R48, R14, 0x10000, RZ ;  /* 0x000100000e307824 */ /* 0x000fc400078e00ff */
[----:B------:R-:W-:Y:S01]  /*4630*/  FFMA.FTZ R47, R47, R102, R122 ;  /* 0x000000662f2f7223 */ /* 0x000fe2000001007a */
[----:B------:R-:W-:Y:S01]  /*4640*/  LOP3.LUT R14, R14, 0xffff0000, RZ, 0xc0, !PT ;  /* 0xffff00000e0e7812 */ /* 0x000fe200078ec0ff */
[----:B------:R-:W-:Y:S01]  /*4650*/  FMUL.FTZ R102, R46, R51 ;  /* 0x000000332e667220 */ /* 0x000fe20000410000 */
[----:B------:R-:W-:Y:S01]  /*4660*/  FMUL.FTZ R116, R50, R32 ;  /* 0x0000002032747220 */ /* 0x000fe20000410000 */
[----:B------:R-:W-:Y:S01]  /*4670*/  FFMA.FTZ R44, R44, R15, R101 ;  /* 0x0000000f2c2c7223 */ /* 0x000fe20000010065 */
[----:B------:R-:W-:Y:S01]  /*4680*/  FMUL.FTZ R46, R46, R48 ;  /* 0x000000302e2e7220 */ /* 0x000fe20000410000 */
        /* <DEDUP_REMOVED lines=18> */
.L_x_2281:
[----:B------:R-:W-:Y:S05]  /*47b0*/  BSYNC B2 ;  /* 0x0000000000027941 */ /* 0x000fea0003800000 */
.L_x_2280:
        /* <DEDUP_REMOVED lines=12> */
.L_x_2279:
[----:B------:R-:W-:Y:S05]  /*4880*/  BSYNC B1 ;  /* 0x0000000000017941 */ /* 0x000fea0003800000 */
.L_x_2278:
        /* <DEDUP_REMOVED lines=11> */
[----:B------:R-:W-:Y:S01]  /*4940*/  VIADD R32, R19, 0x60 ;  /* 0x0000006013207836 */ /* 0x000fe20000000000 */
[----:B------:R-:W-:Y:S01]  /*4950*/  IADD3.X R13, R76, R47, R5, P5, P6 ;  /* 0x0000002f4c0d7210 */ /* 0x000fe20002fec405 */
[----:B------:R-:W-:Y:S01]  /*4960*/  IMAD.SHL.U32 R15, R15, 0x40, RZ ;  /* 0x000000400f0f7824 */ /* 0x000fe200078e00ff */
[----:B------:R-:W-:Y:S01]  /*4970*/  LEA R44, P5, R12, R80, 0x1 ;  /* 0x000000500c2c7211 */ /* 0x000fe200078a08ff */
[----:B------:R-:W-:Y:S01]  /*4980*/  IMAD.SHL.U32 R32, R32, 0x40, RZ ;  /* 0x0000004020207824 */ /* 0x000fe200078e00ff */
[----:B------:R-:W-:Y:S02]  /*4990*/  BSSY B1, `(.L_x_2282) ;  /* 0x000006e000017945 */ /* 0x000fe40003800000 */
[----:B------:R-:W-:-:S02]  /*49a0*/  LEA.HI.X R45, R12, R81, R13, 0x1, P5 ;  /* 0x000000510c2d7211 */ /* 0x000fc400028f0c0d */
[----:B------:R-:W-:Y:S02]  /*49b0*/  SHF.R.S32.HI R13, RZ, 0x1f, R96 ;  /* 0x0000001fff0d7819 */ /* 0x000fe40000011460 */
[----:B------:R-:W-:Y:S02]  /*49c0*/  LOP3.LUT R15, R15, 0x1c0, RZ, 0xc0, !PT ;  /* 0x000001c00f0f7812 */ /* 0x000fe400078ec0ff */
[----:B------:R-:W-:Y:S02]  /*49d0*/  LEA.HI R13, R13, R96, RZ, 0x4 ;  /* 0x000000600d0d7211 */ /* 0x000fe400078f20ff */
[----:B------:R-:W-:Y:S02]  /*49e0*/  LOP3.LUT R32, R32, 0x1c0, RZ, 0xc0, !PT ;  /* 0x000001c020207812 */ /* 0x000fe400078ec0ff */
[----:B------:R-:W-:Y:S02]  /*49f0*/  LEA.HI.SX32 R13, R13, R6, 0x1c ;  /* 0x000000060d0d7211 */ /* 0x000fe400078fe2ff */
[----:B------:R-:W-:-:S03]  /*4a00*/  SHF.R.U32.HI R15, RZ, 0x3, R15 ;  /* 0x00000003ff0f7819 */ /* 0x000fc6000001160f */
[----:B------:R-:W-:Y:S01]  /*4a10*/  IMAD.SHL.U32 R49, R13, 0x8, RZ ;  /* 0x000000080d317824 */ /* 0x000fe200078e00ff */
[----:B------:R-:W-:-:S04]  /*4a20*/  LEA R13, R22, R3, 0xd ;  /* 0x00000003160d7211 */ /* 0x000fc800078e68ff */
[----:B------:R-:W-:Y:S01]  /*4a30*/  LOP3.LUT R12, R32, 0x38, R49, 0xf8, !PT ;  /* 0x00000038200c7812 */ /* 0x000fe200078ef831 */
[----:B------:R-:W-:-:S03]  /*4a40*/  IMAD R13, R13, 0x2, R2 ;  /* 0x000000020d0d7824 */ /* 0x000fc600078e0202 */
        /* <DEDUP_REMOVED lines=10> */
[----:B------:R-:W-:Y:S02]  /*4af0*/  PRMT R112, R112, 0x5410, R51 ;  /* 0x0000541070707816 */ /* 0x000fe40000000033 */
[----:B------:R-:W-:Y:S02]  /*4b00*/  PRMT R108, R108, 0x5410, R93 ;  /* 0x000054106c6c7816 */ /* 0x000fe4000000005d */
[----:B------:R-:W-:Y:S01]  /*4b10*/  SHF.R.U32.HI R89, RZ, 0x10, R43 ;  /* 0x00000010ff597819 */ /* 0x000fe2000001162b */
[----:B------:R-:W-:Y:S01]  /*4b20*/  IMAD.U32 R51, R112, 0x10000, RZ ;  /* 0x0001000070337824 */ /* 0x000fe200078e00ff */
[----:B------:R-:W-:-:S02]  /*4b30*/  SHF.R.U32.HI R87, RZ, 0x10, R39 ;  /* 0x00000010ff577819 */ /* 0x000fc40000011627 */
[----:B------:R-:W-:Y:S01]  /*4b40*/  SHF.R.U64 R86, R38, 0x10, R39 ;  /* 0x0000001026567819 */ /* 0x000fe20000001227 */
[----:B-1----:R-:W-:Y:S01]  /*4b50*/  IMAD.U32 R38, R13, 0x10000, RZ ;  /* 0x000100000d267824 */ /* 0x002fe200078e00ff */
[----:B------:R-:W-:Y:S01]  /*4b60*/  SHF.R.U64 R48, R42, 0x10, R43 ;  /* 0x000000102a307819 */ /* 0x000fe2000000122b */
[C---:B------:R-:W-:Y:S01]  /*4b70*/  IMAD.U32 R43, R35.reuse, 0x10000, RZ ;  /* 0x00010000232b7824 */ /* 0x040fe200078e00ff */
[----:B------:R-:W-:Y:S01]  /*4b80*/  LOP3.LUT R39, R35, 0xffff0000, RZ, 0xc0, !PT ;  /* 0xffff000023277812 */ /* 0x000fe200078ec0ff */
[----:B------:R-:W-:Y:S01]  /*4b90*/  IMAD.U32 R35, R108, 0x10000, RZ ;  /* 0x000100006c237824 */ /* 0x000fe200078e00ff */
[----:B------:R-:W-:Y:S01]  /*4ba0*/  PRMT R110, R110, 0x5410, R89 ;  /* 0x000054106e6e7816 */ /* 0x000fe20000000059 */
[----:B------:R-:W-:Y:S01]  /*4bb0*/  IMAD.U32 R42, R15, 0x10000, RZ ;  /* 0x000100000f2a7824 */ /* 0x000fe200078e00ff */
[----:B------:R-:W-:Y:S01]  /*4bc0*/  PRMT R106, R106, 0x5410, R87 ;  /* 0x000054106a6a7816 */ /* 0x000fe20000000057 */
[C---:B------:R-:W-:Y:S01]  /*4bd0*/  FMUL.FTZ R87, R46.reuse, R51 ;  /* 0x000000332e577220 */ /* 0x040fe20000410000 */
[----:B------:R-:W-:Y:S01]  /*4be0*/  PRMT R109, R109, 0x5410, R48 ;  /* 0x000054106d6d7816 */ /* 0x000fe20000000030 */
[-C--:B------:R-:W-:Y:S01]  /*4bf0*/  FMUL.FTZ R89, R46, R35.reuse ;  /* 0x000000232e597220 */ /* 0x080fe20000410000 */
[----:B------:R-:W-:Y:S01]  /*4c00*/  IMAD.U32 R48, R110, 0x10000, RZ ;  /* 0x000100006e307824 */ /* 0x000fe200078e00ff */
[----:B------:R-:W-:Y:S01]  /*4c10*/  SHF.R.U64 R50, R40, 0x10, R41 ;  /* 0x0000001028327819 */ /* 0x000fe20000001229 */
[----:B------:R-:W-:Y:S01]  /*4c20*/  IMAD.U32 R46, R106, 0x10000, RZ ;  /* 0x000100006a2e7824 */ /* 0x000fe200078e00ff */
[----:B------:R-:W-:Y:S01]  /*4c30*/  SHF.R.U64 R88, R36, 0x10, R37 ;  /* 0x0000001024587819 */ /* 0x000fe20000001225 */
[C---:B------:R-:W-:Y:S01]  /*4c40*/  FFMA.FTZ R35, R38.reuse, R35, -R87 ;  /* 0x0000002326237223 */ /* 0x040fe20000010857 */
[----:B------:R-:W-:Y:S01]  /*4c50*/  LOP3.LUT R40, R33, 0xffff0000, RZ, 0xc0, !PT ;  /* 0xffff000021287812 */ /* 0x000fe200078ec0ff */
[----:B------:R-:W-:Y:S01]  /*4c60*/  FFMA.FTZ R38, R38, R51, R89 ;  /* 0x0000003326267223 */ /* 0x000fe20000010059 */
[----:B------:R-:W-:Y:S01]  /*4c70*/  LOP3.LUT R112, R112, 0xffff0000, RZ, 0xc0, !PT ;  /* 0xffff000070707812 */ /* 0x000fe200078ec0ff */
[----:B------:R-:W-:Y:S01]  /*4c80*/  FMUL.FTZ R51, R43, R48 ;  /* 0x000000302b337220 */ /* 0x000fe20000410000 */
[----:B------:R-:W-:Y:S01]  /*4c90*/  PRMT R111, R111, 0x5410, R50 ;  /* 0x000054106f6f7816 */ /* 0x000fe20000000032 */
[----:B------:R-:W-:Y:S01]  /*4ca0*/  FMUL.FTZ R43, R43, R46 ;  /* 0x0000002e2b2b7220 */ /* 0x000fe20000410000 */
[----:B------:R-:W-:Y:S01]  /*4cb0*/  LOP3.LUT R110, R110, 0xffff0000, RZ, 0xc0, !PT ;  /* 0xffff00006e6e7812 */ /* 0x000fe200078ec0ff */
[----:B------:R-:W-:Y:S01]  /*4cc0*/  FMUL.FTZ R50, R40, R112 ;  /* 0x0000007028327220 */ /* 0x000fe20000410000 */
[----:B------:R-:W-:Y:S01]  /*4cd0*/  PRMT R107, R107, 0x5410, R88 ;  /* 0x000054106b6b7816 */ /* 0x000fe20000000058 */
[----:B------:R-:W-:Y:S01]  /*4ce0*/  FFMA.FTZ R51, R42, R46, -R51 ;  /* 0x0000002e2a337223 */ /* 0x000fe20000010833 */
[----:B------:R-:W-:Y:S01]  /*4cf0*/  LOP3.LUT R108, R108, 0xffff0000, RZ, 0xc0, !PT ;  /* 0xffff00006c6c7812 */ /* 0x000fe200078ec0ff */
[----:B------:R-:W-:Y:S01]  /*4d00*/  FFMA.FTZ R48, R42, R48, R43 ;  /* 0x000000302a307223 */ /* 0x000fe2000001002b */
[----:B------:R-:W-:Y:S01]  /*4d10*/  LOP3.LUT R41, R13, 0xffff0000, RZ, 0xc0, !PT ;  /* 0xffff00000d297812 */ /* 0x000fe200078ec0ff */
[----:B------:R-:W-:Y:S01]  /*4d20*/  IMAD.U32 R33, R32, 0x10000, RZ ;  /* 0x0001000020217824 */ /* 0x000fe200078e00ff */
[----:B------:R-:W-:Y:S01]  /*4d30*/  LOP3.LUT R106, R106, 0xffff0000, RZ, 0xc0, !PT ;  /* 0xffff00006a6a7812 */ /* 0x000fe200078ec0ff */
[----:B------:R-:W-:Y:S01]  /*4d40*/  FMUL.FTZ R46, R39, R110 ;  /* 0x0000006e272e7220 */ /* 0x000fe20000410000 */
[----:B------:R-:W-:Y:S01]  /*4d50*/  LOP3.LUT R37, R15, 0xffff0000, RZ, 0xc0, !PT ;  /* 0xffff00000f257812 */ /* 0x000fe200078ec0ff */
[----:B------:R-:W-:Y:S01]  /*4d60*/  IMAD.U32 R43, R111, 0x10000, RZ ;  /* 0x000100006f2b7824 */ /* 0x000fe200078e00ff */
[----:B------:R-:W-:Y:S01]  /*4d70*/  PRMT R105, R105, 0x5410, R86 ;  /* 0x0000541069697816 */ /* 0x000fe20000000056 */
[-C--:B------:R-:W-:Y:S01]  /*4d80*/  FMUL.FTZ R86, R40, R108.reuse ;  /* 0x0000006c28567220 */ /* 0x080fe20000410000 */
[----:B------:R-:W-:Y:S01]  /*4d90*/  LOP3.LUT R32, R32, 0xffff0000, RZ, 0xc0, !PT ;  /* 0xffff000020207812 */ /* 0x000fe200078ec0ff */
[----:B------:R-:W-:Y:S01]  /*4da0*/  IMAD.U32 R42, R107, 0x10000, RZ ;  /* 0x000100006b2a7824 */ /* 0x000fe200078e00ff */
[----:B------:R-:W-:Y:S01]  /*4db0*/  LOP3.LUT R111, R111, 0xffff0000, RZ, 0xc0, !PT ;  /* 0xffff00006f6f7812 */ /* 0x000fe200078ec0ff */
[----:B------:R-:W-:Y:S01]  /*4dc0*/  FFMA.FTZ R40, R41, R108, -R50 ;  /* 0x0000006c29287223 */ /* 0x000fe20000010832 */
[----:B------:R-:W-:Y:S01]  /*4dd0*/  FMUL.FTZ R50, R39, R106 ;  /* 0x0000006a27327220 */ /* 0x000fe20000410000 */
[----:B------:R-:W-:-:S02]  /*4de0*/  IMAD.U32 R36, R12, 0x10000, RZ ;  /* 0x000100000c247824 */ /* 0x000fc400078e00ff */
[----:B------:R-:W-:Y:S01]  /*4df0*/  FFMA.FTZ R106, R37, R106, -R46 ;  /* 0x0000006a256a7223 */ /* 0x000fe2000001082e */
[----:B------:R-:W-:Y:S01]  /*4e00*/  LOP3.LUT R12, R12, 0xffff0000, RZ, 0xc0, !PT ;  /* 0xffff00000c0c7812 */ /* 0x000fe200078ec0ff */
[----:B------:R-:W-:Y:S01]  /*4e10*/  FMUL.FTZ R39, R33, R43 ;  /* 0x0000002b21277220 */ /* 0x000fe20000410000 */
[----:B------:R-:W-:Y:S01]  /*4e20*/  LOP3.LUT R107, R107, 0xffff0000, RZ, 0xc0, !PT ;  /* 0xffff00006b6b7812 */ /* 0x000fe200078ec0ff */
[-C--:B------:R-:W-:Y:S01]  /*4e30*/  FMUL.FTZ R46, R33, R42.reuse ;  /* 0x0000002a212e7220 */ /* 0x080fe20000410000 */
[----:B------:R-:W-:Y:S01]  /*4e40*/  FMUL.FTZ R33, R32, R111 ;  /* 0x0000006f20217220 */ /* 0x000fe20000410000 */
[----:B------:R-:W-:Y:S01]  /*4e50*/  FFMA.FTZ R39, R36, R42, -R39 ;  /* 0x0000002a24277223 */ /* 0x000fe20000010827 */
[----:B------:R-:W-:Y:S02]  /*4e60*/  IMAD.U32 R13, R14, 0x10000, RZ ;  /* 0x000100000e0d7824 */ /* 0x000fe400078e00ff */
[----:B------:R-:W-:Y:S01]  /*4e70*/  FFMA.FTZ R46, R36, R43, R46 ;  /* 0x0000002b242e7223 */ /* 0x000fe2000001002e */
[----:B------:R-:W-:Y:S01]  /*4e80*/  LOP3.LUT R15, R14, 0xffff0000, RZ, 0xc0, !PT ;  /* 0xffff00000e0f7812 */ /* 0x000fe200078ec0ff */
[----:B------:R-:W-:Y:S01]  /*4e90*/  FFMA.FTZ R36, R12, R107, -R33 ;  /* 0x0000006b0c247223 */ /* 0x000fe20000010821 */
[----:B------:R-:W-:-:S02]  /*4ea0*/  IMAD.U32 R14, R34, 0x10000, RZ ;  /* 0x00010000220e7824 */ /* 0x000fc400078e00ff */
[----:B------:R-:W-:Y:S01]  /*4eb0*/  FFMA.FTZ R87, R37, R110, R50 ;  /* 0x0000006e25577223 */ /* 0x000fe20000010032 */
[----:B------:R-:W-:Y:S01]  /*4ec0*/  SHF.L.U32 R33, R109, 0x10, RZ ;  /* 0x000000106d217819 */ /* 0x000fe200000006ff */
[----:B------:R-:W-:Y:S01]  /*4ed0*/  FMUL.FTZ R37, R32, R107 ;  /* 0x0000006b20257220 */ /* 0x000fe20000410000 */
[----:B------:R-:W-:Y:S01]  /*4ee0*/  LOP3.LUT R34, R34, 0xffff0000, RZ, 0xc0, !PT ;  /* 0xffff000022227812 */ /* 0x000fe200078ec0ff */
[----:B------:R-:W-:Y:S01]  /*4ef0*/  IMAD.U32 R32, R105, 0x10000, RZ ;  /* 0x0001000069207824 */ /* 0x000fe200078e00ff */
[----:B------:R-:W-:Y:S01]  /*4f00*/  LOP3.LUT R109, R109, 0xffff0000, RZ, 0xc0, !PT ;  /* 0xffff00006d6d7812 */ /* 0x000fe200078ec0ff */
[----:B------:R-:W-:Y:S01]  /*4f10*/  FFMA.FTZ R37, R12, R111, R37 ;  /* 0x0000006f0c257223 */ /* 0x000fe20000010025 */
[----:B------:R-:W-:Y:S01]  /*4f20*/  LOP3.LUT R105, R105, 0xffff0000, RZ, 0xc0, !PT ;  /* 0xffff000069697812 */ /* 0x000fe200078ec0ff */
[C---:B------:R-:W-:Y:S01]  /*4f30*/  FMUL.FTZ R12, R14.reuse, R33 ;  /* 0x000000210e0c7220 */ /* 0x040fe20000410000 */
[----:B------:R-:W-:Y:S01]  /*4f40*/  FMUL.FTZ R14, R14, R32 ;  /* 0x000000200e0e7220 */ /* 0x000fe20000410000 */
[C---:B------:R-:W-:Y:S01]  /*4f50*/  FMUL.FTZ R42, R34.reuse, R109 ;  /* 0x0000006d222a7220 */ /* 0x040fe20000410000 */
[----:B------:R-:W-:Y:S01]  /*4f60*/  FFMA.FTZ R41, R41, R112, R86 ;  /* 0x0000007029297223 */ /* 0x000fe20000010056 */
[-C--:B------:R-:W-:Y:S01]  /*4f70*/  FMUL.FTZ R34, R34, R105.reuse ;  /* 0x0000006922227220 */ /* 0x080fe20000410000 */
[----:B------:R-:W-:Y:S01]  /*4f80*/  FFMA.FTZ R12, R13, R32, -R12 ;  /* 0x000000200d0c7223 */ /* 0x000fe2000001080c */
[----:B------:R-:W-:Y:S01]  /*4f90*/  FFMA.FTZ R105, R15, R105, -R42 ;  /* 0x000000690f697223 */ /* 0x000fe2000001082a */
[----:B------:R-:W-:Y:S01]  /*4fa0*/  FFMA.FTZ R14, R13, R33, R14 ;  /* 0x000000210d0e7223 */ /* 0x000fe2000001000e */
        /* <DEDUP_REMOVED lines=10> */
[----:B------:R-:W-:-:S02]  /*5050*/  F2FP.BF16.F32.PACK_AB R35, R87, R48 ;  /* 0x000000305723723e */ /* 0x000fc400000010ff */
[----:B------:R-:W-:-:S07]  /*5060*/  F2FP.BF16.F32.PACK_AB R32, R37, R46 ;  /* 0x0000002e2520723e */ /* 0x000fce00000010ff */
.L_x_2283:
[----:B------:R-:W-:Y:S05]  /*5070*/  BSYNC B1 ;  /* 0x0000000000017941 */ /* 0x000fea0003800000 */
.L_x_2282:
        /* <DEDUP_REMOVED lines=10> */
.L_x_2249:
[----:B------:R-:W2:Y:S02]  /*5120*/  LDL R12, [R1+0x4] ;  /* 0x00000400010c7983 */ /* 0x000ea40000100800 */
[----:B--2---:R-:W-:-:S13]  /*5130*/  ISETP.NE.AND P3, PT, R12, 0x3, PT ;  /* 0x000000030c00780c */ /* 0x004fda0003f65270 */
[----:B------:R-:W-:Y:S05]  /*5140*/  @!P3 BRA `(.L_x_2284) ;  /* 0x000000000004b947 */ /* 0x000fea0003800000 */
[----:B------:R-:W-:Y:S01]  /*5150*/  BPT.TRAP 0x1 ;  /* 0x000000040000795c */ /* 0x000fe20000300000 */
.L_x_2284:
[----:B------:R-:W-:Y:S01]  /*5160*/  IMAD R78, R22, 0x8, R2 ;  /* 0x00000008164e7824 */ /* 0x000fe200078e0202 */
[----:B------:R-:W-:Y:S01]  /*5170*/  SHF.L.U32 R90, R154, 0x1f, RZ ;  /* 0x0000001f9a5a7819 */ /* 0x000fe200000006ff */
[----:B------:R-:W-:Y:S01]  /*5180*/  IMAD R83, R26, -0x80, R28 ;  /* 0xffffff801a537824 */ /* 0x000fe200078e021c */
[----:B------:R-:W-:Y:S02]  /*5190*/  BSSY B1, `(.L_x_2285) ;  /* 0x0000004000017945 */ /* 0x000fe40003800000 */
[----:B------:R-:W1:Y:S02]  /*51a0*/  SYNCS.PHASECHK.TRANS64.TRYWAIT P4, [R78+URZ+0x16890], R90 ;  /* 0x0168905a4e0075a7 */ /* 0x000e64000808017f */
[----:B------:R-:W-:Y:S01]  /*51b0*/  VIMNMX R83, R83, 0x80, PT ;  /* 0x0000008053537848 */ /* 0x000fe20003fe0100 */
[----:B-1----:R-:W-:Y:S06]  /*51c0*/  @!P4 BRA `(.L_x_2286) ;  /* 0x0000014800c8c947 */ /* 0x002fec0003800000 */
.L_x_2517:
[----:B------:R-:W-:Y:S05]  /*51d0*/  BSYNC B1 ;  /* 0x0000000000017941 */ /* 0x000fea0003800000 */
.L_x_2285:
[----:B------:R-:W-:Y:S01]  /*51e0*/  ISETP.GE.AND P4, PT, R19, R83, PT ;  /* 0x000000531300720c */ /* 0x000fe20003f86270 */
[----:B------:R-:W-:-:S12]  /*51f0*/  BSSY B1, `(.L_x_2287) ;  /* 0x0000006000017945 */ /* 0x000fd80003800000 */
[----:B------:R-:W-:Y:S05]  /*5200*/  @P4 BRA `(.L_x_2288) ;  /* 0x0000000000104947 */ /* 0x000fea0003800000 */
[----:B------:R-:W2:Y:S04]  /*5210*/  @!P1 LDS.128 R12, [R82+0xe000] ;  /* 0x00e00000520c9984 */ /* 0x000ea80000000c00 */
[----:B0-----:R-:W0:Y:S04]  /*5220*/  @!P2 LDS.128 R32, [R79+0xe000] ;  /* 0x00e000004f20a984 */ /* 0x001e280000000c00 */
[----:B--2---:R2:W-:Y:S04]  /*5230*/  @!P1 STG.E.128 desc[UR40][R38.64], R12 ;  /* 0x0000000c26009986 */ /* 0x0045e8000c101d28 */
[----:B0-----:R2:W-:Y:S02]  /*5240*/  @!P2 STG.E.128 desc[UR40][R38.64+0x40], R32 ;  /* 0x000040202600a986 */ /* 0x0015e4000c101d28 */
.L_x_2288:
[----:B------:R-:W-:Y:S05]  /*5250*/  BSYNC B1 ;  /* 0x0000000000017941 */ /* 0x000fea0003800000 */
.L_x_2287:
[----:B--2---:R-:W-:-:S05]  /*5260*/  VIADD R12, R19, 0x60 ;  /* 0x00000060130c7836 */ /* 0x004fca0000000000 */
[----:B------:R-:W-:-:S13]  /*5270*/  ISETP.GE.AND P4, PT, R12, R83, PT ;  /* 0x000000530c00720c */ /* 0x000fda0003f86270 */
[----:B------:R-:W-:Y:S05]  /*5280*/  @P4 BRA `(.L_x_2266) ;  /* 0x0000000000104947 */ /* 0x000fea0003800000 */
[----:B------:R-:W2:Y:S04]  /*5290*/  @!P1 LDS.128 R12, [R82+0x11000] ;  /* 0x01100000520c9984 */ /* 0x000ea80000000c00 */
[----:B0-----:R-:W0:Y:S04]  /*52a0*/  @!P2 LDS.128 R32, [R79+0x11000] ;  /* 0x011000004f20a984 */ /* 0x001e280000000c00 */
[----:B--2---:R2:W-:Y:S04]  /*52b0*/  @!P1 STG.E.128 desc[UR40][R36.64], R12 ;  /* 0x0000000c24009986 */ /* 0x0045e8000c101d28 */
[----:B0-----:R2:W-:Y:S02]  /*52c0*/  @!P2 STG.E.128 desc[UR40][R36.64+0x40], R32 ;  /* 0x000040202400a986 */ /* 0x0015e4000c101d28 */
.L_x_2266:
[----:B------:R-:W-:Y:S05]  /*52d0*/  BSYNC B0 ;  /* 0x0000000000007941 */ /* 0x000fea0003800000 */
.L_x_2248:
        /* <DEDUP_REMOVED lines=17> */
.L_x_2290:
[----:B------:R-:W-:Y:S05]  /*53f0*/  BSYNC B0 ;  /* 0x0000000000007941 */ /* 0x000fea0003800000 */
.L_x_2289:
[----:B------:R-:W2:Y:S01]  /*5400*/  SYNCS.PHASECHK.TRANS64.TRYWAIT P3, [R78+URZ+0x168b0], R90 ;  /* 0x0168b05a4e0075a7 */ /* 0x000ea2000806017f */
[----:B------:R-:W-:Y:S01]  /*5410*/  ULDC UR42, c[0x0][0x2f4] ;  /* 0x0000bd00002a7ab9 */ /* 0x000fe20000000800 */
[----:B------:R-:W-:Y:S01]  /*5420*/  ULDC.64 UR36, c[0x0][0x328] ;  /* 0x0000ca0000247ab9 */ /* 0x000fe20000000a00 */
[----:B------:R-:W-:Y:S01]  /*5430*/  ULDC.64 UR38, c[0x0][0x318] ;  /* 0x0000c60000267ab9 */ /* 0x000fe20000000a00 */
[----:B------:R-:W-:Y:S01]  /*5440*/  BSSY B0, `(.L_x_2291) ;  /* 0x0000003000007945 */ /* 0x000fe20003800000 */
[----:B----4-:R-:W-:-:S03]  /*5450*/  IMAD.WIDE R32, R26, 0x80, R10 ;  /* 0x000000801a207825 */ /* 0x010fc600078e020a */
[----:B--2---:R-:W-:Y:S05]  /*5460*/  @!P3 BRA `(.L_x_2292) ;  /* 0x000001480034b947 */ /* 0x004fea0003800000 */
.L_x_2518:
[----:B------:R-:W-:Y:S05]  /*5470*/  BSYNC B0 ;  /* 0x0000000000007941 */ /* 0x000fea0003800000 */
.L_x_2291:
        /* <DEDUP_REMOVED lines=17> */
.L_x_2294:
[----:B------:R-:W-:Y:S05]  /*5590*/  BSYNC B0 ;  /* 0x0000000000007941 */ /* 0x000fea0003800000 */
.L_x_2293:
        /* <DEDUP_REMOVED lines=20> */
.L_x_2296:
[----:B------:R-:W-:Y:S05]  /*56e0*/  BSYNC B0 ;  /* 0x0000000000007941 */ /* 0x000fea0003800000 */
.L_x_2295:
        /* <DEDUP_REMOVED lines=12> */
[----:B------:R-:W-:Y:S02]  /*57b0*/  SEL R13, RZ, 0x1, P3 ;  /* 0x00000001ff0d7807 */ /* 0x000fe40001800000 */
[----:B------:R-:W-:Y:S02]  /*57c0*/  SEL R22, R22, RZ, P3 ;  /* 0x000000ff16167207 */ /* 0x000fe40001800000 */
[----:B------:R-:W-:Y:S01]  /*57d0*/  LOP3.LUT R154, R154, R13, RZ, 0x3c, !PT ;  /* 0x0000000d9a9a7212 */ /* 0x000fe200078e3cff */
[----:B------:R0:W-:Y:S01]  /*57e0*/  @!P4 SYNCS.ARRIVE.TRANS64.RED.A1T0 RZ, [R78+URZ], RZ ;  /* 0x000000ff4effc9a7 */ /* 0x0001e2000810043f */
[----:B---3--:R-:W-:-:S13]  /*57f0*/  LOP3.LUT P5, RZ, R12, 0x2, RZ, 0xc0, !PT ;  /* 0x000000020cff7812 */ /* 0x008fda00078ac0ff */
[----:B0-----:R-:W-:Y:S05]  /*5800*/  @P5 BRA `(.L_x_2297) ;  /* 0xffffffc800a05947 */ /* 0x001fea000383ffff */
[----:B------:R-:W0:Y:S01]  /*5810*/  S2R R12, SR_TID.X ;  /* 0x00000000000c7919 */ /* 0x000e220000002100 */
[----:B------:R-:W-:Y:S02]  /*5820*/  PLOP3.LUT P0, PT, PT, PT, PT, 0x8, 0x0 ;  /* 0x000000000000781c */ /* 0x000fe40003f0e170 */
[----:B0-----:R-:W-:-:S04]  /*5830*/  SHF.R.U32.HI R12, RZ, 0x7, R12 ;  /* 0x00000007ff0c7819 */ /* 0x001fc8000001160c */
[----:B------:R-:W-:-:S13]  /*5840*/  ISETP.NE.AND P5, PT, R12, 0x1, PT ;  /* 0x000000010c00780c */ /* 0x000fda0003fa5270 */
[----:B------:R-:W-:Y:S06]  /*5850*/  @!P5 BAR.ARV 0x9, 0x100 ;  /* 0x024400000000db1d */ /* 0x000fec0000002000 */
.L_x_2243:
[----:B------:R-:W2:Y:S01]  /*5860*/  LDL R5, [R1+0x2c] ;  /* 0x00002c0001057983 */ /* 0x000ea20000100800 */
[----:B------:R-:W0:Y:S01]  /*5870*/  LDC R0, c[0x0][0x448] ;  /* 0x00011200ff007b82 */ /* 0x000e220000000800 */
        /* <DEDUP_REMOVED lines=12> */
[----:B------:R-:W-:Y:S01]  /*5940*/  CS2R R14, SRZ ;  /* 0x00000000000e7805 */ /* 0x000fe2000001ff00 */
[----:B------:R-:W-:Y:S02]  /*5950*/  IMAD.MOV.U32 R94, RZ, RZ, RZ ;  /* 0x000000ffff5e7224 */ /* 0x000fe400078e00ff */
[----:B------:R-:W-:Y:S02]  /*5960*/  IMAD.MOV.U32 R25, RZ, RZ, RZ ;  /* 0x000000ffff197224 */ /* 0x000fe400078e00ff */
[----:B------:R-:W-:Y:S02]  /*5970*/  IMAD.MOV.U32 R13, RZ, RZ, RZ ;  /* 0x000000ffff0d7224 */ /* 0x000fe400078e00ff */
[----:B------:R-:W-:Y:S01]  /*5980*/  IMAD.MOV.U32 R90, RZ, RZ, RZ ;  /* 0x000000ffff5a7224 */ /* 0x000fe200078e00ff */
[----:B0-----:R-:W-:-:S13]  /*5990*/  ISETP.NE.AND P1, PT, R0, 0x1, PT ;  /* 0x000000010000780c */ /* 0x001fda0003f25270 */
[----:B------:R-:W0:Y:S08]  /*59a0*/  @P1 LDC R3, c[0x0][0x44c] ;  /* 0x00011300ff031b82 */ /* 0x000e300000000800 */
[----:B------:R-:W1:Y:S01]  /*59b0*/  @P1 LDC R4, c[0x0][0x450] ;  /* 0x00011400ff041b82 */ /* 0x000e620000000800 */
[----:B--2---:R-:W-:-:S05]  /*59c0*/  IADD3 R0, R5, 0xbf, RZ ;  /* 0x000000bf05007810 */ /* 0x004fca0007ffe0ff */
[----:B0-----:R-:W-:-:S05]  /*59d0*/  @P1 IMAD.HI.U32 R3, R0, R3, RZ ;  /* 0x0000000300031227 */ /* 0x001fca00078e00ff */
[----:B-1----:R-:W-:Y:S02]  /*59e0*/  @P1 SHF.R.U32.HI R0, RZ, R4, R3 ;  /* 0x00000004ff001219 */ /* 0x002fe40000011603 */
[----:B------:R-:W-:-:S03]  /*59f0*/  PLOP3.LUT P1, PT, PT, PT, PT, 0x80, 0x0 ;  /* 0x000000000000781c */ /* 0x000fc60003f2f070 */
[----:B------:R-:W-:-:S05]  /*5a00*/  IMAD.IADD R0, R91, 0x1, R0 ;  /* 0x000000015b007824 */ /* 0x000fca00078e0200 */
[----:B------:R-:W-:-:S04]  /*5a10*/  SHF.R.S32.HI R3, RZ, 0x1f, R0 ;  /* 0x0000001fff037819 */ /* 0x000fc80000011400 */
[----:B------:R-:W-:Y:S01]  /*5a20*/  LEA.HI R3, R3, R0, RZ, 0x7 ;  /* 0x0000000003037211 */ /* 0x000fe200078f38ff */
[----:B------:R-:W-:-:S03]  /*5a30*/  IMAD.MOV.U32 R0, RZ, RZ, RZ ;  /* 0x000000ffff007224 */ /* 0x000fc600078e00ff */
[----:B------:R-:W-:-:S04]  /*5a40*/  SHF.R.S32.HI R3, RZ, 0x7, R3 ;  /* 0x00000007ff037819 */ /* 0x000fc80000011403 */
[----:B------:R-:W-:Y:S01]  /*5a50*/  VIMNMX R92, R92, R3, PT ;  /* 0x000000035c5c7248 */ /* 0x000fe20003fe0100 */
[----:B------:R-:W-:-:S03]  /*5a60*/  IMAD.MOV.U32 R3, RZ, RZ, RZ ;  /* 0x000000ffff037224 */ /* 0x000fc600078e00ff */
[----:B------:R-:W-:Y:S01]  /*5a70*/  ISETP.GE.AND P2, PT, R92, 0x1, PT ;  /* 0x000000015c00780c */ /* 0x000fe20003f46270 */
[----:B------:R-:W-:-:S12]  /*5a80*/  @P0 BRA `(.L_x_2298) ;  /* 0x00000000000c0947 */ /* 0x000fd80003800000 */
[----:B------:R-:W0:Y:S01]  /*5a90*/  FENCE.VIEW.ASYNC.G ;  /* 0x00000000000073c6 */ /* 0x000e220000000100 */
[----:B------:R-:W-:Y:S05]  /*5aa0*/  WARPSYNC.ALL ;  /* 0x0000000000007948 */ /* 0x000fea0003800000 */
[----:B0-----:R-:W-:Y:S06]  /*5ab0*/  BAR.ARV 0xc, 0x200 ;  /* 0x0308000000007b1d */ /* 0x001fec0000002000 */
.L_x_2298:
        /* <DEDUP_REMOVED lines=12> */
.L_x_2521:
        /* <DEDUP_REMOVED lines=27> */
[----:B-1---5:R-:W-:Y:S05]  /*5d30*/  CALL.ABS.NOINC R14 ;  /* 0x000000000e007343 */ /* 0x022fea0003c00000 */
.L_x_2302:
[----:B------:R-:W-:Y:S05]  /*5d40*/  BSYNC B6 ;  /* 0x0000000000067941 */ /* 0x000fea0003800000 */
.L_x_2301:
        /* <DEDUP_REMOVED lines=13> */
.L_x_2306:
[----:B--2---:R2:W3:Y:S02]  /*5e20*/  SYNCS.PHASECHK.TRANS64.TRYWAIT P0, [R2+URZ+0x16800], R3 ;  /* 0x01680003020075a7 */ /* 0x0044e4000800017f */
[----:B---3--:R-:W-:Y:S05]  /*5e30*/  @!P0 NANOSLEEP.SYNCS 0x989680 ;  /* 0x009896800000895d */ /* 0x008fea0003900000 */
[----:B------:R-:W3:Y:S02]  /*5e40*/  @!P0 SYNCS.PHASECHK.TRANS64 P0, [R2+URZ+0x16800], R3 ;  /* 0x01680003020085a7 */ /* 0x000ee4000800007f */
[----:B---3--:R-:W-:Y:S05]  /*5e50*/  @!P0 BRA `(.L_x_2306) ;  /* 0xfffffffc00f08947 */ /* 0x008fea000383ffff */
.L_x_2305:
[----:B------:R-:W-:Y:S05]  /*5e60*/  BSYNC B0 ;  /* 0x0000000000007941 */ /* 0x000fea0003800000 */
.L_x_2304:
[----:B------:R-:W-:Y:S05]  /*5e70*/  BRA `(.L_x_2307) ;  /* 0x0000003000247947 */ /* 0x000fea0003800000 */
.L_x_2303:
        /* <DEDUP_REMOVED lines=30> */
.L_x_2309:
[----:B------:R-:W-:Y:S05]  /*6060*/  BSYNC B6 ;  /* 0x0000000000067941 */ /* 0x000fea0003800000 */
.L_x_2308:
[----:B------:R-:W2:Y:S01]  /*6070*/  LDL R20, [R1+0x2c] ;  /* 0x00002c0001147983 */ /* 0x000ea20000100800 */
[----:B------:R-:W-:Y:S01]  /*6080*/  ULDC.U8 UR4, c[0x0][0x410] ;  /* 0x0001040000047ab9 */ /* 0x000fe20000000000 */
[----:B------:R-:W-:Y:S01]  /*6090*/  BSSY B0, `(.L_x_2310) ;  /* 0x00002df000007945 */ /* 0x000fe20003800000 */
[----:B------:R-:W-:Y:S01]  /*60a0*/  ISETP.NE.AND P0, PT, RZ, UR4, PT ;  /* 0x00000004ff007c0c */ /* 0x000fe2000bf05270 */
[----:B--2---:R-:W-:-:S12]  /*60b0*/  IMAD.IADD R41, R19, 0x1, R20 ;  /* 0x0000000113297824 */ /* 0x004fd800078e0214 */
[----:B------:R-:W-:Y:S05]  /*60c0*/  @!P0 BRA `(.L_x_2311) ;  /* 0x0000001400d88947 */ /* 0x000fea0003800000 */
[----:B------:R-:W1:Y:S01]  /*60d0*/  LDC R36, c[0x0][0x448] ;  /* 0x00011200ff247b82 */ /* 0x000e620000000800 */
[----:B------:R-:W2:Y:S01]  /*60e0*/  S2R R20, SR_TID.X ;  /* 0x0000000000147919 */ /* 0x000ea20000002100 */
[----:B------:R-:W-:Y:S01]  /*60f0*/  ULDC.64 UR4, c[0x0][0x3f8] ;  /* 0x0000fe0000047ab9 */ /* 0x000fe20000000a00 */
[----:B------:R-:W-:Y:S01]  /*6100*/  ULDC.64 UR6, c[0x0][0x408] ;  /* 0x0001020000067ab9 */ /* 0x000fe20000000a00 */
[----:B------:R-:W-:Y:S01]  /*6110*/  IMAD.MOV.U32 R6, RZ, RZ, R26 ;  /* 0x000000ffff067224 */ /* 0x000fe200078e001a */
[----:B------:R-:W-:Y:S01]  /*6120*/  SHF.R.S32.HI R38, RZ, 0x1f, R155 ;  /* 0x0000001fff267819 */ /* 0x000fe2000001149b */
[----:B------:R-:W-:Y:S02]  /*6130*/  IMAD.MOV.U32 R7, RZ, RZ, R31 ;  /* 0x000000ffff077224 */ /* 0x000fe400078e001f */
[----:B------:R-:W-:Y:S02]  /*6140*/  IMAD.MOV.U32 R8, RZ, RZ, R24 ;  /* 0x000000ffff087224 */ /* 0x000fe400078e0018 */
[----:B------:R-:W-:Y:S01]  /*6150*/  IMAD.MOV.U32 R9, RZ, RZ, R33 ;  /* 0x000000ffff097224 */ /* 0x000fe200078e0021 */
[----:B-1----:R-:W-:-:S02]  /*6160*/  ISETP.NE.AND P0, PT, R36, 0x1, PT ;  /* 0x000000012400780c */ /* 0x002fc40003f05270 */
[----:B--2---:R-:W-:-:S11]  /*6170*/  IADD3 R21, R20, -0x80, RZ ;  /* 0xffffff8014157810 */ /* 0x004fd60007ffe0ff */
[----:B------:R-:W1:Y:S01]  /*6180*/  @P0 LDC R0, c[0x0][0x44c] ;  /* 0x00011300ff000b82 */ /* 0x000e620000000800 */
[----:B------:R-:W-:-:S04]  /*6190*/  SHF.R.S32.HI R20, RZ, 0x1f, R21 ;  /* 0x0000001fff147819 */ /* 0x000fc80000011415 */
[----:B------:R-:W-:-:S03]  /*61a0*/  LEA.HI R20, R20, R21, RZ, 0x2 ;  /* 0x0000001514147211 */ /* 0x000fc600078f10ff */
[----:B------:R-:W2:Y:S01]  /*61b0*/  @P0 LDC R5, c[0x0][0x450] ;  /* 0x00011400ff050b82 */ /* 0x000ea20000000800 */
[----:B------:R-:W-:-:S05]  /*61c0*/  LOP3.LUT R20, R20, 0xfffffffc, RZ, 0xc0, !PT ;  /* 0xfffffffc14147812 */ /* 0x000fca00078ec0ff */
[----:B------:R-:W-:-:S04]  /*61d0*/  IMAD.IADD R20, R21, 0x1, -R20 ;  /* 0x0000000115147824 */ /* 0x000fc800078e0a14 */
[----:B------:R-:W-:-:S04]  /*61e0*/  IMAD R3, R20, 0x60, R41 ;  /* 0x0000006014037824 */ /* 0x000fc800078e0229 */
[----:B-1----:R-:W-:-:S05]  /*61f0*/  @P0 IMAD.HI.U32 R0, R3, R0, RZ ;  /* 0x0000000003000227 */ /* 0x002fca00078e00ff */
[----:B--2---:R-:W-:-:S04]  /*6200*/  @P0 SHF.R.U32.HI R3, RZ, R5, R0 ;  /* 0x00000005ff030219 */ /* 0x004fc80000011600 */
        /* <DEDUP_REMOVED lines=17> */
[----:B------:R1:W2:Y:S04]  /*6320*/  SHFL.IDX PT, R3, R6, RZ, 0x1c1f ;  /* 0x001c1fff06037589 */ /* 0x0002a800000e0000 */
[----:B------:R1:W3:Y:S04]  /*6330*/  SHFL.IDX PT, R0, R4, RZ, 0x1c1f ;  /* 0x001c1fff04007589 */ /* 0x0002e800000e0000 */
[----:B------:R1:W4:Y:S04]  /*6340*/  SHFL.IDX PT, R5, R8, RZ, 0x1c1f ;  /* 0x001c1fff08057589 */ /* 0x00032800000e0000 */
[----:B0-----:R1:W0:Y:S02]  /*6350*/  SHFL.IDX PT, R14, R7, RZ, 0x1c1f ;  /* 0x001c1fff070e7589 */ /* 0x00122400000e0000 */
.L_x_2527:
        /* <DEDUP_REMOVED lines=31> */
.L_x_2314:
[----:B------:R-:W-:Y:S05]  /*6550*/  BSYNC B1 ;  /* 0x0000000000017941 */ /* 0x000fea0003800000 */
.L_x_2313:
[----:B---3-5:R-:W-:Y:S01]  /*6560*/  IMAD.MOV.U32 R0, RZ, RZ, R32 ;  /* 0x000000ffff007224 */ /* 0x028fe200078e0020 */
[----:B------:R-:W-:Y:S01]  /*6570*/  MOV R9, R27 ;  /* 0x0000001b00097202 */ /* 0x000fe20000000f00 */
[----:B--2---:R-:W-:Y:S01]  /*6580*/  IMAD.MOV.U32 R3, RZ, RZ, R33 ;  /* 0x000000ffff037224 */ /* 0x004fe200078e0021 */
[----:B------:R-:W-:Y:S01]  /*6590*/  UMOV UR4, 0xffffffff ;  /* 0xffffffff00047882 */ /* 0x000fe20000000000 */
[----:B----4-:R-:W-:Y:S01]  /*65a0*/  IMAD.MOV.U32 R5, RZ, RZ, R26 ;  /* 0x000000ffff057224 */ /* 0x010fe200078e001a */
        /* <DEDUP_REMOVED lines=8> */
[----:B0-----:R-:W-:-:S02]  /*6630*/  CS2R R20, SRZ ;  /* 0x0000000000147805 */ /* 0x001fc4000001ff00 */
[----:B------:R-:W-:Y:S02]  /*6640*/  PRMT R47, R3, 0x7610, R47 ;  /* 0x00007610032f7816 */ /* 0x000fe4000000002f */
[----:B------:R-:W-:Y:S01]  /*6650*/  PRMT R50, R9, 0x5410, R5 ;  /* 0x0000541009327816 */ /* 0x000fe20000000005 */
[----:B------:R-:W-:Y:S06]  /*6660*/  BRA.DIV UR4, `(.L_x_2315) ;  /* 0x0000013a04787947 */ /* 0x000fec000b800000 */
[----:B------:R0:W2:Y:S04]  /*6670*/  SHFL.IDX PT, R3, R6, 0x1, 0x1c1f ;  /* 0x003c1f0006037f89 */ /* 0x0000a800000e0000 */
[----:B------:R0:W3:Y:S04]  /*6680*/  SHFL.IDX PT, R0, R4, 0x1, 0x1c1f ;  /* 0x003c1f0004007f89 */ /* 0x0000e800000e0000 */
[----:B------:R0:W4:Y:S04]  /*6690*/  SHFL.IDX PT, R5, R8, 0x1, 0x1c1f ;  /* 0x003c1f0008057f89 */ /* 0x00012800000e0000 */
[----:B------:R0:W0:Y:S02]  /*66a0*/  SHFL.IDX PT, R14, R7, 0x1, 0x1c1f ;  /* 0x003c1f00070e7f89 */ /* 0x00002400000e0000 */
.L_x_2533:
        /* <DEDUP_REMOVED lines=27> */
[----:B------:R-:W-:Y:S01]  /*6860*/  @!P3 IADD3 R4, P1, R14, R9, RZ ;  /* 0x000000090e04b210 */ /* 0x000fe20007f3e0ff */
        /* <DEDUP_REMOVED lines=8> */
.L_x_2317:
[----:B------:R-:W-:Y:S05]  /*68f0*/  BSYNC B1 ;  /* 0x0000000000017941 */ /* 0x000fea0003800000 */
.L_x_2316:
[----:B0-----:R-:W0:Y:S01]  /*6900*/  S2R R7, SR_TID.X ;  /* 0x0000000000077919 */ /* 0x001e220000002100 */
[----:B------:R-:W1:Y:S01]  /*6910*/  SYNCS.PHASECHK.TRANS64.TRYWAIT P0, [R2+URZ+0x16800], R43 ;  /* 0x0168002b020075a7 */ /* 0x000e62000800017f */
[----:B------:R-:W-:Y:S01]  /*6920*/  LOP3.LUT R37, R37, 0x1c0, RZ, 0xc0, !PT ;  /* 0x000001c025257812 */ /* 0x000fe200078ec0ff */
[----:B-----5:R-:W-:Y:S01]  /*6930*/  IMAD.MOV.U32 R3, RZ, RZ, R20 ;  /* 0x000000ffff037224 */ /* 0x020fe200078e0014 */
[----:B----4-:R-:W-:Y:S01]  /*6940*/  MOV R5, R9 ;  /* 0x0000000900057202 */ /* 0x010fe20000000f00 */
[----:B------:R-:W-:Y:S01]  /*6950*/  IMAD.MOV.U32 R4, RZ, RZ, R8 ;  /* 0x000000ffff047224 */ /* 0x000fe200078e0008 */
[----:B---3--:R-:W-:Y:S01]  /*6960*/  LOP3.LUT R0, R37, 0x18, R16, 0xf8, !PT ;  /* 0x0000001825007812 */ /* 0x008fe200078ef810 */
[----:B------:R-:W-:Y:S01]  /*6970*/  IMAD R14, R29, -0xc0, R36 ;  /* 0xffffff401d0e7824 */ /* 0x000fe200078e0224 */
[----:B------:R-:W-:Y:S01]  /*6980*/  SHF.R.U32.HI R37, RZ, 0x3, R37 ;  /* 0x00000003ff257819 */ /* 0x000fe20000011625 */
[----:B------:R-:W-:Y:S01]  /*6990*/  IMAD.MOV.U32 R6, RZ, RZ, R12 ;  /* 0x000000ffff067224 */ /* 0x000fe200078e000c */
[----:B------:R-:W-:Y:S01]  /*69a0*/  PRMT R15, R4, 0x7610, R15 ;  /* 0x00007610040f7816 */ /* 0x000fe2000000000f */
[----:B------:R-:W-:Y:S01]  /*69b0*/  IMAD.MOV.U32 R4, RZ, RZ, R10 ;  /* 0x000000ffff047224 */ /* 0x000fe200078e000a */
[----:B------:R-:W-:Y:S01]  /*69c0*/  LOP3.LUT R0, R0, R37, RZ, 0x3c, !PT ;  /* 0x0000002500007212 */ /* 0x000fe200078e3cff */
[----:B------:R-:W-:Y:S01]  /*69d0*/  BSSY B1, `(.L_x_2318) ;  /* 0x0000016000017945 */ /* 0x000fe20003800000 */
[----:B------:R-:W-:Y:S01]  /*69e0*/  PRMT R37, R3, 0x7610, R37 ;  /* 0x0000761003257816 */ /* 0x000fe20000000025 */
[----:B------:R-:W-:Y:S01]  /*69f0*/  IMAD.MOV.U32 R3, RZ, RZ, R21 ;  /* 0x000000ffff037224 */ /* 0x000fe200078e0015 */
[----:B------:R-:W-:-:S02]  /*6a00*/  VIMNMX R14, R14, 0xc0, PT ;  /* 0x000000c00e0e7848 */ /* 0x000fc40003fe0100 */
[----:B------:R-:W-:Y:S01]  /*6a10*/  PRMT R29, R5, 0x7610, R29 ;  /* 0x00007610051d7816 */ /* 0x000fe2000000001d */
[----:B------:R-:W-:Y:S01]  /*6a20*/  IMAD.MOV.U32 R5, RZ, RZ, R11 ;  /* 0x000000ffff057224 */ /* 0x000fe200078e000b */
[----:B------:R-:W-:Y:S02]  /*6a30*/  PRMT R36, R3, 0x7610, R36 ;  /* 0x0000761003247816 */ /* 0x000fe40000000024 */
        /* <DEDUP_REMOVED lines=15> */
.L_x_2534:
[----:B------:R-:W-:Y:S05]  /*6b30*/  BSYNC B1 ;  /* 0x0000000000017941 */ /* 0x000fea0003800000 */
.L_x_2318:
[----:B------:R-:W-:Y:S01]  /*6b40*/  BSSY B1, `(.L_x_2320) ;  /* 0x0000067000017945 */ /* 0x000fe20003800000 */
[----:B------:R-:W-:Y:S01]  /*6b50*/  PRMT R35, R5, 0x7610, R35 ;  /* 0x0000761005237816 */ /* 0x000fe20000000023 */
[----:B------:R-:W-:Y:S02]  /*6b60*/  @P2 VIADD R0, R4, 0xffffffc0 ;  /* 0xffffffc004002836 */ /* 0x000fe40000000000 */
[----:B------:R-:W-:Y:S05]  /*6b70*/  @P1 BRA `(.L_x_2321) ;  /* 0x00000004008c1947 */ /* 0x000fea0003800000 */
[----:B------:R-:W1:Y:S01]  /*6b80*/  LDC R4, c[0x0][0x3f4] ;  /* 0x0000fd00ff047b82 */ /* 0x000e620000000800 */
[----:B------:R-:W-:Y:S01]  /*6b90*/  BSSY B2, `(.L_x_2322) ;  /* 0x0000032000027945 */ /* 0x000fe20003800000 */
[-C--:B-1----:R-:W-:Y:S02]  /*6ba0*/  ISETP.GE.AND P0, PT, R152, R4.reuse, PT ;  /* 0x000000049800720c */ /* 0x082fe40003f06270 */
[----:B------:R-:W-:-:S11]  /*6bb0*/  ISETP.GE.AND P1, PT, R155, R4, PT ;  /* 0x000000049b00720c */ /* 0x000fd60003f26270 */
        /* <DEDUP_REMOVED lines=25> */
[----:B------:R-:W-:Y:S02]  /*6d50*/  IMAD.U32 R7, R5, 0x10000, RZ ;  /* 0x0001000005077824 */ /* 0x000fe400078e00ff */
[----:B------:R-:W-:Y:S01]  /*6d60*/  FMUL.FTZ R51, R33, R43 ;  /* 0x0000002b21337220 */ /* 0x000fe20000410000 */
[----:B------:R-:W-:Y:S01]  /*6d70*/  IMAD.U32 R31, R42, 0x10000, RZ ;  /* 0x000100002a1f7824 */ /* 0x000fe200078e00ff */
[----:B------:R-:W-:-:S02]  /*6d80*/  LOP3.LUT R4, R4, 0xffff0000, RZ, 0xc0, !PT ;  /* 0xffff000004047812 */ /* 0x000fc400078ec0ff */
[----:B------:R-:W-:Y:S01]  /*6d90*/  LOP3.LUT R5, R5, 0xffff0000, RZ, 0xc0, !PT ;  /* 0xffff000005057812 */ /* 0x000fe200078ec0ff */
[----:B------:R-:W-:Y:S01]  /*6da0*/  FFMA.FTZ R46, R32, R46, R51 ;  /* 0x0000002e202e7223 */ /* 0x000fe20000010033 */
[C---:B------:R-:W-:Y:S01]  /*6db0*/  SHF.L.U32 R33, R45.reuse, 0x10, RZ ;  /* 0x000000102d217819 */ /* 0x040fe200000006ff */
[----:B------:R-:W-:Y:S01]  /*6dc0*/  FMUL.FTZ R32, R4, R31 ;  /* 0x0000001f04207220 */ /* 0x000fe20000410000 */
[----:B------:R-:W-:Y:S02]  /*6dd0*/  LOP3.LUT R30, R45, 0xffff0000, RZ, 0xc0, !PT ;  /* 0xffff00002d1e7812 */ /* 0x000fe400078ec0ff */
[----:B------:R-:W-:Y:S01]  /*6de0*/  LOP3.LUT R42, R42, 0xffff0000, RZ, 0xc0, !PT ;  /* 0xffff00002a2a7812 */ /* 0x000fe200078ec0ff */
[-C--:B------:R-:W-:Y:S01]  /*6df0*/  FMUL.FTZ R43, R4, R33.reuse ;  /* 0x00000021042b7220 */ /* 0x080fe20000410000 */
[C---:B------:R-:W-:Y:S01]  /*6e00*/  FFMA.FTZ R33, R6.reuse, R33, R32 ;  /* 0x0000002106217223 */ /* 0x040fe20000010020 */
[C---:B------:R-:W-:Y:S02]  /*6e10*/  FMUL.FTZ R44, R5.reuse, R30 ;  /* 0x0000001e052c7220 */ /* 0x040fe40000410000 */
[-C--:B------:R-:W-:Y:S01]  /*6e20*/  FMUL.FTZ R45, R5, R42.reuse ;  /* 0x0000002a052d7220 */ /* 0x080fe20000410000 */
[----:B------:R-:W-:Y:S01]  /*6e30*/  FFMA.FTZ R4, R6, R31, -R43 ;  /* 0x0000001f06047223 */ /* 0x000fe2000001082b */
[C---:B------:R-:W-:Y:S01]  /*6e40*/  FFMA.FTZ R5, R7.reuse, R42, -R44 ;  /* 0x0000002a07057223 */ /* 0x040fe2000001082c */
[----:B------:R-:W-:Y:S01]  /*6e50*/  F2FP.BF16.F32.PACK_AB R6, R48, R49 ;  /* 0x000000313006723e */ /* 0x000fe200000010ff */
[----:B------:R-:W-:Y:S01]  /*6e60*/  FFMA.FTZ R30, R7, R30, R45 ;  /* 0x0000001e071e7223 */ /* 0x000fe2000001002d */
[----:B------:R-:W-:-:S02]  /*6e70*/  F2FP.BF16.F32.PACK_AB R7, R46, R47 ;  /* 0x0000002f2e07723e */ /* 0x000fc400000010ff */
[----:B------:R-:W-:Y:S02]  /*6e80*/  F2FP.BF16.F32.PACK_AB R4, R33, R4 ;  /* 0x000000042104723e */ /* 0x000fe400000010ff */
[----:B------:R-:W-:-:S05]  /*6e90*/  F2FP.BF16.F32.PACK_AB R5, R30, R5 ;  /* 0x000000051e05723e */ /* 0x000fca00000010ff */
[----:B------:R1:W-:Y:S02]  /*6ea0*/  STS.128 [R3+0x8400], R4 ;  /* 0x0084000403007388 */ /* 0x0003e40000000c00 */
.L_x_2323:
[----:B------:R-:W-:Y:S05]  /*6eb0*/  BSYNC B2 ;  /* 0x0000000000027941 */ /* 0x000fea0003800000 */
.L_x_2322:
[----:B------:R-:W-:Y:S05]  /*6ec0*/  @P1 BRA `(.L_x_2321) ;  /* 0x0000000000b81947 */ /* 0x000fea0003800000 */
[----:B-1----:R-:W1:Y:S01]  /*6ed0*/  LDS.128 R4, [R0] ;  /* 0x0000000000047984 */ /* 0x002e620000000c00 */
        /* <DEDUP_REMOVED lines=16> */
[C---:B0-----:R-:W-:Y:S01]  /*6fe0*/  FMUL.FTZ R43, R25.reuse, R33 ;  /* 0x00000021192b7220 */ /* 0x041fe20000410000 */
[----:B------:R-:W-:Y:S01]  /*6ff0*/  FMUL.FTZ R42, R25, R32 ;  /* 0x00000020192a7220 */ /* 0x000fe20000410000 */
[----:B------:R-:W-:Y:S01]  /*7000*/  FMUL.FTZ R25, R27, R40 ;  /* 0x000000281b197220 */ /* 0x000fe20000410000 */
[----:B------:R-:W-:Y:S02]  /*7010*/  IMAD.U32 R6, R4, 0x10000, RZ ;  /* 0x0001000004067824 */ /* 0x000fe400078e00ff */
[----:B------:R-:W-:Y:S01]  /*7020*/  FFMA.FTZ R43, R24, R32, -R43 ;  /* 0x00000020182b7223 */ /* 0x000fe2000001082b */
[----:B------:R-:W-:Y:S02]  /*7030*/  IMAD.U32 R7, R5, 0x10000, RZ ;  /* 0x0001000005077824 */ /* 0x000fe400078e00ff */
[----:B------:R-:W-:Y:S01]  /*7040*/  FFMA.FTZ R44, R26, R31, -R25 ;  /* 0x0000001f1a2c7223 */ /* 0x000fe20000010819 */
[----:B------:R-:W-:Y:S01]  /*7050*/  FFMA.FTZ R42, R24, R33, R42 ;  /* 0x00000021182a7223 */ /* 0x000fe2000001002a */
[----:B------:R-:W-:Y:S01]  /*7060*/  IMAD.U32 R25, R30, 0x10000, RZ ;  /* 0x000100001e197824 */ /* 0x000fe200078e00ff */
[----:B------:R-:W-:Y:S01]  /*7070*/  LOP3.LUT R4, R4, 0xffff0000, RZ, 0xc0, !PT ;  /* 0xffff000004047812 */ /* 0x000fe200078ec0ff */
[----:B------:R-:W-:Y:S01]  /*7080*/  FMUL.FTZ R33, R27, R31 ;  /* 0x0000001f1b217220 */ /* 0x000fe20000410000 */
[----:B------:R-:W-:Y:S01]  /*7090*/  LOP3.LUT R5, R5, 0xffff0000, RZ, 0xc0, !PT ;  /* 0xffff000005057812 */ /* 0x000fe200078ec0ff */
[C---:B------:R-:W-:Y:S01]  /*70a0*/  IMAD.U32 R27, R39.reuse, 0x10000, RZ ;  /* 0x00010000271b7824 */ /* 0x040fe200078e00ff */
[----:B------:R-:W-:Y:S01]  /*70b0*/  LOP3.LUT R24, R39, 0xffff0000, RZ, 0xc0, !PT ;  /* 0xffff000027187812 */ /* 0x000fe200078ec0ff */
[----:B------:R-:W-:Y:S01]  /*70c0*/  FFMA.FTZ R39, R26, R40, R33 ;  /* 0x000000281a277223 */ /* 0x000fe20000010021 */
[----:B------:R-:W-:Y:S01]  /*70d0*/  LOP3.LUT R30, R30, 0xffff0000, RZ, 0xc0, !PT ;  /* 0xffff00001e1e7812 */ /* 0x000fe200078ec0ff */
[C---:B------:R-:W-:Y:S01]  /*70e0*/  FMUL.FTZ R31, R4.reuse, R27 ;  /* 0x0000001b041f7220 */ /* 0x040fe20000410000 */
[----:B------:R-:W-:Y:S01]  /*70f0*/  FMUL.FTZ R26, R4, R25 ;  /* 0x00000019041a7220 */ /* 0x000fe20000410000 */
[----:B------:R-:W-:-:S02]  /*7100*/  FMUL.FTZ R32, R5, R24 ;  /* 0x0000001805207220 */ /* 0x000fc40000410000 */
[-C--:B------:R-:W-:Y:S01]  /*7110*/  FMUL.FTZ R33, R5, R30.reuse ;  /* 0x0000001e05217220 */ /* 0x080fe20000410000 */
[C---:B------:R-:W-:Y:S01]  /*7120*/  FFMA.FTZ R4, R6.reuse, R25, -R31 ;  /* 0x0000001906047223 */ /* 0x040fe2000001081f */
[----:B------:R-:W-:Y:S01]  /*7130*/  FFMA.FTZ R27, R6, R27, R26 ;  /* 0x0000001b061b7223 */ /* 0x000fe2000001001a */
[C---:B------:R-:W-:Y:S01]  /*7140*/  FFMA.FTZ R5, R7.reuse, R30, -R32 ;  /* 0x0000001e07057223 */ /* 0x040fe20000010820 */
[----:B------:R-:W-:Y:S01]  /*7150*/  FFMA.FTZ R24, R7, R24, R33 ;  /* 0x0000001807187223 */ /* 0x000fe20000010021 */
[----:B------:R-:W-:Y:S02]  /*7160*/  F2FP.BF16.F32.PACK_AB R6, R42, R43 ;  /* 0x0000002b2a06723e */ /* 0x000fe400000010ff */
[----:B------:R-:W-:Y:S02]  /*7170*/  F2FP.BF16.F32.PACK_AB R7, R39, R44 ;  /* 0x0000002c2707723e */ /* 0x000fe400000010ff */
[----:B------:R-:W-:Y:S02]  /*7180*/  F2FP.BF16.F32.PACK_AB R4, R27, R4 ;  /* 0x000000041b04723e */ /* 0x000fe400000010ff */
[----:B------:R-:W-:-:S05]  /*7190*/  F2FP.BF16.F32.PACK_AB R5, R24, R5 ;  /* 0x000000051805723e */ /* 0x000fca00000010ff */
[----:B------:R2:W-:Y:S02]  /*71a0*/  STS.128 [R0], R4 ;  /* 0x0000000400007388 */ /* 0x0005e40000000c00 */
.L_x_2321:
[----:B------:R-:W-:Y:S05]  /*71b0*/  BSYNC B1 ;  /* 0x0000000000017941 */ /* 0x000fea0003800000 */
.L_x_2320:
        /* <DEDUP_REMOVED lines=16> */
[----:B------:R-:W-:Y:S01]  /*72c0*/  IMAD.U32 R24, R36, 0x10000, RZ ;  /* 0x0001000024187824 */ /* 0x000fe200078e00ff */
        /* <DEDUP_REMOVED lines=18> */
[----:B------:R-:W-:Y:S01]  /*73f0*/  FMUL.FTZ R27, R20, R41 ;  /* 0x00000029141b7220 */ /* 0x000fe20000410000 */
[----:B------:R-:W-:-:S02]  /*7400*/  SHF.L.U32 R21, R37, 0x10, RZ ;  /* 0x0000001025157819 */ /* 0x000fc400000006ff */
[----:B------:R-:W-:Y:S01]  /*7410*/  LOP3.LUT R12, R37, 0xffff0000, RZ, 0xc0, !PT ;  /* 0xffff0000250c7812 */ /* 0x000fe200078ec0ff */
[----:B------:R-:W-:Y:S01]  /*7420*/  FFMA.FTZ R33, R14, R41, -R33 ;  /* 0x000000290e217223 */ /* 0x000fe20000010821 */
        /* <DEDUP_REMOVED lines=15> */
.L_x_2326:
[----:B------:R-:W-:Y:S05]  /*7520*/  BSYNC B1 ;  /* 0x0000000000017941 */ /* 0x000fea0003800000 */
.L_x_2325:
        /* <DEDUP_REMOVED lines=48> */
.L_x_2311:
        /* <DEDUP_REMOVED lines=45> */
[C---:B------:R-:W-:Y:S02]  /*7b00*/  @!P1 SHF.L.U32 R5, R16.reuse, 0x1, RZ ;  /* 0x0000000110059819 */ /* 0x040fe400000006ff */
[----:B------:R-:W-:Y:S02]  /*7b10*/  @!P1 SHF.L.U64.HI R21, R16, 0x1, R43 ;  /* 0x0000000110159819 */ /* 0x000fe4000001022b */
        /* <DEDUP_REMOVED lines=28> */
[----:B------:R-:W-:Y:S01]  /*7ce0*/  @!P1 IMAD.MOV.U32 R31, RZ, RZ, R7 ;  /* 0x000000ffff1f9224 */ /* 0x000fe200078e0007 */
[----:B------:R-:W-:Y:S01]  /*7cf0*/  MOV R5, R21 ;  /* 0x0000001500057202 */ /* 0x000fe20000000f00 */
[----:B------:R-:W-:Y:S02]  /*7d00*/  IMAD.MOV.U32 R4, RZ, RZ, R20 ;  /* 0x000000ffff047224 */ /* 0x000fe400078e0014 */
[----:B------:R-:W-:Y:S01]  /*7d10*/  IMAD.MOV.U32 R9, RZ, RZ, R39 ;  /* 0x000000ffff097224 */ /* 0x000fe200078e0027 */
[----:B------:R-:W-:Y:S01]  /*7d20*/  PRMT R54, R5, 0x7610, R54 ;  /* 0x0000761005367816 */ /* 0x000fe20000000036 */
[----:B------:R-:W-:Y:S01]  /*7d30*/  IMAD.MOV.U32 R6, RZ, RZ, R30 ;  /* 0x000000ffff067224 */ /* 0x000fe200078e001e */
[----:B------:R-:W-:Y:S01]  /*7d40*/  PRMT R50, R4, 0x7610, R50 ;  /* 0x0000761004327816 */ /* 0x000fe20000000032 */
[----:B------:R-:W-:Y:S01]  /*7d50*/  IMAD.MOV.U32 R7, RZ, RZ, R31 ;  /* 0x000000ffff077224 */ /* 0x000fe200078e001f */
[----:B------:R-:W-:-:S02]  /*7d60*/  PRMT R34, R9, 0x7610, R34 ;  /* 0x0000761009227816 */ /* 0x000fc40000000022 */
[----:B------:R-:W-:Y:S02]  /*7d70*/  CS2R R4, SRZ ;  /* 0x0000000000047805 */ /* 0x000fe4000001ff00 */
[----:B------:R-:W-:Y:S02]  /*7d80*/  PRMT R33, R33, 0x5410, R6 ;  /* 0x0000541021217816 */ /* 0x000fe40000000006 */
[----:B012-4-:R-:W-:-:S07]  /*7d90*/  PRMT R55, R7, 0x7610, R55 ;  /* 0x0000761007377816 */ /* 0x017fce0000000037 */
.L_x_2544:
        /* <DEDUP_REMOVED lines=24> */
.L_x_2329:
[----:B------:R-:W-:Y:S05]  /*7f20*/  BSYNC B1 ;  /* 0x0000000000017941 */ /* 0x000fea0003800000 */
.L_x_2328:
[----:B------:R-:W0:Y:S01]  /*7f30*/  SYNCS.PHASECHK.TRANS64.TRYWAIT P1, [R2+URZ+0x16800], R13 ;  /* 0x0168000d020075a7 */ /* 0x000e22000802017f */
[----:B------:R-:W-:Y:S01]  /*7f40*/  IMAD R29, R29, -0xc0, R32 ;  /* 0xffffff401d1d7824 */ /* 0x000fe200078e0220 */
[----:B------:R-:W-:Y:S01]  /*7f50*/  BSSY B1, `(.L_x_2330) ;  /* 0x0000014000017945 */ /* 0x000fe20003800000 */
[----:B------:R-:W-:Y:S02]  /*7f60*/  VIADD R14, R19, 0x60 ;  /* 0x00000060130e7836 */ /* 0x000fe40000000000 */
[----:B---3-5:R-:W-:Y:S01]  /*7f70*/  IMAD.MOV.U32 R3, RZ, RZ, R4 ;  /* 0x000000ffff037224 */ /* 0x028fe200078e0004 */
[----:B------:R-:W-:Y:S01]  /*7f80*/  VIMNMX R0, R29, 0xc0, PT ;  /* 0x000000c01d007848 */ /* 0x000fe20003fe0100 */
[----:B------:R-:W-:-:S03]  /*7f90*/  IMAD.MOV.U32 R12, RZ, RZ, R5 ;  /* 0x000000ffff0c7224 */ /* 0x000fc600078e0005 */
[-C--:B------:R-:W-:Y:S02]  /*7fa0*/  ISETP.GE.OR P2, PT, R19, R0.reuse, P0 ;  /* 0x000000001300720c */ /* 0x080fe40000746670 */
[----:B------:R-:W-:Y:S01]  /*7fb0*/  ISETP.GE.OR P0, PT, R14, R0, P0 ;  /* 0x000000000e00720c */ /* 0x000fe20000706670 */
        /* <DEDUP_REMOVED lines=12> */
[----:B0-----:R-:W-:Y:S06]  /*8080*/  @!P1 BRA `(.L_x_2331) ;  /* 0x0000012400e89947 */ /* 0x001fec0003800000 */
.L_x_2545:
[----:B------:R-:W-:Y:S05]  /*8090*/  BSYNC B1 ;  /* 0x0000000000017941 */ /* 0x000fea0003800000 */
.L_x_2330:
        /* <DEDUP_REMOVED lines=27> */
[----:B------:R-:W-:Y:S02]  /*8250*/  SHF.R.S32.HI R24, RZ, 0x5, R24 ;  /* 0x00000005ff187819 */ /* 0x000fe40000011418 */
[----:B--2---:R-:W-:-:S04]  /*8260*/  SHF.L.U32 R12, R12, 0x6, RZ ;  /* 0x000000060c0c7819 */ /* 0x004fc800000006ff */
[----:B------:R-:W-:-:S04]  /*8270*/  LOP3.LUT R14, R12, 0x1c0, RZ, 0xc0, !PT ;  /* 0x000001c00c0e7812 */ /* 0x000fc800078ec0ff */
[----:B------:R-:W-:Y:S02]  /*8280*/  SHF.R.U32.HI R15, RZ, 0x3, R14 ;  /* 0x00000003ff0f7819 */ /* 0x000fe4000001160e */
[C---:B------:R-:W-:Y:S02]  /*8290*/  LOP3.LUT R13, R14.reuse, 0x38, R13, 0xf8, !PT ;  /* 0x000000380e0d7812 */ /* 0x040fe400078ef80d */
        /* <DEDUP_REMOVED lines=13> */
[C---:B-1----:R-:W-:Y:S02]  /*8370*/  IMAD.U32 R20, R12.reuse, 0x10000, RZ ;  /* 0x000100000c147824 */ /* 0x042fe400078e00ff */
[C---:B------:R-:W-:Y:S01]  /*8380*/  FMUL.FTZ R55, R33.reuse, R50 ;  /* 0x0000003221377220 */ /* 0x040fe20000410000 */
[----:B------:R-:W-:Y:S01]  /*8390*/  FMUL.FTZ R57, R33, R39 ;  /* 0x0000002721397220 */ /* 0x000fe20000410000 */
[----:B------:R-:W-:Y:S01]  /*83a0*/  LOP3.LUT R12, R12, 0xffff0000, RZ, 0xc0, !PT ;  /* 0xffff00000c0c7812 */ /* 0x000fe200078ec0ff */
[----:B------:R-:W-:-:S02]  /*83b0*/  IMAD.U32 R21, R13, 0x10000, RZ ;  /* 0x000100000d157824 */ /* 0x000fc400078e00ff */
[----:B------:R-:W-:Y:S01]  /*83c0*/  FFMA.FTZ R55, R20, R39, -R55 ;  /* 0x0000002714377223 */ /* 0x000fe20000010837 */
[----:B------:R-:W-:Y:S01]  /*83d0*/  LOP3.LUT R33, R38, 0xffff0000, RZ, 0xc0, !PT ;  /* 0xffff000026217812 */ /* 0x000fe200078ec0ff */
[----:B------:R-:W-:Y:S01]  /*83e0*/  FMUL.FTZ R39, R24, R49 ;  /* 0x0000003118277220 */ /* 0x000fe20000410000 */
[----:B------:R-:W-:Y:S01]  /*83f0*/  FFMA.FTZ R57, R20, R50, R57 ;  /* 0x0000003214397223 */ /* 0x000fe20000010039 */
[C---:B------:R-:W-:Y:S01]  /*8400*/  SHF.L.U32 R38, R51.reuse, 0x10, RZ ;  /* 0x0000001033267819 */ /* 0x040fe200000006ff */
[----:B------:R-:W-:Y:S02]  /*8410*/  IMAD.U32 R20, R46, 0x10000, RZ ;  /* 0x000100002e147824 */ /* 0x000fe400078e00ff */
[-C--:B------:R-:W-:Y:S01]  /*8420*/  FMUL.FTZ R59, R24, R33.reuse ;  /* 0x00000021183b7220 */ /* 0x080fe20000410000 */
[----:B------:R-:W-:Y:S01]  /*8430*/  FFMA.FTZ R50, R12, R33, -R39 ;  /* 0x000000210c327223 */ /* 0x000fe20000010827 */
[----:B------:R-:W-:Y:S01]  /*8440*/  LOP3.LUT R24, R51, 0xffff0000, RZ, 0xc0, !PT ;  /* 0xffff000033187812 */ /* 0x000fe200078ec0ff */
[C---:B------:R-:W-:Y:S01]  /*8450*/  FMUL.FTZ R33, R34.reuse, R20 ;  /* 0x0000001422217220 */ /* 0x040fe20000410000 */
[----:B------:R-:W-:Y:S01]  /*8460*/  FMUL.FTZ R54, R34, R38 ;  /* 0x0000002622367220 */ /* 0x000fe20000410000 */
[----:B------:R-:W-:Y:S01]  /*8470*/  LOP3.LUT R46, R46, 0xffff0000, RZ, 0xc0, !PT ;  /* 0xffff00002e2e7812 */ /* 0x000fe200078ec0ff */
[----:B------:R-:W-:-:S02]  /*8480*/  IMAD.U32 R36, R26, 0x10000, RZ ;  /* 0x000100001a247824 */ /* 0x000fc400078e00ff */
[----:B------:R-:W-:Y:S01]  /*8490*/  FFMA.FTZ R38, R21, R38, R33 ;  /* 0x0000002615267223 */ /* 0x000fe20000010021 */
[----:B------:R-:W-:Y:S01]  /*84a0*/  LOP3.LUT R13, R13, 0xffff0000, RZ, 0xc0, !PT ;  /* 0xffff00000d0d7812 */ /* 0x000fe200078ec0ff */
[----:B------:R-:W-:Y:S01]  /*84b0*/  FFMA.FTZ R34, R12, R49, R59 ;  /* 0x000000310c227223 */ /* 0x000fe2000001003b */
[----:B------:R-:W-:Y:S01]  /*84c0*/  FFMA.FTZ R54, R21, R20, -R54 ;  /* 0x0000001415367223 */ /* 0x000fe20000010836 */
[----:B------:R-:W-:Y:S02]  /*84d0*/  IMAD.U32 R33, R52, 0x10000, RZ ;  /* 0x0001000034217824 */ /* 0x000fe400078e00ff */
[----:B------:R-:W-:Y:S01]  /*84e0*/  FMUL.FTZ R12, R25, R24 ;  /* 0x00000018190c7220 */ /* 0x000fe20000410000 */
[----:B------:R-:W-:Y:S02]  /*84f0*/  IMAD.U32 R21, R47, 0x10000, RZ ;  /* 0x000100002f157824 */ /* 0x000fe400078e00ff */
[----:B------:R-:W-:Y:S01]  /*8500*/  FMUL.FTZ R56, R25, R46 ;  /* 0x0000002e19387220 */ /* 0x000fe20000410000 */
[----:B------:R-:W-:-:S02]  /*8510*/  IMAD.U32 R37, R27, 0x10000, RZ ;  /* 0x000100001b257824 */ /* 0x000fc400078e00ff */
[----:B------:R-:W-:Y:S01]  /*8520*/  FMUL.FTZ R49, R36, R33 ;  /* 0x0000002124317220 */ /* 0x000fe20000410000 */
[----:B------:R-:W-:Y:S02]  /*8530*/  IMAD.U32 R20, R53, 0x10000, RZ ;  /* 0x0001000035147824 */ /* 0x000fe400078e00ff */
[C---:B------:R-:W-:Y:S01]  /*8540*/  FFMA.FTZ R25, R13.reuse, R46, -R12 ;  /* 0x0000002e0d197223 */ /* 0x040fe2000001080c */
[----:B------:R-:W-:Y:S02]  /*8550*/  IMAD.U32 R30, R14, 0x10000, RZ ;  /* 0x000100000e1e7824 */ /* 0x000fe400078e00ff */
[----:B------:R-:W-:Y:S01]  /*8560*/  FMUL.FTZ R36, R36, R21 ;  /* 0x0000001524247220 */ /* 0x000fe20000410000 */
[----:B------:R-:W-:Y:S01]  /*8570*/  FFMA.FTZ R39, R13, R24, R56 ;  /* 0x000000180d277223 */ /* 0x000fe20000010038 */
[----:B------:R-:W-:Y:S02]  /*8580*/  IMAD.U32 R31, R15, 0x10000, RZ ;  /* 0x000100000f1f7824 */ /* 0x000fe400078e00ff */
[----:B------:R-:W-:Y:S01]  /*8590*/  FMUL.FTZ R24, R37, R20 ;  /* 0x0000001425187220 */ /* 0x000fe20000410000 */
[----:B------:R-:W-:-:S02]  /*85a0*/  IMAD.U32 R12, R48, 0x10000, RZ ;  /* 0x00010000300c7824 */ /* 0x000fc400078e00ff */
[C---:B------:R-:W-:Y:S01]  /*85b0*/  FFMA.FTZ R49, R30.reuse, R21, -R49 ;  /* 0x000000151e317223 */ /* 0x040fe20000010831 */
[----:B------:R-:W-:Y:S01]  /*85c0*/  FFMA.FTZ R36, R30, R33, R36 ;  /* 0x000000211e247223 */ /* 0x000fe20000010024 */
[----:B------:R-:W-:Y:S01]  /*85d0*/  LOP3.LUT R26, R26, 0xffff0000, RZ, 0xc0, !PT ;  /* 0xffff00001a1a7812 */ /* 0x000fe200078ec0ff */
[-C--:B------:R-:W-:Y:S01]  /*85e0*/  FMUL.FTZ R46, R37, R12.reuse ;  /* 0x0000000c252e7220 */ /* 0x080fe20000410000 */
[----:B------:R-:W-:Y:S01]  /*85f0*/  FFMA.FTZ R30, R31, R12, -R24 ;  /* 0x0000000c1f1e7223 */ /* 0x000fe20000010818 */
[----:B------:R-:W-:Y:S02]  /*8600*/  LOP3.LUT R27, R27, 0xffff0000, RZ, 0xc0, !PT ;  /* 0xffff00001b1b7812 */ /* 0x000fe400078ec0ff */
        /* <DEDUP_REMOVED lines=25> */
.L_x_2333:
[----:B------:R-:W-:Y:S05]  /*87a0*/  BSYNC B1 ;  /* 0x0000000000017941 */ /* 0x000fea0003800000 */
.L_x_2332:
        /* <DEDUP_REMOVED lines=38> */
[----:B------:R-:W-:Y:S02]  /*8a10*/  PRMT R40, R40, 0x5410, R7 ;  /* 0x0000541028287816 */ /* 0x000fe40000000007 */
[C---:B0-----:R-:W-:Y:S01]  /*8a20*/  SHF.L.U32 R9, R24.reuse, 0x10, RZ ;  /* 0x0000001018097819 */ /* 0x041fe200000006ff */
[C---:B------:R-:W-:Y:S01]  /*8a30*/  IMAD.U32 R11, R25.reuse, 0x10000, RZ ;  /* 0x00010000190b7824 */ /* 0x040fe200078e00ff */
[----:B------:R-:W-:Y:S02]  /*8a40*/  LOP3.LUT R10, R24, 0xffff0000, RZ, 0xc0, !PT ;  /* 0xffff0000180a7812 */ /* 0x000fe400078ec0ff */
        /* <DEDUP_REMOVED lines=67> */
.L_x_2324:
[----:B------:R-:W-:Y:S05]  /*8e80*/  BSYNC B0 ;  /* 0x0000000000007941 */ /* 0x000fea0003800000 */
.L_x_2310:
        /* <DEDUP_REMOVED lines=8> */
.L_x_2307:
[----:B--2---:R-:W2:Y:S02]  /*8f10*/  LDL R0, [R1+0x4] ;  /* 0x0000040001007983 */ /* 0x004ea40000100800 */
[----:B--2---:R-:W-:-:S13]  /*8f20*/  ISETP.NE.AND P0, PT, R0, 0x3, PT ;  /* 0x000000030000780c */ /* 0x004fda0003f05270 */
[----:B------:R-:W-:Y:S05]  /*8f30*/  @!P0 BRA `(.L_x_2334) ;  /* 0x0000000000048947 */ /* 0x000fea0003800000 */
[----:B------:R-:W-:Y:S01]  /*8f40*/  BPT.TRAP 0x1 ;  /* 0x000000040000795c */ /* 0x000fe20000300000 */
.L_x_2334:
[----:B------:R-:W-:Y:S01]  /*8f50*/  IMAD R0, R18, 0x8, R2 ;  /* 0x0000000812007824 */ /* 0x000fe200078e0202 */
[----:B-1-3--:R-:W-:-:S04]  /*8f60*/  SHF.L.U32 R3, R23, 0x1f, RZ ;  /* 0x0000001f17037819 */ /* 0x00afc800000006ff */
[----:B------:R1:W2:Y:S01]  /*8f70*/  SYNCS.PHASECHK.TRANS64.TRYWAIT P2, [R0+URZ+0x16830], R3 ;  /* 0x01683003000075a7 */ /* 0x0002a2000804017f */
[----:B------:R-:W-:Y:S05]  /*8f80*/  @!P0 BRA `(.L_x_2335) ;  /* 0x0000000000048947 */ /* 0x000fea0003800000 */
[----:B------:R-:W-:Y:S01]  /*8f90*/  BPT.TRAP 0x1 ;  /* 0x000000040000795c */ /* 0x000fe20000300000 */
.L_x_2335:
[----:B------:R-:W3:Y:S02]  /*8fa0*/  S2R R4, SR_TID.X ;  /* 0x0000000000047919 */ /* 0x000ee40000002100 */
[----:B---3--:R-:W-:-:S04]  /*8fb0*/  LOP3.LUT R4, R4, 0x7f, RZ, 0xc0, !PT ;  /* 0x0000007f04047812 */ /* 0x008fc800078ec0ff */
[----:B------:R-:W-:Y:S01]  /*8fc0*/  ISETP.NE.AND P1, PT, R4, RZ, PT ;  /* 0x000000ff0400720c */ /* 0x000fe20003f25270 */
[----:B--2---:R-:W-:-:S12]  /*8fd0*/  @P2 BRA `(.L_x_2336) ;  /* 0x0000000000082947 */ /* 0x004fd80003800000 */
[----:B------:R-:W2:Y:S02]  /*8fe0*/  SYNCS.PHASECHK.TRANS64.TRYWAIT P2, [R0+URZ+0x16830], R3 ;  /* 0x01683003000075a7 */ /* 0x000ea4000804017f */
[----:B--2---:R-:W-:Y:S05]  /*8ff0*/  @!P2 BRA `(.L_x_2337) ;  /* 0x000001180020a947 */ /* 0x004fea0003800000 */
.L_x_2336:
[----:B------:R-:W-:Y:S05]  /*9000*/  WARPSYNC.ALL ;  /* 0x0000000000007948 */ /* 0x000fea0003800000 */
[----:B-12---:R-:W-:Y:S01]  /*9010*/  VIADD R3, R2, 0xe400 ;  /* 0x0000e40002037836 */ /* 0x006fe20000000000 */
[----:B------:R-:W-:-:S04]  /*9020*/  LOP3.LUT R4, R28, 0x10000, RZ, 0xfc, !PT ;  /* 0x000100001c047812 */ /* 0x000fc800078efcff */
[----:B------:R-:W-:-:S04]  /*9030*/  SHF.R.U32.HI R3, RZ, 0x4, R3 ;  /* 0x00000004ff037819 */ /* 0x000fc80000011603 */
[----:B------:R-:W-:-:S04]  /*9040*/  LOP3.LUT R3, R3, 0x3fff, RZ, 0xc0, !PT ;  /* 0x00003fff03037812 */ /* 0x000fc800078ec0ff */
[----:B------:R-:W-:Y:S01]  /*9050*/  LOP3.LUT R6, R3, 0x10000, RZ, 0xfc, !PT ;  /* 0x0001000003067812 */ /* 0x000fe200078efcff */
[----:B------:R-:W-:Y:S02]  /*9060*/  IMAD.MOV.U32 R5, RZ, RZ, 0x40000040 ;  /* 0x40000040ff057424 */ /* 0x000fe400078e00ff */
[----:B------:R-:W-:Y:S02]  /*9070*/  IMAD.MOV.U32 R9, RZ, RZ, 0x40000040 ;  /* 0x40000040ff097424 */ /* 0x000fe400078e00ff */
[----:B------:R-:W-:Y:S01]  /*9080*/  IMAD R8, R18, 0x400, R6 ;  /* 0x0000040012087824 */ /* 0x000fe200078e0206 */
[----:B------:R-:W-:Y:S01]  /*9090*/  R2UR UR4, R4 ;  /* 0x00000000040472ca */ /* 0x000fe200000e0000 */
[----:B0----5:R-:W-:Y:S01]  /*90a0*/  WARPGROUP.ARRIVE ;  /* 0x00000000000079c5 */ /* 0x021fe20000000000 */
[----:B------:R-:W-:Y:S01]  /*90b0*/  R2UR UR5, R5 ;  /* 0x00000000050572ca */ /* 0x000fe200000e0000 */
[----:B------:R0:W-:Y:S01]  /*90c0*/  STL [R1+0x28], R6 ;  /* 0x0000280601007387 */ /* 0x0001e20000100800 */
[----:B------:R-:W-:-:S02]  /*90d0*/  R2UR UR6, R8 ;  /* 0x00000000080672ca */ /* 0x000fc400000e0000 */
[----:B------:R-:W-:Y:S01]  /*90e0*/  R2UR UR7, R9 ;  /* 0x00000000090772ca */ /* 0x000fe200000e0000 */
[----:B------:R-:W-:Y:S01]  /*90f0*/  IMAD.MOV.U32 R157, RZ, RZ, 0x40000040 ;  /* 0x40000040ff9d7424 */ /* 0x000fe200078e00ff */
[----:B------:R-:W-:Y:S01]  /*9100*/  IADD3 R156, R4, 0x2, RZ ;  /* 0x00000002049c7810 */ /* 0x000fe20007ffe0ff */
[----:B------:R-:W-:Y:S01]  /*9110*/  IMAD.MOV.U32 R7, RZ, RZ, 0x40000040 ;  /* 0x40000040ff077424 */ /* 0x000fe200078e00ff */
[----:B------:R-:W2:Y:S01]  /*9120*/  LDL R89, [R1+0x44] ;  /* 0x0000440001597983 */ /* 0x000ea20000100800 */
[----:B0-----:R-:W-:-:S03]  /*9130*/  VIADD R6, R8, 0x2 ;  /* 0x0000000208067836 */ /* 0x001fc60000000000 */
[----:B------:R-:W2:Y:S04]  /*9140*/  LDL R95, [R1+0x2c] ;  /* 0x00002c00015f7983 */ /* 0x000ea80000100800 */
[----:B------:R-:W3:Y:S01]  /*9150*/  LDL R88, [R1+0x40] ;  /* 0x0000400001587983 */ /* 0x000ee20000100800 */
[----:B------:R-:W-:Y:S01]  /*9160*/  HGMMA.64x128x16.F32.BF16 R24, gdesc[UR4], RZ, !UPT, gsb0 ;  /* 0x01e00000041879f0 */ /* 0x000fe2000c0018ff */
[----:B------:R-:W-:Y:S02]  /*9170*/  R2UR UR4, R156 ;  /* 0x000000009c0472ca */ /* 0x000fe400000e0000 */
[----:B------:R-:W-:Y:S01]  /*9180*/  R2UR UR5, R157 ;  /* 0x000000009d0572ca */ /* 0x000fe200000e0000 */
[----:B------:R-:W4:Y:S01]  /*9190*/  LDL R91, [R1+0x30] ;  /* 0x00003000015b7983 */ /* 0x000f220000100800 */
[----:B------:R-:W-:-:S02]  /*91a0*/  R2UR UR6, R6 ;  /* 0x00000000060672ca */ /* 0x000fc400000e0000 */
[----:B------:R-:W-:Y:S01]  /*91b0*/  R2UR UR7, R7 ;  /* 0x00000000070772ca */ /* 0x000fe200000e0000 */
[----:B------:R-:W3:Y:S01]  /*91c0*/  LDL R93, [R1+0x20] ;  /* 0x00002000015d7983 */ /* 0x000ee20000100800 */
[----:B------:R-:W-:Y:S02]  /*91d0*/  VIADD R20, R4, 0x4 ;  /* 0x0000000404147836 */ /* 0x000fe40000000000 */
[----:B------:R-:W-:Y:S02]  /*91e0*/  VIADD R6, R8, 0x4 ;  /* 0x0000000408067836 */ /* 0x000fe40000000000 */
        /* <DEDUP_REMOVED lines=19> */
[----:B------:R-:W-:Y:S02]  /*9320*/  R2UR UR7, R9 ;  /* 0x00000000090772ca */ /* 0x000fe400000e0000 */
[----:B------:R-:W0:Y:S01]  /*9330*/  LDC R9, c[0x0][0x448] ;  /* 0x00011200ff097b82 */ /* 0x000e220000000800 */
[----:B------:R-:W-:-:S02]  /*9340*/  WARPGROUP.DEPBAR.LE gsb0, 0x0 ;  /* 0x00008000000079c5 */ /* 0x000fc40000010000 */
[----:B------:R-:W-:-:S08]  /*9350*/  WARPGROUP.ARRIVE ;  /* 0x00000000000079c5 */ /* 0x000fd00000000000 */
[----:B------:R-:W-:Y:S01]  /*9360*/  HGMMA.64x128x16.F32.BF16 R24, gdesc[UR4], R24, gsb0 ;  /* 0x01e00000041879f0 */ /* 0x000fe20008001818 */
[----:B0-----:R-:W-:Y:S01]  /*9370*/  ISETP.NE.AND P2, PT, R9, 0x1, PT ;  /* 0x000000010900780c */ /* 0x001fe20003f45270 */
[----:B------:R-:W-:Y:S01]  /*9380*/  ULDC UR4, c[0x0][0x9d8] ;  /* 0x0002760000047ab9 */ /* 0x000fe20000000800 */
[----:B--2---:R-:W-:Y:S01]  /*9390*/  IMAD.IADD R89, R89, 0x1, R95 ;  /* 0x0000000159597824 */ /* 0x004fe200078e025f */
[----:B------:R-:W-:Y:S01]  /*93a0*/  ULDC UR5, c[0x0][0x988] ;  /* 0x0002620000057ab9 */ /* 0x000fe20000000800 */
[----:B------:R-:W-:Y:S01]  /*93b0*/  @!P1 IADD3 R0, R0, 0x16840, RZ ;  /* 0x0001684000009810 */ /* 0x000fe20007ffe0ff */
[----:B------:R-:W-:Y:S01]  /*93c0*/  ULDC UR6, c[0x0][0x988] ;  /* 0x0002620000067ab9 */ /* 0x000fe20000000800 */
[----:B------:R-:W-:Y:S01]  /*93d0*/  ULDC UR7, c[0x0][0x988] ;  /* 0x0002620000077ab9 */ /* 0x000fe20000000800 */
[----:B------:R-:W-:Y:S02]  /*93e0*/  WARPGROUP.DEPBAR.LE gsb0, 0x0 ;  /* 0x00008000000079c5 */ /* 0x000fe40000010000 */
[----:B------:R-:W-:-:S04]  /*93f0*/  FMUL.FTZ R11, R42, UR4 ;  /* 0x000000042a0b7c20 */ /* 0x000fc80008410000 */
[----:B------:R-:W0:Y:S01]  /*9400*/  @P2 LDC R42, c[0x0][0x44c] ;  /* 0x00011300ff2a2b82 */ /* 0x000e220000000800 */
[----:B------:R-:W-:Y:S01]  /*9410*/  FMUL.FTZ R14, R33, UR4 ;  /* 0x00000004210e7c20 */ /* 0x000fe20008410000 */
[----:B------:R-:W-:-:S06]  /*9420*/  FMUL.FTZ R33, R48, UR4 ;  /* 0x0000000430217c20 */ /* 0x000fcc0008410000 */
[----:B------:R-:W1:Y:S01]  /*9430*/  @P2 LDC R48, c[0x0][0x450] ;  /* 0x00011400ff302b82 */ /* 0x000e620000000800 */
[----:B------:R-:W-:Y:S01]  /*9440*/  FMUL.FTZ R108, R31, UR4 ;  /* 0x000000041f6c7c20 */ /* 0x000fe20008410000 */
[----:B0-----:R-:W-:-:S05]  /*9450*/  @P2 IMAD.HI.U32 R9, R89, R42, RZ ;  /* 0x0000002a59092227 */ /* 0x001fca00078e00ff */
[----:B-1----:R-:W-:Y:S01]  /*9460*/  @P2 SHF.R.U32.HI R89, RZ, R48, R9 ;  /* 0x00000030ff592219 */ /* 0x002fe20000011609 */
[----:B------:R-:W-:-:S04]  /*9470*/  IMAD.MOV.U32 R9, RZ, RZ, -0x80 ;  /* 0xffffff80ff097424 */ /* 0x000fc800078e00ff */
[----:B------:R-:W0:Y:S01]  /*9480*/  SHFL.IDX PT, R31, R89, 0x1, 0x1c1f ;  /* 0x003c1f00591f7f89 */ /* 0x000e2200000e0000 */
[----:B------:R-:W-:Y:S02]  /*9490*/  IMAD R9, R92, R9, 0x80 ;  /* 0x000000805c097424 */ /* 0x000fe400078e0209 */
[----:B------:R-:W-:Y:S01]  /*94a0*/  FMUL.FTZ R110, R26, UR4 ;  /* 0x000000041a6e7c20 */ /* 0x000fe20008410000 */
[----:B------:R-:W-:Y:S01]  /*94b0*/  FMUL.FTZ R112, R27, UR4 ;  /* 0x000000041b707c20 */ /* 0x000fe20008410000 */
[----:B------:R-:W-:Y:S01]  /*94c0*/  FMUL.FTZ R12, R29, UR4 ;  /* 0x000000041d0c7c20 */ /* 0x000fe20008410000 */
[----:B------:R-:W-:Y:S02]  /*94d0*/  VIADD R27, R9, 0x1 ;  /* 0x00000001091b7836 */ /* 0x000fe40000000000 */
[----:B------:R-:W-:Y:S01]  /*94e0*/  FMUL.FTZ R29, R44, UR4 ;  /* 0x000000042c1d7c20 */ /* 0x000fe20008410000 */
[----:B------:R-:W-:Y:S01]  /*94f0*/  FMUL.FTZ R114, R30, UR4 ;  /* 0x000000041e727c20 */ /* 0x000fe20008410000 */
[----:B------:R-:W-:Y:S01]  /*9500*/  FMUL.FTZ R44, R57, UR4 ;  /* 0x00000004392c7c20 */ /* 0x000fe20008410000 */
[----:B------:R-:W1:Y:S01]  /*9510*/  MUFU.TANH R110, R110 ;  /* 0x0000006e006e7308 */ /* 0x000e620000002400 */
[----:B----4-:R-:W-:-:S02]  /*9520*/  IMAD.IADD R57, R91, 0x1, R9 ;  /* 0x000000015b397824 */ /* 0x010fc400078e0209 */
[----:B---3--:R-:W-:-:S05]  /*9530*/  IMAD R27, R88, -0x2, R27 ;  /* 0xfffffffe581b7824 */ /* 0x008fca00078e021b */
[----:B------:R-:W2:Y:S01]  /*9540*/  MUFU.TANH R112, R112 ;  /* 0x0000007000707308 */ /* 0x000ea20000002400 */
[----:B------:R-:W-:Y:S01]  /*9550*/  IMAD R57, R88, -0x2, R57 ;  /* 0xfffffffe58397824 */ /* 0x000fe200078e0239 */
[----:B------:R-:W-:Y:S01]  /*9560*/  IADD3 R106, -R93, R27, R91 ;  /* 0x0000001b5d6a7210 */ /* 0x000fe20007ffe15b */
[----:B------:R-:W-:-:S05]  /*9570*/  FMUL.FTZ R98, R34, UR4 ;  /* 0x0000000422627c20 */ /* 0x000fca0008410000 */
[----:B------:R-:W3:Y:S01]  /*9580*/  MUFU.TANH R114, R114 ;  /* 0x0000007200727308 */ /* 0x000ee20000002400 */
[----:B0-----:R-:W-:Y:S01]  /*9590*/  VIADDMNMX R9, R31, R106, R57, PT ;  /* 0x0000006a1f097246 */ /* 0x001fe20003800139 */
[----:B------:R-:W-:-:S06]  /*95a0*/  FMUL.FTZ R100, R35, UR4 ;  /* 0x0000000423647c20 */ /* 0x000fcc0008410000 */
[----:B------:R-:W0:Y:S01]  /*95b0*/  MUFU.TANH R108, R108 ;  /* 0x0000006c006c7308 */ /* 0x000e220000002400 */
[C---:B------:R-:W-:Y:S01]  /*95c0*/  ISETP.GT.AND P4, PT, R9.reuse, RZ, PT ;  /* 0x000000ff0900720c */ /* 0x040fe20003f84270 */
[----:B------:R-:W-:Y:S01]  /*95d0*/  FMUL.FTZ R104, R38, UR4 ;  /* 0x0000000426687c20 */ /* 0x000fe20008410000 */
[----:B------:R-:W-:-:S05]  /*95e0*/  ISETP.GT.AND P5, PT, R9, 0x1, PT ;  /* 0x000000010900780c */ /* 0x000fca0003fa4270 */
[----:B------:R-:W4:Y:S01]  /*95f0*/  MUFU.TANH R98, R98 ;  /* 0x0000006200627308 */ /* 0x000f220000002400 */
[----:B------:R-:W-:Y:S01]  /*9600*/  ISETP.GT.AND P3, PT, R9, 0x8, PT ;  /* 0x000000080900780c */ /* 0x000fe20003f64270 */
[----:B------:R-:W-:Y:S01]  /*9610*/  FMUL.FTZ R102, R39, UR4 ;  /* 0x0000000427667c20 */ /* 0x000fe20008410000 */
[----:B-1----:R-:W-:Y:S02]  /*9620*/  FSEL R110, R110, -INF , P4 ;  /* 0xff8000006e6e7808 */ /* 0x002fe40002000000 */
[----:B--2---:R-:W-:-:S03]  /*9630*/  FSEL R112, R112, -INF , P5 ;  /* 0xff80000070707808 */ /* 0x004fc60002800000 */
[----:B------:R-:W1:Y:S01]  /*9640*/  MUFU.TANH R100, R100 ;  /* 0x0000006400647308 */ /* 0x000e620000002400 */
[----:B------:R-:W-:Y:S02]  /*9650*/  ISETP.GT.AND P4, PT, R9, 0x9, PT ;  /* 0x000000090900780c */ /* 0x000fe40003f84270 */
[----:B---3--:R-:W-:Y:S02]  /*9660*/  FSEL R114, R114, -INF , P3 ;  /* 0xff80000072727808 */ /* 0x008fe40001800000 */
[----:B------:R-:W-:-:S03]  /*9670*/  FMNMX.FTZ R27, R110, R112, !PT ;  /* 0x000000706e1b7209 */ /* 0x000fc60007810000 */
[----:B------:R-:W2:Y:S01]  /*9680*/  MUFU.TANH R104, R104 ;  /* 0x0000006800687308 */ /* 0x000ea20000002400 */
[----:B------:R-:W-:Y:S01]  /*9690*/  ISETP.GT.AND P3, PT, R9, 0x10, PT ;  /* 0x000000100900780c */ /* 0x000fe20003f64270 */
[----:B------:R-:W-:Y:S01]  /*96a0*/  FMUL.FTZ R26, R43, UR4 ;  /* 0x000000042b1a7c20 */ /* 0x000fe20008410000 */
[----:B0-----:R-:W-:Y:S02]  /*96b0*/  FSEL R108, R108, -INF , P4 ;  /* 0xff8000006c6c7808 */ /* 0x001fe40002000000 */
[----:B------:R-:W-:-:S03]  /*96c0*/  FMNMX.FTZ R27, R114, R27, !PT ;  /* 0x0000001b721b7209 */ /* 0x000fc60007810000 */
[----:B------:R-:W0:Y:S01]  /*96d0*/  MUFU.TANH R102, R102 ;  /* 0x0000006600667308 */ /* 0x000e220000002400 */
[----:B------:R-:W-:Y:S01]  /*96e0*/  ISETP.GT.AND P4, PT, R9, 0x11, PT ;  /* 0x000000110900780c */ /* 0x000fe20003f84270 */
[----:B------:R-:W-:Y:S01]  /*96f0*/  FMUL.FTZ R34, R46, UR4 ;  /* 0x000000042e227c20 */ /* 0x000fe20008410000 */
[----:B----4-:R-:W-:Y:S02]  /*9700*/  FSEL R98, R98, -INF , P3 ;  /* 0xff80000062627808 */ /* 0x010fe40001800000 */
[----:B------:R-:W-:-:S03]  /*9710*/  FMNMX.FTZ R27, R108, R27, !PT ;  /* 0x0000001b6c1b7209 */ /* 0x000fc60007810000 */
[----:B------:R-:W3:Y:S01]  /*9720*/  MUFU.TANH R11, R11 ;  /* 0x0000000b000b7308 */ /* 0x000ee20000002400 */
[----:B------:R-:W-:Y:S01]  /*9730*/  ISETP.GT.AND P3, PT, R9, 0x18, PT ;  /* 0x000000180900780c */ /* 0x000fe20003f64270 */
[----:B------:R-:W-:Y:S01]  /*9740*/  FMUL.FTZ R30, R47, UR4 ;  /* 0x000000042f1e7c20 */ /* 0x000fe20008410000 */
[----:B-1----:R-:W-:Y:S02]  /*9750*/  FSEL R100, R100, -INF , P4 ;  /* 0xff80000064647808 */ /* 0x002fe40002000000 */
[----:B------:R-:W-:-:S03]  /*9760*/  FMNMX.FTZ R27, R98, R27, !PT ;  /* 0x0000001b621b7209 */ /* 0x000fc60007810000 */
[----:B------:R-:W1:Y:S01]  /*9770*/  MUFU.TANH R26, R26 ;  /* 0x0000001a001a7308 */ /* 0x000e620000002400 */
[----:B------:R-:W-:Y:S01]  /*9780*/  ISETP.GT.AND P4, PT, R9, 0x19, PT ;  /* 0x000000190900780c */ /* 0x000fe20003f84270 */
[----:B------:R-:W-:Y:S01]  /*9790*/  FMUL.FTZ R38, R50, UR4 ;  /* 0x0000000432267c20 */ /* 0x000fe20008410000 */
[----:B--2---:R-:W-:Y:S02]  /*97a0*/  FSEL R104, R104, -INF , P3 ;  /* 0xff80000068687808 */ /* 0x004fe40001800000 */
        /* <DEDUP_REMOVED lines=9> */
[----:B---3--:R-:W-:Y:S02]  /*9840*/  FSEL R46, R11, -INF , P3 ;  /* 0xff8000000b2e7808 */ /* 0x008fe40001800000 */
[----:B------:R-:W-:-:S03]  /*9850*/  FMNMX.FTZ R27, R102, R27, !PT ;  /* 0x0000001b661b7209 */ /* 0x000fc60007810000 */
[----:B------:R-:W3:Y:S01]  /*9860*/  MUFU.TANH R38, R38 ;  /* 0x0000002600267308 */ /* 0x000ee20000002400 */
[----:B------:R-:W-:Y:S01]  /*9870*/  ISETP.GT.AND P3, PT, R9, 0x28, PT ;  /* 0x000000280900780c */ /* 0x000fe20003f64270 */
[----:B------:R-:W-:Y:S01]  /*9880*/  FMUL.FTZ R48, R55, UR4 ;  /* 0x0000000437307c20 */ /* 0x000fe20008410000 */
[----:B-1----:R-:W-:Y:S02]  /*9890*/  FSEL R26, R26, -INF , P4 ;  /* 0xff8000001a1a7808 */ /* 0x002fe40002000000 */
[----:B------:R-:W-:-:S03]  /*98a0*/  FMNMX.FTZ R27, R46, R27, !PT ;  /* 0x0000001b2e1b7209 */ /* 0x000fc60007810000 */
[----:B------:R-:W1:Y:S01]  /*98b0*/  MUFU.TANH R42, R42 ;  /* 0x0000002a002a7308 */ /* 0x000e620000002400 */
[----:B------:R-:W-:Y:S01]  /*98c0*/  FMUL.FTZ R3, R24, UR4 ;  /* 0x0000000418037c20 */ /* 0x000fe20008410000 */
[----:B------:R-:W-:Y:S01]  /*98d0*/  FMUL.FTZ R24, R37, UR4 ;  /* 0x0000000425187c20 */ /* 0x000fe20008410000 */
[----:B------:R-:W-:Y:S01]  /*98e0*/  FMUL.FTZ R37, R52, UR4 ;  /* 0x0000000434257c20 */ /* 0x000fe20008410000 */
[----:B------:R-:W-:Y:S01]  /*98f0*/  ISETP.GT.AND P4, PT, R9, 0x29, PT ;  /* 0x000000290900780c */ /* 0x000fe20003f84270 */
[----:B------:R-:W-:Y:S01]  /*9900*/  FMUL.FTZ R52, R58, UR4 ;  /* 0x000000043a347c20 */ /* 0x000fe20008410000 */
[----:B--2---:R-:W-:Y:S02]  /*9910*/  FSEL R34, R34, -INF , P3 ;  /* 0xff80000022227808 */ /* 0x004fe40001800000 */
[----:B------:R-:W2:Y:S01]  /*9920*/  MUFU.TANH R50, R50 ;  /* 0x0000003200327308 */ /* 0x000ea20000002400 */
[----:B------:R-:W-:Y:S01]  /*9930*/  FMNMX.FTZ R27, R26, R27, !PT ;  /* 0x0000001b1a1b7209 */ /* 0x000fe20007810000 */
[----:B------:R-:W-:Y:S01]  /*9940*/  FMUL.FTZ R54, R59, UR4 ;  /* 0x000000043b367c20 */ /* 0x000fe20008410000 */
[----:B------:R-:W-:-:S02]  /*9950*/  ISETP.GT.AND P3, PT, R9, 0x30, PT ;  /* 0x000000300900780c */ /* 0x000fc40003f64270 */
[----:B0-----:R-:W-:Y:S02]  /*9960*/  FSEL R30, R30, -INF , P4 ;  /* 0xff8000001e1e7808 */ /* 0x001fe40002000000 */
[----:B------:R-:W-:Y:S01]  /*9970*/  FMNMX.FTZ R27, R34, R27, !PT ;  /* 0x0000001b221b7209 */ /* 0x000fe20007810000 */
[----:B------:R-:W0:Y:S01]  /*9980*/  MUFU.TANH R48, R48 ;  /* 0x0000003000307308 */ /* 0x000e220000002400 */
[----:B------:R-:W-:Y:S01]  /*9990*/  FMUL.FTZ R10, R28, UR4 ;  /* 0x000000041c0a7c20 */ /* 0x000fe20008410000 */
[----:B------:R-:W-:Y:S01]  /*99a0*/  FMUL.FTZ R28, R41, UR4 ;  /* 0x00000004291c7c20 */ /* 0x000fe20008410000 */
[----:B------:R-:W-:Y:S01]  /*99b0*/  FMUL.FTZ R41, R56, UR4 ;  /* 0x0000000438297c20 */ /* 0x000fe20008410000 */
[----:B------:R-:W-:Y:S01]  /*99c0*/  ISETP.GT.AND P4, PT, R9, 0x31, PT ;  /* 0x000000310900780c */ /* 0x000fe20003f84270 */
[----:B------:R-:W-:Y:S01]  /*99d0*/  FMUL.FTZ R56, R62, UR4 ;  /* 0x000000043e387c20 */ /* 0x000fe20008410000 */
[----:B---3--:R-:W-:Y:S02]  /*99e0*/  FSEL R38, R38, -INF , P3 ;  /* 0xff80000026267808 */ /* 0x008fe40001800000 */
[----:B------:R-:W3:Y:S01]  /*99f0*/  MUFU.TANH R52, R52 ;  /* 0x0000003400347308 */ /* 0x000ee20000002400 */
[----:B------:R-:W-:Y:S01]  /*9a00*/  FMNMX.FTZ R27, R30, R27, !PT ;  /* 0x0000001b1e1b7209 */ /* 0x000fe20007810000 */
[----:B------:R-:W-:Y:S01]  /*9a10*/  FMUL.FTZ R58, R63, UR4 ;  /* 0x000000043f3a7c20 */ /* 0x000fe20008410000 */
[----:B------:R-:W-:-:S02]  /*9a20*/  ISETP.GT.AND P3, PT, R9, 0x38, PT ;  /* 0x000000380900780c */ /* 0x000fc40003f64270 */
[----:B-1----:R-:W-:Y:S02]  /*9a30*/  FSEL R42, R42, -INF , P4 ;  /* 0xff8000002a2a7808 */ /* 0x002fe40002000000 */
[----:B------:R-:W-:Y:S01]  /*9a40*/  FMNMX.FTZ R27, R38, R27, !PT ;  /* 0x0000001b261b7209 */ /* 0x000fe20007810000 */
        /* <DEDUP_REMOVED lines=21> */
[----:B------:R-:W-:Y:S02]  /*9ba0*/  ISETP.GT.AND P4, PT, R9, 0x49, PT ;  /* 0x000000490900780c */ /* 0x000fe40003f84270 */
[----:B--2---:R-:W-:Y:S02]  /*9bb0*/  FSEL R56, R56, -INF , P3 ;  /* 0xff80000038387808 */ /* 0x004fe40001800000 */
[----:B------:R-:W-:-:S03]  /*9bc0*/  FMNMX.FTZ R27, R54, R27, !PT ;  /* 0x0000001b361b7209 */ /* 0x000fc60007810000 */
[----:B------:R-:W2:Y:S01]  /*9bd0*/  MUFU.TANH R70, R70 ;  /* 0x0000004600467308 */ /* 0x000ea20000002400 */
[----:B------:R-:W-:Y:S01]  /*9be0*/  FMUL.FTZ R74, R74, UR4 ;  /* 0x000000044a4a7c20 */ /* 0x000fe20008410000 */
[----:B------:R-:W-:Y:S01]  /*9bf0*/  ISETP.GT.AND P3, PT, R9, 0x50, PT ;  /* 0x000000500900780c */ /* 0x000fe20003f64270 */
[----:B------:R-:W-:Y:S01]  /*9c00*/  FMUL.FTZ R75, R75, UR4 ;  /* 0x000000044b4b7c20 */ /* 0x000fe20008410000 */
[----:B0-----:R-:W-:Y:S02]  /*9c10*/  FSEL R58, R58, -INF , P4 ;  /* 0xff8000003a3a7808 */ /* 0x001fe40002000000 */
[----:B------:R-:W-:Y:S02]  /*9c20*/  FMNMX.FTZ R27, R56, R27, !PT ;  /* 0x0000001b381b7209 */ /* 0x000fe40007810000 */
[----:B------:R-:W0:Y:S01]  /*9c30*/  MUFU.TANH R71, R71 ;  /* 0x0000004700477308 */ /* 0x000e220000002400 */
[----:B------:R-:W-:Y:S02]  /*9c40*/  ISETP.GT.AND P4, PT, R9, 0x51, PT ;  /* 0x000000510900780c */ /* 0x000fe40003f84270 */
[----:B---3--:R-:W-:-:S02]  /*9c50*/  FSEL R62, R62, -INF , P3 ;  /* 0xff8000003e3e7808 */ /* 0x008fc40001800000 */
[----:B------:R-:W-:-:S03]  /*9c60*/  FMNMX.FTZ R27, R58, R27, !PT ;  /* 0x0000001b3a1b7209 */ /* 0x000fc60007810000 */
[----:B------:R0:W-:Y:S01]  /*9c70*/  MUFU.TANH R31, R74 ;  /* 0x0000004a001f7308 */ /* 0x0001e20000002400 */
[----:B------:R-:W-:Y:S01]  /*9c80*/  FMUL.FTZ R78, R78, UR4 ;  /* 0x000000044e4e7c20 */ /* 0x000fe20008410000 */
[----:B------:R-:W-:Y:S01]  /*9c90*/  ISETP.GT.AND P3, PT, R9, 0x58, PT ;  /* 0x000000580900780c */ /* 0x000fe20003f64270 */
[----:B------:R-:W-:Y:S01]  /*9ca0*/  FMUL.FTZ R79, R79, UR4 ;  /* 0x000000044f4f7c20 */ /* 0x000fe20008410000 */
[----:B-1----:R-:W-:Y:S02]  /*9cb0*/  FSEL R66, R66, -INF , P4 ;  /* 0xff80000042427808 */ /* 0x002fe40002000000 */
[----:B------:R-:W-:Y:S02]  /*9cc0*/  FMNMX.FTZ R27, R62, R27, !PT ;  /* 0x0000001b3e1b7209 */ /* 0x000fe40007810000 */
[----:B------:R-:W1:Y:S01]  /*9cd0*/  MUFU.TANH R75, R75 ;  /* 0x0000004b004b7308 */ /* 0x000e620000002400 */
[----:B------:R-:W-:Y:S02]  /*9ce0*/  ISETP.GT.AND P4, PT, R9, 0x59, PT ;  /* 0x000000590900780c */ /* 0x000fe40003f84270 */
[----:B--2---:R-:W-:-:S02]  /*9cf0*/  FSEL R70, R70, -INF , P3 ;  /* 0xff80000046467808 */ /* 0x004fc40001800000 */
[----:B------:R-:W-:-:S03]  /*9d00*/  FMNMX.FTZ R27, R66, R27, !PT ;  /* 0x0000001b421b7209 */ /* 0x000fc60007810000 */
[----:B------:R1:W2:Y:S01]  /*9d10*/  MUFU.TANH R35, R78 ;  /* 0x0000004e00237308 */ /* 0x0002a20000002400 */
[----:B------:R-:W-:Y:S01]  /*9d20*/  FMUL.FTZ R82, R82, UR4 ;  /* 0x0000000452527c20 */ /* 0x000fe20008410000 */
[----:B------:R-:W-:Y:S01]  /*9d30*/  ISETP.GT.AND P3, PT, R9, 0x60, PT ;  /* 0x000000600900780c */ /* 0x000fe20003f64270 */
[----:B------:R-:W-:Y:S01]  /*9d40*/  FMUL.FTZ R83, R83, UR4 ;  /* 0x0000000453537c20 */ /* 0x000fe20008410000 */
[----:B0-----:R-:W-:Y:S02]  /*9d50*/  FSEL R74, R71, -INF , P4 ;  /* 0xff800000474a7808 */ /* 0x001fe40002000000 */
[----:B------:R-:W-:Y:S02]  /*9d60*/  FMNMX.FTZ R27, R70, R27, !PT ;  /* 0x0000001b461b7209 */ /* 0x000fe40007810000 */
[----:B------:R-:W0:Y:S01]  /*9d70*/  MUFU.TANH R79, R79 ;  /* 0x0000004f004f7308 */ /* 0x000e220000002400 */
[----:B------:R-:W-:Y:S01]  /*9d80*/  ISETP.GT.AND P4, PT, R9, 0x61, PT ;  /* 0x000000610900780c */ /* 0x000fe20003f84270 */
[----:B------:R-:W-:Y:S01]  /*9d90*/  FMUL.FTZ R11, R86, UR4 ;  /* 0x00000004560b7c20 */ /* 0x000fe20008410000 */
[----:B------:R-:W-:-:S05]  /*9da0*/  FMNMX.FTZ R27, R74, R27, !PT ;  /* 0x0000001b4a1b7209 */ /* 0x000fca0007810000 */
[----:B------:R3:W4:Y:S01]  /*9db0*/  MUFU.TANH R39, R82 ;  /* 0x0000005200277308 */ /* 0x0007220000002400 */
[----:B-1----:R-:W-:Y:S01]  /*9dc0*/  FSEL R78, R75, -INF , P4 ;  /* 0xff8000004b4e7808 */ /* 0x002fe20002000000 */
[----:B------:R-:W-:Y:S01]  /*9dd0*/  FMUL.FTZ R87, R87, UR4 ;  /* 0x0000000457577c20 */ /* 0x000fe20008410000 */
[----:B---3--:R-:W-:-:S05]  /*9de0*/  FSEL R82, R31, -INF , P3 ;  /* 0xff8000001f527808 */ /* 0x008fca0001800000 */
[----:B------:R-:W1:Y:S01]  /*9df0*/  MUFU.TANH R83, R83 ;  /* 0x0000005300537308 */ /* 0x000e620000002400 */
[C---:B------:R-:W-:Y:S02]  /*9e00*/  ISETP.GT.AND P3, PT, R9.reuse, 0x68, PT ;  /* 0x000000680900780c */ /* 0x040fe40003f64270 */
[----:B------:R-:W-:Y:S02]  /*9e10*/  FMNMX.FTZ R27, R82, R27, !PT ;  /* 0x0000001b521b7209 */ /* 0x000fe40007810000 */
[----:B------:R-:W-:Y:S02]  /*9e20*/  ISETP.GT.AND P4, PT, R9, 0x69, PT ;  /* 0x000000690900780c */ /* 0x000fe40003f84270 */
[----:B--2---:R-:W-:Y:S01]  /*9e30*/  FSEL R86, R35, -INF , P3 ;  /* 0xff80000023567808 */ /* 0x004fe20001800000 */
[----:B------:R-:W2:Y:S01]  /*9e40*/  MUFU.TANH R11, R11 ;  /* 0x0000000b000b7308 */ /* 0x000ea20000002400 */
[----:B------:R-:W-:Y:S02]  /*9e50*/  FMNMX.FTZ R27, R78, R27, !PT ;  /* 0x0000001b4e1b7209 */ /* 0x000fe40007810000 */
[----:B------:R-:W-:-:S02]  /*9e60*/  ISETP.GT.AND P3, PT, R9, 0x70, PT ;  /* 0x000000700900780c */ /* 0x000fc40003f64270 */
[----:B0-----:R-:W-:Y:S02]  /*9e70*/  FSEL R88, R79, -INF , P4 ;  /* 0xff8000004f587808 */ /* 0x001fe40002000000 */
[----:B------:R-:W-:Y:S01]  /*9e80*/  FMNMX.FTZ R27, R86, R27, !PT ;  /* 0x0000001b561b7209 */ /* 0x000fe20007810000 */
[----:B------:R-:W0:Y:S01]  /*9e90*/  MUFU.TANH R87, R87 ;  /* 0x0000005700577308 */ /* 0x000e220000002400 */
[----:B------:R-:W-:Y:S01]  /*9ea0*/  FMUL.FTZ R63, R60, UR4 ;  /* 0x000000043c3f7c20 */ /* 0x000fe20008410000 */
[----:B------:R-:W-:Y:S02]  /*9eb0*/  ISETP.GT.AND P4, PT, R9, 0x71, PT ;  /* 0x000000710900780c */ /* 0x000fe40003f84270 */
[----:B----4-:R-:W-:Y:S02]  /*9ec0*/  FSEL R60, R39, -INF , P3 ;  /* 0xff800000273c7808 */ /* 0x010fe40001800000 */
[----:B------:R-:W-:Y:S02]  /*9ed0*/  FMNMX.FTZ R27, R88, R27, !PT ;  /* 0x0000001b581b7209 */ /* 0x000fe40007810000 */
[----:B------:R-:W-:-:S02]  /*9ee0*/  ISETP.GT.AND P3, PT, R9, 0x78, PT ;  /* 0x000000780900780c */ /* 0x000fc40003f64270 */
[----:B-1----:R-:W-:Y:S02]  /*9ef0*/  FSEL R96, R83, -INF , P4 ;  /* 0xff80000053607808 */ /* 0x002fe40002000000 */
[----:B------:R-:W-:Y:S02]  /*9f00*/  FMNMX.FTZ R27, R60, R27, !PT ;  /* 0x0000001b3c1b7209 */ /* 0x000fe40007810000 */
[----:B------:R-:W-:Y:S02]  /*9f10*/  ISETP.GT.AND P4, PT, R9, 0x79, PT ;  /* 0x000000790900780c */ /* 0x000fe40003f84270 */
[----:B--2---:R-:W-:Y:S02]  /*9f20*/  FSEL R94, R11, -INF , P3 ;  /* 0xff8000000b5e7808 */ /* 0x004fe40001800000 */
[----:B------:R-:W-:Y:S02]  /*9f30*/  FMNMX.FTZ R27, R96, R27, !PT ;  /* 0x0000001b601b7209 */ /* 0x000fe40007810000 */
[----:B0-----:R-:W-:-:S02]  /*9f40*/  FSEL R90, R87, -INF , P4 ;  /* 0xff800000575a7808 */ /* 0x001fc40002000000 */
[----:B------:R-:W-:-:S04]  /*9f50*/  FMNMX.FTZ R27, R94, R27, !PT ;  /* 0x0000001b5e1b7209 */ /* 0x000fc80007810000 */
[----:B------:R-:W-:Y:S01]  /*9f60*/  FMNMX.FTZ R9, R90, R27, !PT ;  /* 0x0000001b5a097209 */ /* 0x000fe20007810000 */
[----:B------:R-:W-:-:S04]  /*9f70*/  FMUL.FTZ R59, R64, UR4 ;  /* 0x00000004403b7c20 */ /* 0x000fc80008410000 */
[----:B------:R-:W0:Y:S04]  /*9f80*/  SHFL.BFLY PT, R64, R9, 0x2, 0x1f ;  /* 0x0c401f0009407f89 */ /* 0x000e2800000e0000 */
[----:B------:R-:W1:Y:S01]  /*9f90*/  SHFL.IDX PT, R89, R89, RZ, 0x1c1f ;  /* 0x001c1fff59597589 */ /* 0x000e6200000e0000 */
[----:B------:R-:W-:Y:S01]  /*9fa0*/  FMUL.FTZ R8, R25, UR4 ;  /* 0x0000000419087c20 */ /* 0x000fe20008410000 */
[----:B0-----:R-:W-:-:S05]  /*9fb0*/  FMNMX.FTZ R64, R9, R64, !PT ;  /* 0x0000004009407209 */ /* 0x001fca0007810000 */
[----:B------:R-:W0:Y:S01]  /*9fc0*/  SHFL.BFLY PT, R11, R64, 0x1, 0x1f ;  /* 0x0c201f00400b7f89 */ /* 0x000e2200000e0000 */
[----:B------:R-:W2:Y:S01]  /*9fd0*/  MUFU.TANH R3, R3 ;  /* 0x0000000300037308 */ /* 0x000ea20000002400 */
[----:B------:R-:W-:-:S07]  /*9fe0*/  FMUL.FTZ R13, R32, UR4 ;  /* 0x00000004200d7c20 */ /* 0x000fce0008410000 */
[----:B------:R-:W3:Y:S01]  /*9ff0*/  MUFU.TANH R8, R8 ;  /* 0x0000000800087308 */ /* 0x000ee20000002400 */
[----:B------:R-:W-:Y:S02]  /*a000*/  IMAD.U32 R9, RZ, RZ, UR5 ;  /* 0x00000005ff097e24 */ /* 0x000fe4000f8e00ff */
[----:B------:R-:W-:Y:S01]  /*a010*/  FMUL.FTZ R15, R36, UR4 ;  /* 0x00000004240f7c20 */ /* 0x000fe20008410000 */
[----:B-1----:R-:W-:-:S04]  /*a020*/  VIADDMNMX R57, R89, R106, R57, PT ;  /* 0x0000006a59397246 */ /* 0x002fc80003800139 */
[----:B------:R-:W1:Y:S01]  /*a030*/  MUFU.TANH R10, R10 ;  /* 0x0000000a000a7308 */ /* 0x000e620000002400 */
[----:B------:R-:W-:Y:S01]  /*a040*/  FMUL.FTZ R36, R49, UR4 ;  /* 0x0000000431247c20 */ /* 0x000fe20008410000 */
[----:B0-----:R-:W-:-:S06]  /*a050*/  FMNMX.FTZ R11, R64, R11, !PT ;  /* 0x0000000b400b7209 */ /* 0x001fcc0007810000 */
[----:B------:R-:W0:Y:S01]  /*a060*/  MUFU.TANH R12, R12 ;  /* 0x0000000c000c7308 */ /* 0x000e220000002400 */
[----:B------:R-:W-:Y:S01]  /*a070*/  ISETP.GT.AND P4, PT, R57, RZ, PT ;  /* 0x000000ff3900720c */ /* 0x000fe20003f84270 */
[----:B------:R-:W-:Y:S01]  /*a080*/  FMUL.FTZ R27, R68, UR4 ;  /* 0x00000004441b7c20 */ /* 0x000fe20008410000 */
[C---:B------:R-:W-:Y:S01]  /*a090*/  FSETP.NEU.FTZ.AND P3, PT, R11.reuse, -INF , PT ;  /* 0xff8000000b00780b */ /* 0x040fe20003f7d000 */
[----:B------:R-:W-:Y:S01]  /*a0a0*/  FMUL.FTZ R49, R11, R9 ;  /* 0x000000090b317220 */ /* 0x000fe20000410000 */
[----:B------:R-:W-:-:S03]  /*a0b0*/  ISETP.GT.AND P5, PT, R57, 0x1, PT ;  /* 0x000000013900780c */ /* 0x000fc60003fa4270 */
[----:B------:R-:W-:Y:S01]  /*a0c0*/  MUFU.TANH R14, R14 ;  /* 0x0000000e000e7308 */ /* 0x000fe20000002400 */
[----:B------:R-:W-:Y:S01]  /*a0d0*/  FSEL R49, R49, RZ, P3 ;  /* 0x000000ff31317208 */ /* 0x000fe20001800000 */
[----:B------:R-:W-:Y:S01]  /*a0e0*/  FMUL.FTZ R31, R72, UR4 ;  /* 0x00000004481f7c20 */ /* 0x000fe20008410000 */
[----:B------:R-:W-:Y:S01]  /*a0f0*/  ISETP.GT.AND P3, PT, R57, 0x8, PT ;  /* 0x000000083900780c */ /* 0x000fe20003f64270 */
[----:B------:R-:W-:-:S04]  /*a100*/  FMUL.FTZ R25, R40, UR4 ;  /* 0x0000000428197c20 */ /* 0x000fc80008410000 */
[----:B------:R-:W4:Y:S01]  /*a110*/  MUFU.TANH R13, R13 ;  /* 0x0000000d000d7308 */ /* 0x000f220000002400 */
[----:B--2---:R-:W-:Y:S01]  /*a120*/  FSEL R68, R3, -INF , P4 ;  /* 0xff80000003447808 */ /* 0x004fe20002000000 */
[----:B------:R-:W-:Y:S01]  /*a130*/  FMUL.FTZ R39, R76, UR4 ;  /* 0x000000044c277c20 */ /* 0x000fe20008410000 */
[----:B---3--:R-:W-:Y:S01]  /*a140*/  FSEL R8, R8, -INF , P5 ;  /* 0xff80000008087808 */ /* 0x008fe20002800000 */
[----:B------:R-:W-:Y:S01]  /*a150*/  FMUL.FTZ R47, R80, UR4 ;  /* 0x00000004502f7c20 */ /* 0x000fe20008410000 */
[----:B------:R-:W-:-:S03]  /*a160*/  ISETP.GT.AND P4, PT, R57, 0x9, PT ;  /* 0x000000093900780c */ /* 0x000fc60003f84270 */
[----:B------:R-:W-:Y:S01]  /*a170*/  MUFU.TANH R24, R24 ;  /* 0x0000001800187308 */ /* 0x000fe20000002400 */
[----:B-1----:R-:W-:Y:S01]  /*a180*/  FSEL R72, R10, -INF , P3 ;  /* 0xff8000000a487808 */ /* 0x002fe20001800000 */
[----:B------:R-:W-:Y:S01]  /*a190*/  FMUL.FTZ R32, R45, UR4 ;  /* 0x000000042d207c20 */ /* 0x000fe20008410000 */
[----:B------:R-:W-:-:S05]  /*a1a0*/  FMNMX.FTZ R3, R68, R8, !PT ;  /* 0x0000000844037209 */ /* 0x000fca0007810000 */
[----:B------:R-:W-:Y:S01]  /*a1b0*/  MUFU.TANH R28, R28 ;  /* 0x0000001c001c7308 */ /* 0x000fe20000002400 */
[----:B------:R-:W-:-:S07]  /*a1c0*/  ISETP.GT.AND P3, PT, R57, 0x10, PT ;  /* 0x000000103900780c */ /* 0x000fce0003f64270 */
[----:B------:R-:W-:Y:S01]  /*a1d0*/  MUFU.TANH R29, R29 ;  /* 0x0000001d001d7308 */ /* 0x000fe20000002400 */
[----:B0-----:R-:W-:-:S07]  /*a1e0*/  FSEL R76, R12, -INF , P4 ;  /* 0xff8000000c4c7808 */ /* 0x001fce0002000000 */
[----:B------:R-:W-:Y:S01]  /*a1f0*/  MUFU.TANH R33, R33 ;  /* 0x0000002100217308 */ /* 0x000fe20000002400 */
[----:B------:R-:W-:-:S07]  /*a200*/  FMNMX.FTZ R3, R72, R3, !PT ;  /* 0x0000000348037209 */ /* 0x000fce0007810000 */
[----:B------:R-:W-:Y:S01]  /*a210*/  MUFU.TANH R37, R37 ;  /* 0x0000002500257308 */ /* 0x000fe20000002400 */
[----:B------:R-:W-:-:S07]  /*a220*/  FMUL.FTZ R67, R61, UR4 ;  /* 0x000000043d437c20 */ /* 0x000fce0008410000 */
[----:B------:R-:W-:Y:S08]  /*a230*/  MUFU.TANH R41, R41 ;  /* 0x0000002900297308 */ /* 0x000ff00000002400 */
[----:B------:R-:W-:Y:S01]  /*a240*/  MUFU.TANH R44, R44 ;  /* 0x0000002c002c7308 */ /* 0x000fe20000002400 */
[----:B------:R-:W-:Y:S01]  /*a250*/  FMUL.FTZ R35, R69, UR4 ;  /* 0x0000000445237c20 */ /* 0x000fe20008410000 */
[----:B------:R-:W-:Y:S01]  /*a260*/  FMUL.FTZ R43, R73, UR4 ;  /* 0x00000004492b7c20 */ /* 0x000fe20008410000 */
[----:B------:R-:W-:Y:S01]  /*a270*/  FMUL.FTZ R51, R81, UR4 ;  /* 0x0000000451337c20 */ /* 0x000fe20008410000 */
[----:B------:R-:W-:Y:S01]  /*a280*/  FMUL.FTZ R55, R85, UR4 ;  /* 0x0000000455377c20 */ /* 0x000fe20008410000 */
[----:B------:R-:W-:Y:S01]  /*a290*/  @!P1 PRMT R0, RZ, 0x654, R0 ;  /* 0x00000654ff009816 */ /* 0x000fe20000000000 */
[----:B------:R-:W-:-:S02]  /*a2a0*/  ULDC UR5, c[0x0][0x9d8] ;  /* 0x0002760000057ab9 */ /* 0x000fc40000000800 */
[----:B------:R-:W0:Y:S01]  /*a2b0*/  MUFU.TANH R15, R15 ;  /* 0x0000000f000f7308 */ /* 0x000e220000002400 */
[----:B------:R-:W-:Y:S02]  /*a2c0*/  ISETP.GT.AND P4, PT, R57, 0x11, PT ;  /* 0x000000113900780c */ /* 0x000fe40003f84270 */
[----:B----4-:R-:W-:Y:S02]  /*a2d0*/  FSEL R80, R13, -INF , P3 ;  /* 0xff8000000d507808 */ /* 0x010fe40001800000 */
[----:B------:R-:W-:-:S03]  /*a2e0*/  FMNMX.FTZ R3, R76, R3, !PT ;  /* 0x000000034c037209 */ /* 0x000fc60007810000 */
[----:B------:R-:W1:Y:S01]  /*a2f0*/  MUFU.TANH R25, R25 ;  /* 0x0000001900197308 */ /* 0x000e620000002400 */
[----:B------:R-:W-:Y:S01]  /*a300*/  FMUL.FTZ R40, R53, UR4 ;  /* 0x0000000435287c20 */ /* 0x000fe20008410000 */
[----:B------:R-:W-:Y:S01]  /*a310*/  FMUL.FTZ R53, R84, UR4 ;  /* 0x0000000454357c20 */ /* 0x000fe20008410000 */
[----:B------:R-:W-:Y:S01]  /*a320*/  ISETP.GT.AND P3, PT, R57, 0x18, PT ;  /* 0x000000183900780c */ /* 0x000fe20003f64270 */
[----:B------:R-:W-:Y:S01]  /*a330*/  FFMA.FTZ R145, R98, R9, -R49 ;  /* 0x0000000962917223 */ /* 0x000fe20000010831 */
[----:B------:R-:W-:-:S03]  /*a340*/  FSEL R84, R14, -INF , P4 ;  /* 0xff8000000e547808 */ /* 0x000fc60002000000 */
[----:B------:R-:W2:Y:S01]  /*a350*/  MUFU.TANH R32, R32 ;  /* 0x0000002000207308 */ /* 0x000ea20000002400 */
[----:B------:R-:W-:Y:S01]  /*a360*/  FMNMX.FTZ R3, R80, R3, !PT ;  /* 0x0000000350037209 */ /* 0x000fe20007810000 */
[----:B------:R-:W-:Y:S01]  /*a370*/  FFMA.FTZ R147, R104, R9, -R49 ;  /* 0x0000000968937223 */ /* 0x000fe20000010831 */
[----:B------:R-:W-:-:S05]  /*a380*/  ISETP.GT.AND P4, PT, R57, 0x19, PT ;  /* 0x000000193900780c */ /* 0x000fca0003f84270 */
[----:B------:R-:W3:Y:S01]  /*a390*/  MUFU.TANH R36, R36 ;  /* 0x0000002400247308 */ /* 0x000ee20000002400 */
[----:B0-----:R-:W-:Y:S01]  /*a3a0*/  FSEL R98, R15, -INF , P3 ;  /* 0xff8000000f627808 */ /* 0x001fe20001800000 */
[--C-:B------:R-:W-:Y:S01]  /*a3b0*/  FFMA.FTZ R141, R46, R9, -R49.reuse ;  /* 0x000000092e8d7223 */ /* 0x100fe20000010831 */
[----:B------:R-:W-:Y:S01]  /*a3c0*/  FMNMX.FTZ R3, R84, R3, !PT ;  /* 0x0000000354037209 */ /* 0x000fe20007810000 */
[----:B------:R-:W-:Y:S01]  /*a3d0*/  FFMA.FTZ R108, R108, R9, -R49 ;  /* 0x000000096c6c7223 */ /* 0x000fe20000010831 */
[----:B------:R-:W-:-:S03]  /*a3e0*/  ISETP.GT.AND P3, PT, R57, 0x20, PT ;  /* 0x000000203900780c */ /* 0x000fc60003f64270 */
[----:B------:R-:W-:Y:S01]  /*a3f0*/  MUFU.TANH R63, R63 ;  /* 0x0000003f003f7308 */ /* 0x000fe20000002400 */
[----:B------:R-:W-:Y:S01]  /*a400*/  FSEL R24, R24, -INF , P4 ;  /* 0xff80000018187808 */ /* 0x000fe20002000000 */
[----:B------:R-:W-:Y:S01]  /*a410*/  FMUL.FTZ R61, R65, UR4 ;  /* 0x00000004413d7c20 */ /* 0x000fe20008410000 */
[----:B------:R-:W-:Y:S01]  /*a420*/  FMNMX.FTZ R3, R98, R3, !PT ;  /* 0x0000000362037209 */ /* 0x000fe20007810000 */
[----:B------:R-:W-:Y:S01]  /*a430*/  FFMA.FTZ R14, R100, R9, -R49 ;  /* 0x00000009640e7223 */ /* 0x000fe20000010831 */
[----:B------:R-:W-:-:S03]  /*a440*/  ISETP.GT.AND P4, PT, R57, 0x21, PT ;  /* 0x000000213900780c */ /* 0x000fc60003f84270 */
[----:B------:R-:W-:Y:S01]  /*a450*/  MUFU.TANH R59, R59 ;  /* 0x0000003b003b7308 */ /* 0x000fe20000002400 */
[----:B-1----:R-:W-:Y:S01]  /*a460*/  FSEL R100, R25, -INF , P3 ;  /* 0xff80000019647808 */ /* 0x002fe20001800000 */
[--C-:B------:R-:W-:Y:S01]  /*a470*/  FFMA.FTZ R143, R34, R9, -R49.reuse ;  /* 0x00000009228f7223 */ /* 0x100fe20000010831 */
[----:B------:R-:W-:Y:S01]  /*a480*/  FMNMX.FTZ R3, R24, R3, !PT ;  /* 0x0000000318037209 */ /* 0x000fe20007810000 */
[----:B------:R-:W-:Y:S01]  /*a490*/  FFMA.FTZ R149, R110, R9, -R49 ;  /* 0x000000096e957223 */ /* 0x000fe20000010831 */
[----:B------:R-:W-:-:S03]  /*a4a0*/  ISETP.GT.AND P3, PT, R57, 0x28, PT ;  /* 0x000000283900780c */ /* 0x000fc60003f64270 */
[----:B------:R-:W-:Y:S01]  /*a4b0*/  MUFU.TANH R27, R27 ;  /* 0x0000001b001b7308 */ /* 0x000fe20000002400 */
[----:B------:R-:W-:Y:S01]  /*a4c0*/  FSEL R104, R28, -INF , P4 ;  /* 0xff8000001c687808 */ /* 0x000fe20002000000 */
        /* <DEDUP_REMOVED lines=8> */
[-CC-:B------:R-:W-:Y:S01]  /*a550*/  FFMA.FTZ R28, R102, R9.reuse, -R49.reuse ;  /* 0x00000009661c7223 */ /* 0x180fe20000010831 */
[C---:B------:R-:W-:Y:S01]  /*a560*/  ISETP.GT.AND P3, PT, R57.reuse, 0x30, PT ;  /* 0x000000303900780c */ /* 0x040fe20003f64270 */
[--C-:B------:R-:W-:Y:S01]  /*a570*/  FFMA.FTZ R139, R50, R9, -R49.reuse ;  /* 0x00000009328b7223 */ /* 0x100fe20000010831 */
[----:B--2---:R-:W-:Y:S01]  /*a580*/  FSEL R32, R32, -INF , P4 ;  /* 0xff80000020207808 */ /* 0x004fe20002000000 */
[----:B------:R-:W0:Y:S01]  /*a590*/  MUFU.TANH R40, R40 ;  /* 0x0000002800287308 */ /* 0x000e220000002400 */
[----:B------:R-:W-:Y:S01]  /*a5a0*/  FMNMX.FTZ R3, R106, R3, !PT ;  /* 0x000000036a037209 */ /* 0x000fe20007810000 */
[-CC-:B------:R-:W-:Y:S01]  /*a5b0*/  FFMA.FTZ R26, R26, R9.reuse, -R49.reuse ;  /* 0x000000091a1a7223 */ /* 0x180fe20000010831 */
[----:B------:R-:W-:Y:S01]  /*a5c0*/  ISETP.GT.AND P4, PT, R57, 0x31, PT ;  /* 0x000000313900780c */ /* 0x000fe20003f84270 */
[-CC-:B------:R-:W-:Y:S01]  /*a5d0*/  FFMA.FTZ R30, R30, R9.reuse, -R49.reuse ;  /* 0x000000091e1e7223 */ /* 0x180fe20000010831 */
[----:B------:R-:W-:Y:S01]  /*a5e0*/  FSEL R102, R33, -INF , P3 ;  /* 0xff80000021667808 */ /* 0x000fe20001800000 */
[--C-:B------:R-:W-:Y:S01]  /*a5f0*/  FFMA.FTZ R137, R38, R9, -R49.reuse ;  /* 0x0000000926897223 */ /* 0x100fe20000010831 */
[----:B------:R-:W-:Y:S01]  /*a600*/  FMNMX.FTZ R3, R32, R3, !PT ;  /* 0x0000000320037209 */ /* 0x000fe20007810000 */
[----:B------:R-:W1:Y:S01]  /*a610*/  MUFU.TANH R67, R67 ;  /* 0x0000004300437308 */ /* 0x000e620000002400 */
[C---:B------:R-:W-:Y:S01]  /*a620*/  ISETP.GT.AND P3, PT, R57.reuse, 0x38, PT ;  /* 0x000000383900780c */ /* 0x040fe20003f64270 */
[----:B------:R2:W-:Y:S01]  /*a630*/  @!P1 SYNCS.ARRIVE.TRANS64.RED.A1T0 RZ, [R0+URZ], RZ ;  /* 0x000000ff00ff99a7 */ /* 0x0005e2000810043f */
[----:B---3--:R-:W-:Y:S01]  /*a640*/  FSEL R36, R36, -INF , P4 ;  /* 0xff80000024247808 */ /* 0x008fe20002000000 */
[--C-:B------:R-:W-:Y:S01]  /*a650*/  FFMA.FTZ R133, R52, R9, -R49.reuse ;  /* 0x0000000934857223 */ /* 0x100fe20000010831 */
[----:B------:R-:W-:Y:S01]  /*a660*/  FMNMX.FTZ R3, R102, R3, !PT ;  /* 0x0000000366037209 */ /* 0x000fe20007810000 */
[-CC-:B------:R-:W-:Y:S01]  /*a670*/  FFMA.FTZ R135, R56, R9.reuse, -R49.reuse ;  /* 0x0000000938877223 */ /* 0x180fe20000010831 */
[----:B------:R-:W-:Y:S01]  /*a680*/  ISETP.GT.AND P4, PT, R57, 0x39, PT ;  /* 0x000000393900780c */ /* 0x000fe20003f84270 */
[----:B------:R3:W-:Y:S01]  /*a690*/  MUFU.EX2 R12, R108 ;  /* 0x0000006c000c7308 */ /* 0x0007e20000000800 */
[----:B------:R-:W-:Y:S01]  /*a6a0*/  FSEL R46, R37, -INF , P3 ;  /* 0xff800000252e7808 */ /* 0x000fe20001800000 */
[--C-:B------:R-:W-:Y:S01]  /*a6b0*/  FFMA.FTZ R129, R62, R9, -R49.reuse ;  /* 0x000000093e817223 */ /* 0x100fe20000010831 */
[----:B------:R-:W-:Y:S01]  /*a6c0*/  FMNMX.FTZ R3, R36, R3, !PT ;  /* 0x0000000324037209 */ /* 0x000fe20007810000 */
[-CC-:B------:R-:W-:Y:S01]  /*a6d0*/  FFMA.FTZ R131, R70, R9.reuse, -R49.reuse ;  /* 0x0000000946837223 */ /* 0x180fe20000010831 */
[C---:B------:R-:W-:Y:S01]  /*a6e0*/  ISETP.GT.AND P3, PT, R57.reuse, 0x40, PT ;  /* 0x000000403900780c */ /* 0x040fe20003f64270 */
[--C-:B------:R-:W-:Y:S01]  /*a6f0*/  FFMA.FTZ R121, R60, R9, -R49.reuse ;  /* 0x000000093c797223 */ /* 0x100fe20000010831 */
[----:B0-----:R-:W-:Y:S01]  /*a700*/  FSEL R40, R40, -INF , P4 ;  /* 0xff80000028287808 */ /* 0x001fe20002000000 */
[----:B------:R-:W0:Y:S01]  /*a710*/  MUFU.TANH R61, R61 ;  /* 0x0000003d003d7308 */ /* 0x000e220000002400 */
[----:B------:R-:W-:Y:S01]  /*a720*/  FMNMX.FTZ R3, R46, R3, !PT ;  /* 0x000000032e037209 */ /* 0x000fe20007810000 */
[-CC-:B------:R-:W-:Y:S01]  /*a730*/  FFMA.FTZ R125, R82, R9.reuse, -R49.reuse ;  /* 0x00000009527d7223 */ /* 0x180fe20000010831 */
[----:B------:R-:W-:Y:S01]  /*a740*/  ISETP.GT.AND P4, PT, R57, 0x41, PT ;  /* 0x000000413900780c */ /* 0x000fe20003f84270 */
[-CC-:B------:R-:W-:Y:S01]  /*a750*/  FFMA.FTZ R127, R86, R9.reuse, -R49.reuse ;  /* 0x00000009567f7223 */ /* 0x180fe20000010831 */
[----:B---3--:R-:W-:Y:S01]  /*a760*/  FSEL R108, R41, -INF , P3 ;  /* 0xff800000296c7808 */ /* 0x008fe20001800000 */
[----:B------:R-:W-:Y:S01]  /*a770*/  FFMA.FTZ R123, R94, R9, -R49 ;  /* 0x000000095e7b7223 */ /* 0x000fe20000010831 */
[----:B------:R-:W-:Y:S01]  /*a780*/  FMNMX.FTZ R3, R40, R3, !PT ;  /* 0x0000000328037209 */ /* 0x000fe20007810000 */
[----:B------:R-:W3:Y:S01]  /*a790*/  MUFU.TANH R35, R35 ;  /* 0x0000002300237308 */ /* 0x000ee20000002400 */
[----:B------:R-:W-:Y:S01]  /*a7a0*/  ISETP.GT.AND P3, PT, R57, 0x48, PT ;  /* 0x000000483900780c */ /* 0x000fe20003f64270 */
[----:B------:R-:W-:Y:S01]  /*a7b0*/  ULDC UR4, c[0x0][0x9d8] ;  /* 0x0002760000047ab9 */ /* 0x000fe20000000800 */
[----:B------:R-:W-:-:S02]  /*a7c0*/  FSEL R44, R44, -INF , P4 ;  /* 0xff8000002c2c7808 */ /* 0x000fc40002000000 */
[----:B------:R-:W-:Y:S02]  /*a7d0*/  FMNMX.FTZ R3, R108, R3, !PT ;  /* 0x000000036c037209 */ /* 0x000fe40007810000 */
[----:B------:R-:W-:Y:S02]  /*a7e0*/  ISETP.GT.AND P4, PT, R57, 0x49, PT ;  /* 0x000000493900780c */ /* 0x000fe40003f84270 */
[----:B------:R-:W-:Y:S02]  /*a7f0*/  FSEL R34, R63, -INF , P3 ;  /* 0xff8000003f227808 */ /* 0x000fe40001800000 */
[----:B------:R-:W-:Y:S02]  /*a800*/  FMNMX.FTZ R3, R44, R3, !PT ;  /* 0x000000032c037209 */ /* 0x000fe40007810000 */
[----:B------:R-:W-:Y:S02]  /*a810*/  ISETP.GT.AND P3, PT, R57, 0x50, PT ;  /* 0x000000503900780c */ /* 0x000fe40003f64270 */
[----:B-1----:R-:W-:-:S02]  /*a820*/  FSEL R110, R67, -INF , P4 ;  /* 0xff800000436e7808 */ /* 0x002fc40002000000 */
[----:B------:R-:W-:Y:S02]  /*a830*/  FMNMX.FTZ R3, R34, R3, !PT ;  /* 0x0000000322037209 */ /* 0x000fe40007810000 */
[----:B------:R-:W-:Y:S02]  /*a840*/  ISETP.GT.AND P4, PT, R57, 0x51, PT ;  /* 0x000000513900780c */ /* 0x000fe40003f84270 */
[----:B------:R-:W-:Y:S02]  /*a850*/  FSEL R112, R59, -INF , P3 ;  /* 0xff8000003b707808 */ /* 0x000fe40001800000 */
[----:B------:R-:W-:Y:S01]  /*a860*/  FMNMX.FTZ R3, R110, R3, !PT ;  /* 0x000000036e037209 */ /* 0x000fe20007810000 */
[----:B------:R-:W1:Y:S01]  /*a870*/  MUFU.TANH R43, R43 ;  /* 0x0000002b002b7308 */ /* 0x000e620000002400 */
[----:B------:R-:W-:Y:S02]  /*a880*/  ISETP.GT.AND P3, PT, R57, 0x58, PT ;  /* 0x000000583900780c */ /* 0x000fe40003f64270 */
[----:B0-----:R-:W-:-:S02]  /*a890*/  FSEL R114, R61, -INF , P4 ;  /* 0xff8000003d727808 */ /* 0x001fc40002000000 */
[----:B------:R-:W-:Y:S02]  /*a8a0*/  FMNMX.FTZ R3, R112, R3, !PT ;  /* 0x0000000370037209 */ /* 0x000fe40007810000 */
[----:B------:R-:W-:Y:S01]  /*a8b0*/  ISETP.GT.AND P4, PT, R57, 0x59, PT ;  /* 0x000000593900780c */ /* 0x000fe20003f84270 */
[----:B------:R-:W0:Y:S01]  /*a8c0*/  MUFU.TANH R39, R39 ;  /* 0x0000002700277308 */ /* 0x000e220000002400 */
[----:B------:R-:W-:Y:S02]  /*a8d0*/  FSEL R116, R27, -INF , P3 ;  /* 0xff8000001b747808 */ /* 0x000fe40001800000 */
[----:B------:R-:W-:Y:S02]  /*a8e0*/  FMNMX.FTZ R3, R114, R3, !PT ;  /* 0x0000000372037209 */ /* 0x000fe40007810000 */
[----:B------:R-:W-:Y:S02]  /*a8f0*/  ISETP.GT.AND P3, PT, R57, 0x60, PT ;  /* 0x000000603900780c */ /* 0x000fe40003f64270 */
[----:B---3--:R-:W-:Y:S01]  /*a900*/  FSEL R118, R35, -INF , P4 ;  /* 0xff80000023767808 */ /* 0x008fe20002000000 */
[----:B------:R-:W3:Y:S01]  /*a910*/  MUFU.TANH R45, R45 ;  /* 0x0000002d002d7308 */ /* 0x000ee20000002400 */
[----:B------:R-:W-:-:S02]  /*a920*/  FMNMX.FTZ R3, R116, R3, !PT ;  /* 0x0000000374037209 */ /* 0x000fc40007810000 */
[----:B------:R-:W-:Y:S02]  /*a930*/  ISETP.GT.AND P4, PT, R57, 0x61, PT ;  /* 0x000000613900780c */ /* 0x000fe40003f84270 */
[----:B------:R-:W-:Y:S02]  /*a940*/  FSEL R120, R31, -INF , P3 ;  /* 0xff8000001f787808 */ /* 0x000fe40001800000 */
[----:B------:R-:W-:Y:S01]  /*a950*/  FMNMX.FTZ R3, R118, R3, !PT ;  /* 0x0000000376037209 */ /* 0x000fe20007810000 */
[----:B------:R-:W4:Y:S01]  /*a960*/  MUFU.TANH R47, R47 ;  /* 0x0000002f002f7308 */ /* 0x000f220000002400 */
[----:B------:R-:W-:Y:S02]  /*a970*/  ISETP.GT.AND P3, PT, R57, 0x68, PT ;  /* 0x000000683900780c */ /* 0x000fe40003f64270 */
[----:B-1----:R-:W-:Y:S02]  /*a980*/  FSEL R50, R43, -INF , P4 ;  /* 0xff8000002b327808 */ /* 0x002fe40002000000 */
[----:B------:R-:W-:-:S03]  /*a990*/  FMNMX.FTZ R3, R120, R3, !PT ;  /* 0x0000000378037209 */ /* 0x000fc60007810000 */
[----:B------:R-:W1:Y:S01]  /*a9a0*/  MUFU.TANH R51, R51 ;  /* 0x0000003300337308 */ /* 0x000e620000002400 */
[----:B------:R-:W-:Y:S02]  /*a9b0*/  ISETP.GT.AND P4, PT, R57, 0x69, PT ;  /* 0x000000693900780c */ /* 0x000fe40003f84270 */
[----:B0-----:R-:W-:Y:S02]  /*a9c0*/  FSEL R122, R39, -INF , P3 ;  /* 0xff800000277a7808 */ /* 0x001fe40001800000 */
[----:B------:R-:W-:-:S03]  /*a9d0*/  FMNMX.FTZ R3, R50, R3, !PT ;  /* 0x0000000332037209 */ /* 0x000fc60007810000 */
[----:B------:R-:W0:Y:S01]  /*a9e0*/  MUFU.TANH R53, R53 ;  /* 0x0000003500357308 */ /* 0x000e220000002400 */
[----:B------:R-:W-:Y:S02]  /*a9f0*/  ISETP.GT.AND P3, PT, R57, 0x70, PT ;  /* 0x000000703900780c */ /* 0x000fe40003f64270 */
[----:B---3--:R-:W-:Y:S02]  /*aa00*/  FSEL R124, R45, -INF , P4 ;  /* 0xff8000002d7c7808 */ /* 0x008fe40002000000 */
[----:B------:R-:W-:Y:S01]  /*aa10*/  FMNMX.FTZ R3, R122, R3, !PT ;  /* 0x000000037a037209 */ /* 0x000fe20007810000 */
[----:B------:R-:W3:Y:S02]  /*aa20*/  @P2 LDC R45, c[0x0][0x450] ;  /* 0x00011400ff2d2b82 */ /* 0x000ee40000000800 */
[----:B------:R-:W2:Y:S01]  /*aa30*/  MUFU.TANH R55, R55 ;  /* 0x0000003700377308 */ /* 0x000ea20000002400 */
[----:B------:R-:W-:Y:S02]  /*aa40*/  ISETP.GT.AND P4, PT, R57, 0x71, PT ;  /* 0x000000713900780c */ /* 0x000fe40003f84270 */
[----:B----4-:R-:W-:-:S02]  /*aa50*/  FSEL R126, R47, -INF , P3 ;  /* 0xff8000002f7e7808 */ /* 0x010fc40001800000 */
[----:B------:R-:W-:Y:S02]  /*aa60*/  FMNMX.FTZ R3, R124, R3, !PT ;  /* 0x000000037c037209 */ /* 0x000fe40007810000 */
[----:B------:R-:W-:Y:S02]  /*aa70*/  ISETP.GT.AND P3, PT, R57, 0x78, PT ;  /* 0x000000783900780c */ /* 0x000fe40003f64270 */
[----:B-1----:R-:W-:Y:S02]  /*aa80*/  FSEL R128, R51, -INF , P4 ;  /* 0xff80000033807808 */ /* 0x002fe40002000000 */
[----:B------:R-:W-:Y:S02]  /*aa90*/  FMNMX.FTZ R3, R126, R3, !PT ;  /* 0x000000037e037209 */ /* 0x000fe40007810000 */
[----:B------:R-:W-:Y:S02]  /*aaa0*/  ISETP.GT.AND P4, PT, R57, 0x79, PT ;  /* 0x000000793900780c */ /* 0x000fe40003f84270 */
[----:B0-----:R-:W-:-:S02]  /*aab0*/  FSEL R130, R53, -INF , P3 ;  /* 0xff80000035827808 */ /* 0x001fc40001800000 */
[----:B------:R-:W-:Y:S02]  /*aac0*/  FMNMX.FTZ R3, R128, R3, !PT ;  /* 0x0000000380037209 */ /* 0x000fe40007810000 */
[----:B--2---:R-:W-:Y:S02]  /*aad0*/  FSEL R132, R55, -INF , P4 ;  /* 0xff80000037847808 */ /* 0x004fe40002000000 */
[----:B------:R-:W-:-:S04]  /*aae0*/  FMNMX.FTZ R3, R130, R3, !PT ;  /* 0x0000000382037209 */ /* 0x000fc80007810000 */
[----:B------:R-:W-:-:S05]  /*aaf0*/  FMNMX.FTZ R3, R132, R3, !PT ;  /* 0x0000000384037209 */ /* 0x000fca0007810000 */
[----:B------:R-:W0:Y:S02]  /*ab00*/  SHFL.BFLY PT, R10, R3, 0x2, 0x1f ;  /* 0x0c401f00030a7f89 */ /* 0x000e2400000e0000 */
[----:B0-----:R-:W-:-:S05]  /*ab10*/  FMNMX.FTZ R13, R3, R10, !PT ;  /* 0x0000000a030d7209 */ /* 0x001fca0007810000 */
[----:B------:R-:W0:Y:S01]  /*ab20*/  SHFL.BFLY PT, R10, R13, 0x1, 0x1f ;  /* 0x0c201f000d0a7f89 */ /* 0x000e2200000e0000 */
[----:B------:R-:W-:Y:S08]  /*ab30*/  MUFU.EX2 R149, R149 ;  /* 0x0000009500957308 */ /* 0x000ff00000000800 */
[----:B------:R-:W1:Y:S01]  /*ab40*/  MUFU.EX2 R64, R64 ;  /* 0x0000004000407308 */ /* 0x000e620000000800 */
[----:B0-----:R-:W-:-:S07]  /*ab50*/  FMNMX.FTZ R10, R13, R10, !PT ;  /* 0x0000000a0d0a7209 */ /* 0x001fce0007810000 */
[----:B------:R-:W0:Y:S01]  /*ab60*/  MUFU.EX2 R151, R151 ;  /* 0x0000009700977308 */ /* 0x000e220000000800 */
[C---:B------:R-:W-:Y:S01]  /*ab70*/  FSETP.NEU.FTZ.AND P3, PT, R10.reuse, -INF , PT ;  /* 0xff8000000a00780b */ /* 0x040fe20003f7d000 */
[----:B------:R-:W-:-:S05]  /*ab80*/  FMUL.FTZ R37, R10, R9 ;  /* 0x000000090a257220 */ /* 0x000fca0000410000 */
[----:B------:R-:W-:Y:S01]  /*ab90*/  FSEL R37, R37, RZ, P3 ;  /* 0x000000ff25257208 */ /* 0x000fe20001800000 */
[----:B------:R-:W2:Y:S04]  /*aba0*/  MUFU.EX2 R145, R145 ;  /* 0x0000009100917308 */ /* 0x000ea80000000800 */
[-CC-:B------:R-:W-:Y:S01]  /*abb0*/  FFMA.FTZ R148, R68, R9.reuse, -R37.reuse ;  /* 0x0000000944947223 */ /* 0x180fe20000010825 */
[-CC-:B------:R-:W-:Y:S01]  /*abc0*/  FFMA.FTZ R3, R8, R9.reuse, -R37.reuse ;  /* 0x0000000908037223 */ /* 0x180fe20000010825 */
[-CC-:B------:R-:W-:Y:S01]  /*abd0*/  FFMA.FTZ R150, R72, R9.reuse, -R37.reuse ;  /* 0x0000000948967223 */ /* 0x180fe20000010825 */
[----:B-1----:R-:W-:Y:S01]  /*abe0*/  FADD.FTZ R8, R149, R64 ;  /* 0x0000004095087221 */ /* 0x002fe20000010000 */
[----:B------:R-:W1:Y:S01]  /*abf0*/  MUFU.EX2 R14, R14 ;  /* 0x0000000e000e7308 */ /* 0x000e620000000800 */
[----:B------:R-:W-:-:S02]  /*ac00*/  FFMA.FTZ R13, R76, R9, -R37 ;  /* 0x000000094c0d7223 */ /* 0x000fc40000010825 */
[----:B0-----:R-:W-:-:S05]  /*ac10*/  FADD.FTZ R35, R151, R8 ;  /* 0x0000000897237221 */ /* 0x001fca0000010000 */
[----:B------:R-:W-:Y:S01]  /*ac20*/  MUFU.EX2 R148, R148 ;  /* 0x0000009400947308 */ /* 0x000fe20000000800 */
[----:B------:R-:W-:-:S07]  /*ac30*/  FFMA.FTZ R144, R80, R9, -R37 ;  /* 0x0000000950907223 */ /* 0x000fce0000010825 */
[----:B------:R-:W0:Y:S01]  /*ac40*/  MUFU.EX2 R3, R3 ;  /* 0x0000000300037308 */ /* 0x000e220000000800 */
[----:B------:R-:W-:-:S07]  /*ac50*/  FADD.FTZ R8, R12, R35 ;  /* 0x000000230c087221 */ /* 0x000fce0000010000 */
[----:B------:R-:W4:Y:S01]  /*ac60*/  MUFU.EX2 R147, R147 ;  /* 0x0000009300937308 */ /* 0x000f220000000800 */
[----:B------:R-:W-:-:S07]  /*ac70*/  FFMA.FTZ R15, R84, R9, -R37 ;  /* 0x00000009540f7223 */ /* 0x000fce0000010825 */
[----:B------:R-:W3:Y:S01]  /*ac80*/  MUFU.EX2 R150, R150 ;  /* 0x0000009600967308 */ /* 0x000ee20000000800 */
[----:B--2---:R-:W-:Y:S01]  /*ac90*/  FADD.FTZ R39, R145, R8 ;  /* 0x0000000891277221 */ /* 0x004fe20000010000 */
[----:B------:R-:W-:-:S06]  /*aca0*/  FFMA.FTZ R31, R36, R9, -R37 ;  /* 0x00000009241f7223 */ /* 0x000fcc0000010825 */
[----:B------:R-:W2:Y:S01]  /*acb0*/  MUFU.EX2 R28, R28 ;  /* 0x0000001c001c7308 */ /* 0x000ea20000000800 */
[----:B------:R-:W-:Y:S01]  /*acc0*/  FFMA.FTZ R146, R98, R9, -R37 ;  /* 0x0000000962927223 */ /* 0x000fe20000010825 */
[----:B------:R-:W2:Y:S06]  /*acd0*/  @P2 LDC R36, c[0x0][0x44c] ;  /* 0x00011300ff242b82 */ /* 0x000eac0000000800 */
[----:B------:R-:W2:Y:S01]  /*ace0*/  MUFU.EX2 R13, R13 ;  /* 0x0000000d000d7308 */ /* 0x000ea20000000800 */
[----:B-1----:R-:W-:Y:S01]  /*acf0*/  FADD.FTZ R8, R14, R39 ;  /* 0x000000270e087221 */ /* 0x002fe20000010000 */
[----:B0-----:R-:W-:-:S06]  /*ad00*/  FADD.FTZ R41, R148, R3 ;  /* 0x0000000394297221 */ /* 0x001fcc0000010000 */
[----:B------:R-:W0:Y:S01]  /*ad10*/  MUFU.EX2 R141, R141 ;  /* 0x0000008d008d7308 */ /* 0x000e220000000800 */
[----:B------:R-:W-:-:S07]  /*ad20*/  FFMA.FTZ R25, R24, R9, -R37 ;  /* 0x0000000918197223 */ /* 0x000fce0000010825 */
[----:B------:R-:W1:Y:S01]  /*ad30*/  MUFU.EX2 R144, R144 ;  /* 0x0000009000907308 */ /* 0x000e620000000800 */
[----:B----4-:R-:W-:Y:S01]  /*ad40*/  FADD.FTZ R39, R147, R8 ;  /* 0x0000000893277221 */ /* 0x010fe20000010000 */
[----:B---3--:R-:W-:-:S06]  /*ad50*/  FADD.FTZ R8, R150, R41 ;  /* 0x0000002996087221 */ /* 0x008fcc0000010000 */
[----:B------:R-:W3:Y:S01]  /*ad60*/  MUFU.EX2 R26, R26 ;  /* 0x0000001a001a7308 */ /* 0x000ee20000000800 */
[----:B------:R-:W-:-:S07]  /*ad70*/  FFMA.FTZ R140, R100, R9, -R37 ;  /* 0x00000009648c7223 */ /* 0x000fce0000010825 */
[----:B------:R-:W4:Y:S01]  /*ad80*/  MUFU.EX2 R15, R15 ;  /* 0x0000000f000f7308 */ /* 0x000f220000000800 */
[----:B------:R-:W-:Y:S01]  /*ad90*/  FFMA.FTZ R29, R32, R9, -R37 ;  /* 0x00000009201d7223 */ /* 0x000fe20000010825 */
[----:B--2---:R-:W-:-:S06]  /*ada0*/  FADD.FTZ R32, R28, R39 ;  /* 0x000000271c207221 */ /* 0x004fcc0000010000 */
[----:B------:R-:W2:Y:S01]  /*adb0*/  MUFU.EX2 R143, R143 ;  /* 0x0000008f008f7308 */ /* 0x000ea20000000800 */
[----:B------:R-:W-:Y:S01]  /*adc0*/  FFMA.FTZ R38, R42, R9, -R49 ;  /* 0x000000092a267223 */ /* 0x000fe20000010831 */
[----:B------:R-:W-:-:S06]  /*add0*/  FADD.FTZ R41, R13, R8 ;  /* 0x000000080d297221 */ /* 0x000fcc0000010000 */
[----:B------:R-:W2:Y:S01]  /*ade0*/  MUFU.EX2 R146, R146 ;  /* 0x0000009200927308 */ /* 0x000ea20000000800 */
[----:B------:R-:W-:Y:S01]  /*adf0*/  FFMA.FTZ R27, R104, R9, -R37 ;  /* 0x00000009681b7223 */ /* 0x000fe20000010825 */
[----:B0-----:R-:W-:-:S06]  /*ae00*/  FADD.FTZ R43, R141, R32 ;  /* 0x000000208d2b7221 */ /* 0x001fcc0000010000 */
[----:B------:R-:W0:Y:S01]  /*ae10*/  MUFU.EX2 R30, R30 ;  /* 0x0000001e001e7308 */ /* 0x000e220000000800 */
[----:B-1----:R-:W-:Y:S01]  /*ae20*/  FADD.FTZ R0, R144, R41 ;  /* 0x0000002990007221 */ /* 0x002fe20000010000 */
[----:B------:R-:W-:-:S06]  /*ae30*/  FFMA.FTZ R142, R106, R9, -R37 ;  /* 0x000000096a8e7223 */ /* 0x000fcc0000010825 */
[----:B------:R-:W1:Y:S01]  /*ae40*/  MUFU.EX2 R25, R25 ;  /* 0x0000001900197308 */ /* 0x000e620000000800 */
[----:B---3--:R-:W-:Y:S01]  /*ae50*/  FADD.FTZ R8, R26, R43 ;  /* 0x0000002b1a087221 */ /* 0x008fe20000010000 */
[----:B------:R-:W-:-:S06]  /*ae60*/  FFMA.FTZ R42, R48, R9, -R49 ;  /* 0x00000009302a7223 */ /* 0x000fcc0000010831 */
[----:B------:R-:W3:Y:S01]  /*ae70*/  MUFU.EX2 R137, R137 ;  /* 0x0000008900897308 */ /* 0x000ee20000000800 */
[----:B----4-:R-:W-:-:S07]  /*ae80*/  FADD.FTZ R43, R15, R0 ;  /* 0x000000000f2b7221 */ /* 0x010fce0000010000 */
[----:B------:R-:W4:Y:S01]  /*ae90*/  MUFU.EX2 R140, R140 ;  /* 0x0000008c008c7308 */ /* 0x000f220000000800 */
[----:B--2---:R-:W-:Y:S01]  /*aea0*/  FADD.FTZ R41, R143, R8 ;  /* 0x000000088f297221 */ /* 0x004fe20000010000 */
[----:B------:R-:W-:-:S06]  /*aeb0*/  FADD.FTZ R0, R146, R43 ;  /* 0x0000002b92007221 */ /* 0x000fcc0000010000 */
[----:B------:R-:W2:Y:S01]  /*aec0*/  MUFU.EX2 R38, R38 ;  /* 0x0000002600267308 */ /* 0x000ea20000000800 */
[----:B------:R-:W-:Y:S01]  /*aed0*/  FFMA.FTZ R136, R102, R9, -R37 ;  /* 0x0000000966887223 */ /* 0x000fe20000010825 */
[----:B------:R-:W-:-:S06]  /*aee0*/  @P2 IMAD.HI.U32 R36, R95, R36, RZ ;  /* 0x000000245f242227 */ /* 0x000fcc00078e00ff */
[----:B------:R-:W2:Y:S01]  /*aef0*/  MUFU.EX2 R27, R27 ;  /* 0x0000001b001b7308 */ /* 0x000ea20000000800 */
[----:B0-----:R-:W-:Y:S01]  /*af00*/  FADD.FTZ R8, R30, R41 ;  /* 0x000000291e087221 */ /* 0x001fe20000010000 */
[----:B------:R-:W-:-:S06]  /*af10*/  FFMA.FTZ R48, R54, R9, -R49 ;  /* 0x0000000936307223 */ /* 0x000fcc0000010831 */
[----:B------:R-:W0:Y:S01]  /*af20*/  MUFU.EX2 R139, R139 ;  /* 0x0000008b008b7308 */ /* 0x000e220000000800 */
[----:B------:R-:W-:Y:S01]  /*af30*/  FFMA.FTZ R134, R34, R9, -R37 ;  /* 0x0000000922867223 */ /* 0x000fe20000010825 */
[----:B-1----:R-:W-:-:S06]  /*af40*/  FADD.FTZ R43, R25, R0 ;  /* 0x00000000192b7221 */ /* 0x002fcc0000010000 */
[----:B------:R-:W1:Y:S01]  /*af50*/  MUFU.EX2 R142, R142 ;  /* 0x0000008e008e7308 */ /* 0x000e620000000800 */
[----:B------:R-:W-:Y:S01]  /*af60*/  IMAD.MOV.U32 R34, RZ, RZ, R95 ;  /* 0x000000ffff227224 */ /* 0x000fe200078e005f */
[----:B------:R-:W-:Y:S01]  /*af70*/  @P2 SHF.R.U32.HI R34, RZ, R45, R36 ;  /* 0x0000002dff222219 */ /* 0x000fe20000011624 */
[----:B---3--:R-:W-:-:S05]  /*af80*/  FADD.FTZ R45, R137, R8 ;  /* 0x00000008892d7221 */ /* 0x008fca0000010000 */
[----:B------:R-:W3:Y:S01]  /*af90*/  MUFU.EX2 R42, R42 ;  /* 0x0000002a002a7308 */ /* 0x000ee20000000800 */
[----:B----4-:R-:W-:Y:S01]  /*afa0*/  FADD.FTZ R0, R140, R43 ;  /* 0x0000002b8c007221 */ /* 0x010fe20000010000 */
[----:B------:R-:W-:-:S06]  /*afb0*/  FFMA.FTZ R138, R46, R9, -R37 ;  /* 0x000000092e8a7223 */ /* 0x000fcc0000010825 */
[----:B------:R-:W4:Y:S01]  /*afc0*/  MUFU.EX2 R29, R29 ;  /* 0x0000001d001d7308 */ /* 0x000f220000000800 */
[----:B--2---:R-:W-:Y:S01]  /*afd0*/  FADD.FTZ R8, R38, R45 ;  /* 0x0000002d26087221 */ /* 0x004fe20000010000 */
[----:B------:R-:W-:-:S06]  /*afe0*/  FFMA.FTZ R52, R58, R9, -R49 ;  /* 0x000000093a347223 */ /* 0x000fcc0000010831 */
[----:B------:R-:W2:Y:S01]  /*aff0*/  MUFU.EX2 R133, R133 ;  /* 0x0000008500857308 */ /* 0x000ea20000000800 */
[----:B------:R-:W-:Y:S01]  /*b000*/  FADD.FTZ R45, R27, R0 ;  /* 0x000000001b2d7221 */ /* 0x000fe20000010000 */
[----:B------:R-:W-:-:S06]  /*b010*/  FFMA.FTZ R33, R40, R9, -R37 ;  /* 0x0000000928217223 */ /* 0x000fcc0000010825 */
[----:B------:R-:W2:Y:S01]  /*b020*/  MUFU.EX2 R136, R136 ;  /* 0x0000008800887308 */ /* 0x000ea20000000800 */
[----:B0-----:R-:W-:Y:S01]  /*b030*/  FADD.FTZ R47, R139, R8 ;  /* 0x000000088b2f7221 */ /* 0x001fe20000010000 */
[----:B-1----:R-:W-:-:S06]  /*b040*/  FADD.FTZ R0, R142, R45 ;  /* 0x0000002d8e007221 */ /* 0x002fcc0000010000 */
[----:B------:R-:W0:Y:S01]  /*b050*/  MUFU.EX2 R48, R48 ;  /* 0x0000003000307308 */ /* 0x000e220000000800 */
[----:B------:R-:W-:-:S07]  /*b060*/  FFMA.FTZ R24, R108, R9, -R37 ;  /* 0x000000096c187223 */ /* 0x000fce0000010825 */
[----:B------:R-:W1:Y:S01]  /*b070*/  MUFU.EX2 R31, R31 ;  /* 0x0000001f001f7308 */ /* 0x000e620000000800 */
[----:B---3--:R-:W-:Y:S01]  /*b080*/  FADD.FTZ R8, R42, R47 ;  /* 0x0000002f2a087221 */ /* 0x008fe20000010000 */
[----:B------:R-:W-:-:S06]  /*b090*/  FFMA.FTZ R54, R66, R9, -R49 ;  /* 0x0000000942367223 */ /* 0x000fcc0000010831 */
[----:B------:R-:W3:Y:S01]  /*b0a0*/  MUFU.EX2 R135, R135 ;  /* 0x0000008700877308 */ /* 0x000ee20000000800 */
[----:B----4-:R-:W-:Y:S01]  /*b0b0*/  FADD.FTZ R47, R29, R0 ;  /* 0x000000001d2f7221 */ /* 0x010fe20000010000 */
[----:B------:R-:W-:-:S06]  /*b0c0*/  FFMA.FTZ R35, R44, R9, -R37 ;  /* 0x000000092c237223 */ /* 0x000fcc0000010825 */
[----:B------:R-:W4:Y:S01]  /*b0d0*/  MUFU.EX2 R138, R138 ;  /* 0x0000008a008a7308 */ /* 0x000f220000000800 */
[----:B--2---:R-:W-:Y:S01]  /*b0e0*/  FADD.FTZ R45, R133, R8 ;  /* 0x00000008852d7221 */ /* 0x004fe20000010000 */
[----:B------:R-:W-:-:S06]  /*b0f0*/  FADD.FTZ R8, R136, R47 ;  /* 0x0000002f88087221 */ /* 0x000fcc0000010000 */
[----:B------:R-:W2:Y:S08]  /*b100*/  MUFU.EX2 R52, R52 ;  /* 0x0000003400347308 */ /* 0x000eb00000000800 */
[----:B------:R-:W2:Y:S01]  /*b110*/  MUFU.EX2 R33, R33 ;  /* 0x0000002100217308 */ /* 0x000ea20000000800 */
[----:B0-----:R-:W-:Y:S01]  /*b120*/  FADD.FTZ R36, R48, R45 ;  /* 0x0000002d30247221 */ /* 0x001fe20000010000 */
[----:B------:R-:W-:-:S06]  /*b130*/  FFMA.FTZ R56, R74, R9, -R49 ;  /* 0x000000094a387223 */ /* 0x000fcc0000010831 */
[----:B------:R-:W0:Y:S01]  /*b140*/  MUFU.EX2 R129, R129 ;  /* 0x0000008100817308 */ /* 0x000e220000000800 */
[----:B-1----:R-:W-:Y:S01]  /*b150*/  FADD.FTZ R47, R31, R8 ;  /* 0x000000081f2f7221 */ /* 0x002fe20000010000 */
[----:B------:R-:W-:-:S06]  /*b160*/  FFMA.FTZ R39, R110, R9, -R37 ;  /* 0x000000096e277223 */ /* 0x000fcc0000010825 */
[----:B------:R-:W1:Y:S01]  /*b170*/  MUFU.EX2 R24, R24 ;  /* 0x0000001800187308 */ /* 0x000e620000000800 */
[-CC-:B------:R-:W-:Y:S01]  /*b180*/  FFMA.FTZ R58, R78, R9.reuse, -R49.reuse ;  /* 0x000000094e3a7223 */ /* 0x180fe20000010831 */
[-CC-:B------:R-:W-:Y:S01]  /*b190*/  FFMA.FTZ R62, R88, R9.reuse, -R49.reuse ;  /* 0x00000009583e7223 */ /* 0x180fe20000010831 */
[-CC-:B------:R-:W-:Y:S01]  /*b1a0*/  FFMA.FTZ R60, R96, R9.reuse, -R49.reuse ;  /* 0x00000009603c7223 */ /* 0x180fe20000010831 */
[----:B------:R-:W-:-:S04]  /*b1b0*/  FFMA.FTZ R66, R90, R9, -R49 ;  /* 0x000000095a427223 */ /* 0x000fc80000010831 */
[----:B------:R-:W1:Y:S01]  /*b1c0*/  MUFU.EX2 R54, R54 ;  /* 0x0000003600367308 */ /* 0x000e620000000800 */
[----:B---3--:R-:W-:Y:S01]  /*b1d0*/  FADD.FTZ R49, R135, R36 ;  /* 0x0000002487317221 */ /* 0x008fe20000010000 */
[----:B----4-:R-:W-:-:S06]  /*b1e0*/  FADD.FTZ R40, R138, R47 ;  /* 0x0000002f8a287221 */ /* 0x010fcc0000010000 */
[----:B------:R-:W3:Y:S01]  /*b1f0*/  MUFU.EX2 R35, R35 ;  /* 0x0000002300237308 */ /* 0x000ee20000000800 */
[----:B------:R-:W-:Y:S01]  /*b200*/  FFMA.FTZ R32, R112, R9, -R37 ;  /* 0x0000000970207223 */ /* 0x000fe20000010825 */
[----:B--2---:R-:W-:-:S06]  /*b210*/  FADD.FTZ R8, R52, R49 ;  /* 0x0000003134087221 */ /* 0x004fcc0000010000 */
[----:B------:R-:W2:Y:S01]  /*b220*/  MUFU.EX2 R131, R131 ;  /* 0x0000008300837308 */ /* 0x000ea20000000800 */
[----:B------:R-:W-:Y:S01]  /*b230*/  FADD.FTZ R47, R33, R40 ;  /* 0x00000028212f7221 */ /* 0x000fe20000010000 */
[----:B------:R-:W-:-:S06]  /*b240*/  FFMA.FTZ R41, R114, R9, -R37 ;  /* 0x0000000972297223 */ /* 0x000fcc0000010825 */
[----:B------:R-:W4:Y:S01]  /*b250*/  MUFU.EX2 R134, R134 ;  /* 0x0000008600867308 */ /* 0x000f220000000800 */
[----:B0-----:R-:W-:Y:S01]  /*b260*/  FADD.FTZ R49, R129, R8 ;  /* 0x0000000881317221 */ /* 0x001fe20000010000 */
[----:B------:R-:W-:-:S06]  /*b270*/  F2FP.BF16.F32.PACK_AB R151, R12, R151 ;  /* 0x000000970c97723e */ /* 0x000fcc00000010ff */
[----:B------:R-:W0:Y:S01]  /*b280*/  MUFU.EX2 R56, R56 ;  /* 0x0000003800387308 */ /* 0x000e220000000800 */
[----:B------:R-:W-:Y:S01]  /*b290*/  IADD3 R44, R34, R91, -R93 ;  /* 0x0000005b222c7210 */ /* 0x000fe20007ffe85d */
[----:B-1----:R-:W-:-:S06]  /*b2a0*/  FADD.FTZ R12, R24, R47 ;  /* 0x0000002f180c7221 */ /* 0x002fcc0000010000 */
[----:B------:R-:W1:Y:S01]  /*b2b0*/  MUFU.EX2 R39, R39 ;  /* 0x0000002700277308 */ /* 0x000e620000000800 */
[----:B------:R-:W-:Y:S01]  /*b2c0*/  FFMA.FTZ R34, R116, R9, -R37 ;  /* 0x0000000974227223 */ /* 0x000fe20000010825 */
[----:B------:R-:W-:-:S06]  /*b2d0*/  FADD.FTZ R40, R54, R49 ;  /* 0x0000003136287221 */ /* 0x000fcc0000010000 */
[----:B------:R-:W1:Y:S01]  /*b2e0*/  MUFU.EX2 R125, R125 ;  /* 0x0000007d007d7308 */ /* 0x000e620000000800 */
[----:B---3--:R-:W-:Y:S01]  /*b2f0*/  FADD.FTZ R47, R35, R12 ;  /* 0x0000000c232f7221 */ /* 0x008fe20000010000 */
[----:B------:R-:W-:-:S06]  /*b300*/  FFMA.FTZ R43, R118, R9, -R37 ;  /* 0x00000009762b7223 */ /* 0x000fcc0000010825 */
[----:B------:R-:W3:Y:S01]  /*b310*/  MUFU.EX2 R32, R32 ;  /* 0x0000002000207308 */ /* 0x000ee20000000800 */
[----:B--2---:R-:W-:Y:S01]  /*b320*/  FADD.FTZ R49, R131, R40 ;  /* 0x0000002883317221 */ /* 0x004fe20000010000 */
[----:B----4-:R-:W-:-:S06]  /*b330*/  FADD.FTZ R12, R134, R47 ;  /* 0x0000002f860c7221 */ /* 0x010fcc0000010000 */
[----:B------:R-:W2:Y:S01]  /*b340*/  MUFU.EX2 R58, R58 ;  /* 0x0000003a003a7308 */ /* 0x000ea20000000800 */
[----:B------:R-:W-:-:S07]  /*b350*/  F2FP.BF16.F32.PACK_AB R145, R14, R145 ;  /* 0x000000910e91723e */ /* 0x000fce00000010ff */
[----:B------:R-:W4:Y:S01]  /*b360*/  MUFU.EX2 R41, R41 ;  /* 0x0000002900297308 */ /* 0x000f220000000800 */
[----:B------:R-:W-:Y:S01]  /*b370*/  FFMA.FTZ R120, R120, R9, -R37 ;  /* 0x0000000978787223 */ /* 0x000fe20000010825 */
[----:B0-----:R-:W-:-:S06]  /*b380*/  FADD.FTZ R14, R56, R49 ;  /* 0x00000031380e7221 */ /* 0x001fcc0000010000 */
[----:B------:R-:W0:Y:S01]  /*b390*/  MUFU.EX2 R127, R127 ;  /* 0x0000007f007f7308 */ /* 0x000e220000000800 */
[----:B-1----:R-:W-:-:S07]  /*b3a0*/  FADD.FTZ R47, R39, R12 ;  /* 0x0000000c272f7221 */ /* 0x002fce0000010000 */
[----:B------:R-:W1:Y:S01]  /*b3b0*/  MUFU.EX2 R34, R34 ;  /* 0x0000002200227308 */ /* 0x000e620000000800 */
[-CC-:B------:R-:W-:Y:S01]  /*b3c0*/  FFMA.FTZ R45, R124, R9.reuse, -R37.reuse ;  /* 0x000000097c2d7223 */ /* 0x180fe20000010825 */
[----:B------:R-:W-:Y:S01]  /*b3d0*/  FFMA.FTZ R50, R50, R9, -R37 ;  /* 0x0000000932327223 */ /* 0x000fe20000010825 */
[----:B------:R-:W-:-:S05]  /*b3e0*/  FADD.FTZ R49, R125, R14 ;  /* 0x0000000e7d317221 */ /* 0x000fca0000010000 */
[----:B------:R-:W1:Y:S01]  /*b3f0*/  MUFU.EX2 R62, R62 ;  /* 0x0000003e003e7308 */ /* 0x000e620000000800 */
[----:B---3--:R-:W-:-:S07]  /*b400*/  FADD.FTZ R12, R32, R47 ;  /* 0x0000002f200c7221 */ /* 0x008fce0000010000 */
[----:B------:R-:W3:Y:S01]  /*b410*/  MUFU.EX2 R43, R43 ;  /* 0x0000002b002b7308 */ /* 0x000ee20000000800 */
[-CC-:B------:R-:W-:Y:S01]  /*b420*/  FFMA.FTZ R122, R122, R9.reuse, -R37.reuse ;  /* 0x000000097a7a7223 */ /* 0x180fe20000010825 */
[-CC-:B------:R-:W-:Y:S01]  /*b430*/  FFMA.FTZ R0, R126, R9.reuse, -R37.reuse ;  /* 0x000000097e007223 */ /* 0x180fe20000010825 */
[-CC-:B------:R-:W-:Y:S01]  /*b440*/  FFMA.FTZ R128, R128, R9.reuse, -R37.reuse ;  /* 0x0000000980807223 */ /* 0x180fe20000010825 */
[----:B------:R-:W-:-:S04]  /*b450*/  FFMA.FTZ R130, R130, R9, -R37 ;  /* 0x0000000982827223 */ /* 0x000fc80000010825 */
[----:B------:R-:W3:Y:S01]  /*b460*/  MUFU.EX2 R121, R121 ;  /* 0x0000007900797308 */ /* 0x000ee20000000800 */
[----:B------:R-:W-:Y:S01]  /*b470*/  FFMA.FTZ R36, R132, R9, -R37 ;  /* 0x0000000984247223 */ /* 0x000fe20000010825 */
[----:B--2---:R-:W-:Y:S01]  /*b480*/  FADD.FTZ R14, R58, R49 ;  /* 0x000000313a0e7221 */ /* 0x004fe20000010000 */
[----:B----4-:R-:W-:-:S05]  /*b490*/  FADD.FTZ R47, R41, R12 ;  /* 0x0000000c292f7221 */ /* 0x010fca0000010000 */
[----:B------:R-:W-:Y:S01]  /*b4a0*/  MUFU.EX2 R124, R120 ;  /* 0x00000078007c7308 */ /* 0x000fe20000000800 */
[----:B0-----:R-:W-:Y:S01]  /*b4b0*/  FADD.FTZ R49, R127, R14 ;  /* 0x0000000e7f317221 */ /* 0x001fe20000010000 */
[----:B-1----:R-:W-:-:S06]  /*b4c0*/  FADD.FTZ R12, R34, R47 ;  /* 0x0000002f220c7221 */ /* 0x002fcc0000010000 */
[----:B------:R-:W0:Y:S01]  /*b4d0*/  MUFU.EX2 R60, R60 ;  /* 0x0000003c003c7308 */ /* 0x000e220000000800 */
[----:B------:R-:W-:-:S07]  /*b4e0*/  SHF.R.S32.HI R51, RZ, 0x1f, R44 ;  /* 0x0000001fff337819 */ /* 0x000fce000001142c */
[----:B------:R-:W-:Y:S01]  /*b4f0*/  MUFU.EX2 R37, R50 ;  /* 0x0000003200257308 */ /* 0x000fe20000000800 */
[----:B------:R-:W-:Y:S01]  /*b500*/  FADD.FTZ R14, R62, R49 ;  /* 0x000000313e0e7221 */ /* 0x000fe20000010000 */
[----:B---3--:R-:W-:-:S06]  /*b510*/  FADD.FTZ R49, R43, R12 ;  /* 0x0000000c2b317221 */ /* 0x008fcc0000010000 */
[----:B------:R-:W1:Y:S01]  /*b520*/  MUFU.EX2 R123, R123 ;  /* 0x0000007b007b7308 */ /* 0x000e620000000800 */
[----:B------:R-:W-:-:S07]  /*b530*/  LEA.HI R8, R51, R44, RZ, 0x7 ;  /* 0x0000002c33087211 */ /* 0x000fce00078f38ff */
[----:B------:R-:W2:Y:S01]  /*b540*/  MUFU.EX2 R126, R122 ;  /* 0x0000007a007e7308 */ /* 0x000ea20000000800 */
[----:B------:R-:W-:-:S07]  /*b550*/  FADD.FTZ R51, R121, R14 ;  /* 0x0000000e79337221 */ /* 0x000fce0000010000 */
[----:B------:R-:W3:Y:S01]  /*b560*/  MUFU.EX2 R45, R45 ;  /* 0x0000002d002d7308 */ /* 0x000ee20000000800 */
[----:B0-----:R-:W-:-:S07]  /*b570*/  FADD.FTZ R12, R60, R51 ;  /* 0x000000333c0c7221 */ /* 0x001fce0000010000 */
[----:B------:R0:W4:Y:S01]  /*b580*/  MUFU.EX2 R120, R0 ;  /* 0x0000000000787308 */ /* 0x0001220000000800 */
[----:B-1----:R-:W-:Y:S01]  /*b590*/  FADD.FTZ R51, R123, R12 ;  /* 0x0000000c7b337221 */ /* 0x002fe20000010000 */
[----:B0-----:R-:W-:-:S06]  /*b5a0*/  FADD.FTZ R0, R124, R49 ;  /* 0x000000317c007221 */ /* 0x001fcc0000010000 */
[----:B------:R-:W0:Y:S01]  /*b5b0*/  MUFU.EX2 R47, R128 ;  /* 0x00000080002f7308 */ /* 0x000e220000000800 */
[----:B------:R-:W-:Y:S01]  /*b5c0*/  FADD.FTZ R49, R37, R0 ;  /* 0x0000000025317221 */ /* 0x000fe20000010000 */
[----:B------:R-:W-:-:S03]  /*b5d0*/  F2FP.BF16.F32.PACK_AB R150, R13, R150 ;  /* 0x000000960d96723e */ /* 0x000fc600000010ff */
[----:B--2---:R-:W-:-:S03]  /*b5e0*/  FADD.FTZ R12, R126, R49 ;  /* 0x000000317e0c7221 */ /* 0x004fc60000010000 */
[----:B------:R-:W1:Y:S01]  /*b5f0*/  MUFU.EX2 R122, R130 ;  /* 0x00000082007a7308 */ /* 0x000e620000000800 */
[----:B------:R-:W-:Y:S01]  /*b600*/  F2FP.BF16.F32.PACK_AB R148, R3, R148 ;  /* 0x000000940394723e */ /* 0x000fe200000010ff */
[----:B---3--:R-:W-:-:S06]  /*b610*/  FADD.FTZ R3, R45, R12 ;  /* 0x0000000c2d037221 */ /* 0x008fcc0000010000 */
[----:B------:R-:W2:Y:S01]  /*b620*/  MUFU.EX2 R13, R36 ;  /* 0x00000024000d7308 */ /* 0x000ea20000000800 */
[----:B----4-:R-:W-:Y:S01]  /*b630*/  FADD.FTZ R12, R120, R3 ;  /* 0x00000003780c7221 */ /* 0x010fe20000010000 */
[----:B------:R-:W-:-:S03]  /*b640*/  SHF.R.S32.HI R8, RZ, 0x7, R8 ;  /* 0x00000007ff087819 */ /* 0x000fc60000011408 */
[----:B0-----:R-:W-:Y:S01]  /*b650*/  FADD.FTZ R3, R47, R12 ;  /* 0x0000000c2f037221 */ /* 0x001fe20000010000 */
[----:B------:R-:W-:-:S03]  /*b660*/  VIMNMX R46, RZ, R8, !PT ;  /* 0x00000008ff2e7248 */ /* 0x000fc60007fe0100 */
[----:B-1----:R-:W-:Y:S02]  /*b670*/  FADD.FTZ R12, R122, R3 ;  /* 0x000000037a0c7221 */ /* 0x002fe40000010000 */
[----:B------:R0:W-:Y:S01]  /*b680*/  STL [R1+0x34], R46 ;  /* 0x0000342e01007387 */ /* 0x0001e20000100800 */
[----:B------:R-:W1:Y:S01]  /*b690*/  MUFU.EX2 R66, R66 ;  /* 0x0000004200427308 */ /* 0x000e620000000800 */
[----:B--2---:R-:W-:Y:S01]  /*b6a0*/  FADD.FTZ R3, R13, R12 ;  /* 0x0000000c0d037221 */ /* 0x004fe20000010000 */
[----:B------:R-:W-:-:S05]  /*b6b0*/  VIADD R12, R92, 0xfffffffe ;  /* 0xfffffffe5c0c7836 */ /* 0x000fca0000000000 */
[----:B------:R-:W-:Y:S02]  /*b6c0*/  ISETP.GE.AND P3, PT, R12, R46, PT ;  /* 0x0000002e0c00720c */ /* 0x000fe40003f66270 */
[----:B------:R-:W-:Y:S02]  /*b6d0*/  CS2R R118, SRZ ;  /* 0x0000000000767805 */ /* 0x000fe4000001ff00 */
[----:B------:R-:W-:Y:S02]  /*b6e0*/  F2FP.BF16.F32.PACK_AB R149, R64, R149 ;  /* 0x000000954095723e */ /* 0x000fe400000010ff */
[----:B------:R-:W-:Y:S02]  /*b6f0*/  CS2R R116, SRZ ;  /* 0x0000000000747805 */ /* 0x000fe4000001ff00 */
[----:B------:R-:W-:Y:S02]  /*b700*/  F2FP.BF16.F32.PACK_AB R147, R28, R147 ;  /* 0x000000931c93723e */ /* 0x000fe400000010ff */
[----:B------:R-:W-:-:S02]  /*b710*/  CS2R R114, SRZ ;  /* 0x0000000000727805 */ /* 0x000fc4000001ff00 */
[----:B------:R-:W-:Y:S01]  /*b720*/  F2FP.BF16.F32.PACK_AB R141, R26, R141 ;  /* 0x0000008d1a8d723e */ /* 0x000fe200000010ff */
[----:B-1----:R-:W-:Y:S01]  /*b730*/  FADD.FTZ R0, R66, R51 ;  /* 0x0000003342007221 */ /* 0x002fe20000010000 */
[----:B------:R-:W-:Y:S02]  /*b740*/  F2FP.BF16.F32.PACK_AB R143, R30, R143 ;  /* 0x0000008f1e8f723e */ /* 0x000fe400000010ff */
[----:B------:R-:W-:Y:S02]  /*b750*/  CS2R R112, SRZ ;  /* 0x0000000000707805 */ /* 0x000fe4000001ff00 */
[----:B------:R-:W-:Y:S02]  /*b760*/  F2FP.BF16.F32.PACK_AB R137, R38, R137 ;  /* 0x000000892689723e */ /* 0x000fe400000010ff */
[----:B------:R-:W-:Y:S02]  /*b770*/  CS2R R110, SRZ ;  /* 0x00000000006e7805 */ /* 0x000fe4000001ff00 */
[----:B------:R-:W-:-:S02]  /*b780*/  F2FP.BF16.F32.PACK_AB R139, R42, R139 ;  /* 0x0000008b2a8b723e */ /* 0x000fc400000010ff */
[----:B------:R-:W-:Y:S02]  /*b790*/  CS2R R108, SRZ ;  /* 0x00000000006c7805 */ /* 0x000fe4000001ff00 */
        /* <DEDUP_REMOVED lines=31> */
[----:B------:R-:W-:Y:S01]  /*b990*/  F2FP.BF16.F32.PACK_AB R122, R13, R122 ;  /* 0x0000007a0d7a723e */ /* 0x000fe200000010ff */
[----:B0-----:R-:W-:Y:S06]  /*b9a0*/  @!P3 BRA `(.L_x_2338) ;  /* 0x00000030006cb947 */ /* 0x001fec0003800000 */
[----:B------:R-:W-:Y:S02]  /*b9b0*/  IMAD.MOV.U32 R15, RZ, RZ, R11 ;  /* 0x000000ffff0f7224 */ /* 0x000fe400078e000b */
[----:B------:R-:W-:Y:S02]  /*b9c0*/  IMAD.MOV.U32 R13, RZ, RZ, R10 ;  /* 0x000000ffff0d7224 */ /* 0x000fe400078e000a */
[----:B------:R-:W-:Y:S02]  /*b9d0*/  IMAD.MOV.U32 R8, RZ, RZ, R23 ;  /* 0x000000ffff087224 */ /* 0x000fe400078e0017 */
[----:B------:R-:W-:Y:S02]  /*b9e0*/  IMAD.MOV.U32 R14, RZ, RZ, R18 ;  /* 0x000000ffff0e7224 */ /* 0x000fe400078e0012 */
[----:B------:R-:W-:-:S07]  /*b9f0*/  IMAD.MOV.U32 R119, RZ, RZ, RZ ;  /* 0x000000ffff777224 */ /* 0x000fce00078e00ff */
.L_x_2348:
        /* <DEDUP_REMOVED lines=11> */
.L_x_2340:
[----:B------:R-:W-:Y:S01]  /*bab0*/  IMAD R9, R18, 0x8, R2 ;  /* 0x0000000812097824 */ /* 0x000fe200078e0202 */
[----:B------:R-:W-:-:S04]  /*bac0*/  SHF.L.U32 R10, R23, 0x1f, RZ ;  /* 0x0000001f170a7819 */ /* 0x000fc800000006ff */
[----:B------:R0:W1:Y:S01]  /*bad0*/  SYNCS.PHASECHK.TRANS64.TRYWAIT P4, [R9+URZ+0x16830], R10 ;  /* 0x0168300a090075a7 */ /* 0x000062000808017f */
[----:B------:R-:W-:Y:S05]  /*bae0*/  @!P0 BRA `(.L_x_2341) ;  /* 0x0000000000048947 */ /* 0x000fea0003800000 */
[----:B------:R-:W-:Y:S01]  /*baf0*/  BPT.TRAP 0x1 ;  /* 0x000000040000795c */ /* 0x000fe20000300000 */
.L_x_2341:
[----:B------:R-:W-:Y:S04]  /*bb00*/  BSSY B0, `(.L_x_2339) ;  /* 0x0000004000007945 */ /* 0x000fe80003800000 */
[----:B-1----:R-:W-:Y:S05]  /*bb10*/  @P4 BRA `(.L_x_2342) ;  /* 0x0000000000084947 */ /* 0x002fea0003800000 */
[----:B------:R-:W1:Y:S02]  /*bb20*/  SYNCS.PHASECHK.TRANS64.TRYWAIT P4, [R9+URZ+0x16830], R10 ;  /* 0x0168300a090075a7 */ /* 0x000e64000808017f */
[----:B-1----:R-:W-:Y:S05]  /*bb30*/  @!P4 BRA `(.L_x_2343) ;  /* 0x000000ec0064c947 */ /* 0x002fea0003800000 */
.L_x_2342:
[----:B------:R-:W-:Y:S05]  /*bb40*/  BSYNC B0 ;  /* 0x0000000000007941 */ /* 0x000fea0003800000 */
.L_x_2339:
[----:B01----:R-:W2:Y:S01]  /*bb50*/  LDL R10, [R1+0x28] ;  /* 0x00002800010a7983 */ /* 0x003ea20000100800 */
[----:B------:R-:W0:Y:S01]  /*bb60*/  S2R R9, SR_TID.X ;  /* 0x0000000000097919 */ /* 0x000e220000002100 */
        /* <DEDUP_REMOVED lines=13> */
[----:B------:R-:W-:Y:S02]  /*bc40*/  MOV R11, 0x40000040 ;  /* 0x40000040000b7802 */ /* 0x000fe40000000f00 */
        /* <DEDUP_REMOVED lines=28> */
.L_x_2345:
[----:B------:R-:W-:Y:S01]  /*be10*/  SHF.L.U32 R8, R8, 0x1f, RZ ;  /* 0x0000001f08087819 */ /* 0x000fe200000006ff */
[----:B------:R-:W-:-:S04]  /*be20*/  IMAD R9, R14, 0x8, R2 ;  /* 0x000000080e097824 */ /* 0x000fc800078e0202 */
[----:B------:R0:W1:Y:S01]  /*be30*/  SYNCS.PHASECHK.TRANS64.TRYWAIT P3, [R9+URZ+0x16850], R8 ;  /* 0x01685008090075a7 */ /* 0x000062000806017f */
[----:B------:R-:W-:Y:S05]  /*be40*/  @!P0 BRA `(.L_x_2346) ;  /* 0x0000000000048947 */ /* 0x000fea0003800000 */
[----:B------:R-:W-:Y:S01]  /*be50*/  BPT.TRAP 0x1 ;  /* 0x000000040000795c */ /* 0x000fe20000300000 */
.L_x_2346:
[----:B-1----:R-:W-:Y:S05]  /*be60*/  @P3 BRA `(.L_x_2344) ;  /* 0x0000000000083947 */ /* 0x002fea0003800000 */
[----:B------:R-:W1:Y:S02]  /*be70*/  SYNCS.PHASECHK.TRANS64.TRYWAIT P3, [R9+URZ+0x16850], R8 ;  /* 0x01685008090075a7 */ /* 0x000e64000806017f */
[----:B-1----:R-:W-:Y:S05]  /*be80*/  @!P3 BRA `(.L_x_2347) ;  /* 0x000000e800a4b947 */ /* 0x002fea0003800000 */
.L_x_2344:
[----:B01----:R-:W-:Y:S01]  /*be90*/  VIADD R8, R2, 0x400 ;  /* 0x0000040002087836 */ /* 0x003fe20000000000 */
[----:B------:R-:W-:Y:S05]  /*bea0*/  WARPSYNC.ALL ;  /* 0x0000000000007948 */ /* 0x000fea0003800000 */
[----:B------:R-:W-:Y:S01]  /*beb0*/  SHF.R.U32.HI R8, RZ, 0x4, R8 ;  /* 0x00000004ff087819 */ /* 0x000fe20000011608 */
[----:B------:R-:W-:Y:S01]  /*bec0*/  IMAD.MOV.U32 R9, RZ, RZ, 0x40000040 ;  /* 0x40000040ff097424 */ /* 0x000fe200078e00ff */
[----:B------:R-:W-:Y:S01]  /*bed0*/  WARPGROUP.ARRIVE ;  /* 0x00000000000079c5 */ /* 0x000fe20000000000 */
[----:B------:R-:W-:Y:S01]  /*bee0*/  IMAD.MOV.U32 R11, RZ, RZ, 0x40000040 ;  /* 0x40000040ff0b7424 */ /* 0x000fe200078e00ff */
[----:B------:R-:W-:Y:S01]  /*bef0*/  LOP3.LUT R8, R8, 0x3fff, RZ, 0xc0, !PT ;  /* 0x00003fff08087812 */ /* 0x000fe200078ec0ff */
[----:B------:R-:W-:Y:S01]  /*bf00*/  FMUL.FTZ R31, R31, UR5 ;  /* 0x000000051f1f7c20 */ /* 0x000fe20008410000 */
[----:B------:R-:W-:Y:S01]  /*bf10*/  R2UR UR11, R9 ;  /* 0x00000000090b72ca */ /* 0x000fe200000e0000 */
[----:B------:R-:W-:Y:S01]  /*bf20*/  FMUL.FTZ R34, R34, UR5 ;  /* 0x0000000522227c20 */ /* 0x000fe20008410000 */
[----:B------:R-:W-:Y:S01]  /*bf30*/  FMUL.FTZ R35, R35, UR5 ;  /* 0x0000000523237c20 */ /* 0x000fe20008410000 */
[----:B------:R-:W-:-:S02]  /*bf40*/  IMAD R8, R14, 0x400, R8 ;  /* 0x000004000e087824 */ /* 0x000fc400078e0208 */
[----:B------:R-:W-:Y:S01]  /*bf50*/  FMUL.FTZ R30, R30, UR5 ;  /* 0x000000051e1e7c20 */ /* 0x000fe20008410000 */
[----:B------:R-:W0:Y:S01]  /*bf60*/  @P2 LDC R9, c[0x0][0x44c] ;  /* 0x00011300ff092b82 */ /* 0x000e220000000800 */
[----:B------:R-:W-:Y:S01]  /*bf70*/  FMUL.FTZ R26, R26, UR5 ;  /* 0x000000051a1a7c20 */ /* 0x000fe20008410000 */
[C---:B------:R-:W-:Y:S01]  /*bf80*/  VIADD R10, R8.reuse, 0x80 ;  /* 0x00000080080a7836 */ /* 0x040fe20000000000 */
[----:B------:R-:W-:Y:S01]  /*bf90*/  R2UR UR10, R8 ;  /* 0x00000000080a72ca */ /* 0x000fe200000e0000 */
[----:B------:R-:W-:Y:S01]  /*bfa0*/  FMUL.FTZ R27, R27, UR5 ;  /* 0x000000051b1b7c20 */ /* 0x000fe20008410000 */
[----:B------:R-:W-:Y:S01]  /*bfb0*/  FMUL.FTZ R41, R41, UR5 ;  /* 0x0000000529297c20 */ /* 0x000fe20008410000 */
[----:B------:R-:W-:Y:S01]  /*bfc0*/  FMUL.FTZ R68, R68, UR5 ;  /* 0x0000000544447c20 */ /* 0x000fe20008410000 */
[----:B------:R-:W-:-:S04]  /*bfd0*/  FMUL.FTZ R69, R69, UR5 ;  /* 0x0000000545457c20 */ /* 0x000fc80008410000 */
[----:B------:R-:W-:Y:S05]  /*bfe0*/  MUFU.TANH R41, R41 ;  /* 0x0000002900297308 */ /* 0x000fea0000002400 */
[----:B------:R-:W-:Y:S01]  /*bff0*/  HGMMA.64x64x16.F32.BF16 R88, R148, gdesc[UR8].tnspB, R88, gsb0 ;  /* 0x40e0000894587df0 */ /* 0x000fe20008001858 */
[----:B------:R-:W-:Y:S01]  /*c000*/  R2UR UR10, R10 ;  /* 0x000000000a0a72ca */ /* 0x000fe200000e0000 */
[----:B------:R-:W-:Y:S01]  /*c010*/  VIADD R10, R8, 0x100 ;  /* 0x00000100080a7836 */ /* 0x000fe20000000000 */
[----:B------:R-:W-:Y:S01]  /*c020*/  R2UR UR11, R11 ;  /* 0x000000000b0b72ca */ /* 0x000fe200000e0000 */
[----:B------:R-:W-:Y:S01]  /*c030*/  IMAD.MOV.U32 R11, RZ, RZ, 0x40000040 ;  /* 0x40000040ff0b7424 */ /* 0x000fe200078e00ff */
[----:B------:R-:W-:-:S02]  /*c040*/  WARPGROUP.DEPBAR.LE gsb0, 0x0 ;  /* 0x00008000000079c5 */ /* 0x000fc40000010000 */
[----:B------:R-:W-:Y:S01]  /*c050*/  WARPGROUP.ARRIVE ;  /* 0x00000000000079c5 */ /* 0x000fe20000000000 */
[----:B------:R-:W-:Y:S01]  /*c060*/  FMUL.FTZ R151, R39, UR5 ;  /* 0x0000000527977c20 */ /* 0x000fe20008410000 */
[----:B------:R1:W-:Y:S01]  /*c070*/  MUFU.TANH R150, R26 ;  /* 0x0000001a00967308 */ /* 0x0003e20000002400 */
[----:B------:R-:W-:-:S06]  /*c080*/  FMUL.FTZ R149, R43, UR5 ;  /* 0x000000052b957c20 */ /* 0x000fcc0008410000 */
[----:B------:R-:W-:Y:S01]  /*c090*/  HGMMA.64x64x16.F32.BF16 R88, R144, gdesc[UR8].tnspB, R88, gsb0 ;  /* 0x40e0000890587df0 */ /* 0x000fe20008001858 */
[----:B------:R-:W-:Y:S01]  /*c0a0*/  R2UR UR10, R10 ;  /* 0x000000000a0a72ca */ /* 0x000fe200000e0000 */
[----:B------:R-:W-:Y:S01]  /*c0b0*/  FMUL.FTZ R39, R49, UR5 ;  /* 0x0000000531277c20 */ /* 0x000fe20008410000 */
[----:B------:R-:W-:Y:S01]  /*c0c0*/  R2UR UR11, R11 ;  /* 0x000000000b0b72ca */ /* 0x000fe200000e0000 */
[----:B------:R-:W2:Y:S01]  /*c0d0*/  LDL R49, [R1+0x40] ;  /* 0x0000400001317983 */ /* 0x000ea20000100800 */
[----:B------:R-:W-:Y:S02]  /*c0e0*/  VIADD R10, R8, 0x180 ;  /* 0x00000180080a7836 */ /* 0x000fe40000000000 */
[----:B-1----:R-:W-:Y:S01]  /*c0f0*/  FMUL.FTZ R26, R33, UR5 ;  /* 0x00000005211a7c20 */ /* 0x002fe20008410000 */
[----:B------:R-:W-:Y:S01]  /*c100*/  IMAD.MOV.U32 R11, RZ, RZ, 0x40000040 ;  /* 0x40000040ff0b7424 */ /* 0x000fe200078e00ff */
[----:B------:R1:W-:Y:S01]  /*c110*/  MUFU.TANH R148, R27 ;  /* 0x0000001b00947308 */ /* 0x0003e20000002400 */
[----:B------:R-:W-:Y:S01]  /*c120*/  FMUL.FTZ R80, R80, UR5 ;  /* 0x0000000550507c20 */ /* 0x000fe20008410000 */
[----:B------:R-:W-:-:S06]  /*c130*/  FMUL.FTZ R84, R84, UR5 ;  /* 0x0000000554547c20 */ /* 0x000fcc0008410000 */
[----:B------:R-:W-:Y:S08]  /*c140*/  MUFU.TANH R151, R151 ;  /* 0x0000009700977308 */ /* 0x000ff00000002400 */
[----:B------:R-:W-:Y:S01]  /*c150*/  MUFU.TANH R149, R149 ;  /* 0x0000009500957308 */ /* 0x000fe20000002400 */
[----:B------:R-:W-:Y:S02]  /*c160*/  WARPGROUP.DEPBAR.LE gsb0, 0x0 ;  /* 0x00008000000079c5 */ /* 0x000fe40000010000 */
[----:B------:R-:W-:-:S05]  /*c170*/  WARPGROUP.ARRIVE ;  /* 0x00000000000079c5 */ /* 0x000fca0000000000 */
[----:B------:R3:W-:Y:S01]  /*c180*/  MUFU.TANH R147, R31 ;  /* 0x0000001f00937308 */ /* 0x0007e20000002400 */
[----:B------:R-:W-:Y:S01]  /*c190*/  FMUL.FTZ R146, R42, UR5 ;  /* 0x000000052a927c20 */ /* 0x000fe20008410000 */
[----:B------:R-:W-:Y:S01]  /*c1a0*/  FMUL.FTZ R33, R48, UR5 ;  /* 0x0000000530217c20 */ /* 0x000fe20008410000 */
[----:B------:R-:W4:Y:S01]  /*c1b0*/  LDL R42, [R1+0x30] ;  /* 0x00003000012a7983 */ /* 0x000f220000100800 */
[----:B-1----:R-:W-:Y:S01]  /*c1c0*/  FMUL.FTZ R27, R36, UR5 ;  /* 0x00000005241b7c20 */ /* 0x002fe20008410000 */
[----:B------:R-:W-:Y:S01]  /*c1d0*/  HGMMA.64x64x16.F32.BF16 R88, R140, gdesc[UR8].tnspB, R88, gsb0 ;  /* 0x40e000088c587df0 */ /* 0x000fe20008001858 */
[----:B------:R-:W-:Y:S01]  /*c1e0*/  R2UR UR10, R10 ;  /* 0x000000000a0a72ca */ /* 0x000fe200000e0000 */
[----:B------:R-:W-:Y:S01]  /*c1f0*/  FMUL.FTZ R10, R24, UR5 ;  /* 0x00000005180a7c20 */ /* 0x000fe20008410000 */
[----:B------:R1:W5:Y:S01]  /*c200*/  MUFU.TANH R145, R30 ;  /* 0x0000001e00917308 */ /* 0x0003620000002400 */
[----:B---3--:R-:W3:Y:S01]  /*c210*/  LDL R31, [R1+0x44] ;  /* 0x00004400011f7983 */ /* 0x008ee20000100800 */
[----:B------:R-:W-:Y:S01]  /*c220*/  R2UR UR11, R11 ;  /* 0x000000000b0b72ca */ /* 0x000fe200000e0000 */
[----:B------:R-:W-:Y:S01]  /*c230*/  FMUL.FTZ R11, R28, UR5 ;  /* 0x000000051c0b7c20 */ /* 0x000fe20008410000 */
[----:B------:R-:W-:Y:S01]  /*c240*/  FMUL.FTZ R24, R29, UR5 ;  /* 0x000000051d187c20 */ /* 0x000fe20008410000 */
[----:B------:R-:W-:Y:S01]  /*c250*/  FMUL.FTZ R28, R37, UR5 ;  /* 0x00000005251c7c20 */ /* 0x000fe20008410000 */
[----:B------:R-:W-:Y:S01]  /*c260*/  FMUL.FTZ R29, R40, UR5 ;  /* 0x00000005281d7c20 */ /* 0x000fe20008410000 */
[----:B------:R-:W-:Y:S01]  /*c270*/  FMUL.FTZ R144, R38, UR5 ;  /* 0x0000000526907c20 */ /* 0x000fe20008410000 */
[----:B------:R-:W-:Y:S01]  /*c280*/  MUFU.TANH R10, R10 ;  /* 0x0000000a000a7308 */ /* 0x000fe20000002400 */
[----:B-1----:R-:W1:Y:S07]  /*c290*/  @P2 LDC R30, c[0x0][0x450] ;  /* 0x00011400ff1e2b82 */ /* 0x002e6e0000000800 */
[----:B------:R-:W-:Y:S08]  /*c2a0*/  MUFU.TANH R11, R11 ;  /* 0x0000000b000b7308 */ /* 0x000ff00000002400 */
[----:B------:R-:W-:Y:S08]  /*c2b0*/  MUFU.TANH R24, R24 ;  /* 0x0000001800187308 */ /* 0x000ff00000002400 */
[----:B------:R-:W-:Y:S08]  /*c2c0*/  MUFU.TANH R26, R26 ;  /* 0x0000001a001a7308 */ /* 0x000ff00000002400 */
[----:B------:R-:W-:Y:S08]  /*c2d0*/  MUFU.TANH R27, R27 ;  /* 0x0000001b001b7308 */ /* 0x000ff00000002400 */
[----:B------:R-:W-:Y:S08]  /*c2e0*/  MUFU.TANH R39, R39 ;  /* 0x0000002700277308 */ /* 0x000ff00000002400 */
[----:B------:R-:W-:Y:S01]  /*c2f0*/  MUFU.TANH R146, R146 ;  /* 0x0000009200927308 */ /* 0x000fe20000002400 */
[----:B------:R-:W-:-:S07]  /*c300*/  WARPGROUP.DEPBAR.LE gsb0, 0x0 ;  /* 0x00008000000079c5 */ /* 0x000fce0000010000 */
[----:B------:R0:W1:Y:S01]  /*c310*/  MUFU.TANH R141, R34 ;  /* 0x00000022008d7308 */ /* 0x0000620000002400 */
[----:B------:R-:W-:-:S07]  /*c320*/  FMUL.FTZ R143, R25, UR5 ;  /* 0x00000005198f7c20 */ /* 0x000fce0008410000 */
[----:B------:R1:W1:Y:S01]  /*c330*/  MUFU.TANH R142, R35 ;  /* 0x00000023008e7308 */ /* 0x0002620000002400 */
[----:B0-----:R-:W3:Y:S01]  /*c340*/  LDL R34, [R1+0x2c] ;  /* 0x00002c0001227983 */ /* 0x001ee20000100800 */
[----:B------:R-:W-:Y:S01]  /*c350*/  WARPGROUP.ARRIVE ;  /* 0x00000000000079c5 */ /* 0x000fe20000000000 */
[----:B------:R-:W-:Y:S01]  /*c360*/  FMUL.FTZ R25, R32, UR5 ;  /* 0x0000000520197c20 */ /* 0x000fe20008410000 */
[----:B------:R-:W-:Y:S01]  /*c370*/  FMUL.FTZ R32, R44, UR5 ;  /* 0x000000052c207c20 */ /* 0x000fe20008410000 */
[----:B-----5:R-:W-:-:S03]  /*c380*/  IMAD.MOV.U32 R44, RZ, RZ, R145 ;  /* 0x000000ffff2c7224 */ /* 0x020fc600078e0091 */
[----:B------:R-:W-:Y:S01]  /*c390*/  HGMMA.64x64x16.F32.BF16 R88, R136, gdesc[UR8].tnspB, R88, gsb0 ;  /* 0x40e0000888587df0 */ /* 0x000fe20008001858 */
[----:B-1----:R-:W4:Y:S01]  /*c3a0*/  LDL R35, [R1+0x20] ;  /* 0x0000200001237983 */ /* 0x002f220000100800 */
[----:B------:R-:W0:Y:S01]  /*c3b0*/  MUFU.TANH R143, R143 ;  /* 0x0000008f008f7308 */ /* 0x000e220000002400 */
[----:B------:R-:W-:Y:S02]  /*c3c0*/  IMAD.MOV.U32 R43, RZ, RZ, R141 ;  /* 0x000000ffff2b7224 */ /* 0x000fe400078e008d */
[----:B------:R-:W-:-:S05]  /*c3d0*/  IMAD.MOV.U32 R48, RZ, RZ, R142 ;  /* 0x000000ffff307224 */ /* 0x000fca00078e008e */
[----:B------:R-:W1:Y:S01]  /*c3e0*/  MUFU.TANH R25, R25 ;  /* 0x0000001900197308 */ /* 0x000e620000002400 */
[----:B------:R-:W-:-:S04]  /*c3f0*/  IMAD.MOV.U32 R142, RZ, RZ, -0x80 ;  /* 0xffffff80ff8e7424 */ /* 0x000fc800078e00ff */
[----:B------:R-:W-:Y:S02]  /*c400*/  IMAD R142, R12, R142, 0x1 ;  /* 0x000000010c8e7424 */ /* 0x000fe400078e028e */
[----:B------:R-:W-:Y:S01]  /*c410*/  FMUL.FTZ R141, R51, UR5 ;  /* 0x00000005338d7c20 */ /* 0x000fe20008410000 */
[----:B------:R-:W-:Y:S02]  /*c420*/  IMAD.MOV.U32 R51, RZ, RZ, R44 ;  /* 0x000000ffff337224 */ /* 0x000fe400078e002c */
[----:B------:R-:W-:Y:S01]  /*c430*/  FMUL.FTZ R40, R45, UR5 ;  /* 0x000000052d287c20 */ /* 0x000fe20008410000 */
[----:B------:R-:W-:Y:S02]  /*c440*/  IMAD.MOV.U32 R45, RZ, RZ, R147 ;  /* 0x000000ffff2d7224 */ /* 0x000fe400078e0093 */
[----:B------:R-:W-:Y:S01]  /*c450*/  FMUL.FTZ R147, R47, UR5 ;  /* 0x000000052f937c20 */ /* 0x000fe20008410000 */
[----:B------:R-:W-:Y:S01]  /*c460*/  FMUL.FTZ R47, R52, UR5 ;  /* 0x00000005342f7c20 */ /* 0x000fe20008410000 */
[----:B------:R-:W-:Y:S01]  /*c470*/  MUFU.TANH R28, R28 ;  /* 0x0000001c001c7308 */ /* 0x000fe20000002400 */
[----:B------:R-:W-:-:S02]  /*c480*/  IMAD.MOV.U32 R52, RZ, RZ, R45 ;  /* 0x000000ffff347224 */ /* 0x000fc400078e002d */
[----:B------:R-:W-:Y:S01]  /*c490*/  FMUL.FTZ R38, R53, UR5 ;  /* 0x0000000535267c20 */ /* 0x000fe20008410000 */
[----:B------:R-:W-:Y:S02]  /*c4a0*/  IMAD.MOV.U32 R53, RZ, RZ, R48 ;  /* 0x000000ffff357224 */ /* 0x000fe400078e0030 */
[----:B------:R-:W-:Y:S02]  /*c4b0*/  IMAD.MOV.U32 R48, RZ, RZ, R43 ;  /* 0x000000ffff307224 */ /* 0x000fe400078e002b */
[----:B------:R-:W5:Y:S08]  /*c4c0*/  MUFU.TANH R29, R29 ;  /* 0x0000001d001d7308 */ /* 0x000f700000002400 */
[----:B------:R-:W5:Y:S08]  /*c4d0*/  MUFU.TANH R32, R32 ;  /* 0x0000002000207308 */ /* 0x000f700000002400 */
[----:B------:R-:W5:Y:S01]  /*c4e0*/  MUFU.TANH R40, R40 ;  /* 0x0000002800287308 */ /* 0x000f620000002400 */
[----:B------:R-:W-:-:S07]  /*c4f0*/  FMUL.FTZ R37, R57, UR5 ;  /* 0x0000000539257c20 */ /* 0x000fce0008410000 */
[----:B------:R-:W5:Y:S01]  /*c500*/  MUFU.TANH R33, R33 ;  /* 0x0000002100217308 */ /* 0x000f620000002400 */
[----:B------:R-:W-:Y:S02]  /*c510*/  IMAD.MOV.U32 R57, RZ, RZ, R48 ;  /* 0x000000ffff397224 */ /* 0x000fe400078e0030 */
[----:B------:R-:W-:Y:S01]  /*c520*/  FMUL.FTZ R145, R46, UR5 ;  /* 0x000000052e917c20 */ /* 0x000fe20008410000 */
[----:B------:R-:W-:-:S04]  /*c530*/  FMUL.FTZ R46, R56, UR5 ;  /* 0x00000005382e7c20 */ /* 0x000fc80008410000 */
[----:B------:R-:W5:Y:S01]  /*c540*/  MUFU.TANH R47, R47 ;  /* 0x0000002f002f7308 */ /* 0x000f620000002400 */
[----:B------:R-:W-:-:S07]  /*c550*/  FMUL.FTZ R36, R60, UR5 ;  /* 0x000000053c247c20 */ /* 0x000fce0008410000 */
[----:B------:R-:W-:Y:S01]  /*c560*/  MUFU.TANH R144, R144 ;  /* 0x0000009000907308 */ /* 0x000fe20000002400 */
[----:B--2---:R-:W-:Y:S02]  /*c570*/  IMAD R142, R49, -0x2, R142 ;  /* 0xfffffffe318e7824 */ /* 0x004fe400078e028e */
[----:B------:R-:W-:-:S05]  /*c580*/  FMUL.FTZ R49, R72, UR5 ;  /* 0x0000000548317c20 */ /* 0x000fca0008410000 */
[----:B------:R-:W2:Y:S01]  /*c590*/  MUFU.TANH R38, R38 ;  /* 0x0000002600267308 */ /* 0x000ea20000002400 */
[----:B------:R-:W-:Y:S02]  /*c5a0*/  WARPGROUP.DEPBAR.LE gsb0, 0x0 ;  /* 0x00008000000079c5 */ /* 0x000fe40000010000 */
[----:B------:R-:W-:Y:S01]  /*c5b0*/  FMUL.FTZ R139, R55, UR5 ;  /* 0x00000005378b7c20 */ /* 0x000fe20008410000 */
[----:B------:R-:W-:-:S04]  /*c5c0*/  IMAD.MOV.U32 R55, RZ, RZ, R51 ;  /* 0x000000ffff377224 */ /* 0x000fc800078e0033 */
[----:B------:R-:W2:Y:S08]  /*c5d0*/  MUFU.TANH R46, R46 ;  /* 0x0000002e002e7308 */ /* 0x000eb00000002400 */
[----:B------:R-:W2:Y:S08]  /*c5e0*/  MUFU.TANH R37, R37 ;  /* 0x0000002500257308 */ /* 0x000eb00000002400 */
[----:B------:R-:W2:Y:S01]  /*c5f0*/  MUFU.TANH R36, R36 ;  /* 0x0000002400247308 */ /* 0x000ea20000002400 */
[----:B------:R-:W-:Y:S01]  /*c600*/  FMUL.FTZ R140, R50, UR5 ;  /* 0x00000005328c7c20 */ /* 0x000fe20008410000 */
[----:B------:R-:W-:Y:S01]  /*c610*/  FMUL.FTZ R50, R73, UR5 ;  /* 0x0000000549327c20 */ /* 0x000fe20008410000 */
[----:B------:R-:W-:-:S02]  /*c620*/  IMAD.MOV.U32 R73, RZ, RZ, R53 ;  /* 0x000000ffff497224 */ /* 0x000fc400078e0035 */
[----:B------:R-:W-:Y:S01]  /*c630*/  FMUL.FTZ R53, R77, UR5 ;  /* 0x000000054d357c20 */ /* 0x000fe20008410000 */
[----:B------:R-:W-:Y:S02]  /*c640*/  IMAD.MOV.U32 R56, RZ, RZ, R52 ;  /* 0x000000ffff387224 */ /* 0x000fe400078e0034 */
[----:B------:R-:W-:Y:S01]  /*c650*/  FMUL.FTZ R52, R76, UR5 ;  /* 0x000000054c347c20 */ /* 0x000fe20008410000 */
[----:B------:R-:W-:Y:S08]  /*c660*/  MUFU.TANH R49, R49 ;  /* 0x0000003100317308 */ /* 0x000ff00000002400 */
[----:B------:R-:W-:Y:S01]  /*c670*/  MUFU.TANH R50, R50 ;  /* 0x0000003200327308 */ /* 0x000fe20000002400 */
[----:B---3--:R-:W-:-:S04]  /*c680*/  IMAD.IADD R31, R31, 0x1, R34 ;  /* 0x000000011f1f7824 */ /* 0x008fc800078e0222 */
[----:B------:R-:W-:-:S04]  /*c690*/  @P2 IMAD.HI.U32 R34, R31, R9, RZ ;  /* 0x000000091f222227 */ /* 0x000fc800078e00ff */
[----:B------:R-:W-:Y:S01]  /*c6a0*/  IMAD.MOV.U32 R9, RZ, RZ, R31 ;  /* 0x000000ffff097224 */ /* 0x000fe200078e001f */
[----:B------:R-:W-:-:S05]  /*c6b0*/  @P2 SHF.R.U32.HI R9, RZ, R30, R34 ;  /* 0x0000001eff092219 */ /* 0x000fca0000011622 */
[----:B------:R-:W3:Y:S01]  /*c6c0*/  SHFL.IDX PT, R34, R9, RZ, 0x1c1f ;  /* 0x001c1fff09227589 */ /* 0x000ee200000e0000 */
[----:B----4-:R-:W-:-:S05]  /*c6d0*/  IADD3 R142, -R35, R142, R42 ;  /* 0x0000008e238e7210 */ /* 0x010fca0007ffe12a */
[----:B---3--:R-:W-:-:S05]  /*c6e0*/  IMAD.IADD R34, R142, 0x1, R34 ;  /* 0x000000018e227824 */ /* 0x008fca00078e0222 */
[C---:B------:R-:W-:Y:S02]  /*c6f0*/  ISETP.GT.AND P3, PT, R34.reuse, RZ, PT ;  /* 0x000000ff2200720c */ /* 0x040fe40003f64270 */
[----:B------:R-:W-:Y:S02]  /*c700*/  ISETP.GT.AND P4, PT, R34, 0x1, PT ;  /* 0x000000012200780c */ /* 0x000fe40003f84270 */
[----:B------:R-:W-:Y:S02]  /*c710*/  FSEL R44, R10, -INF , P3 ;  /* 0xff8000000a2c7808 */ /* 0x000fe40001800000 */
[----:B------:R-:W-:Y:S02]  /*c720*/  ISETP.GT.AND P3, PT, R34, 0x8, PT ;  /* 0x000000082200780c */ /* 0x000fe40003f64270 */
[----:B0-----:R-:W-:Y:S02]  /*c730*/  FSEL R143, R143, -INF , P4 ;  /* 0xff8000008f8f7808 */ /* 0x001fe40002000000 */
[----:B------:R-:W-:Y:S01]  /*c740*/  FMNMX.FTZ R42, R44, R13, !PT ;  /* 0x0000000d2c2a7209 */ /* 0x000fe20007810000 */
[----:B------:R0:W-:Y:S01]  /*c750*/  MUFU.TANH R10, R68 ;  /* 0x00000044000a7308 */ /* 0x0001e20000002400 */
[----:B------:R-:W-:-:S02]  /*c760*/  ISETP.GT.AND P4, PT, R34, 0x9, PT ;  /* 0x000000092200780c */ /* 0x000fc40003f84270 */
[----:B------:R-:W-:Y:S02]  /*c770*/  FMNMX.FTZ R42, R143, R42, !PT ;  /* 0x0000002a8f2a7209 */ /* 0x000fe40007810000 */
[----:B------:R-:W-:Y:S02]  /*c780*/  FSEL R45, R24, -INF , P4 ;  /* 0xff800000182d7808 */ /* 0x000fe40002000000 */
[----:B0-----:R-:W-:Y:S02]  /*c790*/  FSEL R68, R11, -INF , P3 ;  /* 0xff8000000b447808 */ /* 0x001fe40001800000 */
[----:B------:R-:W-:Y:S02]  /*c7a0*/  ISETP.GT.AND P3, PT, R34, 0x10, PT ;  /* 0x000000102200780c */ /* 0x000fe40003f64270 */
[----:B------:R-:W-:Y:S02]  /*c7b0*/  FMNMX.FTZ R42, R68, R42, !PT ;  /* 0x0000002a442a7209 */ /* 0x000fe40007810000 */
[----:B------:R-:W-:-:S02]  /*c7c0*/  ISETP.GT.AND P4, PT, R34, 0x11, PT ;  /* 0x000000112200780c */ /* 0x000fc40003f84270 */
[----:B-1----:R-:W-:Y:S02]  /*c7d0*/  FSEL R43, R25, -INF , P3 ;  /* 0xff800000192b7808 */ /* 0x002fe40001800000 */
[----:B------:R-:W-:Y:S01]  /*c7e0*/  FMNMX.FTZ R42, R45, R42, !PT ;  /* 0x0000002a2d2a7209 */ /* 0x000fe20007810000 */
[----:B------:R-:W-:Y:S01]  /*c7f0*/  FMUL.FTZ R35, R65, UR5 ;  /* 0x0000000541237c20 */ /* 0x000fe20008410000 */
[----:B------:R-:W-:Y:S02]  /*c800*/  ISETP.GT.AND P3, PT, R34, 0x18, PT ;  /* 0x000000182200780c */ /* 0x000fe40003f64270 */
[----:B------:R-:W-:Y:S02]  /*c810*/  FSEL R65, R26, -INF , P4 ;  /* 0xff8000001a417808 */ /* 0x000fe40002000000 */
[----:B------:R-:W-:Y:S02]  /*c820*/  FMNMX.FTZ R24, R43, R42, !PT ;  /* 0x0000002a2b187209 */ /* 0x000fe40007810000 */
[----:B------:R-:W-:-:S02]  /*c830*/  ISETP.GT.AND P4, PT, R34, 0x19, PT ;  /* 0x000000192200780c */ /* 0x000fc40003f84270 */
[----:B------:R-:W-:Y:S02]  /*c840*/  FSEL R42, R27, -INF , P3 ;  /* 0xff8000001b2a7808 */ /* 0x000fe40001800000 */
[----:B------:R-:W-:Y:S01]  /*c850*/  FMNMX.FTZ R24, R65, R24, !PT ;  /* 0x0000001841187209 */ /* 0x000fe20007810000 */
[----:B------:R0:W-:Y:S01]  /*c860*/  MUFU.TANH R11, R69 ;  /* 0x00000045000b7308 */ /* 0x0001e20000002400 */
[----:B------:R-:W-:Y:S02]  /*c870*/  ISETP.GT.AND P3, PT, R34, 0x20, PT ;  /* 0x000000202200780c */ /* 0x000fe40003f64270 */
[----:B------:R-:W-:Y:S02]  /*c880*/  FMNMX.FTZ R24, R42, R24, !PT ;  /* 0x000000182a187209 */ /* 0x000fe40007810000 */
[----:B-----5:R-:W-:Y:S02]  /*c890*/  FSEL R72, R29, -INF , P3 ;  /* 0xff8000001d487808 */ /* 0x020fe40001800000 */
[----:B0-----:R-:W-:-:S02]  /*c8a0*/  FSEL R69, R28, -INF , P4 ;  /* 0xff8000001c457808 */ /* 0x001fc40002000000 */
[C---:B------:R-:W-:Y:S02]  /*c8b0*/  ISETP.GT.AND P4, PT, R34.reuse, 0x21, PT ;  /* 0x000000212200780c */ /* 0x040fe40003f84270 */
[----:B------:R-:W-:Y:S02]  /*c8c0*/  FMNMX.FTZ R24, R69, R24, !PT ;  /* 0x0000001845187209 */ /* 0x000fe40007810000 */
[----:B------:R-:W-:Y:S02]  /*c8d0*/  ISETP.GT.AND P3, PT, R34, 0x28, PT ;  /* 0x000000282200780c */ /* 0x000fe40003f64270 */
[----:B------:R-:W-:Y:S02]  /*c8e0*/  FSEL R41, R41, -INF , P4 ;  /* 0xff80000029297808 */ /* 0x000fe40002000000 */
[----:B------:R-:W-:Y:S02]  /*c8f0*/  FMNMX.FTZ R24, R72, R24, !PT ;  /* 0x0000001848187209 */ /* 0x000fe40007810000 */
[----:B------:R-:W-:-:S02]  /*c900*/  ISETP.GT.AND P4, PT, R34, 0x29, PT ;  /* 0x000000292200780c */ /* 0x000fc40003f84270 */
[----:B------:R-:W-:Y:S02]  /*c910*/  FSEL R48, R32, -INF , P3 ;  /* 0xff80000020307808 */ /* 0x000fe40001800000 */
[----:B------:R-:W-:Y:S02]  /*c920*/  FMNMX.FTZ R24, R41, R24, !PT ;  /* 0x0000001829187209 */ /* 0x000fe40007810000 */
[----:B------:R-:W-:Y:S02]  /*c930*/  ISETP.GT.AND P3, PT, R34, 0x30, PT ;  /* 0x000000302200780c */ /* 0x000fe40003f64270 */
[----:B------:R-:W-:Y:S02]  /*c940*/  FSEL R40, R40, -INF , P4 ;  /* 0xff80000028287808 */ /* 0x000fe40002000000 */
[----:B------:R-:W-:Y:S02]  /*c950*/  FMNMX.FTZ R24, R48, R24, !PT ;  /* 0x0000001830187209 */ /* 0x000fe40007810000 */
[----:B------:R-:W-:-:S02]  /*c960*/  IADD3 R30, R8, 0x200, RZ ;  /* 0x00000200081e7810 */ /* 0x000fc40007ffe0ff */
[----:B------:R-:W-:Y:S02]  /*c970*/  ISETP.GT.AND P4, PT, R34, 0x31, PT ;  /* 0x000000312200780c */ /* 0x000fe40003f84270 */
[----:B------:R-:W-:Y:S02]  /*c980*/  FSEL R51, R33, -INF , P3 ;  /* 0xff80000021337808 */ /* 0x000fe40001800000 */
[----:B------:R-:W-:Y:S01]  /*c990*/  FMNMX.FTZ R24, R40, R24, !PT ;  /* 0x0000001828187209 */ /* 0x000fe20007810000 */
[----:B------:R-:W-:Y:S01]  /*c9a0*/  IMAD.MOV.U32 R31, RZ, RZ, 0x40000040 ;  /* 0x40000040ff1f7424 */ /* 0x000fe200078e00ff */
[----:B------:R-:W-:Y:S01]  /*c9b0*/  R2UR UR10, R30 ;  /* 0x000000001e0a72ca */ /* 0x000fe200000e0000 */
[----:B------:R-:W-:Y:S01]  /*c9c0*/  FMUL.FTZ R30, R61, UR5 ;  /* 0x000000053d1e7c20 */ /* 0x000fe20008410000 */
[----:B------:R-:W-:Y:S02]  /*c9d0*/  ISETP.GT.AND P3, PT, R34, 0x38, PT ;  /* 0x000000382200780c */ /* 0x000fe40003f64270 */
[----:B------:R-:W-:-:S02]  /*c9e0*/  FSEL R39, R39, -INF , P4 ;  /* 0xff80000027277808 */ /* 0x000fc40002000000 */
[----:B------:R-:W-:Y:S02]  /*c9f0*/  FMNMX.FTZ R24, R51, R24, !PT ;  /* 0x0000001833187209 */ /* 0x000fe40007810000 */
[----:B------:R-:W-:Y:S01]  /*ca00*/  R2UR UR11, R31 ;  /* 0x000000001f0b72ca */ /* 0x000fe200000e0000 */
[----:B------:R-:W-:Y:S01]  /*ca10*/  FMUL.FTZ R31, R64, UR5 ;  /* 0x00000005401f7c20 */ /* 0x000fe20008410000 */
[C---:B------:R-:W-:Y:S02]  /*ca20*/  ISETP.GT.AND P4, PT, R34.reuse, 0x39, PT ;  /* 0x000000392200780c */ /* 0x040fe40003f84270 */
[----:B------:R-:W-:Y:S02]  /*ca30*/  FSEL R47, R47, -INF , P3 ;  /* 0xff8000002f2f7808 */ /* 0x000fe40001800000 */
[----:B------:R-:W-:Y:S01]  /*ca40*/  FMNMX.FTZ R24, R39, R24, !PT ;  /* 0x0000001827187209 */ /* 0x000fe20007810000 */
[----:B------:R-:W0:Y:S01]  /*ca50*/  MUFU.TANH R30, R30 ;  /* 0x0000001e001e7308 */ /* 0x000e220000002400 */
[----:B------:R-:W-:-:S02]  /*ca60*/  ISETP.GT.AND P3, PT, R34, 0x40, PT ;  /* 0x000000402200780c */ /* 0x000fc40003f64270 */
[----:B--2---:R-:W-:Y:S02]  /*ca70*/  FSEL R38, R38, -INF , P4 ;  /* 0xff80000026267808 */ /* 0x004fe40002000000 */
[----:B------:R-:W-:Y:S02]  /*ca80*/  FMNMX.FTZ R24, R47, R24, !PT ;  /* 0x000000182f187209 */ /* 0x000fe40007810000 */
[----:B------:R-:W-:Y:S01]  /*ca90*/  ISETP.GT.AND P4, PT, R34, 0x41, PT ;  /* 0x000000412200780c */ /* 0x000fe20003f84270 */
[----:B------:R-:W1:Y:S01]  /*caa0*/  MUFU.TANH R31, R31 ;  /* 0x0000001f001f7308 */ /* 0x000e620000002400 */
[----:B------:R-:W-:Y:S02]  /*cab0*/  FSEL R46, R46, -INF , P3 ;  /* 0xff8000002e2e7808 */ /* 0x000fe40001800000 */
[----:B------:R-:W-:Y:S02]  /*cac0*/  FMNMX.FTZ R24, R38, R24, !PT ;  /* 0x0000001826187209 */ /* 0x000fe40007810000 */
[----:B------:R-:W-:-:S02]  /*cad0*/  ISETP.GT.AND P3, PT, R34, 0x48, PT ;  /* 0x000000482200780c */ /* 0x000fc40003f64270 */
[----:B------:R-:W-:Y:S01]  /*cae0*/  FSEL R37, R37, -INF , P4 ;  /* 0xff80000025257808 */ /* 0x000fe20002000000 */
[----:B------:R-:W2:Y:S01]  /*caf0*/  MUFU.TANH R35, R35 ;  /* 0x0000002300237308 */ /* 0x000ea20000002400 */
[----:B------:R-:W-:Y:S02]  /*cb00*/  FMNMX.FTZ R24, R46, R24, !PT ;  /* 0x000000182e187209 */ /* 0x000fe40007810000 */
[----:B------:R-:W-:Y:S02]  /*cb10*/  ISETP.GT.AND P5, PT, R34, 0x49, PT ;  /* 0x000000492200780c */ /* 0x000fe40003fa4270 */
[----:B------:R-:W-:Y:S02]  /*cb20*/  FSEL R36, R36, -INF , P3 ;  /* 0xff80000024247808 */ /* 0x000fe40001800000 */
[----:B------:R-:W-:Y:S02]  /*cb30*/  FMNMX.FTZ R25, R37, R24, !PT ;  /* 0x0000001825197209 */ /* 0x000fe40007810000 */
[----:B------:R-:W-:-:S02]  /*cb40*/  ISETP.GT.AND P4, PT, R34, 0x50, PT ;  /* 0x000000502200780c */ /* 0x000fc40003f84270 */
[----:B0-----:R-:W-:Y:S02]  /*cb50*/  FSEL R32, R30, -INF , P5 ;  /* 0xff8000001e207808 */ /* 0x001fe40002800000 */
[----:B------:R-:W-:Y:S02]  /*cb60*/  FMNMX.FTZ R28, R36, R25, !PT ;  /* 0x00000019241c7209 */ /* 0x000fe40007810000 */
[C---:B------:R-:W-:Y:S02]  /*cb70*/  ISETP.GT.AND P5, PT, R34.reuse, 0x58, PT ;  /* 0x000000582200780c */ /* 0x040fe40003fa4270 */
[----:B------:R-:W-:Y:S02]  /*cb80*/  ISETP.GT.AND P3, PT, R34, 0x51, PT ;  /* 0x000000512200780c */ /* 0x000fe40003f64270 */
[----:B-1----:R-:W-:Y:S02]  /*cb90*/  FSEL R24, R31, -INF , P4 ;  /* 0xff8000001f187808 */ /* 0x002fe40002000000 */
[----:B------:R-:W-:Y:S01]  /*cba0*/  FMNMX.FTZ R28, R32, R28, !PT ;  /* 0x0000001c201c7209 */ /* 0x000fe20007810000 */
[----:B------:R-:W0:Y:S01]  /*cbb0*/  MUFU.TANH R52, R52 ;  /* 0x0000003400347308 */ /* 0x000e220000002400 */
[----:B------:R-:W-:-:S02]  /*cbc0*/  FSEL R26, R10, -INF , P5 ;  /* 0xff8000000a1a7808 */ /* 0x000fc40002800000 */
[----:B--2---:R-:W-:Y:S02]  /*cbd0*/  FSEL R25, R35, -INF , P3 ;  /* 0xff80000023197808 */ /* 0x004fe40001800000 */
[----:B------:R-:W-:-:S03]  /*cbe0*/  FMNMX.FTZ R10, R24, R28, !PT ;  /* 0x0000001c180a7209 */ /* 0x000fc60007810000 */
[----:B------:R-:W1:Y:S01]  /*cbf0*/  MUFU.TANH R53, R53 ;  /* 0x0000003500357308 */ /* 0x000e620000002400 */
[----:B------:R-:W-:Y:S02]  /*cc00*/  ISETP.GT.AND P4, PT, R34, 0x59, PT ;  /* 0x000000592200780c */ /* 0x000fe40003f84270 */
[----:B------:R-:W-:-:S05]  /*cc10*/  FMNMX.FTZ R10, R25, R10, !PT ;  /* 0x0000000a190a7209 */ /* 0x000fca0007810000 */
[----:B------:R-:W2:Y:S01]  /*cc20*/  MUFU.TANH R33, R80 ;  /* 0x0000005000217308 */ /* 0x000ea20000002400 */
[----:B------:R-:W-:Y:S01]  /*cc30*/  FMUL.FTZ R138, R54, UR5 ;  /* 0x00000005368a7c20 */ /* 0x000fe20008410000 */
[C---:B------:R-:W-:Y:S01]  /*cc40*/  ISETP.GT.AND P3, PT, R34.reuse, 0x60, PT ;  /* 0x000000602200780c */ /* 0x040fe20003f64270 */
[----:B------:R-:W-:Y:S01]  /*cc50*/  FMUL.FTZ R54, R81, UR5 ;  /* 0x0000000551367c20 */ /* 0x000fe20008410000 */
[----:B------:R-:W-:Y:S02]  /*cc60*/  ISETP.GT.AND P5, PT, R34, 0x61, PT ;  /* 0x000000612200780c */ /* 0x000fe40003fa4270 */
[----:B------:R-:W-:Y:S02]  /*cc70*/  FSEL R27, R11, -INF , P4 ;  /* 0xff8000000b1b7808 */ /* 0x000fe40002000000 */
[----:B------:R-:W-:Y:S02]  /*cc80*/  FMNMX.FTZ R10, R26, R10, !PT ;  /* 0x0000000a1a0a7209 */ /* 0x000fe40007810000 */
[----:B------:R-:W-:-:S02]  /*cc90*/  FSEL R28, R49, -INF , P3 ;  /* 0xff800000311c7808 */ /* 0x000fc40001800000 */
[----:B------:R-:W-:Y:S02]  /*cca0*/  FSEL R29, R50, -INF , P5 ;  /* 0xff800000321d7808 */ /* 0x000fe40002800000 */
[----:B------:R-:W-:Y:S02]  /*ccb0*/  FMNMX.FTZ R10, R27, R10, !PT ;  /* 0x0000000a1b0a7209 */ /* 0x000fe40007810000 */
[C---:B------:R-:W-:Y:S02]  /*ccc0*/  ISETP.GT.AND P4, PT, R34.reuse, 0x68, PT ;  /* 0x000000682200780c */ /* 0x040fe40003f84270 */
[C---:B------:R-:W-:Y:S02]  /*ccd0*/  ISETP.GT.AND P3, PT, R34.reuse, 0x69, PT ;  /* 0x000000692200780c */ /* 0x040fe40003f64270 */
[----:B------:R-:W-:Y:S01]  /*cce0*/  ISETP.GT.AND P5, PT, R34, 0x70, PT ;  /* 0x000000702200780c */ /* 0x000fe20003fa4270 */
[----:B------:R-:W3:Y:S01]  /*ccf0*/  MUFU.TANH R54, R54 ;  /* 0x0000003600367308 */ /* 0x000ee20000002400 */
[----:B------:R-:W-:Y:S01]  /*cd00*/  FMNMX.FTZ R10, R28, R10, !PT ;  /* 0x0000000a1c0a7209 */ /* 0x000fe20007810000 */
[----:B------:R-:W-:Y:S01]  /*cd10*/  FMUL.FTZ R35, R85, UR5 ;  /* 0x0000000555237c20 */ /* 0x000fe20008410000 */
[----:B0-----:R-:W-:-:S02]  /*cd20*/  FSEL R30, R52, -INF , P4 ;  /* 0xff800000341e7808 */ /* 0x001fc40002000000 */
[----:B-1----:R-:W-:Y:S02]  /*cd30*/  FSEL R31, R53, -INF , P3 ;  /* 0xff800000351f7808 */ /* 0x002fe40001800000 */
[----:B--2---:R-:W-:Y:S02]  /*cd40*/  FSEL R11, R33, -INF , P5 ;  /* 0xff800000210b7808 */ /* 0x004fe40002800000 */
[C---:B------:R-:W-:Y:S02]  /*cd50*/  ISETP.GT.AND P4, PT, R34.reuse, 0x71, PT ;  /* 0x000000712200780c */ /* 0x040fe40003f84270 */
[C---:B------:R-:W-:Y:S02]  /*cd60*/  ISETP.GT.AND P3, PT, R34.reuse, 0x78, PT ;  /* 0x000000782200780c */ /* 0x040fe40003f64270 */
[----:B------:R-:W-:Y:S02]  /*cd70*/  ISETP.GT.AND P5, PT, R34, 0x79, PT ;  /* 0x000000792200780c */ /* 0x000fe40003fa4270 */
[----:B------:R-:W0:Y:S01]  /*cd80*/  MUFU.TANH R34, R84 ;  /* 0x0000005400227308 */ /* 0x000e220000002400 */
[----:B------:R-:W-:-:S04]  /*cd90*/  FMNMX.FTZ R10, R29, R10, !PT ;  /* 0x0000000a1d0a7209 */ /* 0x000fc80007810000 */
[----:B------:R-:W-:-:S03]  /*cda0*/  FMNMX.FTZ R10, R30, R10, !PT ;  /* 0x0000000a1e0a7209 */ /* 0x000fc60007810000 */
[----:B------:R-:W1:Y:S01]  /*cdb0*/  MUFU.TANH R35, R35 ;  /* 0x0000002300237308 */ /* 0x000e620000002400 */
[----:B------:R-:W-:Y:S02]  /*cdc0*/  FMNMX.FTZ R10, R31, R10, !PT ;  /* 0x0000000a1f0a7209 */ /* 0x000fe40007810000 */
[----:B---3--:R-:W-:Y:S02]  /*cdd0*/  FSEL R33, R54, -INF , P4 ;  /* 0xff80000036217808 */ /* 0x008fe40002000000 */
[----:B------:R-:W-:Y:S02]  /*cde0*/  FMNMX.FTZ R10, R11, R10, !PT ;  /* 0x0000000a0b0a7209 */ /* 0x000fe40007810000 */
[----:B0-----:R-:W-:Y:S02]  /*cdf0*/  FSEL R34, R34, -INF , P3 ;  /* 0xff80000022227808 */ /* 0x001fe40001800000 */
[----:B------:R-:W-:-:S04]  /*ce00*/  FMNMX.FTZ R10, R33, R10, !PT ;  /* 0x0000000a210a7209 */ /* 0x000fc80007810000 */
[----:B------:R-:W-:Y:S02]  /*ce10*/  FMNMX.FTZ R10, R34, R10, !PT ;  /* 0x0000000a220a7209 */ /* 0x000fe40007810000 */
[----:B-1----:R-:W-:-:S04]  /*ce20*/  FSEL R35, R35, -INF , P5 ;  /* 0xff80000023237808 */ /* 0x002fc80002800000 */
[----:B------:R-:W-:Y:S01]  /*ce30*/  FMNMX.FTZ R10, R35, R10, !PT ;  /* 0x0000000a230a7209 */ /* 0x000fe20007810000 */
[----:B------:R-:W-:-:S04]  /*ce40*/  IMAD.MOV.U32 R84, RZ, RZ, R56 ;  /* 0x000000ffff547224 */ /* 0x000fc800078e0038 */
[----:B------:R-:W0:Y:S01]  /*ce50*/  SHFL.BFLY PT, R56, R10, 0x2, 0x1f ;  /* 0x0c401f000a387f89 */ /* 0x000e2200000e0000 */
[----:B------:R-:W-:-:S03]  /*ce60*/  FMUL.FTZ R49, R62, UR5 ;  /* 0x000000053e317c20 */ /* 0x000fc60008410000 */
[----:B------:R-:W1:Y:S01]  /*ce70*/  SHFL.IDX PT, R62, R9, 0x1, 0x1c1f ;  /* 0x003c1f00093e7f89 */ /* 0x000e6200000e0000 */
[----:B0-----:R-:W-:-:S05]  /*ce80*/  FMNMX.FTZ R10, R10, R56, !PT ;  /* 0x000000380a0a7209 */ /* 0x001fca0007810000 */
[----:B------:R-:W0:Y:S01]  /*ce90*/  SHFL.BFLY PT, R61, R10, 0x1, 0x1f ;  /* 0x0c201f000a3d7f89 */ /* 0x000e2200000e0000 */
[----:B-1----:R-:W-:Y:S02]  /*cea0*/  IMAD.IADD R62, R142, 0x1, R62 ;  /* 0x000000018e3e7824 */ /* 0x002fe400078e023e */
[----:B------:R-:W-:-:S03]  /*ceb0*/  IMAD.MOV.U32 R76, RZ, RZ, R150 ;  /* 0x000000ffff4c7224 */ /* 0x000fc600078e0096 */
[C---:B------:R-:W-:Y:S01]  /*cec0*/  ISETP.GT.AND P5, PT, R62.reuse, RZ, PT ;  /* 0x000000ff3e00720c */ /* 0x040fe20003fa4270 */
[----:B------:R-:W-:Y:S01]  /*ced0*/  IMAD.MOV.U32 R77, RZ, RZ, R148 ;  /* 0x000000ffff4d7224 */ /* 0x000fe200078e0094 */
[----:B------:R-:W-:Y:S02]  /*cee0*/  ISETP.GT.AND P4, PT, R62, 0x1, PT ;  /* 0x000000013e00780c */ /* 0x000fe40003f84270 */
[----:B------:R-:W-:Y:S01]  /*cef0*/  FSEL R76, R76, -INF , P5 ;  /* 0xff8000004c4c7808 */ /* 0x000fe20002800000 */
[----:B------:R-:W-:Y:S02]  /*cf00*/  IMAD.MOV.U32 R85, RZ, RZ, R55 ;  /* 0x000000ffff557224 */ /* 0x000fe400078e0037 */
[----:B------:R-:W-:Y:S01]  /*cf10*/  FMUL.FTZ R50, R63, UR5 ;  /* 0x000000053f327c20 */ /* 0x000fe20008410000 */
[----:B------:R-:W-:Y:S02]  /*cf20*/  MOV R9, UR7 ;  /* 0x0000000700097c02 */ /* 0x000fe40008000f00 */
[----:B------:R-:W-:-:S02]  /*cf30*/  ISETP.GT.AND P5, PT, R62, 0x8, PT ;  /* 0x000000083e00780c */ /* 0x000fc40003fa4270 */
[----:B------:R-:W-:Y:S02]  /*cf40*/  FSEL R77, R77, -INF , P4 ;  /* 0xff8000004d4d7808 */ /* 0x000fe40002000000 */
[----:B------:R-:W-:Y:S01]  /*cf50*/  FMNMX.FTZ R63, R76, R15, !PT ;  /* 0x0000000f4c3f7209 */ /* 0x000fe20007810000 */
[----:B------:R-:W-:Y:S02]  /*cf60*/  IMAD.MOV.U32 R80, RZ, RZ, R57 ;  /* 0x000000ffff507224 */ /* 0x000fe400078e0039 */
[----:B------:R-:W-:Y:S01]  /*cf70*/  FMUL.FTZ R57, R78, UR5 ;  /* 0x000000054e397c20 */ /* 0x000fe20008410000 */
[----:B0-----:R-:W-:Y:S02]  /*cf80*/  FMNMX.FTZ R10, R10, R61, !PT ;  /* 0x0000003d0a0a7209 */ /* 0x001fe40007810000 */
[----:B------:R-:W-:Y:S02]  /*cf90*/  ISETP.GT.AND P4, PT, R62, 0x9, PT ;  /* 0x000000093e00780c */ /* 0x000fe40003f84270 */
[----:B------:R-:W-:Y:S01]  /*cfa0*/  FSEL R78, R85, -INF , P5 ;  /* 0xff800000554e7808 */ /* 0x000fe20002800000 */
[----:B------:R-:W-:Y:S01]  /*cfb0*/  FMUL.FTZ R64, R10, R9 ;  /* 0x000000090a407220 */ /* 0x000fe20000410000 */
[----:B------:R-:W-:Y:S01]  /*cfc0*/  FMNMX.FTZ R63, R77, R63, !PT ;  /* 0x0000003f4d3f7209 */ /* 0x000fe20007810000 */
[----:B------:R-:W-:Y:S01]  /*cfd0*/  FMUL.FTZ R136, R58, UR5 ;  /* 0x000000053a887c20 */ /* 0x000fe20008410000 */
[----:B------:R-:W-:Y:S01]  /*cfe0*/  FSETP.NEU.FTZ.AND P3, PT, R10, -INF , PT ;  /* 0xff8000000a00780b */ /* 0x000fe20003f7d000 */
[----:B------:R-:W-:Y:S01]  /*cff0*/  FMUL.FTZ R58, R79, UR5 ;  /* 0x000000054f3a7c20 */ /* 0x000fe20008410000 */
[----:B------:R-:W-:-:S02]  /*d000*/  ISETP.GT.AND P5, PT, R62, 0x10, PT ;  /* 0x000000103e00780c */ /* 0x000fc40003fa4270 */
[----:B------:R-:W-:Y:S02]  /*d010*/  FSEL R79, R84, -INF , P4 ;  /* 0xff800000544f7808 */ /* 0x000fe40002000000 */
[----:B------:R-:W-:Y:S01]  /*d020*/  FMNMX.FTZ R63, R78, R63, !PT ;  /* 0x0000003f4e3f7209 */ /* 0x000fe20007810000 */
[----:B------:R-:W-:Y:S01]  /*d030*/  FMUL.FTZ R60, R66, UR5 ;  /* 0x00000005423c7c20 */ /* 0x000fe20008410000 */
[----:B------:R-:W-:Y:S02]  /*d040*/  FSEL R64, R64, RZ, P3 ;  /* 0x000000ff40407208 */ /* 0x000fe40001800000 */
[----:B------:R-:W-:Y:S02]  /*d050*/  ISETP.GT.AND P4, PT, R62, 0x11, PT ;  /* 0x000000113e00780c */ /* 0x000fe40003f84270 */
[----:B------:R-:W-:Y:S02]  /*d060*/  FSEL R80, R80, -INF , P5 ;  /* 0xff80000050507808 */ /* 0x000fe40002800000 */
[----:B------:R-:W-:Y:S01]  /*d070*/  FMNMX.FTZ R66, R79, R63, !PT ;  /* 0x0000003f4f427209 */ /* 0x000fe20007810000 */
[----:B------:R-:W-:Y:S01]  /*d080*/  FMUL.FTZ R52, R67, UR5 ;  /* 0x0000000543347c20 */ /* 0x000fe20008410000 */
[----:B------:R-:W-:Y:S01]  /*d090*/  ISETP.GT.AND P5, PT, R62, 0x18, PT ;  /* 0x000000183e00780c */ /* 0x000fe20003fa4270 */
[----:B------:R-:W-:Y:S01]  /*d0a0*/  FFMA.FTZ R67, R65, R9, -R64 ;  /* 0x0000000941437223 */ /* 0x000fe20000010840 */
[----:B------:R-:W-:-:S02]  /*d0b0*/  FSEL R63, R73, -INF , P4 ;  /* 0xff800000493f7808 */ /* 0x000fc40002000000 */
[----:B------:R-:W-:Y:S01]  /*d0c0*/  FMNMX.FTZ R66, R80, R66, !PT ;  /* 0x0000004250427209 */ /* 0x000fe20007810000 */
[----:B------:R-:W0:Y:S01]  /*d0d0*/  MUFU.TANH R145, R145 ;  /* 0x0000009100917308 */ /* 0x000e220000002400 */
[----:B------:R-:W-:Y:S02]  /*d0e0*/  FSEL R65, R144, -INF , P5 ;  /* 0xff80000090417808 */ /* 0x000fe40002800000 */
[----:B------:R-:W-:Y:S01]  /*d0f0*/  ISETP.GT.AND P4, PT, R62, 0x19, PT ;  /* 0x000000193e00780c */ /* 0x000fe20003f84270 */
[----:B------:R-:W-:-:S04]  /*d100*/  FFMA.FTZ R150, R68, R9, -R64 ;  /* 0x0000000944967223 */ /* 0x000fc80000010840 */
[----:B------:R1:W-:Y:S01]  /*d110*/  MUFU.EX2 R144, R67 ;  /* 0x0000004300907308 */ /* 0x0003e20000000800 */
[----:B------:R-:W-:Y:S01]  /*d120*/  ISETP.GT.AND P5, PT, R62, 0x20, PT ;  /* 0x000000203e00780c */ /* 0x000fe20003fa4270 */
[----:B------:R-:W-:Y:S01]  /*d130*/  FMUL.FTZ R53, R70, UR5 ;  /* 0x0000000546357c20 */ /* 0x000fe20008410000 */
[----:B-1----:R-:W-:-:S05]  /*d140*/  FMNMX.FTZ R67, R63, R66, !PT ;  /* 0x000000423f437209 */ /* 0x002fca0007810000 */
[----:B------:R-:W1:Y:S01]  /*d150*/  MUFU.TANH R147, R147 ;  /* 0x0000009300937308 */ /* 0x000e620000002400 */
[----:B------:R-:W-:Y:S02]  /*d160*/  FSEL R66, R151, -INF , P4 ;  /* 0xff80000097427808 */ /* 0x000fe40002000000 */
[----:B------:R-:W-:Y:S02]  /*d170*/  FMNMX.FTZ R68, R65, R67, !PT ;  /* 0x0000004341447209 */ /* 0x000fe40007810000 */
[----:B------:R-:W-:Y:S02]  /*d180*/  ISETP.GT.AND P4, PT, R62, 0x21, PT ;  /* 0x000000213e00780c */ /* 0x000fe40003f84270 */
[----:B------:R-:W-:Y:S01]  /*d190*/  FSEL R67, R146, -INF , P5 ;  /* 0xff80000092437808 */ /* 0x000fe20002800000 */
[----:B------:R-:W2:Y:S01]  /*d1a0*/  MUFU.TANH R140, R140 ;  /* 0x0000008c008c7308 */ /* 0x000ea20000002400 */
[----:B------:R-:W-:Y:S02]  /*d1b0*/  FMNMX.FTZ R70, R66, R68, !PT ;  /* 0x0000004442467209 */ /* 0x000fe40007810000 */
[----:B------:R-:W-:-:S02]  /*d1c0*/  ISETP.GT.AND P5, PT, R62, 0x28, PT ;  /* 0x000000283e00780c */ /* 0x000fc40003fa4270 */
[----:B------:R-:W-:Y:S02]  /*d1d0*/  FSEL R68, R149, -INF , P4 ;  /* 0xff80000095447808 */ /* 0x000fe40002000000 */
[----:B------:R-:W-:Y:S01]  /*d1e0*/  FMNMX.FTZ R70, R67, R70, !PT ;  /* 0x0000004643467209 */ /* 0x000fe20007810000 */
[----:B------:R-:W-:Y:S01]  /*d1f0*/  MUFU.TANH R141, R141 ;  /* 0x0000008d008d7308 */ /* 0x000fe20000002400 */
[----:B------:R-:W-:Y:S01]  /*d200*/  FMUL.FTZ R54, R71, UR5 ;  /* 0x0000000547367c20 */ /* 0x000fe20008410000 */
[----:B------:R-:W-:Y:S01]  /*d210*/  FFMA.FTZ R146, R69, R9, -R64 ;  /* 0x0000000945927223 */ /* 0x000fe20000010840 */
[----:B------:R-:W-:Y:S02]  /*d220*/  ISETP.GT.AND P4, PT, R62, 0x29, PT ;  /* 0x000000293e00780c */ /* 0x000fe40003f84270 */
[----:B0-----:R-:W-:Y:S02]  /*d230*/  FSEL R69, R145, -INF , P5 ;  /* 0xff80000091457808 */ /* 0x001fe40002800000 */
[----:B------:R-:W-:Y:S01]  /*d240*/  FMNMX.FTZ R71, R68, R70, !PT ;  /* 0x0000004644477209 */ /* 0x000fe20007810000 */
[----:B------:R-:W0:Y:S01]  /*d250*/  MUFU.TANH R138, R138 ;  /* 0x0000008a008a7308 */ /* 0x000e220000002400 */
[----:B------:R-:W-:Y:S01]  /*d260*/  ISETP.GT.AND P5, PT, R62, 0x30, PT ;  /* 0x000000303e00780c */ /* 0x000fe20003fa4270 */
[----:B------:R-:W-:Y:S01]  /*d270*/  FMUL.FTZ R137, R59, UR5 ;  /* 0x000000053b897c20 */ /* 0x000fe20008410000 */
[----:B-1----:R-:W-:-:S02]  /*d280*/  FSEL R70, R147, -INF , P4 ;  /* 0xff80000093467808 */ /* 0x002fc40002000000 */
[----:B------:R-:W-:-:S03]  /*d290*/  FMNMX.FTZ R73, R69, R71, !PT ;  /* 0x0000004745497209 */ /* 0x000fc60007810000 */
[----:B------:R-:W1:Y:S01]  /*d2a0*/  MUFU.TANH R139, R139 ;  /* 0x0000008b008b7308 */ /* 0x000e620000002400 */
[----:B------:R-:W-:Y:S01]  /*d2b0*/  FFMA.FTZ R72, R72, R9, -R64 ;  /* 0x0000000948487223 */ /* 0x000fe20000010840 */
[----:B------:R-:W-:Y:S02]  /*d2c0*/  ISETP.GT.AND P4, PT, R62, 0x31, PT ;  /* 0x000000313e00780c */ /* 0x000fe40003f84270 */
[----:B--2---:R-:W-:Y:S02]  /*d2d0*/  FSEL R71, R140, -INF , P5 ;  /* 0xff8000008c477808 */ /* 0x004fe40002800000 */
[----:B------:R-:W-:Y:S02]  /*d2e0*/  FMNMX.FTZ R73, R70, R73, !PT ;  /* 0x0000004946497209 */ /* 0x000fe40007810000 */
[----:B------:R-:W2:Y:S01]  /*d2f0*/  MUFU.TANH R136, R136 ;  /* 0x0000008800887308 */ /* 0x000ea20000002400 */
[----:B------:R-:W-:Y:S01]  /*d300*/  FMUL.FTZ R55, R74, UR5 ;  /* 0x000000054a377c20 */ /* 0x000fe20008410000 */
[----:B------:R-:W-:-:S02]  /*d310*/  ISETP.GT.AND P5, PT, R62, 0x38, PT ;  /* 0x000000383e00780c */ /* 0x000fc40003fa4270 */
[----:B------:R-:W-:-:S04]  /*d320*/  FMNMX.FTZ R74, R71, R73, !PT ;  /* 0x00000049474a7209 */ /* 0x000fc80007810000 */
[----:B------:R-:W3:Y:S01]  /*d330*/  MUFU.TANH R137, R137 ;  /* 0x0000008900897308 */ /* 0x000ee20000002400 */
[----:B------:R-:W-:Y:S01]  /*d340*/  FMUL.FTZ R56, R75, UR5 ;  /* 0x000000054b387c20 */ /* 0x000fe20008410000 */
[----:B0-----:R-:W-:-:S06]  /*d350*/  FSEL R73, R138, -INF , P5 ;  /* 0xff8000008a497808 */ /* 0x001fcc0002800000 */
[----:B------:R0:W-:Y:S01]  /*d360*/  MUFU.EX2 R140, R72 ;  /* 0x00000048008c7308 */ /* 0x0001e20000000800 */
[----:B------:R-:W-:Y:S01]  /*d370*/  WARPGROUP.ARRIVE ;  /* 0x00000000000079c5 */ /* 0x000fe20000000000 */
[----:B------:R-:W-:Y:S01]  /*d380*/  FFMA.FTZ R142, R48, R9, -R64 ;  /* 0x00000009308e7223 */ /* 0x000fe20000010840 */
[----:B------:R-:W-:Y:S01]  /*d390*/  ISETP.GT.AND P5, PT, R62, 0x40, PT ;  /* 0x000000403e00780c */ /* 0x000fe20003fa4270 */
[----:B------:R-:W-:-:S03]  /*d3a0*/  FMUL.FTZ R81, R83, UR5 ;  /* 0x0000000553517c20 */ /* 0x000fc60008410000 */
[----:B------:R-:W-:Y:S01]  /*d3b0*/  HGMMA.64x64x16.F32.BF16 R88, R132, gdesc[UR8].tnspB, R88, gsb0 ;  /* 0x40e0000884587df0 */ /* 0x000fe20008001858 */
[----:B0-----:R-:W-:Y:S01]  /*d3c0*/  FSEL R72, R141, -INF , P4 ;  /* 0xff8000008d487808 */ /* 0x001fe20002000000 */
[----:B------:R-:W0:Y:S01]  /*d3d0*/  MUFU.TANH R49, R49 ;  /* 0x0000003100317308 */ /* 0x000e220000002400 */
[----:B------:R-:W-:Y:S02]  /*d3e0*/  ISETP.GT.AND P4, PT, R62, 0x39, PT ;  /* 0x000000393e00780c */ /* 0x000fe40003f84270 */
[----:B------:R-:W-:Y:S02]  /*d3f0*/  FMNMX.FTZ R75, R72, R74, !PT ;  /* 0x0000004a484b7209 */ /* 0x000fe40007810000 */
[----:B-1----:R-:W-:Y:S02]  /*d400*/  FSEL R74, R139, -INF , P4 ;  /* 0xff8000008b4a7808 */ /* 0x002fe40002000000 */
[----:B------:R-:W-:Y:S01]  /*d410*/  FMNMX.FTZ R48, R73, R75, !PT ;  /* 0x0000004b49307209 */ /* 0x000fe20007810000 */
[----:B------:R-:W1:Y:S01]  /*d420*/  MUFU.TANH R50, R50 ;  /* 0x0000003200327308 */ /* 0x000e620000002400 */
[----:B------:R-:W-:-:S02]  /*d430*/  ISETP.GT.AND P4, PT, R62, 0x41, PT ;  /* 0x000000413e00780c */ /* 0x000fc40003f84270 */
[----:B--2---:R-:W-:Y:S02]  /*d440*/  FSEL R75, R136, -INF , P5 ;  /* 0xff800000884b7808 */ /* 0x004fe40002800000 */
[----:B------:R-:W-:-:S03]  /*d450*/  FMNMX.FTZ R83, R74, R48, !PT ;  /* 0x000000304a537209 */ /* 0x000fc60007810000 */
[----:B------:R-:W2:Y:S01]  /*d460*/  MUFU.TANH R60, R60 ;  /* 0x0000003c003c7308 */ /* 0x000ea20000002400 */
[----:B------:R-:W-:Y:S02]  /*d470*/  ISETP.GT.AND P5, PT, R62, 0x48, PT ;  /* 0x000000483e00780c */ /* 0x000fe40003fa4270 */
[----:B---3--:R-:W-:Y:S02]  /*d480*/  FSEL R48, R137, -INF , P4 ;  /* 0xff80000089307808 */ /* 0x008fe40002000000 */
[----:B------:R-:W-:-:S03]  /*d490*/  FMNMX.FTZ R83, R75, R83, !PT ;  /* 0x000000534b537209 */ /* 0x000fc60007810000 */
[----:B------:R-:W3:Y:S01]  /*d4a0*/  MUFU.TANH R52, R52 ;  /* 0x0000003400347308 */ /* 0x000ee20000002400 */
[----:B------:R-:W-:Y:S02]  /*d4b0*/  ISETP.GT.AND P4, PT, R62, 0x49, PT ;  /* 0x000000493e00780c */ /* 0x000fe40003f84270 */
[----:B0-----:R-:W-:Y:S02]  /*d4c0*/  FSEL R49, R49, -INF , P5 ;  /* 0xff80000031317808 */ /* 0x001fe40002800000 */
[----:B------:R-:W-:-:S03]  /*d4d0*/  FMNMX.FTZ R83, R48, R83, !PT ;  /* 0x0000005330537209 */ /* 0x000fc60007810000 */
[----:B------:R-:W0:Y:S01]  /*d4e0*/  MUFU.TANH R53, R53 ;  /* 0x0000003500357308 */ /* 0x000e220000002400 */
[----:B------:R-:W-:Y:S02]  /*d4f0*/  ISETP.GT.AND P5, PT, R62, 0x50, PT ;  /* 0x000000503e00780c */ /* 0x000fe40003fa4270 */
[----:B-1----:R-:W-:Y:S02]  /*d500*/  FSEL R50, R50, -INF , P4 ;  /* 0xff80000032327808 */ /* 0x002fe40002000000 */
[----:B------:R-:W-:-:S03]  /*d510*/  FMNMX.FTZ R83, R49, R83, !PT ;  /* 0x0000005331537209 */ /* 0x000fc60007810000 */
[----:B------:R-:W1:Y:S01]  /*d520*/  MUFU.TANH R54, R54 ;  /* 0x0000003600367308 */ /* 0x000e620000002400 */
[----:B------:R-:W-:Y:S01]  /*d530*/  FFMA.FTZ R136, R51, R9, -R64 ;  /* 0x0000000933887223 */ /* 0x000fe20000010840 */
[----:B------:R-:W-:Y:S02]  /*d540*/  ISETP.GT.AND P4, PT, R62, 0x51, PT ;  /* 0x000000513e00780c */ /* 0x000fe40003f84270 */
[----:B--2---:R-:W-:Y:S02]  /*d550*/  FSEL R51, R60, -INF , P5 ;  /* 0xff8000003c337808 */ /* 0x004fe40002800000 */
[----:B------:R-:W-:Y:S02]  /*d560*/  FMNMX.FTZ R83, R50, R83, !PT ;  /* 0x0000005332537209 */ /* 0x000fe40007810000 */
[----:B------:R-:W2:Y:S01]  /*d570*/  MUFU.TANH R55, R55 ;  /* 0x0000003700377308 */ /* 0x000ea20000002400 */
[----:B------:R-:W-:Y:S02]  /*d580*/  ISETP.GT.AND P5, PT, R62, 0x58, PT ;  /* 0x000000583e00780c */ /* 0x000fe40003fa4270 */
[----:B---3--:R-:W-:-:S02]  /*d590*/  FSEL R52, R52, -INF , P4 ;  /* 0xff80000034347808 */ /* 0x008fc40002000000 */
[----:B------:R-:W-:-:S03]  /*d5a0*/  FMNMX.FTZ R83, R51, R83, !PT ;  /* 0x0000005333537209 */ /* 0x000fc60007810000 */
[----:B------:R-:W3:Y:S01]  /*d5b0*/  MUFU.TANH R56, R56 ;  /* 0x0000003800387308 */ /* 0x000ee20000002400 */
[----:B------:R-:W-:Y:S01]  /*d5c0*/  ISETP.GT.AND P4, PT, R62, 0x59, PT ;  /* 0x000000593e00780c */ /* 0x000fe20003f84270 */
[----:B------:R-:W-:Y:S01]  /*d5d0*/  FMUL.FTZ R59, R82, UR5 ;  /* 0x00000005523b7c20 */ /* 0x000fe20008410000 */
[----:B0-----:R-:W-:Y:S02]  /*d5e0*/  FSEL R53, R53, -INF , P5 ;  /* 0xff80000035357808 */ /* 0x001fe40002800000 */
[----:B------:R-:W-:-:S03]  /*d5f0*/  FMNMX.FTZ R83, R52, R83, !PT ;  /* 0x0000005334537209 */ /* 0x000fc60007810000 */
[----:B------:R-:W0:Y:S01]  /*d600*/  MUFU.TANH R57, R57 ;  /* 0x0000003900397308 */ /* 0x000e220000002400 */
[----:B------:R-:W-:Y:S02]  /*d610*/  ISETP.GT.AND P5, PT, R62, 0x60, PT ;  /* 0x000000603e00780c */ /* 0x000fe40003fa4270 */
        /* <DEDUP_REMOVED lines=21> */
[----:B------:R-:W-:Y:S02]  /*d770*/  ISETP.GT.AND P4, PT, R62, 0x71, PT ;  /* 0x000000713e00780c */ /* 0x000fe40003f84270 */
[----:B--2---:R-:W-:Y:S02]  /*d780*/  FSEL R59, R59, -INF , P5 ;  /* 0xff8000003b3b7808 */ /* 0x004fe40002800000 */
[----:B------:R-:W-:Y:S02]  /*d790*/  FMNMX.FTZ R83, R58, R83, !PT ;  /* 0x000000533a537209 */ /* 0x000fe40007810000 */
[----:B------:R-:W-:Y:S02]  /*d7a0*/  ISETP.GT.AND P5, PT, R62, 0x78, PT ;  /* 0x000000783e00780c */ /* 0x000fe40003fa4270 */
[----:B---3--:R-:W-:Y:S02]  /*d7b0*/  FSEL R60, R81, -INF , P4 ;  /* 0xff800000513c7808 */ /* 0x008fe40002000000 */
[----:B------:R-:W-:-:S02]  /*d7c0*/  FMNMX.FTZ R83, R59, R83, !PT ;  /* 0x000000533b537209 */ /* 0x000fc40007810000 */
[----:B------:R-:W-:Y:S02]  /*d7d0*/  ISETP.GT.AND P4, PT, R62, 0x79, PT ;  /* 0x000000793e00780c */ /* 0x000fe40003f84270 */
[----:B0-----:R-:W-:Y:S02]  /*d7e0*/  FSEL R61, R61, -INF , P5 ;  /* 0xff8000003d3d7808 */ /* 0x001fe40002800000 */
[----:B------:R-:W-:Y:S02]  /*d7f0*/  FMNMX.FTZ R83, R60, R83, !PT ;  /* 0x000000533c537209 */ /* 0x000fe40007810000 */
[----:B-1----:R-:W-:Y:S02]  /*d800*/  FSEL R62, R82, -INF , P4 ;  /* 0xff800000523e7808 */ /* 0x002fe40002000000 */
[----:B------:R-:W-:Y:S01]  /*d810*/  FMNMX.FTZ R81, R61, R83, !PT ;  /* 0x000000533d517209 */ /* 0x000fe20007810000 */
[----:B------:R-:W-:-:S03]  /*d820*/  WARPGROUP.DEPBAR.LE gsb0, 0x0 ;  /* 0x00008000000079c5 */ /* 0x000fc60000010000 */
[----:B------:R-:W-:Y:S01]  /*d830*/  FMNMX.FTZ R81, R62, R81, !PT ;  /* 0x000000513e517209 */ /* 0x000fe20007810000 */
[-CC-:B------:R-:W-:Y:S01]  /*d840*/  FFMA.FTZ R134, R36, R9.reuse, -R64.reuse ;  /* 0x0000000924867223 */ /* 0x180fe20000010840 */
[----:B------:R-:W-:-:S03]  /*d850*/  FFMA.FTZ R36, R32, R9, -R64 ;  /* 0x0000000920247223 */ /* 0x000fc60000010840 */
[----:B------:R-:W0:Y:S01]  /*d860*/  SHFL.BFLY PT, R32, R81, 0x2, 0x1f ;  /* 0x0c401f0051207f89 */ /* 0x000e2200000e0000 */
[-CC-:B------:R-:W-:Y:S01]  /*d870*/  FFMA.FTZ R138, R47, R9.reuse, -R64.reuse ;  /* 0x000000092f8a7223 */ /* 0x180fe20000010840 */
[----:B------:R-:W-:Y:S01]  /*d880*/  FFMA.FTZ R132, R46, R9, -R64 ;  /* 0x000000092e847223 */ /* 0x000fe20000010840 */
[----:B0-----:R-:W-:-:S05]  /*d890*/  FMNMX.FTZ R81, R81, R32, !PT ;  /* 0x0000002051517209 */ /* 0x001fca0007810000 */
[----:B------:R-:W0:Y:S01]  /*d8a0*/  SHFL.BFLY PT, R82, R81, 0x1, 0x1f ;  /* 0x0c201f0051527f89 */ /* 0x000e2200000e0000 */
[----:B------:R-:W-:Y:S02]  /*d8b0*/  VIADD R46, R8, 0x280 ;  /* 0x00000280082e7836 */ /* 0x000fe40000000000 */
[----:B------:R-:W-:Y:S02]  /*d8c0*/  IMAD.MOV.U32 R47, RZ, RZ, 0x40000040 ;  /* 0x40000040ff2f7424 */ /* 0x000fe400078e00ff */
[----:B------:R-:W-:Y:S01]  /*d8d0*/  FFMA.FTZ R32, R11, R9, -R64 ;  /* 0x000000090b207223 */ /* 0x000fe20000010840 */
[----:B------:R-:W-:Y:S02]  /*d8e0*/  R2UR UR10, R46 ;  /* 0x000000002e0a72ca */ /* 0x000fe400000e0000 */
[----:B------:R-:W-:Y:S01]  /*d8f0*/  R2UR UR11, R47 ;  /* 0x000000002f0b72ca */ /* 0x000fe200000e0000 */
[----:B------:R-:W-:Y:S01]  /*d900*/  WARPGROUP.ARRIVE ;  /* 0x00000000000079c5 */ /* 0x000fe20000000000 */
[----:B0-----:R-:W-:-:S11]  /*d910*/  FMNMX.FTZ R11, R81, R82, !PT ;  /* 0x00000052510b7209 */ /* 0x001fd60007810000 */
[----:B------:R-:W-:Y:S01]  /*d920*/  HGMMA.64x64x16.F32.BF16 R88, R128, gdesc[UR8].tnspB, R88, gsb0 ;  /* 0x40e0000880587df0 */ /* 0x000fe20008001858 */
[C---:B------:R-:W-:Y:S01]  /*d930*/  FSETP.NEU.FTZ.AND P4, PT, R11.reuse, -INF , PT ;  /* 0xff8000000b00780b */ /* 0x040fe20003f9d000 */
[----:B------:R-:W-:-:S05]  /*d940*/  FMUL.FTZ R82, R11, R9 ;  /* 0x000000090b527220 */ /* 0x000fca0000410000 */
[----:B------:R-:W-:-:S05]  /*d950*/  FSEL R82, R82, RZ, P4 ;  /* 0x000000ff52527208 */ /* 0x000fca0002000000 */
[-CC-:B------:R-:W-:Y:S01]  /*d960*/  FFMA.FTZ R141, R67, R9.reuse, -R82.reuse ;  /* 0x00000009438d7223 */ /* 0x180fe20000010852 */
[----:B------:R-:W-:Y:S01]  /*d970*/  FFMA.FTZ R67, R70, R9, -R82 ;  /* 0x0000000946437223 */ /* 0x000fe20000010852 */
[----:B------:R-:W-:Y:S01]  /*d980*/  FSEL R70, R10, RZ, P3 ;  /* 0x000000ff0a467208 */ /* 0x000fe20001800000 */
[----:B------:R-:W-:-:S04]  /*d990*/  VIADD R46, R8, 0x300 ;  /* 0x00000300082e7836 */ /* 0x000fc80000000000 */
[----:B------:R-:W-:Y:S01]  /*d9a0*/  FADD.FTZ R70, -R70, R13 ;  /* 0x0000000d46467221 */ /* 0x000fe20000010100 */
[----:B------:R-:W-:Y:S01]  /*d9b0*/  R2UR UR10, R46 ;  /* 0x000000002e0a72ca */ /* 0x000fe200000e0000 */
[----:B------:R-:W-:Y:S02]  /*d9c0*/  VIADD R46, R8, 0x380 ;  /* 0x00000380082e7836 */ /* 0x000fe40000000000 */
[----:B------:R-:W-:Y:S02]  /*d9d0*/  FMUL.FTZ R8, R70, R9 ;  /* 0x0000000946087220 */ /* 0x000fe40000410000 */
[----:B------:R-:W2:Y:S01]  /*d9e0*/  LDL R70, [R1+0x34] ;  /* 0x0000340001467983 */ /* 0x000ea20000100800 */
[----:B------:R-:W-:-:S05]  /*d9f0*/  IMAD.MOV.U32 R47, RZ, RZ, 0x40000040 ;  /* 0x40000040ff2f7424 */ /* 0x000fca00078e00ff */
[----:B------:R-:W-:Y:S01]  /*da00*/  R2UR UR11, R47 ;  /* 0x000000002f0b72ca */ /* 0x000fe200000e0000 */
[----:B------:R-:W-:Y:S02]  /*da10*/  WARPGROUP.DEPBAR.LE gsb0, 0x0 ;  /* 0x00008000000079c5 */ /* 0x000fe40000010000 */
[----:B------:R-:W-:-:S10]  /*da20*/  WARPGROUP.ARRIVE ;  /* 0x00000000000079c5 */ /* 0x000fd40000000000 */
[----:B------:R-:W-:Y:S01]  /*da30*/  HGMMA.64x64x16.F32.BF16 R88, R124, gdesc[UR8].tnspB, R88, gsb0 ;  /* 0x40e000087c587df0 */ /* 0x000fe20008001858 */
[----:B------:R-:W-:-:S05]  /*da40*/  FSEL R47, R11, RZ, P4 ;  /* 0x000000ff0b2f7208 */ /* 0x000fca0002000000 */
[----:B------:R-:W-:Y:S01]  /*da50*/  FADD.FTZ R13, -R47, R15 ;  /* 0x0000000f2f0d7221 */ /* 0x000fe20000010100 */
[----:B------:R-:W-:Y:S01]  /*da60*/  IMAD.MOV.U32 R47, RZ, RZ, 0x40000040 ;  /* 0x40000040ff2f7424 */ /* 0x000fe200078e00ff */
[----:B------:R-:W-:-:S04]  /*da70*/  R2UR UR10, R46 ;  /* 0x000000002e0a72ca */ /* 0x000fc800000e0000 */
[----:B------:R-:W-:Y:S01]  /*da80*/  R2UR UR11, R47 ;  /* 0x000000002f0b72ca */ /* 0x000fe200000e0000 */
[----:B------:R-:W0:Y:S01]  /*da90*/  S2R R85, SR_TID.X ;  /* 0x0000000000557919 */ /* 0x000e220000002100 */
[-C--:B------:R-:W-:Y:S01]  /*daa0*/  FFMA.FTZ R44, R44, R9.reuse, -R64 ;  /* 0x000000092c2c7223 */ /* 0x080fe20000010840 */
[-C--:B------:R-:W-:Y:S01]  /*dab0*/  FFMA.FTZ R149, R76, R9.reuse, -R82 ;  /* 0x000000094c957223 */ /* 0x080fe20000010852 */
[-C--:B------:R-:W-:Y:S01]  /*dac0*/  FMUL.FTZ R13, R13, R9.reuse ;  /* 0x000000090d0d7220 */ /* 0x080fe20000410000 */
        /* <DEDUP_REMOVED lines=13> */
[----:B------:R-:W-:-:S02]  /*dba0*/  WARPGROUP.DEPBAR.LE gsb0, 0x0 ;  /* 0x00008000000079c5 */ /* 0x000fc40000010000 */
[----:B------:R-:W-:-:S06]  /*dbb0*/  WARPGROUP.ARRIVE ;  /* 0x00000000000079c5 */ /* 0x000fcc0000000000 */
[----:B------:R-:W-:Y:S01]  /*dbc0*/  HGMMA.64x64x16.F32.BF16 R88, R120, gdesc[UR8].tnspB, R88, gsb0 ;  /* 0x40e0000878587df0 */ /* 0x000fe20008001858 */
        /* <DEDUP_REMOVED lines=8> */
[----:B------:R-:W-:Y:S01]  /*dc50*/  MUFU.EX2 R44, R44 ;  /* 0x0000002c002c7308 */ /* 0x000fe20000000800 */
[----:B------:R-:W-:-:S07]  /*dc60*/  FFMA.FTZ R151, R78, R9, -R82 ;  /* 0x000000094e977223 */ /* 0x000fce0000010852 */
[----:B------:R-:W1:Y:S01]  /*dc70*/  MUFU.EX2 R8, R8 ;  /* 0x0000000800087308 */ /* 0x000e620000000800 */
[----:B------:R-:W-:-:S07]  /*dc80*/  FFMA.FTZ R76, R79, R9, -R82 ;  /* 0x000000094f4c7223 */ /* 0x000fce0000010852 */
[----:B------:R-:W-:Y:S01]  /*dc90*/  MUFU.EX2 R149, R149 ;  /* 0x0000009500957308 */ /* 0x000fe20000000800 */
[----:B0-----:R-:W-:-:S07]  /*dca0*/  SHF.R.U32.HI R84, RZ, 0x7, R85 ;  /* 0x00000007ff547819 */ /* 0x001fce0000011655 */
[----:B------:R-:W0:Y:S01]  /*dcb0*/  MUFU.EX2 R13, R13 ;  /* 0x0000000d000d7308 */ /* 0x000e220000000800 */
[----:B------:R-:W-:-:S07]  /*dcc0*/  FFMA.FTZ R145, R80, R9, -R82 ;  /* 0x0000000950917223 */ /* 0x000fce0000010852 */
[----:B------:R-:W3:Y:S01]  /*dcd0*/  MUFU.EX2 R148, R148 ;  /* 0x0000009400947308 */ /* 0x000ee20000000800 */
[----:B------:R-:W-:-:S07]  /*dce0*/  @!P1 IMAD R46, R18, 0x8, R2 ;  /* 0x00000008122e9824 */ /* 0x000fce00078e0202 */
[----:B------:R-:W4:Y:S01]  /*dcf0*/  MUFU.EX2 R64, R64 ;  /* 0x0000004000407308 */ /* 0x000f220000000800 */
[----:B------:R-:W-:Y:S01]  /*dd00*/  VIADD R15, R84, 0x9 ;  /* 0x00000009540f7836 */ /* 0x000fe20000000000 */
[----:B------:R-:W-:-:S06]  /*dd10*/  ISETP.GE.U32.AND P3, PT, R85, 0x180, PT ;  /* 0x000001805500780c */ /* 0x000fcc0003f66070 */
[----:B------:R-:W5:Y:S01]  /*dd20*/  MUFU.EX2 R150, R150 ;  /* 0x0000009600967308 */ /* 0x000f620000000800 */
[----:B------:R-:W-:Y:S01]  /*dd30*/  FFMA.FTZ R63, R63, R9, -R82 ;  /* 0x000000093f3f7223 */ /* 0x000fe20000010852 */
[----:B------:R-:W-:-:S06]  /*dd40*/  @!P1 VIADD R46, R46, 0x16840 ;  /* 0x000168402e2e9836 */ /* 0x000fcc0000000000 */
[----:B------:R-:W5:Y:S01]  /*dd50*/  MUFU.EX2 R151, R151 ;  /* 0x0000009700977308 */ /* 0x000f620000000800 */
[----:B-1----:R-:W-:Y:S01]  /*dd60*/  FFMA.FTZ R3, R8, R3, R44 ;  /* 0x0000000308037223 */ /* 0x002fe2000001002c */
[----:B------:R-:W-:-:S06]  /*dd70*/  FFMA.FTZ R135, R49, R9, -R82 ;  /* 0x0000000931877223 */ /* 0x000fcc0000010852 */
[----:B------:R-:W1:Y:S01]  /*dd80*/  MUFU.EX2 R45, R45 ;  /* 0x0000002d002d7308 */ /* 0x000e620000000800 */
[----:B------:R-:W-:Y:S01]  /*dd90*/  SEL R47, R15, 0x9, !P3 ;  /* 0x000000090f2f7807 */ /* 0x000fe20005800000 */
[----:B0-----:R-:W-:-:S06]  /*dda0*/  FFMA.FTZ R49, R13, R0, R149 ;  /* 0x000000000d317223 */ /* 0x001fcc0000010095 */
[----:B------:R-:W-:Y:S01]  /*ddb0*/  MUFU.EX2 R76, R76 ;  /* 0x0000004c004c7308 */ /* 0x000fe20000000800 */
[----:B------:R-:W-:Y:S01]  /*ddc0*/  FFMA.FTZ R147, R65, R9, -R82 ;  /* 0x0000000941937223 */ /* 0x000fe20000010852 */
[----:B------:R-:W-:Y:S01]  /*ddd0*/  @!P1 PRMT R46, RZ, 0x654, R46 ;  /* 0x00000654ff2e9816 */ /* 0x000fe2000000002e */
[----:B------:R-:W-:-:S05]  /*dde0*/  @!P1 IMAD R0, R14, 0x8, R2 ;  /* 0x000000080e009824 */ /* 0x000fca00078e0202 */
[----:B------:R-:W0:Y:S01]  /*ddf0*/  MUFU.EX2 R43, R43 ;  /* 0x0000002b002b7308 */ /* 0x000e220000000800 */
[----:B---3--:R-:W-:Y:S01]  /*de00*/  FADD.FTZ R3, R148, R3 ;  /* 0x0000000394037221 */ /* 0x008fe20000010000 */
[----:B------:R-:W-:-:S06]  /*de10*/  WARPGROUP.DEPBAR.LE gsb0, 0x0 ;  /* 0x00008000000079c5 */ /* 0x000fcc0000010000 */
[----:B------:R-:W3:Y:S01]  /*de20*/  MUFU.EX2 R145, R145 ;  /* 0x0000009100917308 */ /* 0x000ee20000000800 */
[----:B----4-:R-:W-:Y:S01]  /*de30*/  FADD.FTZ R14, R64, R49 ;  /* 0x00000031400e7221 */ /* 0x010fe20000010000 */
[-CC-:B------:R-:W-:Y:S01]  /*de40*/  FFMA.FTZ R65, R66, R9.reuse, -R82.reuse ;  /* 0x0000000942417223 */ /* 0x180fe20000010852 */
[----:B------:R0:W-:Y:S06]  /*de50*/  BAR.ARV R47, 0x100 ;  /* 0x0004002f0000751d */ /* 0x0001ec0000002000 */
[----:B------:R-:W4:Y:S01]  /*de60*/  MUFU.EX2 R63, R63 ;  /* 0x0000003f003f7308 */ /* 0x000f220000000800 */
[----:B------:R5:W-:Y:S01]  /*de70*/  @!P1 SYNCS.ARRIVE.TRANS64.RED.A1T0 RZ, [R46+URZ], RZ ;  /* 0x000000ff2eff99a7 */ /* 0x000be2000810043f */
[----:B------:R-:W-:-:S06]  /*de80*/  FFMA.FTZ R48, R48, R9, -R82 ;  /* 0x0000000930307223 */ /* 0x000fcc0000010852 */
[----:B------:R-:W4:Y:S01]  /*de90*/  MUFU.EX2 R42, R42 ;  /* 0x0000002a002a7308 */ /* 0x000f220000000800 */
[----:B-----5:R-:W-:Y:S01]  /*dea0*/  FADD.FTZ R46, R150, R3 ;  /* 0x00000003962e7221 */ /* 0x020fe20000010000 */
[----:B------:R-:W-:-:S06]  /*deb0*/  FADD.FTZ R3, R151, R14 ;  /* 0x0000000e97037221 */ /* 0x000fcc0000010000 */
[----:B------:R-:W5:Y:S01]  /*dec0*/  MUFU.EX2 R147, R147 ;  /* 0x0000009300937308 */ /* 0x000f620000000800 */
[----:B-1----:R-:W-:Y:S01]  /*ded0*/  FADD.FTZ R46, R45, R46 ;  /* 0x0000002e2d2e7221 */ /* 0x002fe20000010000 */
[----:B------:R-:W-:-:S06]  /*dee0*/  FFMA.FTZ R66, R68, R9, -R82 ;  /* 0x0000000944427223 */ /* 0x000fcc0000010852 */
[----:B------:R-:W1:Y:S01]  /*def0*/  MUFU.EX2 R146, R146 ;  /* 0x0000009200927308 */ /* 0x000e620000000800 */
[----:B0-----:R-:W-:Y:S01]  /*df00*/  FADD.FTZ R47, R43, R46 ;  /* 0x0000002e2b2f7221 */ /* 0x001fe20000010000 */
[----:B------:R-:W-:-:S06]  /*df10*/  FFMA.FTZ R143, R69, R9, -R82 ;  /* 0x00000009458f7223 */ /* 0x000fcc0000010852 */
[----:B------:R-:W0:Y:S08]  /*df20*/  MUFU.EX2 R65, R65 ;  /* 0x0000004100417308 */ /* 0x000e300000000800 */
[----:B------:R3:W-:Y:S01]  /*df30*/  MUFU.EX2 R15, R48 ;  /* 0x00000030000f7308 */ /* 0x0007e20000000800 */
[----:B------:R-:W-:Y:S01]  /*df40*/  FADD.FTZ R47, R144, R47 ;  /* 0x0000002f902f7221 */ /* 0x000fe20000010000 */
[----:B---3--:R-:W-:-:S06]  /*df50*/  FADD.FTZ R48, R76, R3 ;  /* 0x000000034c307221 */ /* 0x008fcc0000010000 */
[----:B------:R-:W3:Y:S01]  /*df60*/  MUFU.EX2 R141, R141 ;  /* 0x0000008d008d7308 */ /* 0x000ee20000000800 */
[----:B------:R-:W-:-:S07]  /*df70*/  FADD.FTZ R48, R145, R48 ;  /* 0x0000003091307221 */ /* 0x000fce0000010000 */
[----:B------:R-:W3:Y:S01]  /*df80*/  MUFU.EX2 R41, R41 ;  /* 0x0000002900297308 */ /* 0x000ee20000000800 */
[----:B----4-:R-:W-:Y:S01]  /*df90*/  FADD.FTZ R48, R63, R48 ;  /* 0x000000303f307221 */ /* 0x010fe20000010000 */
[----:B------:R-:W-:-:S06]  /*dfa0*/  FADD.FTZ R47, R42, R47 ;  /* 0x0000002f2a2f7221 */ /* 0x000fcc0000010000 */
[----:B------:R-:W4:Y:S01]  /*dfb0*/  MUFU.EX2 R66, R66 ;  /* 0x0000004200427308 */ /* 0x000f220000000800 */
[----:B-----5:R-:W-:Y:S01]  /*dfc0*/  FADD.FTZ R48, R147, R48 ;  /* 0x0000003093307221 */ /* 0x020fe20000010000 */
[----:B------:R-:W-:Y:S01]  /*dfd0*/  FFMA.FTZ R137, R71, R9, -R82 ;  /* 0x0000000947897223 */ /* 0x000fe20000010852 */
[----:B-1----:R-:W-:-:S05]  /*dfe0*/  FADD.FTZ R47, R146, R47 ;  /* 0x0000002f922f7221 */ /* 0x002fca0000010000 */
[----:B------:R-:W1:Y:S01]  /*dff0*/  MUFU.EX2 R142, R142 ;  /* 0x0000008e008e7308 */ /* 0x000e620000000800 */
[----:B0-----:R-:W-:Y:S01]  /*e000*/  FADD.FTZ R48, R65, R48 ;  /* 0x0000003041307221 */ /* 0x001fe20000010000 */
[----:B------:R-:W-:-:S06]  /*e010*/  FFMA.FTZ R68, R72, R9, -R82 ;  /* 0x0000000948447223 */ /* 0x000fcc0000010852 */
[----:B------:R-:W0:Y:S01]  /*e020*/  MUFU.EX2 R143, R143 ;  /* 0x0000008f008f7308 */ /* 0x000e220000000800 */
[----:B------:R-:W-:Y:S01]  /*e030*/  FADD.FTZ R46, R140, R47 ;  /* 0x0000002f8c2e7221 */ /* 0x000fe20000010000 */
[----:B---3--:R-:W-:-:S06]  /*e040*/  FADD.FTZ R47, R141, R48 ;  /* 0x000000308d2f7221 */ /* 0x008fcc0000010000 */
[----:B------:R-:W3:Y:S01]  /*e050*/  MUFU.EX2 R40, R40 ;  /* 0x0000002800287308 */ /* 0x000ee20000000800 */
[----:B------:R-:W-:-:S07]  /*e060*/  FFMA.FTZ R139, R73, R9, -R82 ;  /* 0x00000009498b7223 */ /* 0x000fce0000010852 */
[----:B------:R-:W5:Y:S01]  /*e070*/  MUFU.EX2 R67, R67 ;  /* 0x0000004300437308 */ /* 0x000f620000000800 */
[----:B------:R-:W-:Y:S01]  /*e080*/  FADD.FTZ R49, R41, R46 ;  /* 0x0000002e29317221 */ /* 0x000fe20000010000 */
[----:B----4-:R-:W-:-:S06]  /*e090*/  FADD.FTZ R46, R66, R47 ;  /* 0x0000002f422e7221 */ /* 0x010fcc0000010000 */
[----:B------:R-:W4:Y:S01]  /*e0a0*/  MUFU.EX2 R136, R136 ;  /* 0x0000008800887308 */ /* 0x000f220000000800 */
[----:B------:R-:W-:-:S07]  /*e0b0*/  FFMA.FTZ R69, R74, R9, -R82 ;  /* 0x000000094a457223 */ /* 0x000fce0000010852 */
[----:B------:R-:W4:Y:S01]  /*e0c0*/  MUFU.EX2 R137, R137 ;  /* 0x0000008900897308 */ /* 0x000f220000000800 */
[----:B-1----:R-:W-:Y:S01]  /*e0d0*/  FADD.FTZ R49, R142, R49 ;  /* 0x000000318e317221 */ /* 0x002fe20000010000 */
[----:B0-----:R-:W-:-:S06]  /*e0e0*/  FADD.FTZ R46, R143, R46 ;  /* 0x0000002e8f2e7221 */ /* 0x001fcc0000010000 */
[----:B------:R-:W0:Y:S01]  /*e0f0*/  MUFU.EX2 R39, R39 ;  /* 0x0000002700277308 */ /* 0x000e220000000800 */
[----:B------:R-:W-:-:S07]  /*e100*/  FFMA.FTZ R133, R75, R9, -R82 ;  /* 0x000000094b857223 */ /* 0x000fce0000010852 */
[----:B------:R-:W1:Y:S01]  /*e110*/  MUFU.EX2 R68, R68 ;  /* 0x0000004400447308 */ /* 0x000e620000000800 */
[----:B---3--:R-:W-:Y:S01]  /*e120*/  FADD.FTZ R49, R40, R49 ;  /* 0x0000003128317221 */ /* 0x008fe20000010000 */
[----:B-----5:R-:W-:-:S06]  /*e130*/  FADD.FTZ R46, R67, R46 ;  /* 0x0000002e432e7221 */ /* 0x020fcc0000010000 */
[----:B------:R-:W3:Y:S08]  /*e140*/  MUFU.EX2 R138, R138 ;  /* 0x0000008a008a7308 */ /* 0x000ef00000000800 */
[----:B------:R-:W5:Y:S01]  /*e150*/  MUFU.EX2 R139, R139 ;  /* 0x0000008b008b7308 */ /* 0x000f620000000800 */
[----:B----4-:R-:W-:Y:S01]  /*e160*/  FADD.FTZ R48, R136, R49 ;  /* 0x0000003188307221 */ /* 0x010fe20000010000 */
[----:B------:R-:W-:-:S06]  /*e170*/  FADD.FTZ R47, R137, R46 ;  /* 0x0000002e892f7221 */ /* 0x000fcc0000010000 */
[----:B------:R-:W4:Y:S01]  /*e180*/  MUFU.EX2 R38, R38 ;  /* 0x0000002600267308 */ /* 0x000f220000000800 */
[----:B------:R-:W-:-:S07]  /*e190*/  F2FP.BF16.F32.PACK_AB R150, R45, R150 ;  /* 0x000000962d96723e */ /* 0x000fce00000010ff */
[----:B------:R-:W2:Y:S01]  /*e1a0*/  MUFU.EX2 R69, R69 ;  /* 0x0000004500457308 */ /* 0x000ea20000000800 */
[----:B------:R-:W-:Y:S01]  /*e1b0*/  F2FP.BF16.F32.PACK_AB R148, R148, R44 ;  /* 0x0000002c9494723e */ /* 0x000fe200000010ff */
[----:B0-----:R-:W-:-:S06]  /*e1c0*/  FADD.FTZ R45, R39, R48 ;  /* 0x00000030272d7221 */ /* 0x001fcc0000010000 */
[----:B------:R-:W0:Y:S01]  /*e1d0*/  MUFU.EX2 R132, R132 ;  /* 0x0000008400847308 */ /* 0x000e220000000800 */
[----:B-1----:R-:W-:Y:S01]  /*e1e0*/  FADD.FTZ R44, R68, R47 ;  /* 0x0000002f442c7221 */ /* 0x002fe20000010000 */
[----:B------:R-:W-:-:S06]  /*e1f0*/  @!P1 VIADD R0, R0, 0x16860 ;  /* 0x0001686000009836 */ /* 0x000fcc0000000000 */
[----:B------:R-:W1:Y:S01]  /*e200*/  MUFU.EX2 R133, R133 ;  /* 0x0000008500857308 */ /* 0x000e620000000800 */
[----:B------:R-:W-:Y:S01]  /*e210*/  FFMA.FTZ R50, R50, R9, -R82 ;  /* 0x0000000932327223 */ /* 0x000fe20000010852 */
[----:B---3--:R-:W-:-:S06]  /*e220*/  FADD.FTZ R45, R138, R45 ;  /* 0x0000002d8a2d7221 */ /* 0x008fcc0000010000 */
[----:B------:R-:W3:Y:S01]  /*e230*/  MUFU.EX2 R37, R37 ;  /* 0x0000002500257308 */ /* 0x000ee20000000800 */
[----:B-----5:R-:W-:Y:S01]  /*e240*/  FADD.FTZ R44, R139, R44 ;  /* 0x0000002c8b2c7221 */ /* 0x020fe20000010000 */
[----:B------:R-:W-:Y:S01]  /*e250*/  FFMA.FTZ R129, R51, R9, -R82 ;  /* 0x0000000933817223 */ /* 0x000fe20000010852 */
[----:B------:R-:W-:-:S05]  /*e260*/  @!P1 PRMT R14, RZ, 0x654, R0 ;  /* 0x00000654ff0e9816 */ /* 0x000fca0000000000 */
[----:B------:R-:W5:Y:S01]  /*e270*/  MUFU.EX2 R134, R134 ;  /* 0x0000008600867308 */ /* 0x000f620000000800 */
[----:B----4-:R-:W-:Y:S01]  /*e280*/  FADD.FTZ R45, R38, R45 ;  /* 0x0000002d262d7221 */ /* 0x010fe20000010000 */
[----:B--2---:R-:W-:-:S06]  /*e290*/  FADD.FTZ R44, R69, R44 ;  /* 0x0000002c452c7221 */ /* 0x004fcc0000010000 */
        /* <DEDUP_REMOVED lines=8> */
[----:B------:R3:W-:Y:S06]  /*e320*/  @!P1 SYNCS.ARRIVE.TRANS64.RED.A1T0 RZ, [R14+URZ], RZ ;  /* 0x000000ff0eff99a7 */ /* 0x0007ec000810043f */
[----:B------:R-:W4:Y:S01]  /*e330*/  MUFU.EX2 R24, R24 ;  /* 0x0000001800187308 */ /* 0x000f220000000800 */
[----:B------:R-:W-:Y:S01]  /*e340*/  FADD.FTZ R44, R15, R44 ;  /* 0x0000002c0f2c7221 */ /* 0x000fe20000010000 */
[----:B---3--:R-:W-:-:S06]  /*e350*/  FFMA.FTZ R14, R54, R9, -R82 ;  /* 0x00000009360e7223 */ /* 0x008fcc0000010852 */
[----:B------:R-:W3:Y:S01]  /*e360*/  MUFU.EX2 R129, R129 ;  /* 0x0000008100817308 */ /* 0x000ee20000000800 */
[----:B------:R-:W-:Y:S01]  /*e370*/  F2FP.BF16.F32.PACK_AB R140, R41, R140 ;  /* 0x0000008c298c723e */ /* 0x000fe200000010ff */
[----:B-----5:R-:W-:-:S06]  /*e380*/  FADD.FTZ R45, R134, R45 ;  /* 0x0000002d862d7221 */ /* 0x020fcc0000010000 */
[----:B------:R-:W5:Y:S01]  /*e390*/  MUFU.EX2 R25, R25 ;  /* 0x0000001900197308 */ /* 0x000f620000000800 */
[----:B--2---:R-:W-:Y:S01]  /*e3a0*/  FADD.FTZ R41, R135, R44 ;  /* 0x0000002c87297221 */ /* 0x004fe20000010000 */
[----:B------:R-:W-:-:S06]  /*e3b0*/  FFMA.FTZ R125, R55, R9, -R82 ;  /* 0x00000009377d7223 */ /* 0x000fcc0000010852 */
[----:B------:R-:W2:Y:S01]  /*e3c0*/  MUFU.EX2 R3, R3 ;  /* 0x0000000300037308 */ /* 0x000ea20000000800 */
[----:B------:R-:W-:Y:S01]  /*e3d0*/  F2FP.BF16.F32.PACK_AB R142, R40, R142 ;  /* 0x0000008e288e723e */ /* 0x000fe200000010ff */
[----:B0-----:R-:W-:-:S06]  /*e3e0*/  FADD.FTZ R45, R36, R45 ;  /* 0x0000002d242d7221 */ /* 0x001fcc0000010000 */
[----:B------:R-:W0:Y:S01]  /*e3f0*/  MUFU.EX2 R26, R26 ;  /* 0x0000001a001a7308 */ /* 0x000e220000000800 */
[----:B-1----:R-:W-:-:S07]  /*e400*/  FADD.FTZ R40, R0, R41 ;  /* 0x0000002900287221 */ /* 0x002fce0000010000 */
[----:B------:R-:W1:Y:S01]  /*e410*/  MUFU.EX2 R131, R131 ;  /* 0x0000008300837308 */ /* 0x000e620000000800 */
[----:B------:R-:W-:Y:S01]  /*e420*/  F2FP.BF16.F32.PACK_AB R146, R146, R42 ;  /* 0x0000002a9292723e */ /* 0x000fe200000010ff */
[----:B------:R-:W-:Y:S01]  /*e430*/  FFMA.FTZ R56, R56, R9, -R82 ;  /* 0x0000000938387223 */ /* 0x000fe20000010852 */
[----:B----4-:R-:W-:-:S05]  /*e440*/  FADD.FTZ R42, R24, R45 ;  /* 0x0000002d182a7221 */ /* 0x010fca0000010000 */
[----:B------:R-:W4:Y:S01]  /*e450*/  MUFU.EX2 R27, R27 ;  /* 0x0000001b001b7308 */ /* 0x000f220000000800 */
[----:B---3--:R-:W-:Y:S01]  /*e460*/  FADD.FTZ R40, R129, R40 ;  /* 0x0000002881287221 */ /* 0x008fe20000010000 */
[----:B------:R-:W-:-:S06]  /*e470*/  FFMA.FTZ R57, R57, R9, -R82 ;  /* 0x0000000939397223 */ /* 0x000fcc0000010852 */
[----:B------:R-:W3:Y:S01]  /*e480*/  MUFU.EX2 R14, R14 ;  /* 0x0000000e000e7308 */ /* 0x000ee20000000800 */
[----:B------:R-:W-:Y:S02]  /*e490*/  F2FP.BF16.F32.PACK_AB R144, R144, R43 ;  /* 0x0000002b9090723e */ /* 0x000fe400000010ff */
[----:B------:R-:W-:-:S05]  /*e4a0*/  F2FP.BF16.F32.PACK_AB R136, R39, R136 ;  /* 0x000000882788723e */ /* 0x000fca00000010ff */
[----:B------:R-:W3:Y:S01]  /*e4b0*/  MUFU.EX2 R28, R28 ;  /* 0x0000001c001c7308 */ /* 0x000ee20000000800 */
[----:B-----5:R-:W-:Y:S01]  /*e4c0*/  FADD.FTZ R39, R25, R42 ;  /* 0x0000002a19277221 */ /* 0x020fe20000010000 */
[----:B--2---:R-:W-:-:S06]  /*e4d0*/  FADD.FTZ R40, R3, R40 ;  /* 0x0000002803287221 */ /* 0x004fcc0000010000 */
[----:B------:R-:W2:Y:S01]  /*e4e0*/  MUFU.EX2 R125, R125 ;  /* 0x0000007d007d7308 */ /* 0x000ea20000000800 */
[----:B------:R-:W-:Y:S01]  /*e4f0*/  FFMA.FTZ R58, R58, R9, -R82 ;  /* 0x000000093a3a7223 */ /* 0x000fe20000010852 */
[----:B------:R-:W-:Y:S01]  /*e500*/  F2FP.BF16.F32.PACK_AB R138, R38, R138 ;  /* 0x0000008a268a723e */ /* 0x000fe200000010ff */
[----:B0-----:R-:W-:-:S05]  /*e510*/  FADD.FTZ R38, R26, R39 ;  /* 0x000000271a267221 */ /* 0x001fca0000010000 */
[----:B------:R-:W0:Y:S01]  /*e520*/  MUFU.EX2 R29, R29 ;  /* 0x0000001d001d7308 */ /* 0x000e220000000800 */
[----:B-1----:R-:W-:Y:S01]  /*e530*/  FADD.FTZ R39, R131, R40 ;  /* 0x0000002883277221 */ /* 0x002fe20000010000 */
[----:B------:R-:W-:-:S06]  /*e540*/  FFMA.FTZ R59, R59, R9, -R82 ;  /* 0x000000093b3b7223 */ /* 0x000fcc0000010852 */
[----:B------:R-:W1:Y:S01]  /*e550*/  MUFU.EX2 R43, R56 ;  /* 0x00000038002b7308 */ /* 0x000e620000000800 */
[----:B------:R-:W-:Y:S01]  /*e560*/  F2FP.BF16.F32.PACK_AB R132, R37, R132 ;  /* 0x000000842584723e */ /* 0x000fe200000010ff */
[----:B----4-:R-:W-:-:S06]  /*e570*/  FADD.FTZ R37, R27, R38 ;  /* 0x000000261b257221 */ /* 0x010fcc0000010000 */
[----:B------:R-:W4:Y:S01]  /*e580*/  MUFU.EX2 R30, R30 ;  /* 0x0000001e001e7308 */ /* 0x000f220000000800 */
[----:B---3--:R-:W-:Y:S01]  /*e590*/  FADD.FTZ R38, R14, R39 ;  /* 0x000000270e267221 */ /* 0x008fe20000010000 */
[----:B------:R-:W-:-:S06]  /*e5a0*/  FFMA.FTZ R60, R60, R9, -R82 ;  /* 0x000000093c3c7223 */ /* 0x000fcc0000010852 */
[----:B------:R-:W3:Y:S01]  /*e5b0*/  MUFU.EX2 R57, R57 ;  /* 0x0000003900397308 */ /* 0x000ee20000000800 */
[----:B------:R-:W-:Y:S01]  /*e5c0*/  FADD.FTZ R40, R28, R37 ;  /* 0x000000251c287221 */ /* 0x000fe20000010000 */
[----:B--2---:R-:W-:-:S06]  /*e5d0*/  FADD.FTZ R38, R125, R38 ;  /* 0x000000267d267221 */ /* 0x004fcc0000010000 */
[----:B------:R-:W2:Y:S01]  /*e5e0*/  MUFU.EX2 R31, R31 ;  /* 0x0000001f001f7308 */ /* 0x000ea20000000800 */
[----:B------:R-:W-:-:S07]  /*e5f0*/  FFMA.FTZ R61, R61, R9, -R82 ;  /* 0x000000093d3d7223 */ /* 0x000fce0000010852 */
[----:B------:R-:W5:Y:S01]  /*e600*/  MUFU.EX2 R58, R58 ;  /* 0x0000003a003a7308 */ /* 0x000f620000000800 */
[----:B------:R-:W-:Y:S01]  /*e610*/  F2FP.BF16.F32.PACK_AB R133, R15, R133 ;  /* 0x000000850f85723e */ /* 0x000fe200000010ff */
[----:B0-----:R-:W-:-:S06]  /*e620*/  FADD.FTZ R15, R29, R40 ;  /* 0x000000281d0f7221 */ /* 0x001fcc0000010000 */
[----:B------:R-:W0:Y:S01]  /*e630*/  MUFU.EX2 R32, R32 ;  /* 0x0000002000207308 */ /* 0x000e220000000800 */
[----:B-1----:R-:W-:Y:S01]  /*e640*/  FADD.FTZ R38, R43, R38 ;  /* 0x000000262b267221 */ /* 0x002fe20000010000 */
[----:B------:R-:W-:-:S06]  /*e650*/  FFMA.FTZ R62, R62, R9, -R82 ;  /* 0x000000093e3e7223 */ /* 0x000fcc0000010852 */
[----:B------:R-:W1:Y:S01]  /*e660*/  MUFU.EX2 R59, R59 ;  /* 0x0000003b003b7308 */ /* 0x000e620000000800 */
[----:B------:R-:W-:Y:S01]  /*e670*/  F2FP.BF16.F32.PACK_AB R135, R0, R135 ;  /* 0x000000870087723e */ /* 0x000fe200000010ff */
[----:B----4-:R-:W-:Y:S01]  /*e680*/  FADD.FTZ R0, R30, R15 ;  /* 0x0000000f1e007221 */ /* 0x010fe20000010000 */
[----:B------:R-:W-:-:S05]  /*e690*/  F2FP.BF16.F32.PACK_AB R129, R3, R129 ;  /* 0x000000810381723e */ /* 0x000fca00000010ff */
[----:B------:R-:W4:Y:S01]  /*e6a0*/  MUFU.EX2 R33, R33 ;  /* 0x0000002100217308 */ /* 0x000f220000000800 */
[----:B---3--:R-:W-:-:S07]  /*e6b0*/  FADD.FTZ R3, R57, R38 ;  /* 0x0000002639037221 */ /* 0x008fce0000010000 */
[----:B------:R-:W3:Y:S01]  /*e6c0*/  MUFU.EX2 R60, R60 ;  /* 0x0000003c003c7308 */ /* 0x000ee20000000800 */
[----:B--2---:R-:W-:Y:S01]  /*e6d0*/  FADD.FTZ R15, R31, R0 ;  /* 0x000000001f0f7221 */ /* 0x004fe20000010000 */
[----:B-----5:R-:W-:-:S06]  /*e6e0*/  FADD.FTZ R0, R58, R3 ;  /* 0x000000033a007221 */ /* 0x020fcc0000010000 */
[----:B------:R-:W2:Y:S01]  /*e6f0*/  MUFU.EX2 R34, R34 ;  /* 0x0000002200227308 */ /* 0x000ea20000000800 */
[----:B------:R-:W-:-:S07]  /*e700*/  ISETP.GT.AND P3, PT, R12, R70, PT ;  /* 0x000000460c00720c */ /* 0x000fce0003f64270 */
[----:B------:R-:W5:Y:S01]  /*e710*/  MUFU.EX2 R61, R61 ;  /* 0x0000003d003d7308 */ /* 0x000f620000000800 */
[----:B------:R-:W-:Y:S01]  /*e720*/  F2FP.BF16.F32.PACK_AB R131, R14, R131 ;  /* 0x000000830e83723e */ /* 0x000fe200000010ff */
[----:B0-----:R-:W-:-:S06]  /*e730*/  FADD.FTZ R14, R32, R15 ;  /* 0x0000000f200e7221 */ /* 0x001fcc0000010000 */
[----:B------:R-:W0:Y:S01]  /*e740*/  MUFU.EX2 R35, R35 ;  /* 0x0000002300237308 */ /* 0x000e220000000800 */
[----:B-1----:R-:W-:-:S07]  /*e750*/  FADD.FTZ R3, R59, R0 ;  /* 0x000000003b037221 */ /* 0x002fce0000010000 */
[----:B------:R-:W1:Y:S01]  /*e760*/  MUFU.EX2 R62, R62 ;  /* 0x0000003e003e7308 */ /* 0x000e620000000800 */
[----:B----4-:R-:W-:Y:S01]  /*e770*/  FADD.FTZ R15, R33, R14 ;  /* 0x0000000e210f7221 */ /* 0x010fe20000010000 */
[----:B---3--:R-:W-:-:S03]  /*e780*/  FADD.FTZ R0, R60, R3 ;  /* 0x000000033c007221 */ /* 0x008fc60000010000 */
[----:B--2---:R-:W-:Y:S01]  /*e790*/  FADD.FTZ R14, R34, R15 ;  /* 0x0000000f220e7221 */ /* 0x004fe20000010000 */
[----:B-----5:R-:W-:Y:S01]  /*e7a0*/  FADD.FTZ R0, R61, R0 ;  /* 0x000000003d007221 */ /* 0x020fe20000010000 */
[-C--:B------:R-:W-:Y:S01]  /*e7b0*/  FMUL.FTZ R88, R88, R8.reuse ;  /* 0x0000000858587220 */ /* 0x080fe20000410000 */
[-C--:B------:R-:W-:Y:S01]  /*e7c0*/  FMUL.FTZ R89, R89, R8.reuse ;  /* 0x0000000859597220 */ /* 0x080fe20000410000 */
[----:B0-----:R-:W-:Y:S01]  /*e7d0*/  FADD.FTZ R3, R35, R14 ;  /* 0x0000000e23037221 */ /* 0x001fe20000010000 */
        /* <DEDUP_REMOVED lines=31> */
[----:B-1----:R-:W-:Y:S01]  /*e9d0*/  FADD.FTZ R0, R62, R0 ;  /* 0x000000003e007221 */ /* 0x002fe20000010000 */
[----:B------:R-:W-:Y:S01]  /*e9e0*/  F2FP.BF16.F32.PACK_AB R151, R76, R151 ;  /* 0x000000974c97723e */ /* 0x000fe200000010ff */
[----:B------:R-:W-:Y:S01]  /*e9f0*/  VIADD R12, R12, 0xffffffff ;  /* 0xffffffff0c0c7836 */ /* 0x000fe20000000000 */
[----:B------:R-:W-:Y:S01]  /*ea00*/  F2FP.BF16.F32.PACK_AB R145, R63, R145 ;  /* 0x000000913f91723e */ /* 0x000fe200000010ff */
[----:B------:R-:W-:Y:S01]  /*ea10*/  IMAD.MOV.U32 R8, RZ, RZ, R23 ;  /* 0x000000ffff087224 */ /* 0x000fe200078e0017 */
[----:B------:R-:W-:Y:S01]  /*ea20*/  F2FP.BF16.F32.PACK_AB R147, R65, R147 ;  /* 0x000000934193723e */ /* 0x000fe200000010ff */
[----:B------:R-:W-:Y:S01]  /*ea30*/  IMAD.MOV.U32 R14, RZ, RZ, R18 ;  /* 0x000000ffff0e7224 */ /* 0x000fe200078e0012 */
[----:B------:R-:W-:Y:S01]  /*ea40*/  F2FP.BF16.F32.PACK_AB R141, R66, R141 ;  /* 0x0000008d428d723e */ /* 0x000fe200000010ff */
[----:B------:R-:W-:Y:S01]  /*ea50*/  IMAD.MOV.U32 R15, RZ, RZ, R11 ;  /* 0x000000ffff0f7224 */ /* 0x000fe200078e000b */
        /* <DEDUP_REMOVED lines=14> */
[----:B------:R-:W-:Y:S01]  /*eb40*/  MOV R13, R10 ;  /* 0x0000000a000d7202 */ /* 0x000fe20000000f00 */
[----:B------:R-:W-:Y:S06]  /*eb50*/  @P3 BRA `(.L_x_2348) ;  /* 0xffffffcc00a83947 */ /* 0x000fec000383ffff */
.L_x_2338:
[----:B------:R-:W-:-:S13]  /*eb60*/  ISETP.GE.AND P2, PT, R12, RZ, PT ;  /* 0x000000ff0c00720c */ /* 0x000fda0003f46270 */
[----:B------:R-:W-:Y:S05]  /*eb70*/  @!P2 BRA `(.L_x_2349) ;  /* 0x0000002400cca947 */ /* 0x000fea0003800000 */
[----:B------:R-:W-:Y:S02]  /*eb80*/  IMAD.MOV.U32 R13, RZ, RZ, R11 ;  /* 0x000000ffff0d7224 */ /* 0x000fe400078e000b */
[----:B------:R-:W-:Y:S02]  /*eb90*/  IMAD.MOV.U32 R15, RZ, RZ, R10 ;  /* 0x000000ffff0f7224 */ /* 0x000fe400078e000a */
[----:B------:R-:W-:Y:S02]  /*eba0*/  IMAD.MOV.U32 R8, RZ, RZ, R23 ;  /* 0x000000ffff087224 */ /* 0x000fe400078e0017 */
[----:B------:R-:W-:-:S07]  /*ebb0*/  IMAD.MOV.U32 R14, RZ, RZ, R18 ;  /* 0x000000ffff0e7224 */ /* 0x000fce00078e0012 */
.L_x_2359:
        /* <DEDUP_REMOVED lines=11> */
.L_x_2351:
[----:B------:R-:W-:Y:S01]  /*ec70*/  IMAD R9, R18, 0x8, R2 ;  /* 0x0000000812097824 */ /* 0x000fe200078e0202 */
[----:B------:R-:W-:-:S04]  /*ec80*/  SHF.L.U32 R10, R23, 0x1f, RZ ;  /* 0x0000001f170a7819 */ /* 0x000fc800000006ff */
[----:B------:R0:W1:Y:S01]  /*ec90*/  SYNCS.PHASECHK.TRANS64.TRYWAIT P3, [R9+URZ+0x16830], R10 ;  /* 0x0168300a090075a7 */ /* 0x000062000806017f */
[----:B------:R-:W-:Y:S05]  /*eca0*/  @!P0 BRA `(.L_x_2352) ;  /* 0x0000000000048947 */ /* 0x000fea0003800000 */
[----:B------:R-:W-:Y:S01]  /*ecb0*/  BPT.TRAP 0x1 ;  /* 0x000000040000795c */ /* 0x000fe20000300000 */
.L_x_2352:
[----:B------:R-:W-:Y:S04]  /*ecc0*/  BSSY B0, `(.L_x_2350) ;  /* 0x0000004000007945 */ /* 0x000fe80003800000 */
[----:B-1----:R-:W-:Y:S05]  /*ecd0*/  @P3 BRA `(.L_x_2353) ;  /* 0x0000000000083947 */ /* 0x002fea0003800000 */
[----:B------:R-:W1:Y:S02]  /*ece0*/  SYNCS.PHASECHK.TRANS64.TRYWAIT P3, [R9+URZ+0x16830], R10 ;  /* 0x0168300a090075a7 */ /* 0x000e64000806017f */
[----:B-1----:R-:W-:Y:S05]  /*ecf0*/  @!P3 BRA `(.L_x_2354) ;  /* 0x000000bc001cb947 */ /* 0x002fea0003800000 */
.L_x_2353:
[----:B------:R-:W-:Y:S05]  /*ed00*/  BSYNC B0 ;  /* 0x0000000000007941 */ /* 0x000fea0003800000 */
.L_x_2350:
        /* <DEDUP_REMOVED lines=44> */
.L_x_2356:
[----:B------:R-:W-:Y:S01]  /*efd0*/  SHF.L.U32 R8, R8, 0x1f, RZ ;  /* 0x0000001f08087819 */ /* 0x000fe200000006ff */
[----:B------:R-:W-:-:S04]  /*efe0*/  IMAD R9, R14, 0x8, R2 ;  /* 0x000000080e097824 */ /* 0x000fc800078e0202 */
[----:B------:R0:W1:Y:S01]  /*eff0*/  SYNCS.PHASECHK.TRANS64.TRYWAIT P2, [R9+URZ+0x16850], R8 ;  /* 0x01685008090075a7 */ /* 0x000062000804017f */
[----:B------:R-:W-:Y:S05]  /*f000*/  @!P0 BRA `(.L_x_2357) ;  /* 0x0000000000048947 */ /* 0x000fea0003800000 */
[----:B------:R-:W-:Y:S01]  /*f010*/  BPT.TRAP 0x1 ;  /* 0x000000040000795c */ /* 0x000fe20000300000 */
.L_x_2357:
[----:B-1----:R-:W-:Y:S05]  /*f020*/  @P2 BRA `(.L_x_2355) ;  /* 0x0000000000082947 */ /* 0x002fea0003800000 */
[----:B------:R-:W1:Y:S02]  /*f030*/  SYNCS.PHASECHK.TRANS64.TRYWAIT P2, [R9+URZ+0x16850], R8 ;  /* 0x01685008090075a7 */ /* 0x000e64000804017f */
[----:B-1----:R-:W-:Y:S05]  /*f040*/  @!P2 BRA `(.L_x_2358) ;  /* 0x000000b8005ca947 */ /* 0x002fea0003800000 */
.L_x_2355:
        /* <DEDUP_REMOVED lines=10> */
[----:B------:R-:W-:Y:S01]  /*f0f0*/  LEA R8, R14, R8, 0xa ;  /* 0x000000080e087211 */ /* 0x000fe200078e50ff */
[----:B------:R-:W-:Y:S01]  /*f100*/  FMUL.FTZ R30, R30, UR4 ;  /* 0x000000041e1e7c20 */ /* 0x000fe20008410000 */
[----:B------:R-:W-:Y:S01]  /*f110*/  FMUL.FTZ R31, R31, UR4 ;  /* 0x000000041f1f7c20 */ /* 0x000fe20008410000 */
[----:B------:R-:W-:Y:S01]  /*f120*/  FMUL.FTZ R63, R63, UR4 ;  /* 0x000000043f3f7c20 */ /* 0x000fe20008410000 */
[C---:B------:R-:W-:Y:S01]  /*f130*/  R2UR UR10, R8.reuse ;  /* 0x00000000080a72ca */ /* 0x040fe200000e0000 */
[----:B------:R-:W-:-:S02]  /*f140*/  VIADD R10, R8, 0x80 ;  /* 0x00000080080a7836 */ /* 0x000fc40000000000 */
[----:B------:R-:W-:Y:S01]  /*f150*/  FMUL.FTZ R66, R66, UR4 ;  /* 0x0000000442427c20 */ /* 0x000fe20008410000 */
[----:B------:R-:W-:Y:S01]  /*f160*/  FMUL.FTZ R67, R67, UR4 ;  /* 0x0000000443437c20 */ /* 0x000fe20008410000 */
[----:B------:R-:W-:Y:S08]  /*f170*/  MUFU.TANH R63, R63 ;  /* 0x0000003f003f7308 */ /* 0x000ff00000002400 */
[----:B------:R-:W-:Y:S01]  /*f180*/  HGMMA.64x64x16.F32.BF16 R88, R148, gdesc[UR8].tnspB, R88, gsb0 ;  /* 0x40e0000894587df0 */ /* 0x000fe20008001858 */
[----:B------:R-:W-:Y:S01]  /*f190*/  R2UR UR10, R10 ;  /* 0x000000000a0a72ca */ /* 0x000fe200000e0000 */
[----:B------:R-:W-:Y:S01]  /*f1a0*/  VIADD R10, R8, 0x100 ;  /* 0x00000100080a7836 */ /* 0x000fe20000000000 */
[----:B------:R-:W-:Y:S01]  /*f1b0*/  R2UR UR11, R11 ;  /* 0x000000000b0b72ca */ /* 0x000fe200000e0000 */
[----:B------:R-:W-:Y:S01]  /*f1c0*/  IMAD.MOV.U32 R11, RZ, RZ, 0x40000040 ;  /* 0x40000040ff0b7424 */ /* 0x000fe200078e00ff */
        /* <DEDUP_REMOVED lines=11> */
[----:B------:R-:W-:Y:S01]  /*f280*/  FMUL.FTZ R151, R34, UR4 ;  /* 0x0000000422977c20 */ /* 0x000fe20008410000 */
        /* <DEDUP_REMOVED lines=12> */
[----:B0-----:R-:W-:Y:S01]  /*f350*/  FMUL.FTZ R27, R32, UR4 ;  /* 0x00000004201b7c20 */ /* 0x001fe20008410000 */
[----:B------:R-:W-:Y:S01]  /*f360*/  FMUL.FTZ R32, R41, UR4 ;  /* 0x0000000429207c20 */ /* 0x000fe20008410000 */
[----:B------:R-:W-:Y:S01]  /*f370*/  FMUL.FTZ R41, R52, UR4 ;  /* 0x0000000434297c20 */ /* 0x000fe20008410000 */
[----:B------:R-:W-:Y:S01]  /*f380*/  FMUL.FTZ R68, R85, UR4 ;  /* 0x0000000455447c20 */ /* 0x000fe20008410000 */
[----:B------:R-:W-:-:S02]  /*f390*/  VIADD R10, R8, 0x180 ;  /* 0x00000180080a7836 */ /* 0x000fc40000000000 */
[----:B------:R-:W-:Y:S01]  /*f3a0*/  FMUL.FTZ R69, R70, UR4 ;  /* 0x0000000446457c20 */ /* 0x000fe20008410000 */
[----:B------:R-:W-:Y:S01]  /*f3b0*/  VIADD R52, R8, 0x200 ;  /* 0x0000020008347836 */ /* 0x000fe20000000000 */
[----:B------:R-:W-:Y:S01]  /*f3c0*/  MUFU.TANH R27, R27 ;  /* 0x0000001b001b7308 */ /* 0x000fe20000002400 */
[----:B------:R-:W-:Y:S01]  /*f3d0*/  FMUL.FTZ R70, R71, UR4 ;  /* 0x0000000447467c20 */ /* 0x000fe20008410000 */
[----:B------:R-:W-:Y:S01]  /*f3e0*/  FMUL.FTZ R71, R74, UR4 ;  /* 0x000000044a477c20 */ /* 0x000fe20008410000 */
[----:B------:R-:W-:Y:S01]  /*f3f0*/  FMUL.FTZ R72, R75, UR4 ;  /* 0x000000044b487c20 */ /* 0x000fe20008410000 */
[----:B------:R-:W-:Y:S01]  /*f400*/  FMUL.FTZ R74, R79, UR4 ;  /* 0x000000044f4a7c20 */ /* 0x000fe20008410000 */
[----:B------:R-:W-:-:S03]  /*f410*/  FMUL.FTZ R75, R82, UR4 ;  /* 0x00000004524b7c20 */ /* 0x000fc60008410000 */
        /* <DEDUP_REMOVED lines=12> */
[----:B------:R-:W-:Y:S01]  /*f4e0*/  FMUL.FTZ R145, R39, UR4 ;  /* 0x0000000427917c20 */ /* 0x000fe20008410000 */
[----:B------:R-:W-:Y:S01]  /*f4f0*/  HGMMA.64x64x16.F32.BF16 R88, R140, gdesc[UR8].tnspB, R88, gsb0 ;  /* 0x40e000088c587df0 */ /* 0x000fe20008001858 */
[----:B------:R-:W-:Y:S01]  /*f500*/  R2UR UR11, R11 ;  /* 0x000000000b0b72ca */ /* 0x000fe200000e0000 */
[----:B------:R-:W-:Y:S01]  /*f510*/  FMUL.FTZ R11, R24, UR4 ;  /* 0x00000004180b7c20 */ /* 0x000fe20008410000 */
[----:B------:R-:W-:Y:S01]  /*f520*/  FMUL.FTZ R24, R25, UR4 ;  /* 0x0000000419187c20 */ /* 0x000fe20008410000 */
[----:B------:R-:W-:Y:S01]  /*f530*/  FMUL.FTZ R25, R28, UR4 ;  /* 0x000000041c197c20 */ /* 0x000fe20008410000 */
[----:B------:R-:W-:Y:S01]  /*f540*/  FMUL.FTZ R28, R33, UR4 ;  /* 0x00000004211c7c20 */ /* 0x000fe20008410000 */
        /* <DEDUP_REMOVED lines=9> */
[----:B------:R-:W2:Y:S01]  /*f5e0*/  MUFU.TANH R11, R11 ;  /* 0x0000000b000b7308 */ /* 0x000ea20000002400 */
[----:B0-----:R-:W-:Y:S01]  /*f5f0*/  FMUL.FTZ R31, R40, UR4 ;  /* 0x00000004281f7c20 */ /* 0x001fe20008410000 */
        /* <DEDUP_REMOVED lines=8> */
[----:B------:R-:W-:Y:S01]  /*f680*/  R2UR UR10, R10 ;  /* 0x000000000a0a72ca */ /* 0x000fe200000e0000 */
[----:B-1----:R-:W-:-:S02]  /*f690*/  IMAD.MOV.U32 R84, RZ, RZ, R150 ;  /* 0x000000ffff547224 */ /* 0x002fc400078e0096 */
[----:B------:R-:W-:Y:S01]  /*f6a0*/  FMUL.FTZ R73, R78, UR4 ;  /* 0x000000044e497c20 */ /* 0x000fe20008410000 */
[----:B------:R-:W-:Y:S01]  /*f6b0*/  FMUL.FTZ R76, R83, UR4 ;  /* 0x00000004534c7c20 */ /* 0x000fe20008410000 */
[----:B------:R-:W-:Y:S01]  /*f6c0*/  FMUL.FTZ R77, R86, UR4 ;  /* 0x00000004564d7c20 */ /* 0x000fe20008410000 */
[----:B------:R-:W-:Y:S01]  /*f6d0*/  FMUL.FTZ R78, R87, UR4 ;  /* 0x00000004574e7c20 */ /* 0x000fe20008410000 */
[----:B------:R-:W1:Y:S01]  /*f6e0*/  MUFU.TANH R25, R25 ;  /* 0x0000001900197308 */ /* 0x000e620000002400 */
[----:B--2---:R-:W-:-:S07]  /*f6f0*/  FMNMX.FTZ R9, R11, R15, !PT ;  /* 0x0000000f0b097209 */ /* 0x004fce0007810000 */
[----:B------:R-:W2:Y:S01]  /*f700*/  MUFU.TANH R28, R28 ;  /* 0x0000001c001c7308 */ /* 0x000ea20000002400 */
[----:B0-----:R-:W-:-:S07]  /*f710*/  FMNMX.FTZ R9, R24, R9, !PT ;  /* 0x0000000918097209 */ /* 0x001fce0007810000 */
[----:B------:R-:W0:Y:S01]  /*f720*/  MUFU.TANH R30, R30 ;  /* 0x0000001e001e7308 */ /* 0x000e220000002400 */
[----:B-1----:R-:W-:-:S04]  /*f730*/  FMNMX.FTZ R9, R25, R9, !PT ;  /* 0x0000000919097209 */ /* 0x002fc80007810000 */
[----:B------:R-:W-:-:S03]  /*f740*/  FMNMX.FTZ R9, R26, R9, !PT ;  /* 0x000000091a097209 */ /* 0x000fc60007810000 */
[----:B------:R-:W1:Y:S01]  /*f750*/  MUFU.TANH R31, R31 ;  /* 0x0000001f001f7308 */ /* 0x000e620000002400 */
[----:B------:R-:W-:-:S04]  /*f760*/  FMNMX.FTZ R9, R27, R9, !PT ;  /* 0x000000091b097209 */ /* 0x000fc80007810000 */
[----:B--2---:R-:W-:-:S03]  /*f770*/  FMNMX.FTZ R9, R28, R9, !PT ;  /* 0x000000091c097209 */ /* 0x004fc60007810000 */
[----:B------:R-:W2:Y:S01]  /*f780*/  MUFU.TANH R33, R33 ;  /* 0x0000002100217308 */ /* 0x000ea20000002400 */
[----:B------:R-:W-:-:S04]  /*f790*/  FMNMX.FTZ R9, R29, R9, !PT ;  /* 0x000000091d097209 */ /* 0x000fc80007810000 */
[----:B0-----:R-:W-:-:S03]  /*f7a0*/  FMNMX.FTZ R9, R30, R9, !PT ;  /* 0x000000091e097209 */ /* 0x001fc60007810000 */
[----:B------:R-:W0:Y:S01]  /*f7b0*/  MUFU.TANH R37, R37 ;  /* 0x0000002500257308 */ /* 0x000e220000002400 */
[----:B-1----:R-:W-:-:S04]  /*f7c0*/  FMNMX.FTZ R9, R31, R9, !PT ;  /* 0x000000091f097209 */ /* 0x002fc80007810000 */
[----:B------:R-:W-:Y:S01]  /*f7d0*/  FMNMX.FTZ R9, R32, R9, !PT ;  /* 0x0000000920097209 */ /* 0x000fe20007810000 */
[----:B------:R-:W-:Y:S02]  /*f7e0*/  WARPGROUP.DEPBAR.LE gsb0, 0x0 ;  /* 0x00008000000079c5 */ /* 0x000fe40000010000 */
[----:B------:R-:W1:Y:S01]  /*f7f0*/  MUFU.TANH R38, R38 ;  /* 0x0000002600267308 */ /* 0x000e620000002400 */
[----:B------:R-:W-:Y:S01]  /*f800*/  FMUL.FTZ R143, R42, UR4 ;  /* 0x000000042a8f7c20 */ /* 0x000fe20008410000 */
[----:B------:R-:W-:Y:S01]  /*f810*/  FMUL.FTZ R42, R53, UR4 ;  /* 0x00000004352a7c20 */ /* 0x000fe20008410000 */
[----:B--2---:R-:W-:Y:S01]  /*f820*/  FMNMX.FTZ R9, R33, R9, !PT ;  /* 0x0000000921097209 */ /* 0x004fe20007810000 */
[----:B------:R-:W-:Y:S01]  /*f830*/  FMUL.FTZ R141, R43, UR4 ;  /* 0x000000042b8d7c20 */ /* 0x000fe20008410000 */
[----:B------:R-:W-:Y:S01]  /*f840*/  FMUL.FTZ R43, R54, UR4 ;  /* 0x00000004362b7c20 */ /* 0x000fe20008410000 */
[----:B------:R-:W-:Y:S01]  /*f850*/  FMUL.FTZ R54, R64, UR4 ;  /* 0x0000000440367c20 */ /* 0x000fe20008410000 */
[----:B------:R-:W-:Y:S01]  /*f860*/  FMNMX.FTZ R9, R35, R9, !PT ;  /* 0x0000000923097209 */ /* 0x000fe20007810000 */
[----:B------:R-:W2:Y:S01]  /*f870*/  MUFU.TANH R42, R42 ;  /* 0x0000002a002a7308 */ /* 0x000ea20000002400 */
[----:B------:R-:W-:Y:S01]  /*f880*/  FMUL.FTZ R64, R81, UR4 ;  /* 0x0000000451407c20 */ /* 0x000fe20008410000 */
[----:B------:R-:W-:Y:S01]  /*f890*/  WARPGROUP.ARRIVE ;  /* 0x00000000000079c5 */ /* 0x000fe20000000000 */
[----:B0-----:R-:W-:Y:S01]  /*f8a0*/  FMNMX.FTZ R9, R37, R9, !PT ;  /* 0x0000000925097209 */ /* 0x001fe20007810000 */
[----:B------:R-:W-:-:S02]  /*f8b0*/  IMAD.MOV.U32 R81, RZ, RZ, R148 ;  /* 0x000000ffff517224 */ /* 0x000fc400078e0094 */
[----:B------:R-:W-:Y:S02]  /*f8c0*/  IMAD.MOV.U32 R53, RZ, RZ, 0x40000040 ;  /* 0x40000040ff357424 */ /* 0x000fe400078e00ff */
[----:B------:R-:W0:Y:S01]  /*f8d0*/  MUFU.TANH R49, R49 ;  /* 0x0000003100317308 */ /* 0x000e220000002400 */
[----:B-1----:R-:W-:Y:S01]  /*f8e0*/  FMNMX.FTZ R9, R38, R9, !PT ;  /* 0x0000000926097209 */ /* 0x002fe20007810000 */
[----:B------:R-:W-:Y:S01]  /*f8f0*/  HGMMA.64x64x16.F32.BF16 R88, R136, gdesc[UR8].tnspB, R88, gsb0 ;  /* 0x40e0000888587df0 */ /* 0x000fe20008001858 */
[----:B------:R-:W-:Y:S02]  /*f900*/  R2UR UR10, R52 ;  /* 0x00000000340a72ca */ /* 0x000fe400000e0000 */
[----:B------:R-:W-:Y:S02]  /*f910*/  FMNMX.FTZ R9, R41, R9, !PT ;  /* 0x0000000929097209 */ /* 0x000fe40007810000 */
[----:B------:R-:W-:Y:S01]  /*f920*/  R2UR UR11, R53 ;  /* 0x00000000350b72ca */ /* 0x000fe200000e0000 */
[----:B------:R-:W1:Y:S01]  /*f930*/  MUFU.TANH R50, R50 ;  /* 0x0000003200327308 */ /* 0x000e620000002400 */
[----:B--2---:R-:W-:-:S04]  /*f940*/  FMNMX.FTZ R9, R42, R9, !PT ;  /* 0x000000092a097209 */ /* 0x004fc80007810000 */
[----:B------:R-:W-:-:S03]  /*f950*/  FMNMX.FTZ R9, R45, R9, !PT ;  /* 0x000000092d097209 */ /* 0x000fc60007810000 */
[----:B------:R-:W2:Y:S01]  /*f960*/  MUFU.TANH R54, R54 ;  /* 0x0000003600367308 */ /* 0x000ea20000002400 */
[----:B------:R-:W-:-:S04]  /*f970*/  FMNMX.FTZ R9, R47, R9, !PT ;  /* 0x000000092f097209 */ /* 0x000fc80007810000 */
[----:B0-----:R-:W-:-:S03]  /*f980*/  FMNMX.FTZ R9, R49, R9, !PT ;  /* 0x0000000931097209 */ /* 0x001fc60007810000 */
        /* <DEDUP_REMOVED lines=17> */
[----:B------:R-:W-:Y:S01]  /*faa0*/  IMAD.MOV.U32 R137, RZ, RZ, R146 ;  /* 0x000000ffff897224 */ /* 0x000fe200078e0092 */
[----:B------:R-:W-:Y:S01]  /*fab0*/  WARPGROUP.ARRIVE ;  /* 0x00000000000079c5 */ /* 0x000fe20000000000 */
[----:B------:R-:W-:Y:S02]  /*fac0*/  IMAD.MOV.U32 R139, RZ, RZ, R144 ;  /* 0x000000ffff8b7224 */ /* 0x000fe400078e0090 */
[----:B------:R-:W2:Y:S01]  /*fad0*/  MUFU.TANH R64, R64 ;  /* 0x0000004000407308 */ /* 0x000ea20000002400 */
[----:B0-----:R-:W-:Y:S02]  /*fae0*/  FMNMX.FTZ R9, R61, R9, !PT ;  /* 0x000000093d097209 */ /* 0x001fe40007810000 */
[----:B------:R-:W-:Y:S05]  /*faf0*/  HGMMA.64x64x16.F32.BF16 R88, R132, gdesc[UR8].tnspB, R88, gsb0 ;  /* 0x40e0000884587df0 */ /* 0x000fea0008001858 */
[----:B------:R-:W0:Y:S01]  /*fb00*/  MUFU.TANH R65, R65 ;  /* 0x0000004100417308 */ /* 0x000e220000002400 */
[----:B-1----:R-:W-:-:S07]  /*fb10*/  FMNMX.FTZ R9, R62, R9, !PT ;  /* 0x000000093e097209 */ /* 0x002fce0007810000 */
[----:B------:R-:W1:Y:S01]  /*fb20*/  MUFU.TANH R68, R68 ;  /* 0x0000004400447308 */ /* 0x000e620000002400 */
[----:B--2---:R-:W-:-:S07]  /*fb30*/  FMNMX.FTZ R9, R64, R9, !PT ;  /* 0x0000000940097209 */ /* 0x004fce0007810000 */
[----:B------:R-:W2:Y:S01]  /*fb40*/  MUFU.TANH R151, R151 ;  /* 0x0000009700977308 */ /* 0x000ea20000002400 */
[----:B0-----:R-:W-:-:S07]  /*fb50*/  FMNMX.FTZ R9, R65, R9, !PT ;  /* 0x0000000941097209 */ /* 0x001fce0007810000 */
[----:B------:R-:W0:Y:S01]  /*fb60*/  MUFU.TANH R149, R149 ;  /* 0x0000009500957308 */ /* 0x000e220000002400 */
[----:B-1----:R-:W-:-:S05]  /*fb70*/  FMNMX.FTZ R10, R68, R9, !PT ;  /* 0x00000009440a7209 */ /* 0x002fca0007810000 */
[----:B------:R-:W1:Y:S02]  /*fb80*/  SHFL.BFLY PT, R9, R10, 0x2, 0x1f ;  /* 0x0c401f000a097f89 */ /* 0x000e6400000e0000 */
[----:B------:R-:W3:Y:S08]  /*fb90*/  MUFU.TANH R147, R147 ;  /* 0x0000009300937308 */ /* 0x000ef00000002400 */
[----:B------:R-:W4:Y:S08]  /*fba0*/  MUFU.TANH R145, R145 ;  /* 0x0000009100917308 */ /* 0x000f300000002400 */
[----:B------:R-:W5:Y:S01]  /*fbb0*/  MUFU.TANH R143, R143 ;  /* 0x0000008f008f7308 */ /* 0x000f620000002400 */
[----:B-1----:R-:W-:-:S07]  /*fbc0*/  FMNMX.FTZ R10, R10, R9, !PT ;  /* 0x000000090a0a7209 */ /* 0x002fce0007810000 */
[----:B------:R-:W1:Y:S01]  /*fbd0*/  MUFU.TANH R141, R141 ;  /* 0x0000008d008d7308 */ /* 0x000e620000002400 */
[----:B------:R-:W2:Y:S07]  /*fbe0*/  SHFL.BFLY PT, R9, R10, 0x1, 0x1f ;  /* 0x0c201f000a097f89 */ /* 0x000eae00000e0000 */
[----:B------:R-:W1:Y:S08]  /*fbf0*/  MUFU.TANH R34, R34 ;  /* 0x0000002200227308 */ /* 0x000e700000002400 */
[----:B------:R-:W1:Y:S01]  /*fc00*/  MUFU.TANH R36, R36 ;  /* 0x0000002400247308 */ /* 0x000e620000002400 */
[----:B------:R-:W-:-:S02]  /*fc10*/  WARPGROUP.DEPBAR.LE gsb0, 0x0 ;  /* 0x00008000000079c5 */ /* 0x000fc40000010000 */
[----:B------:R-:W-:-:S05]  /*fc20*/  WARPGROUP.ARRIVE ;  /* 0x00000000000079c5 */ /* 0x000fca0000000000 */
[----:B------:R-:W1:Y:S01]  /*fc30*/  MUFU.TANH R39, R39 ;  /* 0x0000002700277308 */ /* 0x000e620000002400 */
[----:B--2---:R-:W-:Y:S01]  /*fc40*/  FMNMX.FTZ R10, R10, R9, !PT ;  /* 0x000000090a0a7209 */ /* 0x004fe20007810000 */
[----:B------:R-:W-:-:S04]  /*fc50*/  IMAD.U32 R9, RZ, RZ, UR6 ;  /* 0x00000006ff097e24 */ /* 0x000fc8000f8e00ff */
[CC--:B------:R-:W-:Y:S02]  /*fc60*/  FMUL.FTZ R80, R10.reuse, R9.reuse ;  /* 0x000000090a507220 */ /* 0x0c0fe40000410000 */
[----:B------:R-:W2:Y:S01]  /*fc70*/  MUFU.TANH R40, R40 ;  /* 0x0000002800287308 */ /* 0x000ea20000002400 */
[----:B------:R-:W-:Y:S01]  /*fc80*/  FADD.FTZ R15, -R10, R15 ;  /* 0x0000000f0a0f7221 */ /* 0x000fe20000010100 */
[--C-:B------:R-:W-:Y:S01]  /*fc90*/  FFMA.FTZ R148, R11, R9, -R80.reuse ;  /* 0x000000090b947223 */ /* 0x100fe20000010850 */
[----:B------:R-:W-:Y:S01]  /*fca0*/  FMNMX.FTZ R11, R84, R13, !PT ;  /* 0x0000000d540b7209 */ /* 0x000fe20007810000 */
[-CC-:B------:R-:W-:Y:S01]  /*fcb0*/  FFMA.FTZ R52, R24, R9.reuse, -R80.reuse ;  /* 0x0000000918347223 */ /* 0x180fe20000010850 */
[----:B------:R-:W-:Y:S01]  /*fcc0*/  FFMA.FTZ R150, R25, R9, -R80 ;  /* 0x0000000919967223 */ /* 0x000fe20000010850 */
[----:B------:R-:W-:Y:S01]  /*fcd0*/  VIADD R24, R8, 0x280 ;  /* 0x0000028008187836 */ /* 0x000fe20000000000 */
[----:B------:R-:W-:Y:S01]  /*fce0*/  FMNMX.FTZ R11, R81, R11, !PT ;  /* 0x0000000b510b7209 */ /* 0x000fe20007810000 */
[----:B------:R-:W2:Y:S01]  /*fcf0*/  MUFU.TANH R43, R43 ;  /* 0x0000002b002b7308 */ /* 0x000ea20000002400 */
[----:B------:R-:W-:-:S02]  /*fd00*/  IMAD.MOV.U32 R25, RZ, RZ, 0x40000040 ;  /* 0x40000040ff197424 */ /* 0x000fc400078e00ff */
[--C-:B------:R-:W-:Y:S01]  /*fd10*/  FFMA.FTZ R146, R29, R9, -R80.reuse ;  /* 0x000000091d927223 */ /* 0x100fe20000010850 */
[----:B------:R-:W-:Y:S01]  /*fd20*/  FMNMX.FTZ R11, R137, R11, !PT ;  /* 0x0000000b890b7209 */ /* 0x000fe20007810000 */
[-CC-:B------:R-:W-:Y:S01]  /*fd30*/  FFMA.FTZ R29, R42, R9.reuse, -R80.reuse ;  /* 0x000000092a1d7223 */ /* 0x180fe20000010850 */
[----:B------:R-:W-:Y:S01]  /*fd40*/  R2UR UR10, R24 ;  /* 0x00000000180a72ca */ /* 0x000fe200000e0000 */
[--C-:B------:R-:W-:Y:S01]  /*fd50*/  FFMA.FTZ R142, R33, R9, -R80.reuse ;  /* 0x00000009218e7223 */ /* 0x100fe20000010850 */
[----:B------:R-:W-:Y:S01]  /*fd60*/  FMNMX.FTZ R11, R139, R11, !PT ;  /* 0x0000000b8b0b7209 */ /* 0x000fe20007810000 */
[----:B------:R-:W2:Y:S01]  /*fd70*/  MUFU.TANH R44, R44 ;  /* 0x0000002c002c7308 */ /* 0x000ea20000002400 */
[----:B------:R-:W-:Y:S01]  /*fd80*/  R2UR UR11, R25 ;  /* 0x00000000190b72ca */ /* 0x000fe200000e0000 */
[----:B------:R-:W-:Y:S01]  /*fd90*/  FFMA.FTZ R33, R55, R9, -R80 ;  /* 0x0000000937217223 */ /* 0x000fe20000010850 */
[----:B------:R-:W-:Y:S01]  /*fda0*/  FMNMX.FTZ R11, R151, R11, !PT ;  /* 0x0000000b970b7209 */ /* 0x000fe20007810000 */
[----:B------:R-:W-:-:S02]  /*fdb0*/  IMAD.MOV.U32 R25, RZ, RZ, 0x40000040 ;  /* 0x40000040ff197424 */ /* 0x000fc400078e00ff */
[-CC-:B------:R-:W-:Y:S01]  /*fdc0*/  FFMA.FTZ R138, R41, R9.reuse, -R80.reuse ;  /* 0x00000009298a7223 */ /* 0x180fe20000010850 */
[--C-:B------:R-:W-:Y:S01]  /*fdd0*/  FFMA.FTZ R41, R58, R9, -R80.reuse ;  /* 0x000000093a297223 */ /* 0x100fe20000010850 */
[----:B0-----:R-:W-:Y:S01]  /*fde0*/  FMNMX.FTZ R11, R149, R11, !PT ;  /* 0x0000000b950b7209 */ /* 0x001fe20007810000 */
[----:B------:R-:W0:Y:S01]  /*fdf0*/  MUFU.TANH R46, R46 ;  /* 0x0000002e002e7308 */ /* 0x000e220000002400 */
[-CC-:B------:R-:W-:Y:S01]  /*fe00*/  FFMA.FTZ R53, R28, R9.reuse, -R80.reuse ;  /* 0x000000091c357223 */ /* 0x180fe20000010850 */
[--C-:B------:R-:W-:Y:S01]  /*fe10*/  FFMA.FTZ R28, R38, R9, -R80.reuse ;  /* 0x00000009261c7223 */ /* 0x100fe20000010850 */
[----:B---3--:R-:W-:Y:S01]  /*fe20*/  FMNMX.FTZ R11, R147, R11, !PT ;  /* 0x0000000b930b7209 */ /* 0x008fe20007810000 */
[-CC-:B------:R-:W-:Y:S01]  /*fe30*/  FFMA.FTZ R38, R57, R9.reuse, -R80.reuse ;  /* 0x0000000939267223 */ /* 0x180fe20000010850 */
[--C-:B------:R-:W-:Y:S01]  /*fe40*/  FFMA.FTZ R136, R37, R9, -R80.reuse ;  /* 0x0000000925887223 */ /* 0x100fe20000010850 */
[----:B------:R-:W-:Y:S01]  /*fe50*/  HGMMA.64x64x16.F32.BF16 R88, R128, gdesc[UR8].tnspB, R88, gsb0 ;  /* 0x40e0000880587df0 */ /* 0x000fe20008001858 */
[----:B----4-:R-:W-:Y:S01]  /*fe60*/  FMNMX.FTZ R11, R145, R11, !PT ;  /* 0x0000000b910b7209 */ /* 0x010fe20007810000 */
[----:B------:R-:W3:Y:S01]  /*fe70*/  MUFU.TANH R48, R48 ;  /* 0x0000003000307308 */ /* 0x000ee20000002400 */
[----:B------:R-:W-:Y:S01]  /*fe80*/  R2UR UR11, R25 ;  /* 0x00000000190b72ca */ /* 0x000fe200000e0000 */
[----:B------:R-:W-:Y:S01]  /*fe90*/  IMAD.MOV.U32 R25, RZ, RZ, 0x40000040 ;  /* 0x40000040ff197424 */ /* 0x000fe200078e00ff */
[----:B-----5:R-:W-:Y:S01]  /*fea0*/  FMNMX.FTZ R11, R143, R11, !PT ;  /* 0x0000000b8f0b7209 */ /* 0x020fe20007810000 */
[-C--:B------:R-:W-:Y:S01]  /*feb0*/  FMUL.FTZ R15, R15, R9.reuse ;  /* 0x000000090f0f7220 */ /* 0x080fe20000410000 */
[-CC-:B------:R-:W-:Y:S01]  /*fec0*/  FFMA.FTZ R37, R56, R9.reuse, -R80.reuse ;  /* 0x0000000938257223 */ /* 0x180fe20000010850 */
[--C-:B------:R-:W-:Y:S01]  /*fed0*/  FFMA.FTZ R68, R68, R9, -R80.reuse ;  /* 0x0000000944447223 */ /* 0x100fe20000010850 */
[----:B-1----:R-:W-:Y:S01]  /*fee0*/  FMNMX.FTZ R11, R141, R11, !PT ;  /* 0x0000000b8d0b7209 */ /* 0x002fe20007810000 */
[----:B------:R-:W1:Y:S01]  /*fef0*/  MUFU.TANH R51, R51 ;  /* 0x0000003300337308 */ /* 0x000e620000002400 */
        /* <DEDUP_REMOVED lines=9> */
[--C-:B------:R-:W-:Y:S01]  /*ff90*/  FFMA.FTZ R144, R27, R9, -R80.reuse ;  /* 0x000000091b907223 */ /* 0x100fe20000010850 */
[----:B------:R-:W-:Y:S01]  /*ffa0*/  FMNMX.FTZ R11, R39, R11, !PT ;  /* 0x0000000b270b7209 */ /* 0x000fe20007810000 */
[-CC-:B------:R-:W-:Y:S01]  /*ffb0*/  FFMA.FTZ R45, R60, R9.reuse, -R80.reuse ;  /* 0x000000093c2d7223 */ /* 0x180fe20000010850 */
[-CC-:B------:R-:W-:Y:S01]  /*ffc0*/  FFMA.FTZ R27, R32, R9.reuse, -R80.reuse ;  /* 0x00000009201b7223 */ /* 0x180fe20000010850 */
[--C-:B------:R-:W-:Y:S01]  /*ffd0*/  FFMA.FTZ R32, R50, R9, -R80.reuse ;  /* 0x0000000932207223 */ /* 0x100fe20000010850 */
[----:B--2---:R-:W-:Y:S01]  /*ffe0*/  FMNMX.FTZ R11, R40, R11, !PT ;  /* 0x0000000b280b7209 */ /* 0x004fe20007810000 */
[----:B------:R-:W2:Y:S01]  /*fff0*/  MUFU.TANH R70, R70 ;  /* 0x0000004600467308 */ /* 0x000ea20000002400 */
[-CC-:B------:R-:W-:Y:S01]  /*10000*/  FFMA.FTZ R50, R64, R9.reuse, -R80.reuse ;  /* 0x0000000940327223 */ /* 0x180fe20000010850 */
[--C-:B------:R-:W-:Y:S01]  /*10010*/  FFMA.FTZ R134, R49, R9, -R80.reuse ;  /* 0x0000000931867223 */ /* 0x100fe20000010850 */
[----:B------:R-:W-:Y:S01]  /*10020*/  FMNMX.FTZ R11, R43, R11, !PT ;  /* 0x0000000b2b0b7209 */ /* 0x000fe20007810000 */
[-CC-:B------:R-:W-:Y:S01]  /*10030*/  FFMA.FTZ R140, R31, R9.reuse, -R80.reuse ;  /* 0x000000091f8c7223 */ /* 0x180fe20000010850 */
[-CC-:B------:R-:W-:Y:S01]  /*10040*/  FFMA.FTZ R49, R62, R9.reuse, -R80.reuse ;  /* 0x000000093e317223 */ /* 0x180fe20000010850 */
[--C-:B------:R-:W-:Y:S01]  /*10050*/  FFMA.FTZ R31, R54, R9, -R80.reuse ;  /* 0x00000009361f7223 */ /* 0x100fe20000010850 */
[----:B------:R-:W-:Y:S01]  /*10060*/  FMNMX.FTZ R11, R44, R11, !PT ;  /* 0x0000000b2c0b7209 */ /* 0x000fe20007810000 */
[----:B------:R-:W5:Y:S01]  /*10070*/  MUFU.TANH R71, R71 ;  /* 0x0000004700477308 */ /* 0x000f620000002400 */
[----:B------:R-:W-:-:S02]  /*10080*/  FFMA.FTZ R54, R65, R9, -R80 ;  /* 0x0000000941367223 */ /* 0x000fc40000010850 */
[----:B0-----:R-:W-:-:S04]  /*10090*/  FMNMX.FTZ R11, R46, R11, !PT ;  /* 0x0000000b2e0b7209 */ /* 0x001fc80007810000 */
[----:B---3--:R-:W-:Y:S01]  /*100a0*/  FMNMX.FTZ R11, R48, R11, !PT ;  /* 0x0000000b300b7209 */ /* 0x008fe20007810000 */
[----:B------:R-:W0:Y:S03]  /*100b0*/  MUFU.TANH R72, R72 ;  /* 0x0000004800487308 */ /* 0x000e260000002400 */
[----:B-1----:R-:W-:-:S04]  /*100c0*/  FMNMX.FTZ R11, R51, R11, !PT ;  /* 0x0000000b330b7209 */ /* 0x002fc80007810000 */
[----:B------:R-:W-:Y:S01]  /*100d0*/  FMNMX.FTZ R11, R63, R11, !PT ;  /* 0x0000000b3f0b7209 */ /* 0x000fe20007810000 */
[----:B------:R-:W1:Y:S03]  /*100e0*/  MUFU.TANH R73, R73 ;  /* 0x0000004900497308 */ /* 0x000e660000002400 */
[----:B------:R-:W-:-:S04]  /*100f0*/  FMNMX.FTZ R11, R66, R11, !PT ;  /* 0x0000000b420b7209 */ /* 0x000fc80007810000 */
[----:B------:R-:W-:Y:S01]  /*10100*/  FMNMX.FTZ R11, R67, R11, !PT ;  /* 0x0000000b430b7209 */ /* 0x000fe20007810000 */
[----:B------:R-:W3:Y:S03]  /*10110*/  MUFU.TANH R74, R74 ;  /* 0x0000004a004a7308 */ /* 0x000ee60000002400 */
[----:B----4-:R-:W-:-:S04]  /*10120*/  FMNMX.FTZ R11, R69, R11, !PT ;  /* 0x0000000b450b7209 */ /* 0x010fc80007810000 */
[----:B--2---:R-:W-:Y:S01]  /*10130*/  FMNMX.FTZ R11, R70, R11, !PT ;  /* 0x0000000b460b7209 */ /* 0x004fe20007810000 */
[----:B------:R-:W2:Y:S03]  /*10140*/  MUFU.TANH R75, R75 ;  /* 0x0000004b004b7308 */ /* 0x000ea60000002400 */
[----:B-----5:R-:W-:-:S04]  /*10150*/  FMNMX.FTZ R11, R71, R11, !PT ;  /* 0x0000000b470b7209 */ /* 0x020fc80007810000 */
[----:B0-----:R-:W-:Y:S01]  /*10160*/  FMNMX.FTZ R11, R72, R11, !PT ;  /* 0x0000000b480b7209 */ /* 0x001fe20007810000 */
[----:B------:R-:W0:Y:S03]  /*10170*/  MUFU.TANH R76, R76 ;  /* 0x0000004c004c7308 */ /* 0x000e260000002400 */
[----:B-1----:R-:W-:Y:S01]  /*10180*/  FMNMX.FTZ R11, R73, R11, !PT ;  /* 0x0000000b490b7209 */ /* 0x002fe20007810000 */
[----:B------:R-:W-:Y:S02]  /*10190*/  WARPGROUP.DEPBAR.LE gsb0, 0x0 ;  /* 0x00008000000079c5 */ /* 0x000fe40000010000 */
[----:B------:R-:W-:Y:S01]  /*101a0*/  WARPGROUP.ARRIVE ;  /* 0x00000000000079c5 */ /* 0x000fe20000000000 */
[----:B---3--:R-:W-:Y:S01]  /*101b0*/  FMNMX.FTZ R11, R74, R11, !PT ;  /* 0x0000000b4a0b7209 */ /* 0x008fe20007810000 */
[----:B------:R-:W1:Y:S03]  /*101c0*/  MUFU.TANH R77, R77 ;  /* 0x0000004d004d7308 */ /* 0x000e660000002400 */
[----:B--2---:R-:W-:-:S05]  /*101d0*/  FMNMX.FTZ R11, R75, R11, !PT ;  /* 0x0000000b4b0b7209 */ /* 0x004fca0007810000 */
[----:B------:R-:W2:Y:S01]  /*101e0*/  MUFU.TANH R78, R78 ;  /* 0x0000004e004e7308 */ /* 0x000ea20000002400 */
[----:B0-----:R-:W-:-:S07]  /*101f0*/  FMNMX.FTZ R11, R76, R11, !PT ;  /* 0x0000000b4c0b7209 */ /* 0x001fce0007810000 */
[----:B------:R-:W-:Y:S01]  /*10200*/  MUFU.EX2 R15, R15 ;  /* 0x0000000f000f7308 */ /* 0x000fe20000000800 */
[----:B-1----:R-:W-:-:S07]  /*10210*/  FMNMX.FTZ R11, R77, R11, !PT ;  /* 0x0000000b4d0b7209 */ /* 0x002fce0007810000 */
[----:B------:R-:W0:Y:S01]  /*10220*/  MUFU.EX2 R148, R148 ;  /* 0x0000009400947308 */ /* 0x000e220000000800 */
[----:B--2---:R-:W-:-:S05]  /*10230*/  FMNMX.FTZ R11, R78, R11, !PT ;  /* 0x0000000b4e0b7209 */ /* 0x004fca0007810000 */
[----:B------:R-:W1:Y:S02]  /*10240*/  SHFL.BFLY PT, R42, R11, 0x2, 0x1f ;  /* 0x0c401f000b2a7f89 */ /* 0x000e6400000e0000 */
[----:B------:R-:W2:Y:S08]  /*10250*/  MUFU.EX2 R52, R52 ;  /* 0x0000003400347308 */ /* 0x000eb00000000800 */
[----:B------:R-:W3:Y:S01]  /*10260*/  MUFU.EX2 R150, R150 ;  /* 0x0000009600967308 */ /* 0x000ee20000000800 */
[----:B0-----:R-:W-:-:S07]  /*10270*/  FFMA.FTZ R3, R15, R3, R148 ;  /* 0x000000030f037223 */ /* 0x001fce0000010094 */
[----:B------:R-:W0:Y:S01]  /*10280*/  MUFU.EX2 R79, R79 ;  /* 0x0000004f004f7308 */ /* 0x000e220000000800 */
[C---:B--2---:R-:W-:Y:S01]  /*10290*/  FADD.FTZ R3, R52.reuse, R3 ;  /* 0x0000000334037221 */ /* 0x044fe20000010000 */
[----:B------:R-:W-:Y:S02]  /*102a0*/  F2FP.BF16.F32.PACK_AB R148, R52, R148 ;  /* 0x000000943494723e */ /* 0x000fe400000010ff */
[----:B-1----:R-:W-:Y:S01]  /*102b0*/  FMNMX.FTZ R11, R11, R42, !PT ;  /* 0x0000002a0b0b7209 */ /* 0x002fe20007810000 */
[----:B------:R-:W-:-:S03]  /*102c0*/  FFMA.FTZ R42, R59, R9, -R80 ;  /* 0x000000093b2a7223 */ /* 0x000fc60000010850 */
[----:B------:R-:W-:Y:S01]  /*102d0*/  MUFU.EX2 R144, R144 ;  /* 0x0000009000907308 */ /* 0x000fe20000000800 */
[----:B------:R-:W1:Y:S07]  /*102e0*/  SHFL.BFLY PT, R24, R11, 0x1, 0x1f ;  /* 0x0c201f000b187f89 */ /* 0x000e6e00000e0000 */
[----:B------:R-:W-:Y:S08]  /*102f0*/  MUFU.EX2 R53, R53 ;  /* 0x0000003500357308 */ /* 0x000ff00000000800 */
[----:B------:R-:W-:Y:S08]  /*10300*/  MUFU.EX2 R146, R146 ;  /* 0x0000009200927308 */ /* 0x000ff00000000800 */
[----:B------:R-:W-:Y:S01]  /*10310*/  MUFU.EX2 R26, R26 ;  /* 0x0000001a001a7308 */ /* 0x000fe20000000800 */
[----:B-1----:R-:W-:-:S05]  /*10320*/  FMNMX.FTZ R11, R11, R24, !PT ;  /* 0x000000180b0b7209 */ /* 0x002fca0007810000 */
[C---:B------:R-:W-:Y:S01]  /*10330*/  FADD.FTZ R24, -R11.reuse, R13 ;  /* 0x0000000d0b187221 */ /* 0x040fe20000010100 */
[-C--:B------:R-:W-:Y:S01]  /*10340*/  FMUL.FTZ R58, R11, R9.reuse ;  /* 0x000000090b3a7220 */ /* 0x080fe20000410000 */
[----:B------:R-:W-:Y:S02]  /*10350*/  MUFU.EX2 R13, R68 ;  /* 0x00000044000d7308 */ /* 0x000fe40000000800 */
[-C--:B------:R-:W-:Y:S01]  /*10360*/  FMUL.FTZ R24, R24, R9.reuse ;  /* 0x0000000918187220 */ /* 0x080fe20000410000 */
[-CC-:B------:R-:W-:Y:S01]  /*10370*/  FFMA.FTZ R57, R81, R9.reuse, -R58.reuse ;  /* 0x0000000951397223 */ /* 0x180fe2000001083a */
[-CC-:B------:R-:W-:Y:S01]  /*10380*/  FFMA.FTZ R56, R84, R9.reuse, -R58.reuse ;  /* 0x0000000954387223 */ /* 0x180fe2000001083a */
[----:B------:R-:W1:Y:S01]  /*10390*/  S2R R81, SR_TID.X ;  /* 0x0000000000517919 */ /* 0x000e620000002100 */
[-CC-:B------:R-:W-:Y:S01]  /*103a0*/  FFMA.FTZ R59, R137, R9.reuse, -R58.reuse ;  /* 0x00000009893b7223 */ /* 0x180fe2000001083a */
[-CC-:B------:R-:W-:Y:S01]  /*103b0*/  FFMA.FTZ R61, R139, R9.reuse, -R58.reuse ;  /* 0x000000098b3d7223 */ /* 0x180fe2000001083a */
[----:B------:R2:W-:Y:S01]  /*103c0*/  MUFU.EX2 R55, R24 ;  /* 0x0000001800377308 */ /* 0x0005e20000000800 */
[-CC-:B------:R-:W-:Y:S01]  /*103d0*/  FFMA.FTZ R60, R151, R9.reuse, -R58.reuse ;  /* 0x00000009973c7223 */ /* 0x180fe2000001083a */
[-CC-:B------:R-:W-:Y:S01]  /*103e0*/  FFMA.FTZ R137, R39, R9.reuse, -R58.reuse ;  /* 0x0000000927897223 */ /* 0x180fe2000001083a */
[-CC-:B------:R-:W-:Y:S01]  /*103f0*/  FFMA.FTZ R64, R149, R9.reuse, -R58.reuse ;  /* 0x0000000995407223 */ /* 0x180fe2000001083a */
[-CC-:B------:R-:W-:Y:S01]  /*10400*/  FFMA.FTZ R147, R147, R9.reuse, -R58.reuse ;  /* 0x0000000993937223 */ /* 0x180fe2000001083a */
[-CC-:B------:R-:W-:Y:S01]  /*10410*/  FFMA.FTZ R62, R143, R9.reuse, -R58.reuse ;  /* 0x000000098f3e7223 */ /* 0x180fe2000001083a */
[-CC-:B------:R-:W-:Y:S01]  /*10420*/  FFMA.FTZ R143, R34, R9.reuse, -R58.reuse ;  /* 0x00000009228f7223 */ /* 0x180fe2000001083a */
[-CC-:B------:R-:W-:Y:S01]  /*10430*/  FFMA.FTZ R65, R145, R9.reuse, -R58.reuse ;  /* 0x0000000991417223 */ /* 0x180fe2000001083a */
[----:B------:R-:W4:Y:S01]  /*10440*/  MUFU.EX2 R56, R56 ;  /* 0x0000003800387308 */ /* 0x000f220000000800 */
[----:B--2---:R-:W-:Y:S01]  /*10450*/  IADD3 R24, R8, 0x300, RZ ;  /* 0x0000030008187810 */ /* 0x004fe20007ffe0ff */
[-CC-:B------:R-:W-:Y:S01]  /*10460*/  FFMA.FTZ R34, R36, R9.reuse, -R58.reuse ;  /* 0x0000000924227223 */ /* 0x180fe2000001083a */
[----:B------:R-:W-:Y:S01]  /*10470*/  FFMA.FTZ R36, R40, R9, -R58 ;  /* 0x0000000928247223 */ /* 0x000fe2000001083a */
[----:B---3--:R-:W-:Y:S01]  /*10480*/  FADD.FTZ R40, R150, R3 ;  /* 0x0000000396287221 */ /* 0x008fe20000010000 */
[----:B------:R-:W-:Y:S01]  /*10490*/  R2UR UR10, R24 ;  /* 0x00000000180a72ca */ /* 0x000fe200000e0000 */
[----:B------:R-:W-:-:S02]  /*104a0*/  VIADD R24, R8, 0x380 ;  /* 0x0000038008187836 */ /* 0x000fc40000000000 */
[-C--:B------:R-:W-:Y:S01]  /*104b0*/  FFMA.FTZ R141, R141, R9.reuse, -R58 ;  /* 0x000000098d8d7223 */ /* 0x080fe2000001083a */
[----:B------:R-:W2:Y:S01]  /*104c0*/  MUFU.EX2 R57, R57 ;  /* 0x0000003900397308 */ /* 0x000ea20000000800 */
[----:B0-----:R-:W-:Y:S01]  /*104d0*/  FADD.FTZ R3, R79, R40 ;  /* 0x000000284f037221 */ /* 0x001fe20000010000 */
[-CC-:B------:R-:W-:Y:S01]  /*104e0*/  FFMA.FTZ R139, R43, R9.reuse, -R58.reuse ;  /* 0x000000092b8b7223 */ /* 0x180fe2000001083a */
[-CC-:B------:R-:W-:Y:S01]  /*104f0*/  FFMA.FTZ R8, R44, R9.reuse, -R58.reuse ;  /* 0x000000092c087223 */ /* 0x180fe2000001083a */
[-CC-:B------:R-:W-:Y:S01]  /*10500*/  FFMA.FTZ R133, R46, R9.reuse, -R58.reuse ;  /* 0x000000092e857223 */ /* 0x180fe2000001083a */
[-CC-:B------:R-:W-:Y:S01]  /*10510*/  FFMA.FTZ R48, R48, R9.reuse, -R58.reuse ;  /* 0x0000000930307223 */ /* 0x180fe2000001083a */
[-CC-:B------:R-:W-:Y:S01]  /*10520*/  FFMA.FTZ R135, R51, R9.reuse, -R58.reuse ;  /* 0x0000000933877223 */ /* 0x180fe2000001083a */
[-C--:B------:R-:W-:Y:S01]  /*10530*/  FFMA.FTZ R129, R66, R9.reuse, -R58 ;  /* 0x0000000942817223 */ /* 0x080fe2000001083a */
[----:B------:R-:W-:Y:S01]  /*10540*/  MUFU.EX2 R59, R59 ;  /* 0x0000003b003b7308 */ /* 0x000fe20000000800 */
[----:B----4-:R-:W-:Y:S01]  /*10550*/  FFMA.FTZ R0, R55, R0, R56 ;  /* 0x0000000037007223 */ /* 0x010fe20000010038 */
[----:B------:R-:W-:Y:S01]  /*10560*/  HGMMA.64x64x16.F32.BF16 R88, R124, gdesc[UR8].tnspB, R88, gsb0 ;  /* 0x40e000087c587df0 */ /* 0x000fe20008001858 */
[----:B------:R-:W-:Y:S01]  /*10570*/  R2UR UR10, R24 ;  /* 0x00000000180a72ca */ /* 0x000fe200000e0000 */
[----:B------:R-:W-:Y:S01]  /*10580*/  FFMA.FTZ R131, R69, R9, -R58 ;  /* 0x0000000945837223 */ /* 0x000fe2000001083a */
[----:B------:R-:W-:Y:S01]  /*10590*/  R2UR UR11, R25 ;  /* 0x00000000190b72ca */ /* 0x000fe200000e0000 */
[----:B------:R-:W-:Y:S01]  /*105a0*/  @!P1 IMAD R25, R18, 0x8, R2 ;  /* 0x0000000812199824 */ /* 0x000fe200078e0202 */
[----:B-1----:R-:W-:Y:S01]  /*105b0*/  SHF.R.U32.HI R68, RZ, 0x7, R81 ;  /* 0x00000007ff447819 */ /* 0x002fe20000011651 */
[----:B------:R-:W0:Y:S01]  /*105c0*/  MUFU.EX2 R61, R61 ;  /* 0x0000003d003d7308 */ /* 0x000e220000000800 */
[----:B------:R-:W-:Y:S01]  /*105d0*/  ISETP.GE.U32.AND P2, PT, R81, 0x180, PT ;  /* 0x000001805100780c */ /* 0x000fe20003f46070 */
[----:B------:R-:W-:-:S02]  /*105e0*/  @!P1 VIADD R25, R25, 0x16840 ;  /* 0x0001684019199836 */ /* 0x000fc40000000000 */
[-CC-:B------:R-:W-:Y:S01]  /*105f0*/  FFMA.FTZ R73, R73, R9.reuse, -R58.reuse ;  /* 0x0000000949497223 */ /* 0x180fe2000001083a */
[----:B------:R-:W-:Y:S02]  /*10600*/  VIADD R24, R68, 0x9 ;  /* 0x0000000944187836 */ /* 0x000fe40000000000 */
[-CC-:B------:R-:W-:Y:S01]  /*10610*/  FFMA.FTZ R74, R74, R9.reuse, -R58.reuse ;  /* 0x000000094a4a7223 */ /* 0x180fe2000001083a */
[-CC-:B------:R-:W-:Y:S01]  /*10620*/  FFMA.FTZ R75, R75, R9.reuse, -R58.reuse ;  /* 0x000000094b4b7223 */ /* 0x180fe2000001083a */
[----:B------:R-:W-:Y:S01]  /*10630*/  @!P1 PRMT R25, RZ, 0x654, R25 ;  /* 0x00000654ff199816 */ /* 0x000fe20000000019 */
[----:B------:R-:W-:Y:S01]  /*10640*/  MUFU.EX2 R60, R60 ;  /* 0x0000003c003c7308 */ /* 0x000fe20000000800 */
[----:B------:R-:W-:Y:S01]  /*10650*/  SEL R39, R24, 0x9, !P2 ;  /* 0x0000000918277807 */ /* 0x000fe20005000000 */
[-CC-:B------:R-:W-:Y:S01]  /*10660*/  FFMA.FTZ R76, R76, R9.reuse, -R58.reuse ;  /* 0x000000094c4c7223 */ /* 0x180fe2000001083a */
[----:B------:R-:W-:Y:S01]  /*10670*/  FFMA.FTZ R77, R77, R9, -R58 ;  /* 0x000000094d4d7223 */ /* 0x000fe2000001083a */
[C---:B------:R-:W-:Y:S01]  /*10680*/  ISETP.GT.AND P2, PT, R12.reuse, RZ, PT ;  /* 0x000000ff0c00720c */ /* 0x040fe20003f44270 */
[----:B------:R-:W-:Y:S01]  /*10690*/  VIADD R12, R12, 0xffffffff ;  /* 0xffffffff0c0c7836 */ /* 0x000fe20000000000 */
[----:B------:R-:W-:-:S02]  /*106a0*/  F2FP.BF16.F32.PACK_AB R150, R79, R150 ;  /* 0x000000964f96723e */ /* 0x000fc400000010ff */
[----:B------:R-:W1:Y:S01]  /*106b0*/  MUFU.EX2 R64, R64 ;  /* 0x0000004000407308 */ /* 0x000e620000000800 */
[----:B--2---:R-:W-:Y:S02]  /*106c0*/  F2FP.BF16.F32.PACK_AB R149, R57, R56 ;  /* 0x000000383995723e */ /* 0x004fe400000010ff */
[----:B0-----:R-:W-:-:S05]  /*106d0*/  F2FP.BF16.F32.PACK_AB R151, R61, R59 ;  /* 0x0000003b3d97723e */ /* 0x001fca00000010ff */
[----:B------:R-:W0:Y:S08]  /*106e0*/  MUFU.EX2 R147, R147 ;  /* 0x0000009300937308 */ /* 0x000e300000000800 */
[----:B------:R-:W2:Y:S01]  /*106f0*/  MUFU.EX2 R65, R65 ;  /* 0x0000004100417308 */ /* 0x000ea20000000800 */
[----:B-1----:R-:W-:-:S07]  /*10700*/  F2FP.BF16.F32.PACK_AB R145, R64, R60 ;  /* 0x0000003c4091723e */ /* 0x002fce00000010ff */
[----:B------:R-:W-:Y:S08]  /*10710*/  MUFU.EX2 R140, R140 ;  /* 0x0000008c008c7308 */ /* 0x000ff00000000800 */
[----:B------:R-:W1:Y:S08]  /*10720*/  MUFU.EX2 R62, R62 ;  /* 0x0000003e003e7308 */ /* 0x000e700000000800 */
[----:B------:R-:W-:Y:S08]  /*10730*/  MUFU.EX2 R27, R27 ;  /* 0x0000001b001b7308 */ /* 0x000ff00000000800 */
[----:B------:R-:W3:Y:S01]  /*10740*/  MUFU.EX2 R141, R141 ;  /* 0x0000008d008d7308 */ /* 0x000ee20000000800 */
[----:B------:R-:W-:-:S02]  /*10750*/  WARPGROUP.DEPBAR.LE gsb0, 0x0 ;  /* 0x00008000000079c5 */ /* 0x000fc40000010000 */
[----:B------:R-:W-:-:S05]  /*10760*/  WARPGROUP.ARRIVE ;  /* 0x00000000000079c5 */ /* 0x000fca0000000000 */
[----:B------:R-:W-:Y:S01]  /*10770*/  MUFU.EX2 R142, R142 ;  /* 0x0000008e008e7308 */ /* 0x000fe20000000800 */
[----:B------:R-:W-:Y:S01]  /*10780*/  FFMA.FTZ R125, R71, R9, -R58 ;  /* 0x00000009477d7223 */ /* 0x000fe2000001083a */
[----:B------:R-:W-:Y:S06]  /*10790*/  HGMMA.64x64x16.F32.BF16 R88, R120, gdesc[UR8].tnspB, R88, gsb0 ;  /* 0x40e0000878587df0 */ /* 0x000fec0008001858 */
[----:B------:R-:W4:Y:S08]  /*107a0*/  MUFU.EX2 R143, R143 ;  /* 0x0000008f008f7308 */ /* 0x000f300000000800 */
[----:B------:R-:W-:Y:S08]  /*107b0*/  MUFU.EX2 R30, R30 ;  /* 0x0000001e001e7308 */ /* 0x000ff00000000800 */
[----:B------:R-:W5:Y:S08]  /*107c0*/  MUFU.EX2 R34, R34 ;  /* 0x0000002200227308 */ /* 0x000f700000000800 */
[----:B------:R-:W-:Y:S08]  /*107d0*/  MUFU.EX2 R136, R136 ;  /* 0x0000008800887308 */ /* 0x000ff00000000800 */
[----:B------:R-:W5:Y:S08]  /*107e0*/  MUFU.EX2 R137, R137 ;  /* 0x0000008900897308 */ /* 0x000f700000000800 */
[----:B------:R-:W-:Y:S08]  /*107f0*/  MUFU.EX2 R28, R28 ;  /* 0x0000001c001c7308 */ /* 0x000ff00000000800 */
[----:B------:R-:W5:Y:S08]  /*10800*/  MUFU.EX2 R36, R36 ;  /* 0x0000002400247308 */ /* 0x000f700000000800 */
[----:B------:R-:W5:Y:S08]  /*10810*/  MUFU.EX2 R138, R138 ;  /* 0x0000008a008a7308 */ /* 0x000f700000000800 */
[----:B------:R-:W5:Y:S08]  /*10820*/  MUFU.EX2 R139, R139 ;  /* 0x0000008b008b7308 */ /* 0x000f700000000800 */
[----:B------:R-:W5:Y:S01]  /*10830*/  MUFU.EX2 R29, R29 ;  /* 0x0000001d001d7308 */ /* 0x000f620000000800 */
[----:B------:R-:W-:-:S02]  /*10840*/  WARPGROUP.DEPBAR.LE gsb0, 0x0 ;  /* 0x00008000000079c5 */ /* 0x000fc40000010000 */
[----:B------:R0:W-:Y:S06]  /*10850*/  BAR.ARV R39, 0x100 ;  /* 0x000400270000751d */ /* 0x0001ec0000002000 */
[----:B------:R2:W-:Y:S01]  /*10860*/  @!P1 SYNCS.ARRIVE.TRANS64.RED.A1T0 RZ, [R25+URZ], RZ ;  /* 0x000000ff19ff99a7 */ /* 0x0005e2000810043f */
[----:B------:R-:W5:Y:S01]  /*10870*/  MUFU.EX2 R8, R8 ;  /* 0x0000000800087308 */ /* 0x000f620000000800 */
[-C--:B------:R-:W-:Y:S01]  /*10880*/  FMUL.FTZ R88, R88, R15.reuse ;  /* 0x0000000f58587220 */ /* 0x080fe20000410000 */
[-C--:B------:R-:W-:Y:S01]  /*10890*/  FMUL.FTZ R89, R89, R15.reuse ;  /* 0x0000000f59597220 */ /* 0x080fe20000410000 */
[-C--:B------:R-:W-:Y:S01]  /*108a0*/  FMUL.FTZ R92, R92, R15.reuse ;  /* 0x0000000f5c5c7220 */ /* 0x080fe20000410000 */
[-C--:B------:R-:W-:Y:S01]  /*108b0*/  FMUL.FTZ R93, R93, R15.reuse ;  /* 0x0000000f5d5d7220 */ /* 0x080fe20000410000 */
[-C--:B------:R-:W-:Y:S01]  /*108c0*/  FMUL.FTZ R96, R96, R15.reuse ;  /* 0x0000000f60607220 */ /* 0x080fe20000410000 */
[----:B------:R-:W-:Y:S01]  /*108d0*/  FMUL.FTZ R97, R97, R15 ;  /* 0x0000000f61617220 */ /* 0x000fe20000410000 */
[----:B--2---:R-:W-:-:S02]  /*108e0*/  @!P1 IMAD R25, R14, 0x8, R2 ;  /* 0x000000080e199824 */ /* 0x004fc400078e0202 */
[----:B------:R-:W-:Y:S01]  /*108f0*/  FADD.FTZ R14, R57, R0 ;  /* 0x00000000390e7221 */ /* 0x000fe20000010000 */
[----:B------:R-:W2:Y:S01]  /*10900*/  MUFU.EX2 R132, R132 ;  /* 0x0000008400847308 */ /* 0x000ea20000000800 */
[----:B------:R-:W-:Y:S01]  /*10910*/  FFMA.FTZ R0, R63, R9, -R58 ;  /* 0x000000093f007223 */ /* 0x000fe2000001083a */
[----:B------:R-:W-:Y:S02]  /*10920*/  @!P1 VIADD R25, R25, 0x16860 ;  /* 0x0001686019199836 */ /* 0x000fe40000000000 */
[----:B------:R-:W-:Y:S01]  /*10930*/  FADD.FTZ R14, R59, R14 ;  /* 0x0000000e3b0e7221 */ /* 0x000fe20000010000 */
[-C--:B------:R-:W-:Y:S01]  /*10940*/  FMUL.FTZ R100, R100, R15.reuse ;  /* 0x0000000f64647220 */ /* 0x080fe20000410000 */
[-C--:B------:R-:W-:Y:S01]  /*10950*/  FMUL.FTZ R101, R101, R15.reuse ;  /* 0x0000000f65657220 */ /* 0x080fe20000410000 */
[----:B------:R-:W-:Y:S01]  /*10960*/  FMUL.FTZ R104, R104, R15 ;  /* 0x0000000f68687220 */ /* 0x000fe20000410000 */
[----:B0-----:R-:W-:Y:S01]  /*10970*/  @!P1 PRMT R39, RZ, 0x654, R25 ;  /* 0x00000654ff279816 */ /* 0x001fe20000000019 */
[----:B------:R-:W-:Y:S01]  /*10980*/  FADD.FTZ R25, R61, R14 ;  /* 0x0000000e3d197221 */ /* 0x000fe20000010000 */
[----:B------:R-:W-:Y:S01]  /*10990*/  FADD.FTZ R14, R144, R3 ;  /* 0x00000003900e7221 */ /* 0x000fe20000010000 */
[----:B------:R-:W0:Y:S01]  /*109a0*/  MUFU.EX2 R133, R133 ;  /* 0x0000008500857308 */ /* 0x000e220000000800 */
[----:B------:R1:W-:Y:S01]  /*109b0*/  @!P1 SYNCS.ARRIVE.TRANS64.RED.A1T0 RZ, [R39+URZ], RZ ;  /* 0x000000ff27ff99a7 */ /* 0x0003e2000810043f */
[----:B------:R-:W-:Y:S01]  /*109c0*/  FADD.FTZ R25, R60, R25 ;  /* 0x000000193c197221 */ /* 0x000fe20000010000 */
[--C-:B------:R-:W-:Y:S01]  /*109d0*/  FFMA.FTZ R3, R67, R9, -R58.reuse ;  /* 0x0000000943037223 */ /* 0x100fe2000001083a */
[-C--:B------:R-:W-:Y:S01]  /*109e0*/  FMUL.FTZ R105, R105, R15.reuse ;  /* 0x0000000f69697220 */ /* 0x080fe20000410000 */
[----:B------:R-:W-:Y:S01]  /*109f0*/  FMUL.FTZ R108, R108, R15 ;  /* 0x0000000f6c6c7220 */ /* 0x000fe20000410000 */
[----:B------:R-:W-:Y:S01]  /*10a00*/  FADD.FTZ R40, R64, R25 ;  /* 0x0000001940287221 */ /* 0x000fe20000010000 */
[-C--:B------:R-:W-:Y:S01]  /*10a10*/  FFMA.FTZ R25, R72, R9.reuse, -R58 ;  /* 0x0000000948197223 */ /* 0x080fe2000001083a */
[----:B------:R-:W-:Y:S01]  /*10a20*/  MUFU.EX2 R35, R35 ;  /* 0x0000002300237308 */ /* 0x000fe20000000800 */
[----:B-1----:R-:W-:Y:S01]  /*10a30*/  FADD.FTZ R39, R53, R14 ;  /* 0x0000000e35277221 */ /* 0x002fe20000010000 */
[----:B------:R-:W-:Y:S01]  /*10a40*/  FADD.FTZ R40, R147, R40 ;  /* 0x0000002893287221 */ /* 0x000fe20000010000 */
[-CC-:B------:R-:W-:Y:S01]  /*10a50*/  FFMA.FTZ R14, R70, R9.reuse, -R58.reuse ;  /* 0x00000009460e7223 */ /* 0x180fe2000001083a */
[----:B------:R-:W-:Y:S01]  /*10a60*/  FFMA.FTZ R58, R78, R9, -R58 ;  /* 0x000000094e3a7223 */ /* 0x000fe2000001083a */
[----:B------:R-:W-:Y:S01]  /*10a70*/  FADD.FTZ R39, R146, R39 ;  /* 0x0000002792277221 */ /* 0x000fe20000010000 */
[----:B------:R-:W-:Y:S01]  /*10a80*/  FADD.FTZ R43, R65, R40 ;  /* 0x00000028412b7221 */ /* 0x000fe20000010000 */
[C---:B------:R-:W-:Y:S01]  /*10a90*/  F2FP.BF16.F32.PACK_AB R146, R26.reuse, R146 ;  /* 0x000000921a92723e */ /* 0x040fe200000010ff */
[----:B------:R-:W1:Y:S01]  /*10aa0*/  MUFU.EX2 R24, R48 ;  /* 0x0000003000187308 */ /* 0x000e620000000800 */
[----:B------:R-:W-:Y:S01]  /*10ab0*/  FADD.FTZ R39, R26, R39 ;  /* 0x000000271a277221 */ /* 0x000fe20000010000 */
[----:B------:R-:W-:Y:S01]  /*10ac0*/  FADD.FTZ R44, R62, R43 ;  /* 0x0000002b3e2c7221 */ /* 0x000fe20000010000 */
[-C--:B------:R-:W-:Y:S01]  /*10ad0*/  FMUL.FTZ R109, R109, R15.reuse ;  /* 0x0000000f6d6d7220 */ /* 0x080fe20000410000 */
[-C--:B------:R-:W-:Y:S01]  /*10ae0*/  FMUL.FTZ R112, R112, R15.reuse ;  /* 0x0000000f70707220 */ /* 0x080fe20000410000 */
[----:B------:R-:W-:Y:S01]  /*10af0*/  FADD.FTZ R40, R140, R39 ;  /* 0x000000278c287221 */ /* 0x000fe20000010000 */
[----:B---3--:R-:W-:Y:S01]  /*10b00*/  FADD.FTZ R44, R141, R44 ;  /* 0x0000002c8d2c7221 */ /* 0x008fe20000010000 */
[C---:B------:R-:W-:Y:S01]  /*10b10*/  F2FP.BF16.F32.PACK_AB R140, R27.reuse, R140 ;  /* 0x0000008c1b8c723e */ /* 0x040fe200000010ff */
[----:B------:R-:W3:Y:S01]  /*10b20*/  MUFU.EX2 R134, R134 ;  /* 0x0000008600867308 */ /* 0x000ee20000000800 */
[----:B------:R-:W-:Y:S01]  /*10b30*/  FADD.FTZ R39, R27, R40 ;  /* 0x000000281b277221 */ /* 0x000fe20000010000 */
[----:B----4-:R-:W-:Y:S01]  /*10b40*/  FADD.FTZ R43, R143, R44 ;  /* 0x0000002c8f2b7221 */ /* 0x010fe20000010000 */
[-C--:B------:R-:W-:Y:S01]  /*10b50*/  FMUL.FTZ R113, R113, R15.reuse ;  /* 0x0000000f71717220 */ /* 0x080fe20000410000 */
[-C--:B------:R-:W-:Y:S01]  /*10b60*/  FMUL.FTZ R116, R116, R15.reuse ;  /* 0x0000000f74747220 */ /* 0x080fe20000410000 */
[----:B------:R-:W-:Y:S01]  /*10b70*/  FADD.FTZ R39, R142, R39 ;  /* 0x000000278e277221 */ /* 0x000fe20000010000 */
[----:B-----5:R-:W-:Y:S01]  /*10b80*/  FADD.FTZ R40, R34, R43 ;  /* 0x0000002b22287221 */ /* 0x020fe20000010000 */
[C---:B------:R-:W-:Y:S01]  /*10b90*/  F2FP.BF16.F32.PACK_AB R142, R30.reuse, R142 ;  /* 0x0000008e1e8e723e */ /* 0x040fe200000010ff */
[----:B------:R-:W4:Y:S01]  /*10ba0*/  MUFU.EX2 R135, R135 ;  /* 0x0000008700877308 */ /* 0x000f220000000800 */
[----:B------:R-:W-:Y:S01]  /*10bb0*/  FADD.FTZ R39, R30, R39 ;  /* 0x000000271e277221 */ /* 0x000fe20000010000 */
[----:B------:R-:W-:Y:S01]  /*10bc0*/  FADD.FTZ R43, R137, R40 ;  /* 0x00000028892b7221 */ /* 0x000fe20000010000 */
[----:B------:R-:W-:Y:S01]  /*10bd0*/  FMUL.FTZ R117, R117, R15 ;  /* 0x0000000f75757220 */ /* 0x000fe20000410000 */
[----:B------:R-:W-:Y:S01]  /*10be0*/  F2FP.BF16.F32.PACK_AB R144, R53, R144 ;  /* 0x000000903590723e */ /* 0x000fe200000010ff */
[----:B------:R-:W-:Y:S01]  /*10bf0*/  FADD.FTZ R39, R136, R39 ;  /* 0x0000002788277221 */ /* 0x000fe20000010000 */
[----:B------:R-:W-:Y:S01]  /*10c00*/  FADD.FTZ R40, R36, R43 ;  /* 0x0000002b24287221 */ /* 0x000fe20000010000 */
[----:B------:R-:W-:Y:S01]  /*10c10*/  F2FP.BF16.F32.PACK_AB R147, R65, R147 ;  /* 0x000000934193723e */ /* 0x000fe200000010ff */
[----:B------:R-:W5:Y:S01]  /*10c20*/  MUFU.EX2 R32, R32 ;  /* 0x0000002000207308 */ /* 0x000f620000000800 */
[----:B------:R-:W-:Y:S01]  /*10c30*/  FADD.FTZ R39, R28, R39 ;  /* 0x000000271c277221 */ /* 0x000fe20000010000 */
[----:B------:R-:W-:Y:S01]  /*10c40*/  F2FP.BF16.F32.PACK_AB R141, R141, R62 ;  /* 0x0000003e8d8d723e */ /* 0x000fe200000010ff */
[----:B------:R-:W-:Y:S01]  /*10c50*/  FMUL.FTZ R90, R90, R55 ;  /* 0x000000375a5a7220 */ /* 0x000fe20000410000 */
[----:B------:R-:W-:Y:S01]  /*10c60*/  F2FP.BF16.F32.PACK_AB R143, R34, R143 ;  /* 0x0000008f228f723e */ /* 0x000fe200000010ff */
[----:B------:R-:W-:Y:S01]  /*10c70*/  FADD.FTZ R44, R138, R39 ;  /* 0x000000278a2c7221 */ /* 0x000fe20000010000 */
[----:B------:R-:W-:Y:S01]  /*10c80*/  FADD.FTZ R39, R139, R40 ;  /* 0x000000288b277221 */ /* 0x000fe20000010000 */
[C---:B------:R-:W-:Y:S01]  /*10c90*/  F2FP.BF16.F32.PACK_AB R138, R29.reuse, R138 ;  /* 0x0000008a1d8a723e */ /* 0x040fe200000010ff */
[----:B------:R-:W5:Y:S01]  /*10ca0*/  MUFU.EX2 R0, R0 ;  /* 0x0000000000007308 */ /* 0x000f620000000800 */
[----:B------:R-:W-:Y:S01]  /*10cb0*/  FADD.FTZ R43, R29, R44 ;  /* 0x0000002c1d2b7221 */ /* 0x000fe20000010000 */
[C---:B------:R-:W-:Y:S01]  /*10cc0*/  FADD.FTZ R40, R8.reuse, R39 ;  /* 0x0000002708287221 */ /* 0x040fe20000010000 */
[----:B------:R-:W-:Y:S01]  /*10cd0*/  F2FP.BF16.F32.PACK_AB R139, R8, R139 ;  /* 0x0000008b088b723e */ /* 0x000fe200000010ff */
[----:B------:R-:W-:Y:S01]  /*10ce0*/  FMUL.FTZ R91, R91, R55 ;  /* 0x000000375b5b7220 */ /* 0x000fe20000410000 */
[----:B--2---:R-:W-:Y:S01]  /*10cf0*/  FADD.FTZ R44, R132, R43 ;  /* 0x0000002b842c7221 */ /* 0x004fe20000010000 */
[----:B0-----:R-:W-:Y:S01]  /*10d00*/  FADD.FTZ R39, R133, R40 ;  /* 0x0000002885277221 */ /* 0x001fe20000010000 */
[C---:B-1----:R-:W-:Y:S01]  /*10d10*/  F2FP.BF16.F32.PACK_AB R133, R24.reuse, R133 ;  /* 0x000000851885723e */ /* 0x042fe200000010ff */
[----:B------:R-:W0:Y:S01]  /*10d20*/  MUFU.EX2 R31, R31 ;  /* 0x0000001f001f7308 */ /* 0x000e220000000800 */
[----:B------:R-:W-:Y:S01]  /*10d30*/  FADD.FTZ R43, R35, R44 ;  /* 0x0000002c232b7221 */ /* 0x000fe20000010000 */
[----:B------:R-:W-:Y:S01]  /*10d40*/  FADD.FTZ R26, R24, R39 ;  /* 0x00000027181a7221 */ /* 0x000fe20000010000 */
[----:B------:R-:W-:Y:S01]  /*10d50*/  F2FP.BF16.F32.PACK_AB R136, R28, R136 ;  /* 0x000000881c88723e */ /* 0x000fe200000010ff */
[----:B------:R-:W-:Y:S01]  /*10d60*/  FMUL.FTZ R94, R94, R55 ;  /* 0x000000375e5e7220 */ /* 0x000fe20000410000 */
[----:B---3--:R-:W-:Y:S01]  /*10d70*/  FADD.FTZ R43, R134, R43 ;  /* 0x0000002b862b7221 */ /* 0x008fe20000010000 */
[----:B----4-:R-:W-:Y:S01]  /*10d80*/  FADD.FTZ R27, R135, R26 ;  /* 0x0000001a871b7221 */ /* 0x010fe20000010000 */
[----:B------:R-:W-:Y:S01]  /*10d90*/  F2FP.BF16.F32.PACK_AB R137, R36, R137 ;  /* 0x000000892489723e */ /* 0x000fe200000010ff */
[----:B------:R-:W1:Y:S01]  /*10da0*/  MUFU.EX2 R129, R129 ;  /* 0x0000008100817308 */ /* 0x000e620000000800 */
[----:B-----5:R-:W-:Y:S01]  /*10db0*/  FADD.FTZ R26, R32, R43 ;  /* 0x0000002b201a7221 */ /* 0x020fe20000010000 */
[C---:B------:R-:W-:Y:S01]  /*10dc0*/  FADD.FTZ R30, R0.reuse, R27 ;  /* 0x0000001b001e7221 */ /* 0x040fe20000010000 */
[----:B------:R-:W-:Y:S01]  /*10dd0*/  F2FP.BF16.F32.PACK_AB R135, R0, R135 ;  /* 0x000000870087723e */ /* 0x000fe200000010ff */
[-C--:B------:R-:W-:Y:S01]  /*10de0*/  FMUL.FTZ R95, R95, R55.reuse ;  /* 0x000000375f5f7220 */ /* 0x080fe20000410000 */
[----:B------:R-:W-:Y:S01]  /*10df0*/  F2FP.BF16.F32.PACK_AB R132, R35, R132 ;  /* 0x000000842384723e */ /* 0x000fe200000010ff */
[-C--:B------:R-:W-:Y:S01]  /*10e00*/  FMUL.FTZ R98, R98, R55.reuse ;  /* 0x0000003762627220 */ /* 0x080fe20000410000 */
[----:B------:R-:W-:Y:S01]  /*10e10*/  F2FP.BF16.F32.PACK_AB R134, R32, R134 ;  /* 0x000000862086723e */ /* 0x000fe200000010ff */
        /* <DEDUP_REMOVED lines=9> */
[----:B-1----:R-:W-:Y:S01]  /*10eb0*/  FADD.FTZ R30, R129, R30 ;  /* 0x0000001e811e7221 */ /* 0x002fe20000010000 */
[-C--:B------:R-:W-:Y:S01]  /*10ec0*/  FMUL.FTZ R111, R111, R55.reuse ;  /* 0x000000376f6f7220 */ /* 0x080fe20000410000 */
[-C--:B------:R-:W-:Y:S01]  /*10ed0*/  FMUL.FTZ R114, R114, R55.reuse ;  /* 0x0000003772727220 */ /* 0x080fe20000410000 */
[-C--:B------:R-:W-:Y:S01]  /*10ee0*/  FMUL.FTZ R115, R115, R55.reuse ;  /* 0x0000003773737220 */ /* 0x080fe20000410000 */
[-C--:B------:R-:W-:Y:S01]  /*10ef0*/  FMUL.FTZ R118, R118, R55.reuse ;  /* 0x0000003776767220 */ /* 0x080fe20000410000 */
[----:B------:R-:W-:Y:S01]  /*10f00*/  FMUL.FTZ R119, R119, R55 ;  /* 0x0000003777777220 */ /* 0x000fe20000410000 */
[----:B------:R-:W-:Y:S01]  /*10f10*/  IMAD.MOV.U32 R15, RZ, RZ, R10 ;  /* 0x000000ffff0f7224 */ /* 0x000fe200078e000a */
        /* <DEDUP_REMOVED lines=40> */
[----:B--2---:R-:W-:Y:S01]  /*111a0*/  FADD.FTZ R27, R75, R8 ;  /* 0x000000084b1b7221 */ /* 0x004fe20000010000 */
[----:B------:R-:W-:-:S06]  /*111b0*/  IMAD.MOV.U32 R8, RZ, RZ, R23 ;  /* 0x000000ffff087224 */ /* 0x000fcc00078e0017 */
[----:B------:R-:W2:Y:S01]  /*111c0*/  MUFU.EX2 R54, R54 ;  /* 0x0000003600367308 */ /* 0x000ea20000000800 */
[C---:B0-----:R-:W-:Y:S01]  /*111d0*/  FADD.FTZ R3, R50.reuse, R3 ;  /* 0x0000000332037221 */ /* 0x041fe20000010000 */
[----:B------:R-:W-:-:S06]  /*111e0*/  F2FP.BF16.F32.PACK_AB R120, R50, R49 ;  /* 0x000000313278723e */ /* 0x000fcc00000010ff */
[----:B------:R-:W0:Y:S01]  /*111f0*/  MUFU.EX2 R24, R77 ;  /* 0x0000004d00187308 */ /* 0x000e220000000800 */
[C---:B-1----:R-:W-:Y:S01]  /*11200*/  FADD.FTZ R27, R76.reuse, R27 ;  /* 0x0000001b4c1b7221 */ /* 0x042fe20000010000 */
[----:B------:R-:W-:-:S06]  /*11210*/  F2FP.BF16.F32.PACK_AB R121, R76, R75 ;  /* 0x0000004b4c79723e */ /* 0x000fcc00000010ff */
[----:B------:R-:W1:Y:S01]  /*11220*/  MUFU.EX2 R58, R58 ;  /* 0x0000003a003a7308 */ /* 0x000e620000000800 */
[----:B--2---:R-:W-:Y:S01]  /*11230*/  FADD.FTZ R0, R54, R3 ;  /* 0x0000000336007221 */ /* 0x004fe20000010000 */
[----:B------:R-:W-:-:S03]  /*11240*/  F2FP.BF16.F32.PACK_AB R122, R13, R54 ;  /* 0x000000360d7a723e */ /* 0x000fc600000010ff */
[----:B------:R-:W-:Y:S01]  /*11250*/  FADD.FTZ R3, R13, R0 ;  /* 0x000000000d037221 */ /* 0x000fe20000010000 */
[----:B------:R-:W-:Y:S02]  /*11260*/  IMAD.MOV.U32 R13, RZ, RZ, R11 ;  /* 0x000000ffff0d7224 */ /* 0x000fe400078e000b */
[----:B0-----:R-:W-:-:S04]  /*11270*/  FADD.FTZ R27, R24, R27 ;  /* 0x0000001b181b7221 */ /* 0x001fc80000010000 */
[C---:B-1----:R-:W-:Y:S01]  /*11280*/  FADD.FTZ R0, R58.reuse, R27 ;  /* 0x0000001b3a007221 */ /* 0x042fe20000010000 */
[----:B------:R-:W-:Y:S01]  /*11290*/  F2FP.BF16.F32.PACK_AB R123, R58, R24 ;  /* 0x000000183a7b723e */ /* 0x000fe200000010ff */
[----:B------:R-:W-:Y:S06]  /*112a0*/  @P2 BRA `(.L_x_2359) ;  /* 0xffffffd800442947 */ /* 0x000fec000383ffff */
.L_x_2349:
[----:B------:R-:W-:Y:S05]  /*112b0*/  WARPSYNC.ALL ;  /* 0x0000000000007948 */ /* 0x000fea0003800000 */
[----:B------:R-:W-:Y:S06]  /*112c0*/  BAR.ARV 0x8, 0x200 ;  /* 0x0208000000007b1d */ /* 0x000fec0000002000 */
[----:B------:R-:W-:Y:S05]  /*112d0*/  @!P0 BRA `(.L_x_2360) ;  /* 0x0000000000048947 */ /* 0x000fea0003800000 */
[----:B------:R-:W-:Y:S01]  /*112e0*/  BPT.TRAP 0x1 ;  /* 0x000000040000795c */ /* 0x000fe20000300000 */
.L_x_2360:
[----:B------:R-:W-:Y:S01]  /*112f0*/  IMAD R13, R18, 0x8, R2 ;  /* 0x00000008120d7824 */ /* 0x000fe200078e0202 */
[----:B------:R-:W-:-:S04]  /*11300*/  SHF.L.U32 R4, R23, 0x1f, RZ ;  /* 0x0000001f17047819 */ /* 0x000fc800000006ff */
[----:B------:R0:W1:Y:S01]  /*11310*/  SYNCS.PHASECHK.TRANS64.TRYWAIT P2, [R13+URZ+0x16850], R4 ;  /* 0x016850040d0075a7 */ /* 0x000062000804017f */
[----:B------:R-:W-:Y:S05]  /*11320*/  @!P0 BRA `(.L_x_2361) ;  /* 0x0000000000048947 */ /* 0x000fea0003800000 */
[----:B------:R-:W-:Y:S01]  /*11330*/  BPT.TRAP 0x1 ;  /* 0x000000040000795c */ /* 0x000fe20000300000 */
.L_x_2361:
[----:B------:R-:W-:-:S05]  /*11340*/  VIADD R2, R2, 0x400 ;  /* 0x0000040002027836 */ /* 0x000fca0000000000 */
[----:B------:R-:W-:-:S04]  /*11350*/  SHF.R.U32.HI R2, RZ, 0x4, R2 ;  /* 0x00000004ff027819 */ /* 0x000fc80000011602 */
[----:B------:R-:W-:Y:S01]  /*11360*/  LOP3.LUT R5, R2, 0x3fff, RZ, 0xc0, !PT ;  /* 0x00003fff02057812 */ /* 0x000fe200078ec0ff */
[----:B-1----:R-:W-:Y:S06]  /*11370*/  @P2 BRA `(.L_x_2362) ;  /* 0x0000000000082947 */ /* 0x002fec0003800000 */
[----:B------:R-:W1:Y:S02]  /*11380*/  SYNCS.PHASECHK.TRANS64.TRYWAIT P0, [R13+URZ+0x16850], R4 ;  /* 0x016850040d0075a7 */ /* 0x000e64000800017f */
[----:B-1----:R-:W-:Y:S05]  /*11390*/  @!P0 BRA `(.L_x_2363) ;  /* 0x00000094009c8947 */ /* 0x002fea0003800000 */
.L_x_2362:
[----:B01----:R-:W-:Y:S01]  /*113a0*/  IMAD R4, R18, 0x400, R5 ;  /* 0x0000040012047824 */ /* 0x003fe200078e0205 */
[----:B------:R-:W-:Y:S01]  /*113b0*/  MOV R5, 0x40000040 ;  /* 0x4000004000057802 */ /* 0x000fe20000000f00 */
[----:B------:R-:W-:Y:S05]  /*113c0*/  WARPSYNC.ALL ;  /* 0x0000000000007948 */ /* 0x000fea0003800000 */
[C---:B------:R-:W-:Y:S01]  /*113d0*/  R2UR UR6, R4.reuse ;  /* 0x00000000040672ca */ /* 0x040fe200000e0000 */
[----:B------:R-:W2:Y:S01]  /*113e0*/  LDL.LU R20, [R1+0x50] ;  /* 0x0000500001147983 */ /* 0x000ea20000300800 */
[----:B------:R-:W-:Y:S01]  /*113f0*/  R2UR UR7, R5 ;  /* 0x00000000050772ca */ /* 0x000fe200000e0000 */
[----:B------:R-:W-:Y:S01]  /*11400*/  WARPGROUP.ARRIVE ;  /* 0x00000000000079c5 */ /* 0x000fe20000000000 */
[----:B------:R-:W-:Y:S01]  /*11410*/  VIADD R6, R4, 0x80 ;  /* 0x0000008004067836 */ /* 0x000fe20000000000 */
[----:B------:R-:W0:Y:S01]  /*11420*/  SHFL.BFLY PT, R2, R3, 0x2, 0x1f ;  /* 0x0c401f0003027f89 */ /* 0x000e2200000e0000 */
[----:B------:R-:W-:-:S02]  /*11430*/  IMAD.MOV.U32 R7, RZ, RZ, 0x40000040 ;  /* 0x40000040ff077424 */ /* 0x000fc400078e00ff */
[----:B------:R-:W-:Y:S02]  /*11440*/  IMAD.MOV.U32 R5, RZ, RZ, 0x40000040 ;  /* 0x40000040ff057424 */ /* 0x000fe400078e00ff */
[----:B------:R-:W-:-:S05]  /*11450*/  VIADD R18, R18, 0x1 ;  /* 0x0000000112127836 */ /* 0x000fca0000000000 */
        /* <DEDUP_REMOVED lines=8> */
[----:B------:R-:W-:Y:S01]  /*114e0*/  IMAD.MOV.U32 R3, RZ, RZ, -0x800000 ;  /* 0xff800000ff037424 */ /* 0x000fe200078e00ff */
        /* <DEDUP_REMOVED lines=34> */
[----:B------:R-:W-:Y:S01]  /*11710*/  R2UR UR6, R6 ;  /* 0x00000000060672ca */ /* 0x000fe200000e0000 */
[----:B------:R-:W-:Y:S01]  /*11720*/  IMAD.MOV.U32 R6, RZ, RZ, RZ ;  /* 0x000000ffff067224 */ /* 0x000fe200078e00ff */
[----:B------:R-:W-:Y:S02]  /*11730*/  R2UR UR7, R7 ;  /* 0x00000000070772ca */ /* 0x000fe400000e0000 */
[----:B------:R-:W0:Y:S02]  /*11740*/  SHFL.BFLY PT, R7, R0, 0x2, 0x1f ;  /* 0x0c401f0000077f89 */ /* 0x000e2400000e0000 */
[----:B0-----:R-:W-:Y:S01]  /*11750*/  FADD.FTZ R7, R7, R0 ;  /* 0x0000000007077221 */ /* 0x001fe20000010000 */
[----:B------:R-:W-:-:S04]  /*11760*/  SEL R0, RZ, 0x1, P0 ;  /* 0x00000001ff007807 */ /* 0x000fc80000000000 */
[----:B------:R-:W-:Y:S01]  /*11770*/  LOP3.LUT R23, R23, R0, RZ, 0x3c, !PT ;  /* 0x0000000017177212 */ /* 0x000fe200078e3cff */
[----:B------:R-:W-:Y:S01]  /*11780*/  IMAD.MOV.U32 R0, RZ, RZ, -0x800000 ;  /* 0xff800000ff007424 */ /* 0x000fe200078e00ff */
[----:B------:R-:W-:Y:S02]  /*11790*/  WARPGROUP.DEPBAR.LE gsb0, 0x0 ;  /* 0x00008000000079c5 */ /* 0x000fe40000010000 */
[----:B------:R-:W-:-:S06]  /*117a0*/  WARPGROUP.ARRIVE ;  /* 0x00000000000079c5 */ /* 0x000fcc0000000000 */
[----:B------:R-:W-:Y:S01]  /*117b0*/  HGMMA.64x64x16.F32.BF16 R88, R124, gdesc[UR4].tnspB, R88, gsb0 ;  /* 0x40e000047c587df0 */ /* 0x000fe20008001858 */
[----:B------:R-:W-:Y:S02]  /*117c0*/  R2UR UR6, R4 ;  /* 0x00000000040672ca */ /* 0x000fe400000e0000 */
[----:B------:R-:W-:Y:S01]  /*117d0*/  R2UR UR7, R5 ;  /* 0x00000000050772ca */ /* 0x000fe200000e0000 */
[----:B------:R-:W0:Y:S04]  /*117e0*/  SHFL.BFLY PT, R4, R7, 0x1, 0x1f ;  /* 0x0c201f0007047f89 */ /* 0x000e2800000e0000 */
[----:B------:R-:W1:Y:S01]  /*117f0*/  SHFL.BFLY PT, R5, R2, 0x1, 0x1f ;  /* 0x0c201f0002057f89 */ /* 0x000e6200000e0000 */
[----:B0-----:R-:W-:Y:S01]  /*11800*/  FADD.FTZ R15, R7, R4 ;  /* 0x00000004070f7221 */ /* 0x001fe20000010000 */
[----:B------:R-:W-:Y:S01]  /*11810*/  @!P1 IADD3 R7, R13, 0x16860, RZ ;  /* 0x000168600d079810 */ /* 0x000fe20007ffe0ff */
[----:B-1----:R-:W-:-:S03]  /*11820*/  FADD.FTZ R12, R2, R5 ;  /* 0x00000005020c7221 */ /* 0x002fc60000010000 */
[----:B------:R-:W-:Y:S01]  /*11830*/  FSETP.NE.FTZ.AND P3, PT, R15, RZ, PT ;  /* 0x000000ff0f00720b */ /* 0x000fe20003f75000 */
[----:B------:R-:W-:Y:S01]  /*11840*/  IMAD.MOV.U32 R2, RZ, RZ, RZ ;  /* 0x000000ffff027224 */ /* 0x000fe200078e00ff */
[----:B------:R-:W-:Y:S02]  /*11850*/  @!P1 PRMT R7, RZ, 0x654, R7 ;  /* 0x00000654ff079816 */ /* 0x000fe40000000007 */
[----:B------:R-:W-:-:S09]  /*11860*/  FSETP.NE.FTZ.AND P2, PT, R12, RZ, PT ;  /* 0x000000ff0c00720b */ /* 0x000fd20003f55000 */
[----:B------:R-:W0:Y:S04]  /*11870*/  @P3 MUFU.LG2 R8, R15 ;  /* 0x0000000f00083308 */ /* 0x000e280000000c00 */
[C---:B------:R-:W-:Y:S01]  /*11880*/  @P2 FMUL.FTZ R5, R9.reuse, 0.69314718246459960938 ;  /* 0x3f31721809052820 */ /* 0x040fe20000410000 */
[----:B------:R-:W-:-:S03]  /*11890*/  @P3 FMUL.FTZ R9, R9, 0.69314718246459960938 ;  /* 0x3f31721809093820 */ /* 0x000fc60000410000 */
[----:B------:R-:W1:Y:S08]  /*118a0*/  @P2 MUFU.LG2 R4, R12 ;  /* 0x0000000c00042308 */ /* 0x000e700000000c00 */
[----:B------:R-:W2:Y:S01]  /*118b0*/  @P2 MUFU.RCP R2, R12 ;  /* 0x0000000c00022308 */ /* 0x000ea20000001000 */
[----:B0-----:R-:W-:-:S04]  /*118c0*/  @P3 FMUL.FTZ R8, R8, 0.69314718246459960938 ;  /* 0x3f31721808083820 */ /* 0x001fc80000410000 */
[----:B------:R-:W-:-:S03]  /*118d0*/  @P3 FFMA.FTZ R0, R9, R11, R8 ;  /* 0x0000000b09003223 */ /* 0x000fc60000010008 */
[----:B------:R-:W0:Y:S01]  /*118e0*/  @P3 MUFU.RCP R6, R15 ;  /* 0x0000000f00063308 */ /* 0x000e220000001000 */
[----:B-1----:R-:W-:-:S04]  /*118f0*/  @P2 FMUL.FTZ R4, R4, 0.69314718246459960938 ;  /* 0x3f31721804042820 */ /* 0x002fc80000410000 */
[----:B------:R-:W-:Y:S01]  /*11900*/  @P2 FFMA.FTZ R3, R5, R10, R4 ;  /* 0x0000000a05032223 */ /* 0x000fe20000010004 */
        /* <DEDUP_REMOVED lines=38> */
.L_x_2299:
[----:B------:R-:W2:Y:S01]  /*11b70*/  LDL R45, [R1+0x48] ;  /* 0x00004800012d7983 */ /* 0x000ea20000100800 */
[----:B------:R-:W-:Y:S05]  /*11b80*/  WARPSYNC.ALL ;  /* 0x0000000000007948 */ /* 0x000fea0003800000 */
[----:B------:R-:W0:Y:S01]  /*11b90*/  S2R R2, SR_TID.X ;  /* 0x0000000000027919 */ /* 0x000e220000002100 */
[----:B------:R-:W1:Y:S01]  /*11ba0*/  S2UR UR5, SR_CgaCtaId ;  /* 0x00000000000579c3 */ /* 0x000e620000008800 */
[----:B------:R-:W-:Y:S01]  /*11bb0*/  UMOV UR4, 0x400 ;  /* 0x0000040000047882 */ /* 0x000fe20000000000 */
[----:B------:R-:W-:Y:S01]  /*11bc0*/  BSSY B0, `(.L_x_2364) ;  /* 0x000018d000007945 */ /* 0x000fe20003800000 */
[----:B-1----:R-:W-:Y:S01]  /*11bd0*/  ULEA UR4, UR5, UR4, 0x18 ;  /* 0x0000000405047291 */ /* 0x002fe2000f8ec03f */
[----:B0-----:R-:W-:-:S05]  /*11be0*/  VIADD R46, R2, 0xffffff80 ;  /* 0xffffff80022e7836 */ /* 0x001fca0000000000 */
[----:B------:R-:W-:Y:S01]  /*11bf0*/  IMAD.U32 R2, RZ, RZ, UR4 ;  /* 0x00000004ff027e24 */ /* 0x000fe2000f8e00ff */
[----:B------:R-:W-:Y:S01]  /*11c00*/  BAR.SYNC.DEFER_BLOCKING 0x5, 0x200 ;  /* 0x0148000000007b1d */ /* 0x000fe20000010000 */
[--C-:B------:R-:W-:Y:S02]  /*11c10*/  SHF.R.S32.HI R44, RZ, 0x1f, R46.reuse ;  /* 0x0000001fff2c7819 */ /* 0x100fe4000001142e */
[----:B------:R-:W-:Y:S02]  /*11c20*/  SHF.R.S32.HI R4, RZ, 0x1f, R46 ;  /* 0x0000001fff047819 */ /* 0x000fe4000001142e */
[-C--:B------:R-:W-:Y:S02]  /*11c30*/  LEA.HI R44, R44, R46.reuse, RZ, 0x3 ;  /* 0x0000002e2c2c7211 */ /* 0x080fe400078f18ff */
[----:B------:R-:W-:Y:S02]  /*11c40*/  LEA.HI R4, R4, R46, RZ, 0x3 ;  /* 0x0000002e04047211 */ /* 0x000fe400078f18ff */
[----:B------:R-:W-:-:S02]  /*11c50*/  LOP3.LUT R44, R44, 0xfffffff8, RZ, 0xc0, !PT ;  /* 0xfffffff82c2c7812 */ /* 0x000fc400078ec0ff */
[----:B------:R-:W-:-:S03]  /*11c60*/  SHF.R.S32.HI R34, RZ, 0x3, R4 ;  /* 0x00000003ff227819 */ /* 0x000fc60000011404 */
[----:B------:R-:W-:-:S04]  /*11c70*/  IMAD.IADD R44, R46, 0x1, -R44 ;  /* 0x000000012e2c7824 */ /* 0x000fc800078e0a2c */
[----:B------:R-:W-:Y:S01]  /*11c80*/  IMAD.SHL.U32 R33, R44, 0x8, RZ ;  /* 0x000000082c217824 */ /* 0x000fe200078e00ff */
[----:B------:R0:W1:Y:S04]  /*11c90*/  LDS.128 R28, [R2+0x168d0] ;  /* 0x0168d000021c7984 */ /* 0x0000680000000c00 */
[----:B------:R-:W-:Y:S01]  /*11ca0*/  SHF.R.S32.HI R32, RZ, 0x1f, R33 ;  /* 0x0000001fff207819 */ /* 0x000fe20000011421 */
[----:B------:R-:W-:Y:S06]  /*11cb0*/  BAR.ARV 0x4, 0x200 ;  /* 0x0108000000007b1d */ /* 0x000fec0000002000 */
[----:B--2--5:R-:W-:Y:S01]  /*11cc0*/  SHF.R.S32.HI R24, RZ, 0x1f, R45 ;  /* 0x0000001fff187819 */ /* 0x024fe2000001142d */
[----:B------:R-:W-:-:S03]  /*11cd0*/  IMAD.SHL.U32 R40, R45, 0x4, RZ ;  /* 0x000000042d287824 */ /* 0x000fc600078e00ff */
[----:B------:R-:W-:Y:S01]  /*11ce0*/  SHF.L.U64.HI R38, R45, 0x2, R24 ;  /* 0x000000022d267819 */ /* 0x000fe20000010218 */
[----:B01----:R-:W-:Y:S06]  /*11cf0*/  @P1 BRA `(.L_x_2365) ;  /* 0x0000000c00a01947 */ /* 0x003fec0003800000 */
[----:B------:R-:W2:Y:S01]  /*11d00*/  LDL R6, [R1+0x5c] ;  /* 0x00005c0001067983 */ /* 0x000ea20000100800 */
[----:B------:R-:W0:Y:S01]  /*11d10*/  S2R R5, SR_SWINHI ;  /* 0x0000000000057919 */ /* 0x000e220000002f00 */
[----:B------:R-:W-:Y:S05]  /*11d20*/  WARPSYNC.ALL ;  /* 0x0000000000007948 */ /* 0x000fea0003800000 */
[----:B------:R-:W-:Y:S01]  /*11d30*/  F2FP.BF16.F32.PACK_AB R12, R12, R27 ;  /* 0x0000001b0c0c723e */ /* 0x000fe200000010ff */
[----:B------:R-:W-:Y:S01]  /*11d40*/  ULDC.64 UR4, c[0x0][0xc00] ;  /* 0x0003000000047ab9 */ /* 0x000fe20000000a00 */
[----:B------:R-:W-:Y:S01]  /*11d50*/  F2FP.BF16.F32.PACK_AB R13, R13, R90 ;  /* 0x0000005a0d0d723e */ /* 0x000fe200000010ff */
[----:B------:R-:W3:Y:S01]  /*11d60*/  LDL R41, [R1+0x44] ;  /* 0x0000440001297983 */ /* 0x000ee20000100800 */
[----:B------:R-:W-:-:S02]  /*11d70*/  F2FP.BF16.F32.PACK_AB R14, R14, R25 ;  /* 0x000000190e0e723e */ /* 0x000fc400000010ff */
[----:B------:R-:W-:Y:S01]  /*11d80*/  F2FP.BF16.F32.PACK_AB R15, R15, R94 ;  /* 0x0000005e0f0f723e */ /* 0x000fe200000010ff */
[----:B------:R-:W-:Y:S01]  /*11d90*/  IMAD.MOV.U32 R36, RZ, RZ, RZ ;  /* 0x000000ffff247224 */ /* 0x000fe200078e00ff */
[----:B------:R-:W3:Y:S01]  /*11da0*/  LDL R46, [R1+0x2c] ;  /* 0x00002c00012e7983 */ /* 0x000ee20000100800 */
[----:B------:R-:W1:Y:S01]  /*11db0*/  LDC R28, c[0x0][0xbe8] ;  /* 0x0002fa00ff1c7b82 */ /* 0x000e620000000800 */
[----:B------:R-:W-:Y:S02]  /*11dc0*/  MOV R20, R2 ;  /* 0x0000000200147202 */ /* 0x000fe40000000f00 */
[----:B0-----:R-:W-:-:S05]  /*11dd0*/  MOV R21, R5 ;  /* 0x0000000500157202 */ /* 0x001fca0000000f00 */
[----:B------:R-:W-:Y:S01]  /*11de0*/  BAR.SYNC.DEFER_BLOCKING 0x1, 0x180 ;  /* 0x0046000000007b1d */ /* 0x000fe20000010000 */
[----:B--2---:R-:W-:-:S03]  /*11df0*/  IMAD.WIDE R10, R6, 0x2, R20 ;  /* 0x00000002060a7825 */ /* 0x004fc600078e0214 */
[C---:B------:R-:W-:Y:S02]  /*11e00*/  IADD3 R35, P2, R10.reuse, 0x20, RZ ;  /* 0x000000200a237810 */ /* 0x040fe40007f5e0ff */
[C---:B------:R-:W-:Y:S02]  /*11e10*/  LOP3.LUT R9, R10.reuse, 0x380, RZ, 0xc0, !PT ;  /* 0x000003800a097812 */ /* 0x040fe400078ec0ff */
[C---:B------:R-:W-:Y:S02]  /*11e20*/  IADD3 R39, P0, R10.reuse, 0x60, RZ ;  /* 0x000000600a277810 */ /* 0x040fe40007f1e0ff */
[----:B------:R-:W-:Y:S02]  /*11e30*/  IADD3 R37, P1, R10, 0x40, RZ ;  /* 0x000000400a257810 */ /* 0x000fe40007f3e0ff */
[----:B------:R-:W-:Y:S02]  /*11e40*/  LOP3.LUT R4, R35, 0x380, RZ, 0xc0, !PT ;  /* 0x0000038023047812 */ /* 0x000fe400078ec0ff */
[----:B------:R-:W-:-:S02]  /*11e50*/  SHF.R.U64 R9, R9, 0x3, RZ ;  /* 0x0000000309097819 */ /* 0x000fc400000012ff */
[----:B------:R-:W-:Y:S02]  /*11e60*/  LOP3.LUT R6, R37, 0x380, RZ, 0xc0, !PT ;  /* 0x0000038025067812 */ /* 0x000fe400078ec0ff */
[----:B------:R-:W-:Y:S02]  /*11e70*/  LOP3.LUT R26, R39, 0x380, RZ, 0xc0, !PT ;  /* 0x00000380271a7812 */ /* 0x000fe400078ec0ff */
[----:B------:R-:W-:Y:S02]  /*11e80*/  SHF.R.U64 R4, R4, 0x3, RZ ;  /* 0x0000000304047819 */ /* 0x000fe400000012ff */
[----:B------:R-:W-:Y:S02]  /*11e90*/  LOP3.LUT R10, R9, R10, RZ, 0x3c, !PT ;  /* 0x0000000a090a7212 */ /* 0x000fe400078e3cff */
[----:B------:R-:W-:Y:S02]  /*11ea0*/  SHF.R.U64 R6, R6, 0x3, RZ ;  /* 0x0000000306067819 */ /* 0x000fe400000012ff */
[----:B------:R-:W-:Y:S01]  /*11eb0*/  SHF.R.U64 R26, R26, 0x3, RZ ;  /* 0x000000031a1a7819 */ /* 0x000fe200000012ff */
        /* <DEDUP_REMOVED lines=8> */
[----:B------:R-:W-:Y:S01]  /*11f40*/  MOV R25, R4 ;  /* 0x0000000400197202 */ /* 0x000fe20000000f00 */
[----:B------:R0:W-:Y:S01]  /*11f50*/  STSM.16.M88.4 [R10], R12 ;  /* 0x0000000c0a007844 */ /* 0x0001e20000000200 */
[----:B------:R-:W-:Y:S02]  /*11f60*/  ISETP.NE.U32.AND P0, PT, RZ, UR4, PT ;  /* 0x00000004ff007c0c */ /* 0x000fe4000bf05070 */
[----:B------:R-:W-:Y:S02]  /*11f70*/  IADD3 R26, P1, R40, UR4, RZ ;  /* 0x00000004281a7c10 */ /* 0x000fe4000ff3e0ff */
        /* <DEDUP_REMOVED lines=10> */
[----:B------:R-:W-:Y:S02]  /*12020*/  F2FP.BF16.F32.PACK_AB R13, R115, R114 ;  /* 0x00000072730d723e */ /* 0x000fe400000010ff */
[----:B------:R-:W-:Y:S02]  /*12030*/  F2FP.BF16.F32.PACK_AB R14, R117, R116 ;  /* 0x00000074750e723e */ /* 0x000fe400000010ff */
[----:B------:R-:W-:-:S02]  /*12040*/  F2FP.BF16.F32.PACK_AB R15, R119, R118 ;  /* 0x00000076770f723e */ /* 0x000fc400000010ff */
        /* <DEDUP_REMOVED lines=8> */
[----:B------:R-:W-:Y:S09]  /*120d0*/  BAR.SYNC.DEFER_BLOCKING 0x1, 0x180 ;  /* 0x0046000000007b1d */ /* 0x000ff20000010000 */
        /* <DEDUP_REMOVED lines=9> */
[----:B---3--:R-:W-:Y:S01]  /*12170*/  IMAD.IADD R15, R41, 0x1, R46 ;  /* 0x00000001290f7824 */ /* 0x008fe200078e022e */
[----:B0-----:R-:W-:Y:S06]  /*12180*/  @P1 BRA `(.L_x_2366) ;  /* 0x0000000000101947 */ /* 0x001fec0003800000 */
[----:B------:R-:W-:Y:S05]  /*12190*/  @!P0 BRA `(.L_x_2366) ;  /* 0x00000000000c8947 */ /* 0x000fea0003800000 */
[----:B------:R-:W3:Y:S04]  /*121a0*/  LDG.E R4, desc[UR40][R26.64] ;  /* 0x000000281a047981 */ /* 0x000ee8000c1e1900 */
[----:B-----5:R-:W3:Y:S02]  /*121b0*/  LDG.E R9, desc[UR40][R26.64+0x4] ;  /* 0x000004281a097981 */ /* 0x020ee4000c1e1900 */
[----:B---3--:R-:W-:-:S07]  /*121c0*/  IMAD.IADD R9, R9, 0x1, -R4 ;  /* 0x0000000109097824 */ /* 0x008fce00078e0a04 */
.L_x_2366:
[----:B------:R-:W3:Y:S01]  /*121d0*/  LDL R12, [R1+0x58] ;  /* 0x00005800010c7983 */ /* 0x000ee20000100800 */
[----:B-1----:R-:W-:Y:S01]  /*121e0*/  @P2 IMAD.HI.U32 R4, R15, R6, RZ ;  /* 0x000000060f042227 */ /* 0x002fe200078e00ff */
[----:B------:R-:W-:Y:S01]  /*121f0*/  ULDC.64 UR4, c[0x0][0xb90] ;  /* 0x0002e40000047ab9 */ /* 0x000fe20000000a00 */
[----:B-----5:R-:W-:Y:S01]  /*12200*/  SHF.R.S32.HI R37, RZ, 0x1f, R36 ;  /* 0x0000001fff257819 */ /* 0x020fe20000011424 */
[----:B------:R-:W4:Y:S01]  /*12210*/  LDL.LU R42, [R1+0x4c] ;  /* 0x00004c00012a7983 */ /* 0x000f220000300800 */
[----:B------:R-:W-:Y:S01]  /*12220*/  MOV R7, R15 ;  /* 0x0000000f00077202 */ /* 0x000fe20000000f00 */
[----:B------:R-:W-:Y:S01]  /*12230*/  IMAD R41, R9, R28, RZ ;  /* 0x0000001c09297224 */ /* 0x000fe200078e02ff */
[----:B--2---:R-:W-:Y:S01]  /*12240*/  @P2 SHF.R.U32.HI R7, RZ, R39, R4 ;  /* 0x00000027ff072219 */ /* 0x004fe20000011604 */
[----:B------:R-:W0:Y:S01]  /*12250*/  S2R R25, SR_TID.X ;  /* 0x0000000000197919 */ /* 0x000e220000002100 */
[----:B------:R-:W-:Y:S01]  /*12260*/  SEL R35, R24, RZ, !P0 ;  /* 0x000000ff18237207 */ /* 0x000fe20004000000 */
[----:B------:R-:W1:Y:S01]  /*12270*/  @P2 LDC R43, c[0x0][0xbec] ;  /* 0x0002fb00ff2b2b82 */ /* 0x000e620000000800 */
[----:B------:R-:W-:Y:S01]  /*12280*/  SEL R39, R45, RZ, !P0 ;  /* 0x000000ff2d277207 */ /* 0x000fe20004000000 */
[----:B------:R-:W-:-:S02]  /*12290*/  IMAD.MOV R13, RZ, RZ, -R7 ;  /* 0x000000ffff0d7224 */ /* 0x000fc400078e0a07 */
[----:B0-----:R-:W-:-:S05]  /*122a0*/  VIADD R26, R25, 0xffffff80 ;  /* 0xffffff80191a7836 */ /* 0x001fca0000000000 */
[----:B------:R-:W-:-:S04]  /*122b0*/  SHF.R.S32.HI R25, RZ, 0x1f, R26 ;  /* 0x0000001fff197819 */ /* 0x000fc8000001141a */
[----:B------:R-:W-:-:S04]  /*122c0*/  LEA.HI R25, R25, R26, RZ, 0x7 ;  /* 0x0000001a19197211 */ /* 0x000fc800078f38ff */
[----:B------:R-:W-:-:S05]  /*122d0*/  LOP3.LUT R25, R25, 0xffffff80, RZ, 0xc0, !PT ;  /* 0xffffff8019197812 */ /* 0x000fca00078ec0ff */
[----:B------:R-:W-:Y:S02]  /*122e0*/  IMAD.IADD R25, R26, 0x1, -R25 ;  /* 0x000000011a197824 */ /* 0x000fe400078e0a19 */
[----:B---3--:R-:W-:Y:S01]  /*122f0*/  IMAD.IADD R12, R12, 0x1, R46 ;  /* 0x000000010c0c7824 */ /* 0x008fe200078e022e */
        /* <DEDUP_REMOVED lines=33> */
[----:B------:R-:W2:Y:S01]  /*12510*/  SHFL.IDX PT, R7, R14, 0x1, 0x1c1f ;  /* 0x003c1f000e077f89 */ /* 0x000ea200000e0000 */
        /* <DEDUP_REMOVED lines=14> */
[----:B--2---:R2:W-:Y:S04]  /*12600*/  @!P0 ST.E desc[UR40][R6.64], R0 ;  /* 0x0000000006008985 */ /* 0x0045e8000c101928 */
[----:B------:R-:W3:Y:S04]  /*12610*/  LD.E.128 R8, desc[UR40][R8.64] ;  /* 0x0000002808087980 */ /* 0x000ee8000c101d00 */
[----:B------:R-:W4:Y:S04]  /*12620*/  LD.E.128 R12, desc[UR40][R12.64] ;  /* 0x000000280c0c7980 */ /* 0x000f28000c101d00 */
[----:B------:R-:W4:Y:S01]  /*12630*/  LD.E.128 R24, desc[UR40][R24.64] ;  /* 0x0000002818187980 */ /* 0x000f22000c101d00 */
[----:B------:R-:W-:-:S04]  /*12640*/  IADD3 R38, P0, R20, 0x4800, RZ ;  /* 0x0000480014267810 */ /* 0x000fc80007f1e0ff */
[----:B------:R-:W-:Y:S01]  /*12650*/  LOP3.LUT R20, R38, 0x380, RZ, 0xc0, !PT ;  /* 0x0000038026147812 */ /* 0x000fe200078ec0ff */
[----:B0-----:R-:W-:-:S03]  /*12660*/  IMAD.X R5, RZ, RZ, R21, P0 ;  /* 0x000000ffff057224 */ /* 0x001fc600000e0615 */
[----:B------:R-:W-:-:S04]  /*12670*/  SHF.R.U64 R3, R20, 0x3, RZ ;  /* 0x0000000314037819 */ /* 0x000fc800000012ff */
[----:B------:R-:W-:Y:S01]  /*12680*/  LOP3.LUT R4, R3, R38, RZ, 0x3c, !PT ;  /* 0x0000002603047212 */ /* 0x000fe200078e3cff */
[----:B------:R-:W-:Y:S02]  /*12690*/  IMAD R3, R37, UR4, RZ ;  /* 0x0000000425037c24 */ /* 0x000fe4000f8e02ff */
[----:B------:R-:W0:Y:S01]  /*126a0*/  @P2 LDC R37, c[0x0][0xbf0] ;  /* 0x0002fc00ff252b82 */ /* 0x000e220000000800 */
[C---:B------:R-:W-:Y:S02]  /*126b0*/  IMAD.WIDE.U32 R20, R36.reuse, UR4, RZ ;  /* 0x0000000424147c25 */ /* 0x040fe4000f8e00ff */
[----:B--2---:R-:W5:Y:S02]  /*126c0*/  LD.E.128 R4, desc[UR40][R4.64] ;  /* 0x0000002804047980 */ /* 0x004f64000c101d00 */
[----:B------:R-:W-:Y:S01]  /*126d0*/  IMAD R3, R36, UR5, R3 ;  /* 0x0000000524037c24 */ /* 0x000fe2000f8e0203 */
[----:B------:R-:W-:Y:S01]  /*126e0*/  ULDC.64 UR4, c[0x0][0xae8] ;  /* 0x0002ba0000047ab9 */ /* 0x000fe20000000a00 */
[----:B------:R-:W-:Y:S01]  /*126f0*/  IMAD R0, R44, 0x30, R34 ;  /* 0x000000302c007824 */ /* 0x000fe200078e0222 */
[----:B------:R-:W-:Y:S01]  /*12700*/  @!PT LDS RZ, [RZ] ;  /* 0x00000000fffff984 */ /* 0x000fe20000000800 */
[----:B------:R-:W-:Y:S01]  /*12710*/  @!PT LDS RZ, [RZ] ;  /* 0x00000000fffff984 */ /* 0x000fe20000000800 */
[----:B------:R-:W-:Y:S01]  /*12720*/  @!PT LDS RZ, [RZ] ;  /* 0x00000000fffff984 */ /* 0x000fe20000000800 */
[----:B------:R-:W-:Y:S01]  /*12730*/  @!PT LDS RZ, [RZ] ;  /* 0x00000000fffff984 */ /* 0x000fe20000000800 */
[----:B------:R2:W-:Y:S06]  /*12740*/  MEMBAR.ALL.CTA ;  /* 0x0000000000007992 */ /* 0x0005ec0000008000 */
[----:B--2---:R-:W2:Y:S01]  /*12750*/  FENCE.VIEW.ASYNC.S ;  /* 0x00000000000073c6 */ /* 0x004ea20000000000 */
[----:B------:R-:W-:-:S02]  /*12760*/  IMAD.IADD R21, R21, 0x1, R3 ;  /* 0x0000000115157824 */ /* 0x000fc400078e0203 */
[----:B------:R-:W-:Y:S02]  /*12770*/  IMAD R3, R40, UR4, RZ ;  /* 0x0000000428037c24 */ /* 0x000fe4000f8e02ff */
[----:B------:R-:W-:Y:S02]  /*12780*/  IMAD.IADD R36, R46, 0x1, R0 ;  /* 0x000000012e247824 */ /* 0x000fe400078e0200 */
[C---:B------:R-:W-:Y:S02]  /*12790*/  IMAD R3, R42.reuse, UR5, R3 ;  /* 0x000000052a037c24 */ /* 0x040fe4000f8e0203 */
[----:B------:R-:W-:Y:S01]  /*127a0*/  IMAD.WIDE.U32 R20, R42, UR4, R20 ;  /* 0x000000042a147c25 */ /* 0x000fe2000f8e0014 */
[----:B------:R-:W-:-:S03]  /*127b0*/  ULDC.64 UR4, c[0x0][0xaf0] ;  /* 0x0002bc0000047ab9 */ /* 0x000fc60000000a00 */
[----:B-1----:R-:W-:-:S04]  /*127c0*/  @P2 IMAD.HI.U32 R0, R36, R43, RZ ;  /* 0x0000002b24002227 */ /* 0x002fc800078e00ff */
[----:B------:R-:W-:Y:S02]  /*127d0*/  IMAD.IADD R21, R21, 0x1, R3 ;  /* 0x0000000115157824 */ /* 0x000fe400078e0203 */
[----:B------:R-:W-:Y:S01]  /*127e0*/  IMAD.MOV.U32 R3, RZ, RZ, R36 ;  /* 0x000000ffff037224 */ /* 0x000fe200078e0024 */
[----:B0-----:R-:W-:Y:S01]  /*127f0*/  @P2 SHF.R.U32.HI R3, RZ, R37, R0 ;  /* 0x00000025ff032219 */ /* 0x001fe20000011600 */
[----:B------:R-:W-:Y:S02]  /*12800*/  IMAD R35, R35, UR4, RZ ;  /* 0x0000000423237c24 */ /* 0x000fe4000f8e02ff */
[----:B------:R-:W-:Y:S01]  /*12810*/  IMAD.WIDE.U32 R20, R39, UR4, R20 ;  /* 0x0000000427147c25 */ /* 0x000fe2000f8e0014 */
[----:B------:R-:W-:Y:S02]  /*12820*/  SHF.R.S32.HI R0, RZ, 0x1f, R3 ;  /* 0x0000001fff007819 */ /* 0x000fe40000011403 */
[----:B------:R-:W-:Y:S01]  /*12830*/  IADD3 R37, -R3, RZ, RZ ;  /* 0x000000ff03257210 */ /* 0x000fe20007ffe1ff */
[----:B------:R-:W-:Y:S01]  /*12840*/  IMAD R35, R39, UR5, R35 ;  /* 0x0000000527237c24 */ /* 0x000fe2000f8e0223 */
[----:B------:R-:W-:Y:S01]  /*12850*/  ULDC.64 UR4, c[0x0][0xae0] ;  /* 0x0002b80000047ab9 */ /* 0x000fe20000000a00 */
[----:B------:R-:W-:-:S02]  /*12860*/  IMAD.IADD R40, R34, 0x1, R46 ;  /* 0x0000000122287824 */ /* 0x000fc400078e022e */
[----:B------:R-:W-:Y:S02]  /*12870*/  IMAD.IADD R21, R21, 0x1, R35 ;  /* 0x0000000115157824 */ /* 0x000fe400078e0223 */
[----:B------:R-:W-:Y:S02]  /*12880*/  IMAD R0, R0, UR4, RZ ;  /* 0x0000000400007c24 */ /* 0x000fe4000f8e02ff */
[----:B------:R-:W-:Y:S02]  /*12890*/  IMAD R35, R28, R37, R36 ;  /* 0x000000251c237224 */ /* 0x000fe400078e0224 */
[C---:B------:R-:W-:Y:S02]  /*128a0*/  IMAD R37, R3.reuse, UR5, R0 ;  /* 0x0000000503257c24 */ /* 0x040fe4000f8e0200 */
[----:B------:R-:W-:Y:S01]  /*128b0*/  IMAD.WIDE.U32 R20, R3, UR4, R20 ;  /* 0x0000000403147c25 */ /* 0x000fe2000f8e0014 */
[----:B------:R-:W-:Y:S01]  /*128c0*/  SHF.R.S32.HI R0, RZ, 0x1f, R35 ;  /* 0x0000001fff007819 */ /* 0x000fe20000011423 */
[----:B------:R-:W-:-:S02]  /*128d0*/  ULDC.64 UR4, c[0x0][0xad8] ;  /* 0x0002b60000047ab9 */ /* 0x000fc40000000a00 */
[----:B------:R-:W-:Y:S02]  /*128e0*/  IMAD.IADD R21, R21, 0x1, R37 ;  /* 0x0000000115157824 */ /* 0x000fe400078e0225 */
[----:B------:R-:W-:Y:S02]  /*128f0*/  IMAD R0, R0, UR4, RZ ;  /* 0x0000000400007c24 */ /* 0x000fe4000f8e02ff */
[----:B------:R-:W-:-:S04]  /*12900*/  IMAD.WIDE.U32 R20, R35, UR4, R20 ;  /* 0x0000000423147c25 */ /* 0x000fc8000f8e0014 */
[----:B------:R-:W-:Y:S01]  /*12910*/  IMAD R3, R35, UR5, R0 ;  /* 0x0000000523037c24 */ /* 0x000fe2000f8e0200 */
[----:B------:R-:W-:Y:S01]  /*12920*/  ULDC.64 UR4, c[0x0][0xa80] ;  /* 0x0002a00000047ab9 */ /* 0x000fe20000000a00 */
[----:B------:R-:W-:Y:S01]  /*12930*/  VIADD R0, R40, 0x30 ;  /* 0x0000003028007836 */ /* 0x000fe20000000000 */
[----:B------:R-:W-:Y:S01]  /*12940*/  LEA R28, P0, R20, UR4, 0x1 ;  /* 0x00000004141c7c11 */ /* 0x000fe2000f8008ff */
[----:B------:R-:W-:Y:S01]  /*12950*/  IMAD.IADD R3, R21, 0x1, R3 ;  /* 0x0000000115037824 */ /* 0x000fe200078e0203 */
[----:B------:R-:W-:-:S03]  /*12960*/  ULDC UR4, c[0x0][0xac8] ;  /* 0x0002b20000047ab9 */ /* 0x000fc60000000800 */
[----:B--2---:R-:W0:Y:S01]  /*12970*/  SHFL.IDX PT, R36, R28, 0x1, 0x181f ;  /* 0x00381f001c247f89 */ /* 0x004e2200000e0000 */
[----:B------:R-:W-:Y:S01]  /*12980*/  LEA.HI.X R38, R20, UR5, R3, 0x1, P0 ;  /* 0x0000000514267c11 */ /* 0x000fe200080f0c03 */
[C---:B------:R-:W-:Y:S01]  /*12990*/  VIADD R3, R40.reuse, 0x60 ;  /* 0x0000006028037836 */ /* 0x040fe20000000000 */
[----:B------:R-:W-:Y:S01]  /*129a0*/  ISETP.GE.AND P0, PT, R33, UR4, PT ;  /* 0x0000000421007c0c */ /* 0x000fe2000bf06270 */
[----:B------:R-:W1:Y:S03]  /*129b0*/  SHFL.IDX PT, R20, R28, RZ, 0x181f ;  /* 0x00181fff1c147589 */ /* 0x000e6600000e0000 */
[-C--:B------:R-:W-:Y:S01]  /*129c0*/  ISETP.GE.OR P3, PT, R40, R41.reuse, P0 ;  /* 0x000000292800720c */ /* 0x080fe20000766670 */
[----:B------:R-:W2:Y:S01]  /*129d0*/  SHFL.IDX PT, R21, R38, RZ, 0x181f ;  /* 0x00181fff26157589 */ /* 0x000ea200000e0000 */
[-C--:B------:R-:W-:Y:S01]  /*129e0*/  ISETP.GE.OR P2, PT, R0, R41.reuse, P0 ;  /* 0x000000290000720c */ /* 0x080fe20000746670 */
[----:B------:R-:W-:Y:S01]  /*129f0*/  VIADD R0, R2, 0x16820 ;  /* 0x0001682002007836 */ /* 0x000fe20000000000 */
[----:B------:R-:W-:Y:S01]  /*12a00*/  ISETP.GE.OR P1, PT, R3, R41, P0 ;  /* 0x000000290300720c */ /* 0x000fe20000726670 */
[----:B------:R-:W2:Y:S03]  /*12a10*/  SHFL.IDX PT, R42, R28, 0x2, 0x181f ;  /* 0x00581f001c2a7f89 */ /* 0x000ea600000e0000 */
[----:B------:R-:W-:Y:S01]  /*12a20*/  PRMT R0, RZ, 0x654, R0 ;  /* 0x00000654ff007816 */ /* 0x000fe20000000000 */
[----:B------:R-:W2:Y:S03]  /*12a30*/  SHFL.IDX PT, R35, R38, 0x1, 0x181f ;  /* 0x00381f0026237f89 */ /* 0x000ea600000e0000 */
[----:B------:R1:W-:Y:S01]  /*12a40*/  SYNCS.ARRIVE.TRANS64.RED.A1T0 RZ, [R0+URZ], RZ ;  /* 0x000000ff00ff79a7 */ /* 0x0003e2000810043f */
[----:B------:R-:W2:Y:S02]  /*12a50*/  SHFL.IDX PT, R37, R38, 0x2, 0x181f ;  /* 0x00581f0026257f89 */ /* 0x000ea400000e0000 */
[----:B0-----:R-:W-:-:S02]  /*12a60*/  @!P2 LEA R34, P4, R33, R36, 0x1 ;  /* 0x000000242122a211 */ /* 0x001fc400078808ff */
[----:B------:R-:W0:Y:S01]  /*12a70*/  SHFL.IDX PT, R28, R28, 0x3, 0x181f ;  /* 0x00781f001c1c7f89 */ /* 0x000e2200000e0000 */
[----:B-1----:R-:W-:Y:S01]  /*12a80*/  VIADD R0, R40, 0x90 ;  /* 0x0000009028007836 */ /* 0x002fe20000000000 */
[C---:B------:R-:W-:Y:S02]  /*12a90*/  @!P3 LEA R20, P5, R33.reuse, R20, 0x1 ;  /* 0x000000142114b211 */ /* 0x040fe400078a08ff */
[----:B------:R-:W1:Y:S02]  /*12aa0*/  SHFL.IDX PT, R38, R38, 0x3, 0x181f ;  /* 0x00781f0026267f89 */ /* 0x000e6400000e0000 */
[C---:B--2---:R-:W-:Y:S02]  /*12ab0*/  @!P3 LEA.HI.X R21, R33.reuse, R21, R32, 0x1, P5 ;  /* 0x000000152115b211 */ /* 0x044fe400028f0c20 */
[----:B------:R-:W-:Y:S02]  /*12ac0*/  ISETP.GE.OR P0, PT, R0, R41, P0 ;  /* 0x000000290000720c */ /* 0x000fe40000706670 */
[----:B------:R-:W-:-:S02]  /*12ad0*/  @!P1 LEA R36, P5, R33, R42, 0x1 ;  /* 0x0000002a21249211 */ /* 0x000fc400078a08ff */
        /* <DEDUP_REMOVED lines=10> */
.L_x_2365:
        /* <DEDUP_REMOVED lines=19> */
[----:B-1----:R-:W-:Y:S05]  /*12cb0*/  @P1 BRA `(.L_x_2368) ;  /* 0x0000000000101947 */ /* 0x002fea0003800000 */
[----:B------:R-:W-:Y:S05]  /*12cc0*/  @!P0 BRA `(.L_x_2368) ;  /* 0x00000000000c8947 */ /* 0x000fea0003800000 */
[----:B------:R-:W2:Y:S04]  /*12cd0*/  LDG.E R3, desc[UR40][R4.64] ;  /* 0x0000002804037981 */ /* 0x000ea8000c1e1900 */
[----:B-----5:R-:W2:Y:S02]  /*12ce0*/  LDG.E R8, desc[UR40][R4.64+0x4] ;  /* 0x0000042804087981 */ /* 0x020ea4000c1e1900 */
[----:B--2---:R-:W-:-:S07]  /*12cf0*/  IMAD.IADD R8, R8, 0x1, -R3 ;  /* 0x0000000108087824 */ /* 0x004fce00078e0a03 */
.L_x_2368:
[----:B------:R-:W2:Y:S04]  /*12d00*/  LDL R14, [R1+0x4c] ;  /* 0x00004c00010e7983 */ /* 0x000ea80000100800 */
[----:B------:R1:W5:Y:S01]  /*12d10*/  LDL R26, [R1+0x2c] ;  /* 0x00002c00011a7983 */ /* 0x0003620000100800 */
[----:B------:R-:W-:Y:S01]  /*12d20*/  BSSY B1, `(.L_x_2369) ;  /* 0x000002d000017945 */ /* 0x000fe20003800000 */
[----:B------:R-:W-:Y:S02]  /*12d30*/  SEL R13, R45, RZ, !P0 ;  /* 0x000000ff2d0d7207 */ /* 0x000fe40004000000 */
[----:B------:R-:W-:Y:S02]  /*12d40*/  SEL R24, R24, RZ, !P0 ;  /* 0x000000ff18187207 */ /* 0x000fe40004000000 */
[----:B-----5:R-:W-:-:S02]  /*12d50*/  SHF.R.S32.HI R11, RZ, 0x1f, R0 ;  /* 0x0000001fff0b7819 */ /* 0x020fc40000011400 */
[----:B--2---:R-:W-:Y:S01]  /*12d60*/  SHF.R.S32.HI R12, RZ, 0x1f, R14 ;  /* 0x0000001fff0c7819 */ /* 0x004fe2000001140e */
[----:B-1----:R-:W-:Y:S06]  /*12d70*/  @P3 BRA `(.L_x_2370) ;  /* 0x00000000009c3947 */ /* 0x002fec0003800000 */
[----:B------:R-:W1:Y:S01]  /*12d80*/  S2R R4, SR_TID.X ;  /* 0x0000000000047919 */ /* 0x000e620000002100 */
[----:B------:R-:W2:Y:S02]  /*12d90*/  LDC R9, c[0x0][0xbe8] ;  /* 0x0002fa00ff097b82 */ /* 0x000ea40000000800 */
[----:B--2---:R-:W-:Y:S01]  /*12da0*/  IMAD R3, R8, R9, RZ ;  /* 0x0000000908037224 */ /* 0x004fe200078e02ff */
[----:B-1----:R-:W-:-:S04]  /*12db0*/  IADD3 R10, R26, -0x80, R4 ;  /* 0xffffff801a0a7810 */ /* 0x002fc80007ffe004 */
        /* <DEDUP_REMOVED lines=19> */
[--C-:B------:R-:W-:Y:S02]  /*12ef0*/  IMAD.MOV R7, RZ, RZ, -R3.reuse ;  /* 0x000000ffff077224 */ /* 0x100fe400078e0a03 */
[----:B------:R-:W-:Y:S01]  /*12f00*/  IMAD R6, R13, UR5, R6 ;  /* 0x000000050d067c24 */ /* 0x000fe2000f8e0206 */
[----:B------:R-:W-:Y:S01]  /*12f10*/  ULDC.64 UR4, c[0x0][0xb88] ;  /* 0x0002e20000047ab9 */ /* 0x000fe20000000a00 */
[----:B------:R-:W-:Y:S01]  /*12f20*/  IMAD R7, R9, R7, R10 ;  /* 0x0000000709077224 */ /* 0x000fe200078e020a */
[----:B------:R-:W-:-:S04]  /*12f30*/  SHF.R.S32.HI R9, RZ, 0x1f, R3 ;  /* 0x0000001fff097819 */ /* 0x000fc80000011403 */
[----:B------:R-:W-:Y:S02]  /*12f40*/  SHF.R.S32.HI R3, RZ, 0x1f, R7 ;  /* 0x0000001fff037819 */ /* 0x000fe40000011407 */
[----:B------:R-:W-:-:S03]  /*12f50*/  IADD3.X R5, R9, R5, R6, P0, !PT ;  /* 0x0000000509057210 */ /* 0x000fc600007fe406 */
[----:B------:R-:W-:Y:S02]  /*12f60*/  IMAD R6, R3, UR4, RZ ;  /* 0x0000000403067c24 */ /* 0x000fe4000f8e02ff */
[----:B------:R-:W-:-:S04]  /*12f70*/  IMAD.WIDE.U32 R4, R7, UR4, R4 ;  /* 0x0000000407047c25 */ /* 0x000fc8000f8e0004 */
[----:B------:R-:W-:Y:S01]  /*12f80*/  IMAD R3, R7, UR5, R6 ;  /* 0x0000000507037c24 */ /* 0x000fe2000f8e0206 */
[----:B------:R-:W-:Y:S02]  /*12f90*/  ULDC.64 UR4, c[0x0][0xb50] ;  /* 0x0002d40000047ab9 */ /* 0x000fe40000000a00 */
[----:B------:R-:W-:Y:S02]  /*12fa0*/  LEA R6, P0, R4, UR4, 0x2 ;  /* 0x0000000404067c11 */ /* 0x000fe4000f8010ff */
[----:B------:R-:W-:-:S04]  /*12fb0*/  IADD3 R3, R5, R3, RZ ;  /* 0x0000000305037210 */ /* 0x000fc80007ffe0ff */
[----:B------:R-:W-:Y:S01]  /*12fc0*/  LEA.HI.X R7, R4, UR5, R3, 0x2, P0 ;  /* 0x0000000504077c11 */ /* 0x000fe200080f1403 */
[----:B------:R-:W-:-:S05]  /*12fd0*/  IMAD.MOV.U32 R3, RZ, RZ, -0x800000 ;  /* 0xff800000ff037424 */ /* 0x000fca00078e00ff */
[----:B------:R1:W-:Y:S02]  /*12fe0*/  STG.E desc[UR40][R6.64], R3 ;  /* 0x0000000306007986 */ /* 0x0003e4000c101928 */
.L_x_2370:
[----:B------:R-:W-:Y:S05]  /*12ff0*/  BSYNC B1 ;  /* 0x0000000000017941 */ /* 0x000fea0003800000 */
.L_x_2369:
[----:B------:R-:W2:Y:S01]  /*13000*/  @P2 LDC R9, c[0x0][0xbf0] ;  /* 0x0002fc00ff092b82 */ /* 0x000ea20000000800 */
[----:B------:R-:W-:Y:S01]  /*13010*/  ULDC.64 UR4, c[0x0][0xaa0] ;  /* 0x0002a80000047ab9 */ /* 0x000fe20000000a00 */
[----:B-1----:R-:W-:Y:S01]  /*13020*/  IMAD R6, R44, 0x30, R34 ;  /* 0x000000302c067824 */ /* 0x002fe200078e0222 */
[----:B------:R-:W-:Y:S01]  /*13030*/  ULDC.64 UR6, c[0x0][0xa80] ;  /* 0x0002a00000067ab9 */ /* 0x000fe20000000a00 */
[----:B------:R-:W-:Y:S02]  /*13040*/  IMAD R3, R11, UR4, RZ ;  /* 0x000000040b037c24 */ /* 0x000fe4000f8e02ff */
[----:B------:R-:W-:-:S04]  /*13050*/  IMAD.WIDE.U32 R4, R0, UR4, RZ ;  /* 0x0000000400047c25 */ /* 0x000fc8000f8e00ff */
[----:B------:R-:W-:Y:S01]  /*13060*/  IMAD R3, R0, UR5, R3 ;  /* 0x0000000500037c24 */ /* 0x000fe2000f8e0203 */
[----:B------:R-:W-:Y:S01]  /*13070*/  ULDC.64 UR4, c[0x0][0xae8] ;  /* 0x0002ba0000047ab9 */ /* 0x000fe20000000a00 */
[----:B------:R-:W-:Y:S02]  /*13080*/  IMAD.IADD R10, R26, 0x1, R6 ;  /* 0x000000011a0a7824 */ /* 0x000fe400078e0206 */
[----:B------:R-:W-:Y:S02]  /*13090*/  IMAD R0, R12, UR4, RZ ;  /* 0x000000040c007c24 */ /* 0x000fe4000f8e02ff */
[----:B------:R-:W-:Y:S02]  /*130a0*/  IMAD.IADD R5, R5, 0x1, R3 ;  /* 0x0000000105057824 */ /* 0x000fe400078e0203 */
[----:B------:R-:W-:Y:S02]  /*130b0*/  IMAD R7, R14, UR5, R0 ;  /* 0x000000050e077c24 */ /* 0x000fe4000f8e0200 */
[----:B0-----:R-:W-:-:S04]  /*130c0*/  @P2 IMAD.HI.U32 R0, R10, R27, RZ ;  /* 0x0000001b0a002227 */ /* 0x001fc800078e00ff */
[----:B------:R-:W-:Y:S01]  /*130d0*/  IMAD.MOV.U32 R3, RZ, RZ, R10 ;  /* 0x000000ffff037224 */ /* 0x000fe200078e000a */
[----:B--2---:R-:W-:Y:S01]  /*130e0*/  @P2 SHF.R.U32.HI R3, RZ, R9, R0 ;  /* 0x00000009ff032219 */ /* 0x004fe20000011600 */
        /* <DEDUP_REMOVED lines=30> */
[----:B------:R-:W1:Y:S03]  /*132d0*/  SHFL.IDX PT, R0, R20, RZ, 0x181f ;  /* 0x00181fff14007589 */ /* 0x000e6600000e0000 */
[C---:B------:R-:W-:Y:S01]  /*132e0*/  VIADD R8, R24.reuse, 0x30 ;  /* 0x0000003018087836 */ /* 0x040fe20000000000 */
[----:B------:R-:W2:Y:S01]  /*132f0*/  SHFL.IDX PT, R5, R7, 0x1, 0x181f ;  /* 0x00381f0007057f89 */ /* 0x000ea200000e0000 */
[C---:B------:R-:W-:Y:S01]  /*13300*/  ISETP.GE.OR P2, PT, R24.reuse, R21, P0 ;  /* 0x000000151800720c */ /* 0x040fe20000746670 */
[----:B------:R-:W-:-:S02]  /*13310*/  VIADD R10, R24, 0x60 ;  /* 0x00000060180a7836 */ /* 0x000fc40000000000 */
[----:B------:R-:W3:Y:S01]  /*13320*/  SHFL.IDX PT, R14, R7, 0x2, 0x181f ;  /* 0x00581f00070e7f89 */ /* 0x000ee200000e0000 */
[-C--:B------:R-:W-:Y:S02]  /*13330*/  ISETP.GE.OR P3, PT, R8, R21.reuse, P0 ;  /* 0x000000150800720c */ /* 0x080fe40000766670 */
        /* <DEDUP_REMOVED lines=16> */
.L_x_2554:
[----:B------:R-:W-:-:S05]  /*13440*/  VIADD R24, R24, 0x90 ;  /* 0x0000009018187836 */ /* 0x000fca0000000000 */
[----:B------:R-:W-:-:S13]  /*13450*/  ISETP.GE.OR P0, PT, R24, R21, P0 ;  /* 0x000000151800720c */ /* 0x000fda0000706670 */
[----:B--2---:R-:W-:-:S04]  /*13460*/  @!P0 LEA R14, P1, R33, R14, 0x1 ;  /* 0x0000000e210e8211 */ /* 0x004fc800078208ff */
[----:B-1----:R-:W-:-:S05]  /*13470*/  @!P0 LEA.HI.X R15, R33, R0, R32, 0x1, P1 ;  /* 0x00000000210f8211 */ /* 0x002fca00008f0c20 */
[----:B------:R1:W-:Y:S04]  /*13480*/  @!P0 ST.E.128 desc[UR40][R14.64], RZ ;  /* 0x000000ff0e008985 */ /* 0x0003e8000c101d28 */
.L_x_2367:
[----:B------:R-:W-:Y:S05]  /*13490*/  BSYNC B0 ;  /* 0x0000000000007941 */ /* 0x000fea0003800000 */
.L_x_2364:
[----:B------:R-:W-:Y:S02]  /*134a0*/  ULDC UR4, c[0x0][0xc3c] ;  /* 0x00030f0000047ab9 */ /* 0x000fe40000000800 */
[----:B------:R-:W-:-:S13]  /*134b0*/  ISETP.GE.AND P0, PT, R31, UR4, PT ;  /* 0x000000041f007c0c */ /* 0x000fda000bf06270 */
[----:B------:R-:W-:Y:S05]  /*134c0*/  @!P0 BRA `(.L_x_2372) ;  /* 0xfffffed800d88947 */ /* 0x000fea000383ffff */
[----:B------:R-:W-:Y:S05]  /*134d0*/  BRA `(.L_x_2239) ;  /* 0x0000006400d47947 */ /* 0x000fea0003800000 */
.L_x_2237:
        /* <DEDUP_REMOVED lines=18> */
.L_x_2373:
        /* <DEDUP_REMOVED lines=42> */
.L_x_2379:
        /* <DEDUP_REMOVED lines=12> */
.L_x_2378:
[----:B------:R-:W-:Y:S05]  /*13960*/  BSYNC B0 ;  /* 0x0000000000007941 */ /* 0x000fea0003800000 */
.L_x_2377:
        /* <DEDUP_REMOVED lines=20> */
[----:B------:R-:W-:Y:S01]  /*13ab0*/  MOV R6, R9 ;  /* 0x0000000900067202 */ /* 0x000fe20000000f00 */
[----:B------:R-:W-:-:S07]  /*13ac0*/  IMAD.MOV.U32 R9, RZ, RZ, R3 ;  /* 0x000000ffff097224 */ /* 0x000fce00078e0003 */
.L_x_2375:
        /* <DEDUP_REMOVED lines=21> */
.L_x_2380:
[----:B-1----:R-:W-:Y:S01]  /*13c20*/  IMAD R16, R16, UR5, R9 ;  /* 0x0000000510107c24 */ /* 0x002fe2000f8e0209 */
[----:B0-----:R-:W-:Y:S01]  /*13c30*/  IABS R6, R4 ;  /* 0x0000000400067213 */ /* 0x001fe20000000000 */
[----:B------:R-:W-:Y:S02]  /*13c40*/  IMAD R11, R15, R8, RZ ;  /* 0x000000080f0b7224 */ /* 0x000fe400078e02ff */
[----:B------:R-:W-:Y:S01]  /*13c50*/  IMAD.MOV.U32 R2, RZ, RZ, RZ ;  /* 0x000000ffff027224 */ /* 0x000fe200078e00ff */
[----:B------:R-:W-:Y:S01]  /*13c60*/  IADD3 R9, -R16, UR6, RZ ;  /* 0x0000000610097c10 */ /* 0x000fe2000fffe1ff */
[----:B------:R-:W-:Y:S02]  /*13c70*/  IMAD.MOV R6, RZ, RZ, -R6 ;  /* 0x000000ffff067224 */ /* 0x000fe400078e0a06 */
        /* <DEDUP_REMOVED lines=17> */
[----:B------:R-:W-:Y:S01]  /*13d90*/  IMAD R4, R4, R2, R9 ;  /* 0x0000000204047224 */ /* 0x000fe200078e0209 */
[----:B------:R-:W-:Y:S02]  /*13da0*/  MOV R2, RZ ;  /* 0x000000ff00027202 */ /* 0x000fe40000000f00 */
[----:B------:R-:W-:-:S04]  /*13db0*/  VIADDMNMX R7, R8, UR5, R7, PT ;  /* 0x0000000508077c46 */ /* 0x000fc8000b800107 */
[----:B------:R-:W-:-:S04]  /*13dc0*/  IABS R8, R7 ;  /* 0x0000000700087213 */ /* 0x000fc80000000000 */
[----:B------:R-:W0:Y:S08]  /*13dd0*/  I2F.RP R10, R8 ;  /* 0x00000008000a7306 */ /* 0x000e300000209400 */
[----:B0-----:R-:W0:Y:S02]  /*13de0*/  MUFU.RCP R10, R10 ;  /* 0x0000000a000a7308 */ /* 0x001e240000001000 */
[----:B0-----:R-:W-:Y:S01]  /*13df0*/  VIADD R3, R10, 0xffffffe ;  /* 0x0ffffffe0a037836 */ /* 0x001fe20000000000 */
[----:B------:R-:W-:-:S05]  /*13e00*/  IABS R10, R7 ;  /* 0x00000007000a7213 */ /* 0x000fca0000000000 */
[----:B------:R-:W0:Y:S02]  /*13e10*/  F2I.FTZ.U32.TRUNC.NTZ R3, R3 ;  /* 0x0000000300037305 */ /* 0x000e24000021f000 */
[----:B0-----:R-:W-:-:S04]  /*13e20*/  IMAD.MOV R11, RZ, RZ, -R3 ;  /* 0x000000ffff0b7224 */ /* 0x001fc800078e0a03 */
[----:B------:R-:W-:-:S04]  /*13e30*/  IMAD R9, R11, R8, RZ ;  /* 0x000000080b097224 */ /* 0x000fc800078e02ff */
[----:B------:R-:W-:Y:S01]  /*13e40*/  IMAD.HI.U32 R2, R3, R9, R2 ;  /* 0x0000000903027227 */ /* 0x000fe200078e0002 */
[----:B------:R-:W-:-:S03]  /*13e50*/  IABS R9, R4 ;  /* 0x0000000400097213 */ /* 0x000fc60000000000 */
        /* <DEDUP_REMOVED lines=19> */
.L_x_2376:
[----:B------:R-:W-:Y:S02]  /*13f90*/  IMAD.MOV.U32 R17, RZ, RZ, RZ ;  /* 0x000000ffff117224 */ /* 0x000fe400078e00ff */
[----:B------:R-:W-:Y:S02]  /*13fa0*/  IMAD.U32 R16, RZ, RZ, UR6 ;  /* 0x00000006ff107e24 */ /* 0x000fe4000f8e00ff */
[----:B------:R-:W-:-:S07]  /*13fb0*/  IMAD.MOV.U32 R18, RZ, RZ, RZ ;  /* 0x000000ffff127224 */ /* 0x000fce00078e00ff */
.L_x_2381:
[----:B------:R-:W-:-:S13]  /*13fc0*/  ISETP.NE.AND P0, PT, R5, RZ, PT ;  /* 0x000000ff0500720c */ /* 0x000fda0003f05270 */
[----:B------:R-:W0:Y:S01]  /*13fd0*/  @!P0 S2R R3, SR_CgaCtaId ;  /* 0x0000000000038919 */ /* 0x000e220000008800 */
[----:B------:R-:W-:-:S04]  /*13fe0*/  @!P0 MOV R0, 0x400 ;  /* 0x0000040000008802 */ /* 0x000fc80000000f00 */
[----:B0-----:R-:W-:-:S05]  /*13ff0*/  @!P0 LEA R0, R3, R0, 0x18 ;  /* 0x0000000003008211 */ /* 0x001fca00078ec0ff */
[----:B------:R0:W-:Y:S01]  /*14000*/  @!P0 STS.128 [R0+0x168d0], R16 ;  /* 0x0168d01000008388 */ /* 0x0001e20000000c00 */
[----:B------:R-:W-:Y:S06]  /*14010*/  BAR.ARV 0x5, 0x200 ;  /* 0x0148000000007b1d */ /* 0x000fec0000002000 */
.L_x_2374:
        /* <DEDUP_REMOVED lines=11> */
[----:B------:R-:W-:Y:S01]  /*140d0*/  MOV R27, 0x1 ;  /* 0x00000001001b7802 */ /* 0x000fe20000000f00 */
[----:B------:R-:W-:Y:S01]  /*140e0*/  IMAD.MOV.U32 R23, RZ, RZ, RZ ;  /* 0x000000ffff177224 */ /* 0x000fe200078e00ff */
[----:B------:R-:W-:Y:S01]  /*140f0*/  ULDC.64 UR38, c[0x0][0x198] ;  /* 0x0000660000267ab9 */ /* 0x000fe20000000a00 */
[----:B------:R-:W-:Y:S01]  /*14100*/  IMAD.MOV.U32 R28, RZ, RZ, RZ ;  /* 0x000000ffff1c7224 */ /* 0x000fe200078e00ff */
[----:B------:R-:W-:Y:S01]  /*14110*/  ULDC UR36, c[0x0][0xc] ;  /* 0x0000030000247ab9 */ /* 0x000fe20000000800 */
        /* <DEDUP_REMOVED lines=9> */
[----:B------:R-:W-:-:S05]  /*141b0*/  IMAD.SHL.U32 R2, R5, 0x10, RZ ;  /* 0x0000001005027824 */ /* 0x000fca00078e00ff */
[----:B------:R-:W-:Y:S01]  /*141c0*/  LOP3.LUT R0, R4, 0x70, R2, 0xf8, !PT ;  /* 0x0000007004007812 */ /* 0x000fe200078ef802 */
[----:B------:R-:W-:Y:S02]  /*141d0*/  IMAD R2, R3, 0x2, R22 ;  /* 0x0000000203027824 */ /* 0x000fe400078e0216 */
[----:B------:R-:W-:-:S03]  /*141e0*/  IMAD.MOV.U32 R0, RZ, RZ, 0x1 ;  /* 0x00000001ff007424 */ /* 0x000fc600078e00ff */
[----:B------:R3:W-:Y:S04]  /*141f0*/  STL [R1+0xc], R2 ;  /* 0x00000c0201007387 */ /* 0x0007e80000100800 */
[----:B------:R3:W-:Y:S02]  /*14200*/  STL [R1+0x4], R0 ;  /* 0x0000040001007387 */ /* 0x0007e40000100800 */
.L_x_2504:
[----:B0--3--:R-:W0:Y:S02]  /*14210*/  LDC.64 R2, c[0x0][0xc88] ;  /* 0x00032200ff027b82 */ /* 0x009e240000000a00 */
[----:B0-----:R-:W-:-:S05]  /*14220*/  IMAD.WIDE R2, R19, 0x4, R2 ;  /* 0x0000000413027825 */ /* 0x001fca00078e0202 */
[----:B--2---:R-:W2:Y:S01]  /*14230*/  LDG.E R13, desc[UR40][R2.64] ;  /* 0x00000028020d7981 */ /* 0x004ea2000c1e1900 */
[----:B------:R-:W-:Y:S05]  /*14240*/  YIELD ;  /* 0x0000000000007946 */ /* 0x000fea0003800000 */
[----:B------:R-:W-:Y:S01]  /*14250*/  ULDC.64 UR4, c[0x0][0xa28] ;  /* 0x00028a0000047ab9 */ /* 0x000fe20000000a00 */
[----:B------:R-:W-:Y:S01]  /*14260*/  ULDC.64 UR6, c[0x0][0xa00] ;  /* 0x0002800000067ab9 */ /* 0x000fe20000000a00 */
[----:B------:R-:W-:Y:S02]  /*14270*/  ISETP.NE.U32.AND P0, PT, RZ, UR4, PT ;  /* 0x00000004ff007c0c */ /* 0x000fe4000bf05070 */
[----:B-1----:R-:W-:Y:S01]  /*14280*/  CS2R R8, SRZ ;  /* 0x0000000000087805 */ /* 0x002fe2000001ff00 */
[----:B------:R-:W-:Y:S01]  /*14290*/  ULDC.64 UR8, c[0x0][0xa18] ;  /* 0x0002860000087ab9 */ /* 0x000fe20000000a00 */
[----:B------:R-:W-:-:S02]  /*142a0*/  ISETP.NE.AND.EX P1, PT, RZ, UR5, PT, P0 ;  /* 0x00000005ff007c0c */ /* 0x000fc4000bf25300 */
[----:B------:R-:W-:-:S04]  /*142b0*/  ISETP.NE.U32.AND P0, PT, RZ, UR6, PT ;  /* 0x00000006ff007c0c */ /* 0x000fc8000bf05070 */
[----:B------:R-:W-:Y:S02]  /*142c0*/  ISETP.NE.AND.EX P0, PT, RZ, UR7, PT, P0 ;  /* 0x00000007ff007c0c */ /* 0x000fe4000bf05300 */
[----:B--2---:R-:W-:Y:S01]  /*142d0*/  SHF.R.S32.HI R0, RZ, 0x1f, R13 ;  /* 0x0000001fff007819 */ /* 0x004fe2000001140d */
[----:B------:R-:W-:-:S04]  /*142e0*/  IMAD.SHL.U32 R24, R13, 0x4, RZ ;  /* 0x000000040d187824 */ /* 0x000fc800078e00ff */
[C---:B------:R-:W-:Y:S01]  /*142f0*/  @P1 LEA R4, P2, R13.reuse, UR4, 0x2 ;  /* 0x000000040d041c11 */ /* 0x040fe2000f8410ff */
[----:B------:R-:W-:Y:S01]  /*14300*/  STL [R1+0x10], R13 ;  /* 0x0000100d01007387 */ /* 0x000fe20000100800 */
[C-C-:B------:R-:W-:Y:S02]  /*14310*/  SHF.L.U64.HI R25, R13.reuse, 0x2, R0.reuse ;  /* 0x000000020d197819 */ /* 0x140fe40000010200 */
[----:B------:R-:W-:Y:S01]  /*14320*/  @P1 LEA.HI.X R5, R13, UR5, R0, 0x2, P2 ;  /* 0x000000050d051c11 */ /* 0x000fe200090f1400 */
[----:B------:R-:W-:Y:S01]  /*14330*/  ULDC.64 UR4, c[0x0][0xa08] ;  /* 0x0002820000047ab9 */ /* 0x000fe20000000a00 */
[C---:B------:R-:W-:Y:S01]  /*14340*/  IADD3 R2, P2, R24.reuse, UR6, RZ ;  /* 0x0000000618027c10 */ /* 0x040fe2000ff5e0ff */
[----:B------:R0:W-:Y:S03]  /*14350*/  STL [R1+0x30], R0 ;  /* 0x0000300001007387 */ /* 0x0001e60000100800 */
[C---:B------:R-:W-:Y:S01]  /*14360*/  IADD3.X R3, R25.reuse, UR7, RZ, P2, !PT ;  /* 0x0000000719037c10 */ /* 0x040fe200097fe4ff */
[----:B------:R-:W-:Y:S01]  /*14370*/  ULDC.64 UR6, c[0x0][0xa10] ;  /* 0x0002840000067ab9 */ /* 0x000fe20000000a00 */
[----:B------:R-:W-:Y:S01]  /*14380*/  ISETP.NE.U32.AND P3, PT, RZ, UR8, PT ;  /* 0x00000008ff007c0c */ /* 0x000fe2000bf65070 */
[----:B------:R1:W5:Y:S01]  /*14390*/  @P1 LDG.E R8, desc[UR40][R4.64] ;  /* 0x0000002804081981 */ /* 0x000362000c1e1900 */
[----:B------:R-:W-:Y:S01]  /*143a0*/  IADD3 R6, P4, R24, UR4, RZ ;  /* 0x0000000418067c10 */ /* 0x000fe2000ff9e0ff */
[----:B------:R-:W-:Y:S01]  /*143b0*/  IMAD.MOV.U32 R29, RZ, RZ, RZ ;  /* 0x000000ffff1d7224 */ /* 0x000fe200078e00ff */
[----:B------:R-:W-:Y:S01]  /*143c0*/  ISETP.NE.AND.EX P3, PT, RZ, UR9, PT, P3 ;  /* 0x00000009ff007c0c */ /* 0x000fe2000bf65330 */
[----:B------:R-:W2:Y:S01]  /*143d0*/  @P0 LDG.E R9, desc[UR40][R2.64] ;  /* 0x0000002802090981 */ /* 0x000ea2000c1e1900 */
[----:B------:R-:W-:Y:S01]  /*143e0*/  IADD3.X R7, R25, UR5, RZ, P4, !PT ;  /* 0x0000000519077c10 */ /* 0x000fe2000a7fe4ff */
[----:B0-----:R-:W-:Y:S01]  /*143f0*/  IMAD.MOV.U32 R0, RZ, RZ, RZ ;  /* 0x000000ffff007224 */ /* 0x001fe200078e00ff */
[----:B------:R-:W-:-:S02]  /*14400*/  ISETP.NE.U32.AND P1, PT, RZ, UR4, PT ;  /* 0x00000004ff007c0c */ /* 0x000fc4000bf25070 */
[----:B------:R-:W-:Y:S02]  /*14410*/  ISETP.NE.U32.AND P2, PT, RZ, UR6, PT ;  /* 0x00000006ff007c0c */ /* 0x000fe4000bf45070 */
[C---:B-1----:R-:W-:Y:S01]  /*14420*/  IADD3 R4, P4, R24.reuse, UR6, RZ ;  /* 0x0000000618047c10 */ /* 0x042fe2000ff9e0ff */
[----:B------:R-:W-:Y:S01]  /*14430*/  ULDC UR4, c[0x0][0x288] ;  /* 0x0000a20000047ab9 */ /* 0x000fe20000000800 */
[----:B------:R-:W-:Y:S02]  /*14440*/  ISETP.NE.AND.EX P1, PT, RZ, UR5, PT, P1 ;  /* 0x00000005ff007c0c */ /* 0x000fe4000bf25310 */
[----:B------:R-:W-:Y:S02]  /*14450*/  IADD3.X R5, R25, UR7, RZ, P4, !PT ;  /* 0x0000000719057c10 */ /* 0x000fe4000a7fe4ff */
[----:B------:R-:W-:Y:S02]  /*14460*/  @P3 IADD3 R10, P4, R24, UR8, RZ ;  /* 0x00000008180a3c10 */ /* 0x000fe4000ff9e0ff */
[----:B------:R-:W-:-:S02]  /*14470*/  ISETP.NE.AND.EX P2, PT, RZ, UR7, PT, P2 ;  /* 0x00000007ff007c0c */ /* 0x000fc4000bf45320 */
[----:B------:R-:W-:-:S05]  /*14480*/  @P3 IADD3.X R11, R25, UR9, RZ, P4, !PT ;  /* 0x00000009190b3c10 */ /* 0x000fca000a7fe4ff */
[----:B------:R-:W5:Y:S06]  /*14490*/  @P1 LDG.E R29, desc[UR40][R6.64] ;  /* 0x00000028061d1981 */ /* 0x000f6c000c1e1900 */
[----:B------:R-:W5:Y:S04]  /*144a0*/  @P2 LDG.E R0, desc[UR40][R4.64] ;  /* 0x0000002804002981 */ /* 0x000f68000c1e1900 */
        /* <DEDUP_REMOVED lines=15> */
[----:B----4-:R-:W-:Y:S06]  /*145a0*/  @P3 BRA `(.L_x_2383) ;  /* 0x0000000000143947 */ /* 0x010fec0003800000 */
[----:B------:R-:W-:Y:S05]  /*145b0*/  @!P0 BRA `(.L_x_2383) ;  /* 0x0000000000108947 */ /* 0x000fea0003800000 */
[----:B------:R-:W2:Y:S04]  /*145c0*/  LDG.E R11, desc[UR40][R2.64] ;  /* 0x00000028020b7981 */ /* 0x000ea8000c1e1900 */
[----:B------:R-:W2:Y:S02]  /*145d0*/  LDG.E R2, desc[UR40][R2.64+0x4] ;  /* 0x0000042802027981 */ /* 0x000ea4000c1e1900 */
[----:B--2---:R-:W-:-:S05]  /*145e0*/  IMAD.IADD R12, R2, 0x1, -R11 ;  /* 0x00000001020c7824 */ /* 0x004fca00078e0a0b */
[----:B------:R0:W-:Y:S02]  /*145f0*/  STL [R1+0x1c], R12 ;  /* 0x00001c0c01007387 */ /* 0x0001e40000100800 */
.L_x_2383:
        /* <DEDUP_REMOVED lines=10> */
.L_x_2384:
[----:B------:R-:W-:Y:S05]  /*146a0*/  @!P1 BRA `(.L_x_2385) ;  /* 0x00000000000c9947 */ /* 0x000fea0003800000 */
[----:B------:R-:W2:Y:S04]  /*146b0*/  LDG.E R10, desc[UR40][R6.64] ;  /* 0x00000028060a7981 */ /* 0x000ea8000c1e1900 */
[----:B------:R-:W2:Y:S02]  /*146c0*/  LDG.E R6, desc[UR40][R6.64+0x4] ;  /* 0x0000042806067981 */ /* 0x000ea4000c1e1900 */
[----:B--2---:R-:W-:-:S07]  /*146d0*/  IMAD.IADD R10, R6, 0x1, -R10 ;  /* 0x00000001060a7824 */ /* 0x004fce00078e0a0a */
.L_x_2385:
[----:B-1----:R-:W2:Y:S01]  /*146e0*/  @P2 LDG.E R2, desc[UR40][R4.64] ;  /* 0x0000002804022981 */ /* 0x002ea2000c1e1900 */
[----:B------:R-:W1:Y:S01]  /*146f0*/  LDC R3, c[0x0][0x448] ;  /* 0x00011200ff037b82 */ /* 0x000e620000000800 */
[----:B-----5:R-:W-:Y:S02]  /*14700*/  IADD3 R10, -R8, R10, RZ ;  /* 0x0000000a080a7210 */ /* 0x020fe40007ffe1ff */
[----:B------:R-:W2:Y:S01]  /*14710*/  @P2 LDG.E R4, desc[UR40][R4.64+0x4] ;  /* 0x0000042804042981 */ /* 0x000ea2000c1e1900 */
[----:B-1----:R-:W-:-:S13]  /*14720*/  ISETP.NE.AND P0, PT, R3, 0x1, PT ;  /* 0x000000010300780c */ /* 0x002fda0003f05270 */
[----:B------:R-:W1:Y:S01]  /*14730*/  @P0 LDC R3, c[0x0][0x450] ;  /* 0x00011400ff030b82 */ /* 0x000e620000000800 */
[----:B------:R-:W-:Y:S01]  /*14740*/  BSSY B0, `(.L_x_2386) ;  /* 0x00000ec000007945 */ /* 0x000fe20003800000 */
[----:B--2---:R-:W-:-:S06]  /*14750*/  @P2 IMAD.IADD R9, R4, 0x1, -R2 ;  /* 0x0000000104092824 */ /* 0x004fcc00078e0a02 */
[----:B------:R-:W2:Y:S01]  /*14760*/  @P0 LDC R4, c[0x0][0x44c] ;  /* 0x00011300ff040b82 */ /* 0x000ea20000000800 */
[----:B------:R-:W-:-:S04]  /*14770*/  IMAD R2, R17, 0xc0, RZ ;  /* 0x000000c011027824 */ /* 0x000fc800078e02ff */
[----:B------:R-:W-:-:S04]  /*14780*/  VIADD R2, R2, 0xbf ;  /* 0x000000bf02027836 */ /* 0x000fc80000000000 */
[----:B--2---:R-:W-:-:S05]  /*14790*/  @P0 IMAD.HI.U32 R4, R2, R4, RZ ;  /* 0x0000000402040227 */ /* 0x004fca00078e00ff */
[----:B-1----:R-:W-:Y:S01]  /*147a0*/  @P0 SHF.R.U32.HI R2, RZ, R3, R4 ;  /* 0x00000003ff020219 */ /* 0x002fe20000011604 */
[----:B------:R-:W-:-:S05]  /*147b0*/  IMAD.IADD R3, R10, 0x1, R9 ;  /* 0x000000010a037824 */ /* 0x000fca00078e0209 */
[C---:B------:R-:W-:Y:S01]  /*147c0*/  IADD3 R20, R3.reuse, 0x80, -R12 ;  /* 0x0000008003147810 */ /* 0x040fe20007ffe80c */
[----:B------:R-:W-:-:S04]  /*147d0*/  VIADD R3, R3, 0x7f ;  /* 0x0000007f03037836 */ /* 0x000fc80000000000 */
[----:B------:R-:W-:Y:S01]  /*147e0*/  IMAD.IADD R2, R20, 0x1, R2 ;  /* 0x0000000114027824 */ /* 0x000fe200078e0202 */
[----:B------:R-:W-:-:S04]  /*147f0*/  SHF.R.S32.HI R4, RZ, 0x1f, R3 ;  /* 0x0000001fff047819 */ /* 0x000fc80000011403 */
[----:B------:R-:W-:Y:S02]  /*14800*/  LEA.HI R4, R4, R3, RZ, 0x7 ;  /* 0x0000000304047211 */ /* 0x000fe400078f38ff */
[----:B------:R-:W-:-:S04]  /*14810*/  SHF.R.S32.HI R3, RZ, 0x1f, R2 ;  /* 0x0000001fff037819 */ /* 0x000fc80000011402 */
[----:B------:R-:W-:Y:S02]  /*14820*/  LEA.HI R3, R3, R2, RZ, 0x7 ;  /* 0x0000000203037211 */ /* 0x000fe400078f38ff */
[----:B------:R-:W-:Y:S02]  /*14830*/  SHF.R.S32.HI R21, RZ, 0x7, R4 ;  /* 0x00000007ff157819 */ /* 0x000fe40000011404 */
[----:B------:R-:W-:-:S04]  /*14840*/  SHF.R.S32.HI R3, RZ, 0x7, R3 ;  /* 0x00000007ff037819 */ /* 0x000fc80000011403 */
[----:B------:R-:W-:-:S05]  /*14850*/  VIMNMX R2, R21, R3, PT ;  /* 0x0000000315027248 */ /* 0x000fca0003fe0100 */
[--C-:B------:R-:W-:Y:S02]  /*14860*/  IMAD R2, R2, 0x80, -R10.reuse ;  /* 0x0000008002027824 */ /* 0x100fe400078e0a0a */
[----:B------:R-:W-:-:S03]  /*14870*/  IMAD.MOV R10, RZ, RZ, -R10 ;  /* 0x000000ffff0a7224 */ /* 0x000fc600078e0a0a */
[----:B------:R-:W-:Y:S02]  /*14880*/  VIMNMX R2, R2, R9, PT ;  /* 0x0000000902027248 */ /* 0x000fe40003fe0100 */
[----:B------:R-:W-:-:S04]  /*14890*/  VIMNMX R10, RZ, R10, !PT ;  /* 0x0000000aff0a7248 */ /* 0x000fc80007fe0100 */
[----:B------:R-:W-:Y:S02]  /*148a0*/  ISETP.GT.AND P0, PT, R2, R10, PT ;  /* 0x0000000a0200720c */ /* 0x000fe40003f04270 */
[----:B------:R-:W-:-:S11]  /*148b0*/  SHF.R.U32.HI R3, RZ, 0x7, R10 ;  /* 0x00000007ff037819 */ /* 0x000fd6000001160a */
[----:B------:R-:W-:-:S05]  /*148c0*/  @P0 VIADD R2, R2, 0x7f ;  /* 0x0000007f02020836 */ /* 0x000fca0000000000 */
[----:B------:R-:W-:-:S04]  /*148d0*/  @P0 SHF.R.S32.HI R4, RZ, 0x1f, R2 ;  /* 0x0000001fff040819 */ /* 0x000fc80000011402 */
[----:B------:R-:W-:Y:S01]  /*148e0*/  @P0 LEA.HI R2, R4, R2, RZ, 0x7 ;  /* 0x0000000204020211 */ /* 0x000fe200078f38ff */
[----:B------:R-:W-:-:S03]  /*148f0*/  IMAD.MOV.U32 R4, RZ, RZ, R3 ;  /* 0x000000ffff047224 */ /* 0x000fc600078e0003 */
[----:B------:R-:W-:-:S04]  /*14900*/  @P0 SHF.R.S32.HI R4, RZ, 0x7, R2 ;  /* 0x00000007ff040819 */ /* 0x000fc80000011402 */
[----:B------:R-:W-:Y:S02]  /*14910*/  ISETP.GT.AND P1, PT, R4, R3, PT ;  /* 0x000000030400720c */ /* 0x000fe40003f24270 */
[----:B------:R-:W-:-:S11]  /*14920*/  PLOP3.LUT P0, PT, PT, PT, PT, 0x80, 0x0 ;  /* 0x000000000000781c */ /* 0x000fd60003f0f070 */
        /* <DEDUP_REMOVED lines=8> */
.L_x_2557:
[----:B--2---:R-:W-:Y:S02]  /*149b0*/  ISETP.NE.AND P0, PT, R14, RZ, PT ;  /* 0x000000ff0e00720c */ /* 0x004fe40003f05270 */
[----:B------:R-:W-:-:S11]  /*149c0*/  PLOP3.LUT P6, PT, PT, PT, PT, 0x8, 0x0 ;  /* 0x000000000000781c */ /* 0x000fd60003fce170 */
[----:B------:R-:W-:Y:S05]  /*149d0*/  @P0 BRA `(.L_x_2389) ;  /* 0x00000000000c0947 */ /* 0x000fea0003800000 */
[----:B------:R-:W-:-:S03]  /*149e0*/  UMOV UR4, 0xffffffff ;  /* 0xffffffff00047882 */ /* 0x000fc60000000000 */
[----:B------:R-:W-:Y:S05]  /*149f0*/  BRA.DIV UR4, `(.L_x_2390) ;  /* 0x00000066044c7947 */ /* 0x000fea000b800000 */
[----:B------:R-:W-:-:S13]  /*14a00*/  ELECT P6, URZ, PT ;  /* 0x00000000003f782f */ /* 0x000fda00038c0000 */
.L_x_2389:
        /* <DEDUP_REMOVED lines=9> */
.L_x_2560:
[----:B------:R-:W-:Y:S05]  /*14aa0*/  BSYNC B1 ;  /* 0x0000000000017941 */ /* 0x000fea0003800000 */
.L_x_2391:
[----:B------:R-:W-:Y:S04]  /*14ab0*/  BSSY B1, `(.L_x_2393) ;  /* 0x0000050000017945 */ /* 0x000fe80003800000 */
[----:B------:R-:W-:Y:S05]  /*14ac0*/  @!P6 BRA `(.L_x_2394) ;  /* 0x000000040038e947 */ /* 0x000fea0003800000 */
[----:B------:R-:W2:Y:S01]  /*14ad0*/  LDL R6, [R1+0x4] ;  /* 0x0000040001067983 */ /* 0x000ea20000100800 */
[----:B-1----:R-:W-:Y:S01]  /*14ae0*/  IMAD R5, R28, 0x8, R22 ;  /* 0x000000081c057824 */ /* 0x002fe200078e0216 */
[----:B------:R-:W1:Y:S01]  /*14af0*/  S2R R7, SR_TID.X ;  /* 0x0000000000077919 */ /* 0x000e620000002100 */
[----:B------:R-:W-:Y:S01]  /*14b00*/  BSSY B2, `(.L_x_2395) ;  /* 0x0000006000027945 */ /* 0x000fe20003800000 */
[----:B-1----:R-:W-:-:S04]  /*14b10*/  LOP3.LUT R7, R7, 0x7f, RZ, 0xc0, !PT ;  /* 0x0000007f07077812 */ /* 0x002fc800078ec0ff */
[----:B------:R-:W-:Y:S02]  /*14b20*/  ISETP.NE.AND P1, PT, R7, RZ, PT ;  /* 0x000000ff0700720c */ /* 0x000fe40003f25270 */
[----:B--2---:R-:W-:-:S04]  /*14b30*/  SHF.L.U32 R6, R6, 0x1f, RZ ;  /* 0x0000001f06067819 */ /* 0x004fc800000006ff */
[----:B------:R-:W1:Y:S02]  /*14b40*/  SYNCS.PHASECHK.TRANS64.TRYWAIT P0, [R5+URZ+0x168a0], R6 ;  /* 0x0168a006050075a7 */ /* 0x000e64000800017f */
[----:B-1----:R-:W-:Y:S05]  /*14b50*/  @!P0 BRA `(.L_x_2396) ;  /* 0x0000006400288947 */ /* 0x002fea0003800000 */
.L_x_2561:
[----:B------:R-:W-:Y:S05]  /*14b60*/  BSYNC B2 ;  /* 0x0000000000027941 */ /* 0x000fea0003800000 */
.L_x_2395:
        /* <DEDUP_REMOVED lines=9> */
.L_x_2398:
[----:B------:R-:W-:Y:S05]  /*14c00*/  BSYNC B2 ;  /* 0x0000000000027941 */ /* 0x000fea0003800000 */
.L_x_2397:
[----:B------:R-:W-:Y:S01]  /*14c10*/  IMAD.MOV.U32 R11, RZ, RZ, RZ ;  /* 0x000000ffff0b7224 */ /* 0x000fe200078e00ff */
[----:B------:R-:W-:Y:S01]  /*14c20*/  UIADD3 UR4, UP0, UR38, 0x570, URZ ;  /* 0x0000057026047890 */ /* 0x000fe2000ff1e03f */
[----:B------:R-:W-:Y:S01]  /*14c30*/  IMAD R7, R4, 0x80, R0 ;  /* 0x0000008004077824 */ /* 0x000fe200078e0200 */
[----:B------:R-:W-:Y:S01]  /*14c40*/  PLOP3.LUT P0, PT, PT, PT, PT, 0x80, 0x0 ;  /* 0x000000000000781c */ /* 0x000fe20003f0f070 */
[C---:B------:R-:W-:Y:S01]  /*14c50*/  IMAD R8, R28.reuse, 0x4000, R22 ;  /* 0x000040001c087824 */ /* 0x040fe200078e0216 */
[----:B------:R-:W-:Y:S01]  /*14c60*/  R2UR UR10, R11 ;  /* 0x000000000b0a72ca */ /* 0x000fe200000e0000 */
[----:B------:R-:W-:Y:S01]  /*14c70*/  IMAD.SHL.U32 R10, R28, 0x2000, RZ ;  /* 0x000020001c0a7824 */ /* 0x000fe200078e00ff */
[----:B------:R-:W-:Y:S01]  /*14c80*/  IADD3 R7, R7, -0x80, RZ ;  /* 0xffffff8007077810 */ /* 0x000fe20007ffe0ff */
[----:B------:R-:W-:Y:S01]  /*14c90*/  VIADD R8, R8, 0xe400 ;  /* 0x0000e40008087836 */ /* 0x000fe20000000000 */
[----:B------:R-:W-:Y:S01]  /*14ca0*/  UIADD3.X UR5, URZ, UR39, URZ, UP0, !UPT ;  /* 0x000000273f057290 */ /* 0x000fe200087fe43f */
[----:B------:R-:W-:Y:S01]  /*14cb0*/  VIADD R9, R5, 0x16890 ;  /* 0x0001689005097836 */ /* 0x000fe20000000000 */
[----:B------:R-:W-:Y:S01]  /*14cc0*/  UMOV UR6, 0x0 ;  /* 0x0000000000067882 */ /* 0x000fe20000000000 */
[----:B------:R-:W-:-:S09]  /*14cd0*/  UMOV UR7, 0x12f00000 ;  /* 0x12f0000000077882 */ /* 0x000fd20000000000 */
.L_x_2399:
        /* <DEDUP_REMOVED lines=10> */
[----:B------:R-:W2:Y:S01]  /*14d80*/  SYNCS.PHASECHK.TRANS64.TRYWAIT P0, [R5+URZ+0x168c0], R6 ;  /* 0x0168c006050075a7 */ /* 0x000ea2000800017f */
[----:B------:R-:W-:Y:S04]  /*14d90*/  BSSY B2, `(.L_x_2400) ;  /* 0x0000002000027945 */ /* 0x000fe80003800000 */
[----:B--2---:R-:W-:Y:S05]  /*14da0*/  @!P0 BRA `(.L_x_2401) ;  /* 0x0000006000a88947 */ /* 0x004fea0003800000 */
.L_x_2562:
[----:B------:R-:W-:Y:S05]  /*14db0*/  BSYNC B2 ;  /* 0x0000000000027941 */ /* 0x000fea0003800000 */
.L_x_2400:
[----:B------:R-:W-:Y:S01]  /*14dc0*/  BSSY B2, `(.L_x_2402) ;  /* 0x000000b000027945 */ /* 0x000fe20003800000 */
[----:B------:R-:W-:Y:S02]  /*14dd0*/  IMAD.MOV.U32 R8, RZ, RZ, 0x0 ;  /* 0x00000000ff087424 */ /* 0x000fe400078e00ff */
[----:B------:R-:W-:Y:S01]  /*14de0*/  IMAD.MOV.U32 R9, RZ, RZ, 0x12f00000 ;  /* 0x12f00000ff097424 */ /* 0x000fe200078e00ff */
[----:B------:R-:W-:Y:S06]  /*14df0*/  @P1 BRA `(.L_x_2403) ;  /* 0x00000000001c1947 */ /* 0x000fec0003800000 */
[----:B0-----:R-:W0:Y:S01]  /*14e00*/  S2R R12, SR_TID.X ;  /* 0x00000000000c7919 */ /* 0x001e220000002100 */
[----:B-12---:R-:W-:-:S04]  /*14e10*/  IMAD.MOV.U32 R6, RZ, RZ, 0x4000 ;  /* 0x00004000ff067424 */ /* 0x006fc800078e00ff */
[----:B------:R3:W-:Y:S01]  /*14e20*/  SYNCS.ARRIVE.TRANS64 RZ, [R5+URZ+0x168b0], R6 ;  /* 0x0168b00605ff79a7 */ /* 0x0007e2000800003f */
[----:B0-----:R-:W-:-:S04]  /*14e30*/  LOP3.LUT R12, R12, 0x1f, RZ, 0xc0, !PT ;  /* 0x0000001f0c0c7812 */ /* 0x001fc800078ec0ff */
[----:B------:R-:W-:-:S13]  /*14e40*/  ISETP.NE.AND P0, PT, R12, RZ, PT ;  /* 0x000000ff0c00720c */ /* 0x000fda0003f05270 */
[----:B---3--:R-:W-:Y:S05]  /*14e50*/  @!P0 BRA `(.L_x_2403) ;  /* 0x0000000000048947 */ /* 0x008fea0003800000 */
[----:B------:R-:W-:Y:S01]  /*14e60*/  BPT.TRAP 0x1 ;  /* 0x000000040000795c */ /* 0x000fe20000300000 */
.L_x_2403:
[----:B------:R-:W-:Y:S05]  /*14e70*/  BSYNC B2 ;  /* 0x0000000000027941 */ /* 0x000fea0003800000 */
.L_x_2402:
[----:B------:R-:W-:Y:S01]  /*14e80*/  R2UR UR10, R11 ;  /* 0x000000000b0a72ca */ /* 0x000fe200000e0000 */
[----:B-12---:R-:W-:Y:S01]  /*14e90*/  IMAD R6, R10, 0x2, R22 ;  /* 0x000000020a067824 */ /* 0x006fe200078e0216 */
[----:B------:R-:W-:Y:S01]  /*14ea0*/  R2UR UR6, R8 ;  /* 0x00000000080672ca */ /* 0x000fe200000e0000 */
[----:B------:R-:W-:Y:S01]  /*14eb0*/  UIADD3 UR4, UP0, UR38, 0x670, URZ ;  /* 0x0000067026047890 */ /* 0x000fe2000ff1e03f */
[----:B------:R-:W-:Y:S01]  /*14ec0*/  R2UR UR7, R9 ;  /* 0x00000000090772ca */ /* 0x000fe200000e0000 */
[----:B------:R-:W-:Y:S01]  /*14ed0*/  VIADD R5, R5, 0x168b0 ;  /* 0x000168b005057836 */ /* 0x000fe20000000000 */
[----:B------:R-:W-:Y:S01]  /*14ee0*/  PLOP3.LUT P0, PT, PT, PT, PT, 0x80, 0x0 ;  /* 0x000000000000781c */ /* 0x000fe20003f0f070 */
[----:B------:R-:W-:Y:S01]  /*14ef0*/  VIADD R6, R6, 0x400 ;  /* 0x0000040006067836 */ /* 0x000fe20000000000 */
[----:B------:R-:W-:-:S12]  /*14f00*/  UIADD3.X UR5, URZ, UR39, URZ, UP0, !UPT ;  /* 0x000000273f057290 */ /* 0x000fd800087fe43f */
.L_x_2404:
        /* <DEDUP_REMOVED lines=10> */
.L_x_2394:
[----:B------:R-:W-:Y:S05]  /*14fb0*/  BSYNC B1 ;  /* 0x0000000000017941 */ /* 0x000fea0003800000 */
.L_x_2393:
[----:B------:R-:W2:Y:S01]  /*14fc0*/  LDL.LU R8, [R1+0x4] ;  /* 0x0000040001087983 */ /* 0x000ea20000300800 */
[----:B------:R-:W-:Y:S01]  /*14fd0*/  VIADD R28, R28, 0x1 ;  /* 0x000000011c1c7836 */ /* 0x000fe20000000000 */
[----:B------:R-:W-:Y:S01]  /*14fe0*/  PLOP3.LUT P0, PT, PT, PT, PT, 0x8, 0x0 ;  /* 0x000000000000781c */ /* 0x000fe20003f0e170 */
[----:B------:R-:W-:-:S03]  /*14ff0*/  VIADD R4, R4, 0xfffffffe ;  /* 0xfffffffe04047836 */ /* 0x000fc60000000000 */
[----:B------:R-:W-:Y:S02]  /*15000*/  ISETP.NE.AND P1, PT, R28, 0x2, PT ;  /* 0x000000021c00780c */ /* 0x000fe40003f25270 */
[----:B------:R-:W-:Y:S02]  /*15010*/  ISETP.GE.AND P2, PT, R4, R3, PT ;  /* 0x000000030400720c */ /* 0x000fe40003f46270 */
[----:B-1----:R-:W-:Y:S02]  /*15020*/  SEL R5, RZ, 0x1, P1 ;  /* 0x00000001ff057807 */ /* 0x002fe40000800000 */
[----:B------:R-:W-:Y:S02]  /*15030*/  SEL R28, R28, RZ, P1 ;  /* 0x000000ff1c1c7207 */ /* 0x000fe40000800000 */
[----:B--2---:R-:W-:-:S05]  /*15040*/  LOP3.LUT R8, R8, R5, RZ, 0x3c, !PT ;  /* 0x0000000508087212 */ /* 0x004fca00078e3cff */
[----:B------:R1:W-:Y:S02]  /*15050*/  STL [R1+0x4], R8 ;  /* 0x0000040801007387 */ /* 0x0003e40000100800 */
[----:B------:R-:W-:Y:S05]  /*15060*/  @!P2 BRA `(.L_x_2387) ;  /* 0x000000040064a947 */ /* 0x000fea0003800000 */
.L_x_2417:
[----:B------:R-:W-:Y:S05]  /*15070*/  YIELD ;  /* 0x0000000000007946 */ /* 0x000fea0003800000 */
[----:B------:R-:W-:Y:S04]  /*15080*/  BSSY B1, `(.L_x_2405) ;  /* 0x000004d000017945 */ /* 0x000fe80003800000 */
[----:B--2---:R-:W-:Y:S05]  /*15090*/  @!P6 BRA `(.L_x_2406) ;  /* 0x00000004002ce947 */ /* 0x004fea0003800000 */
[----:B------:R-:W2:Y:S01]  /*150a0*/  LDL R6, [R1+0x4] ;  /* 0x0000040001067983 */ /* 0x000ea20000100800 */
[----:B------:R-:W3:Y:S02]  /*150b0*/  S2R R5, SR_TID.X ;  /* 0x0000000000057919 */ /* 0x000ee40000002100 */
[----:B---3--:R-:W-:Y:S01]  /*150c0*/  LOP3.LUT R7, R5, 0x7f, RZ, 0xc0, !PT ;  /* 0x0000007f05077812 */ /* 0x008fe200078ec0ff */
[----:B------:R-:W-:Y:S01]  /*150d0*/  IMAD R5, R28, 0x8, R22 ;  /* 0x000000081c057824 */ /* 0x000fe200078e0216 */
[----:B------:R-:W-:Y:S02]  /*150e0*/  BSSY B2, `(.L_x_2407) ;  /* 0x0000005000027945 */ /* 0x000fe40003800000 */
[----:B------:R-:W-:Y:S02]  /*150f0*/  ISETP.NE.AND P2, PT, R7, RZ, PT ;  /* 0x000000ff0700720c */ /* 0x000fe40003f45270 */
[----:B--2---:R-:W-:-:S04]  /*15100*/  SHF.L.U32 R6, R6, 0x1f, RZ ;  /* 0x0000001f06067819 */ /* 0x004fc800000006ff */
[----:B------:R-:W2:Y:S02]  /*15110*/  SYNCS.PHASECHK.TRANS64.TRYWAIT P1, [R5+URZ+0x168a0], R6 ;  /* 0x0168a006050075a7 */ /* 0x000ea4000802017f */
[----:B--2---:R-:W-:Y:S05]  /*15120*/  @!P1 BRA `(.L_x_2408) ;  /* 0x0000005c00dc9947 */ /* 0x004fea0003800000 */
.L_x_2563:
[----:B------:R-:W-:Y:S05]  /*15130*/  BSYNC B2 ;  /* 0x0000000000027941 */ /* 0x000fea0003800000 */
.L_x_2407:
[----:B------:R-:W-:Y:S04]  /*15140*/  BSSY B2, `(.L_x_2409) ;  /* 0x0000009000027945 */ /* 0x000fe80003800000 */
[----:B------:R-:W-:Y:S05]  /*15150*/  @P2 BRA `(.L_x_2410) ;  /* 0x00000000001c2947 */ /* 0x000fea0003800000 */
[----:B------:R-:W1:Y:S02]  /*15160*/  S2R R7, SR_TID.X ;  /* 0x0000000000077919 */ /* 0x000e640000002100 */
[----:B-1----:R-:W-:Y:S01]  /*15170*/  LOP3.LUT R8, R7, 0x1f, RZ, 0xc0, !PT ;  /* 0x0000001f07087812 */ /* 0x002fe200078ec0ff */
[----:B------:R-:W-:-:S03]  /*15180*/  IMAD.MOV.U32 R7, RZ, RZ, 0x4000 ;  /* 0x00004000ff077424 */ /* 0x000fc600078e00ff */
[----:B------:R-:W-:Y:S01]  /*15190*/  ISETP.NE.AND P1, PT, R8, RZ, PT ;  /* 0x000000ff0800720c */ /* 0x000fe20003f25270 */
[----:B------:R3:W-:-:S12]  /*151a0*/  SYNCS.ARRIVE.TRANS64 RZ, [R5+URZ+0x16890], R7 ;  /* 0x0168900705ff79a7 */ /* 0x0007d8000800003f */
[----:B---3--:R-:W-:Y:S05]  /*151b0*/  @!P1 BRA `(.L_x_2410) ;  /* 0x0000000000049947 */ /* 0x008fea0003800000 */
[----:B------:R-:W-:Y:S01]  /*151c0*/  BPT.TRAP 0x1 ;  /* 0x000000040000795c */ /* 0x000fe20000300000 */
.L_x_2410:
[----:B------:R-:W-:Y:S05]  /*151d0*/  BSYNC B2 ;  /* 0x0000000000027941 */ /* 0x000fea0003800000 */
.L_x_2409:
[----:B------:R-:W-:Y:S01]  /*151e0*/  IMAD.MOV.U32 R11, RZ, RZ, RZ ;  /* 0x000000ffff0b7224 */ /* 0x000fe200078e00ff */
[----:B------:R-:W-:Y:S01]  /*151f0*/  UIADD3 UR4, UP0, UR38, 0x570, URZ ;  /* 0x0000057026047890 */ /* 0x000fe2000ff1e03f */
[----:B------:R-:W-:Y:S01]  /*15200*/  IMAD R7, R28, 0x4000, R22 ;  /* 0x000040001c077824 */ /* 0x000fe200078e0216 */
[----:B------:R-:W-:Y:S01]  /*15210*/  PLOP3.LUT P1, PT, PT, PT, PT, 0x80, 0x0 ;  /* 0x000000000000781c */ /* 0x000fe20003f2f070 */
[----:B-1----:R-:W-:Y:S01]  /*15220*/  IMAD R8, R4, 0x80, R0 ;  /* 0x0000008004087824 */ /* 0x002fe200078e0200 */
[----:B------:R-:W-:Y:S01]  /*15230*/  R2UR UR10, R11 ;  /* 0x000000000b0a72ca */ /* 0x000fe200000e0000 */
[----:B------:R-:W-:Y:S01]  /*15240*/  VIADD R10, R7, 0xe400 ;  /* 0x0000e400070a7836 */ /* 0x000fe20000000000 */
[----:B------:R-:W-:Y:S01]  /*15250*/  IADD3 R9, R5, 0x16890, RZ ;  /* 0x0001689005097810 */ /* 0x000fe20007ffe0ff */
[----:B------:R-:W-:Y:S01]  /*15260*/  UIADD3.X UR5, URZ, UR39, URZ, UP0, !UPT ;  /* 0x000000273f057290 */ /* 0x000fe200087fe43f */
[----:B------:R-:W-:Y:S01]  /*15270*/  UMOV UR6, 0x0 ;  /* 0x0000000000067882 */ /* 0x000fe20000000000 */
[----:B------:R-:W-:-:S10]  /*15280*/  UMOV UR7, 0x12f00000 ;  /* 0x12f0000000077882 */ /* 0x000fd40000000000 */
.L_x_2411:
        /* <DEDUP_REMOVED lines=13> */
.L_x_2564:
[----:B------:R-:W-:Y:S05]  /*15360*/  BSYNC B2 ;  /* 0x0000000000027941 */ /* 0x000fea0003800000 */
.L_x_2412:
[----:B------:R-:W-:Y:S01]  /*15370*/  BSSY B2, `(.L_x_2414) ;  /* 0x000000b000027945 */ /* 0x000fe20003800000 */
[----:B0-----:R-:W-:Y:S02]  /*15380*/  IMAD.MOV.U32 R12, RZ, RZ, 0x0 ;  /* 0x00000000ff0c7424 */ /* 0x001fe400078e00ff */
[----:B------:R-:W-:Y:S01]  /*15390*/  IMAD.MOV.U32 R13, RZ, RZ, 0x12f00000 ;  /* 0x12f00000ff0d7424 */ /* 0x000fe200078e00ff */
[----:B------:R-:W-:Y:S06]  /*153a0*/  @P2 BRA `(.L_x_2415) ;  /* 0x00000000001c2947 */ /* 0x000fec0003800000 */
[----:B------:R-:W0:Y:S01]  /*153b0*/  S2R R9, SR_TID.X ;  /* 0x0000000000097919 */ /* 0x000e220000002100 */
[----:B-12---:R-:W-:-:S04]  /*153c0*/  IMAD.MOV.U32 R6, RZ, RZ, 0x4000 ;  /* 0x00004000ff067424 */ /* 0x006fc800078e00ff */
[----:B------:R3:W-:Y:S01]  /*153d0*/  SYNCS.ARRIVE.TRANS64 RZ, [R5+URZ+0x168b0], R6 ;  /* 0x0168b00605ff79a7 */ /* 0x0007e2000800003f */
[----:B0-----:R-:W-:-:S04]  /*153e0*/  LOP3.LUT R9, R9, 0x1f, RZ, 0xc0, !PT ;  /* 0x0000001f09097812 */ /* 0x001fc800078ec0ff */
[----:B------:R-:W-:-:S13]  /*153f0*/  ISETP.NE.AND P1, PT, R9, RZ, PT ;  /* 0x000000ff0900720c */ /* 0x000fda0003f25270 */
[----:B---3--:R-:W-:Y:S05]  /*15400*/  @!P1 BRA `(.L_x_2415) ;  /* 0x0000000000049947 */ /* 0x008fea0003800000 */
[----:B------:R-:W-:Y:S01]  /*15410*/  BPT.TRAP 0x1 ;  /* 0x000000040000795c */ /* 0x000fe20000300000 */
.L_x_2415:
[----:B------:R-:W-:Y:S05]  /*15420*/  BSYNC B2 ;  /* 0x0000000000027941 */ /* 0x000fea0003800000 */
.L_x_2414:
[----:B------:R-:W-:Y:S01]  /*15430*/  R2UR UR10, R11 ;  /* 0x000000000b0a72ca */ /* 0x000fe200000e0000 */
[----:B------:R-:W-:Y:S01]  /*15440*/  UIADD3 UR4, UP0, UR38, 0x670, URZ ;  /* 0x0000067026047890 */ /* 0x000fe2000ff1e03f */
[----:B------:R-:W-:Y:S01]  /*15450*/  R2UR UR6, R12 ;  /* 0x000000000c0672ca */ /* 0x000fe200000e0000 */
[----:B------:R-:W-:Y:S01]  /*15460*/  VIADD R7, R7, 0x400 ;  /* 0x0000040007077836 */ /* 0x000fe20000000000 */
[----:B------:R-:W-:Y:S01]  /*15470*/  R2UR UR7, R13 ;  /* 0x000000000d0772ca */ /* 0x000fe200000e0000 */
[----:B-12---:R-:W-:Y:S01]  /*15480*/  VIADD R5, R5, 0x168b0 ;  /* 0x000168b005057836 */ /* 0x006fe20000000000 */
[----:B------:R-:W-:Y:S01]  /*15490*/  PLOP3.LUT P1, PT, PT, PT, PT, 0x80, 0x0 ;  /* 0x000000000000781c */ /* 0x000fe20003f2f070 */
[----:B------:R-:W-:-:S12]  /*154a0*/  UIADD3.X UR5, URZ, UR39, URZ, UP0, !UPT ;  /* 0x000000273f057290 */ /* 0x000fd800087fe43f */
.L_x_2416:
        /* <DEDUP_REMOVED lines=10> */
.L_x_2406:
[----:B------:R-:W-:Y:S05]  /*15550*/  BSYNC B1 ;  /* 0x0000000000017941 */ /* 0x000fea0003800000 */
.L_x_2405:
[----:B------:R-:W2:Y:S01]  /*15560*/  LDL.LU R6, [R1+0x4] ;  /* 0x0000040001067983 */ /* 0x000ea20000300800 */
[----:B------:R-:W-:Y:S01]  /*15570*/  VIADD R28, R28, 0x1 ;  /* 0x000000011c1c7836 */ /* 0x000fe20000000000 */
[C---:B------:R-:W-:Y:S01]  /*15580*/  ISETP.GT.AND P2, PT, R4.reuse, R3, PT ;  /* 0x000000030400720c */ /* 0x040fe20003f44270 */
[----:B------:R-:W-:-:S03]  /*15590*/  VIADD R4, R4, 0xffffffff ;  /* 0xffffffff04047836 */ /* 0x000fc60000000000 */
[----:B------:R-:W-:-:S04]  /*155a0*/  ISETP.NE.AND P1, PT, R28, 0x2, PT ;  /* 0x000000021c00780c */ /* 0x000fc80003f25270 */
[----:B------:R-:W-:Y:S02]  /*155b0*/  SEL R5, RZ, 0x1, P1 ;  /* 0x00000001ff057807 */ /* 0x000fe40000800000 */
[----:B------:R-:W-:Y:S02]  /*155c0*/  SEL R28, R28, RZ, P1 ;  /* 0x000000ff1c1c7207 */ /* 0x000fe40000800000 */
[----:B--2---:R-:W-:-:S05]  /*155d0*/  LOP3.LUT R6, R6, R5, RZ, 0x3c, !PT ;  /* 0x0000000506067212 */ /* 0x004fca00078e3cff */
[----:B------:R2:W-:Y:S01]  /*155e0*/  STL [R1+0x4], R6 ;  /* 0x0000040601007387 */ /* 0x0005e20000100800 */
[----:B------:R-:W-:Y:S05]  /*155f0*/  @P2 BRA `(.L_x_2417) ;  /* 0xfffffff8009c2947 */ /* 0x000fea000383ffff */
.L_x_2387:
[----:B------:R-:W-:Y:S05]  /*15600*/  BSYNC B0 ;  /* 0x0000000000007941 */ /* 0x000fea0003800000 */
.L_x_2386:
[----:B------:R-:W3:Y:S01]  /*15610*/  LDC R0, c[0x0][0x448] ;  /* 0x00011200ff007b82 */ /* 0x000ee20000000800 */
[----:B------:R-:W-:Y:S01]  /*15620*/  IMAD.MOV.U32 R2, RZ, RZ, 0xc0 ;  /* 0x000000c0ff027424 */ /* 0x000fe200078e00ff */
[----:B------:R-:W-:Y:S05]  /*15630*/  @!P0 WARPSYNC.ALL ;  /* 0x0000000000008948 */ /* 0x000fea0003800000 */
[----:B------:R-:W-:Y:S01]  /*15640*/  IMAD R2, R17, R2, 0xbf ;  /* 0x000000bf11027424 */ /* 0x000fe200078e0202 */
[----:B------:R-:W-:Y:S01]  /*15650*/  BSSY B7, `(.L_x_2418) ;  /* 0x0000363000077945 */ /* 0x000fe20003800000 */
[----:B------:R-:W-:Y:S01]  /*15660*/  @!P0 BAR.SYNC.DEFER_BLOCKING 0xc, 0x200 ;  /* 0x0308000000008b1d */ /* 0x000fe20000010000 */
[----:B---3--:R-:W-:-:S13]  /*15670*/  ISETP.NE.AND P1, PT, R0, 0x1, PT ;  /* 0x000000010000780c */ /* 0x008fda0003f25270 */
[----:B------:R-:W3:Y:S08]  /*15680*/  @P1 LDC R3, c[0x0][0x44c] ;  /* 0x00011300ff031b82 */ /* 0x000ef00000000800 */
[----:B------:R-:W4:Y:S01]  /*15690*/  @P1 LDC R0, c[0x0][0x450] ;  /* 0x00011400ff001b82 */ /* 0x000f220000000800 */
[----:B---3--:R-:W-:-:S05]  /*156a0*/  @P1 IMAD.HI.U32 R3, R2, R3, RZ ;  /* 0x0000000302031227 */ /* 0x008fca00078e00ff */
[----:B----4-:R-:W-:-:S05]  /*156b0*/  @P1 SHF.R.U32.HI R2, RZ, R0, R3 ;  /* 0x00000000ff021219 */ /* 0x010fca0000011603 */
[----:B------:R-:W-:-:S05]  /*156c0*/  IMAD.IADD R2, R20, 0x1, R2 ;  /* 0x0000000114027824 */ /* 0x000fca00078e0202 */
[----:B------:R-:W-:-:S04]  /*156d0*/  SHF.R.S32.HI R0, RZ, 0x1f, R2 ;  /* 0x0000001fff007819 */ /* 0x000fc80000011402 */
[----:B------:R-:W-:-:S04]  /*156e0*/  LEA.HI R0, R0, R2, RZ, 0x7 ;  /* 0x0000000200007211 */ /* 0x000fc800078f38ff */
[----:B------:R-:W-:-:S04]  /*156f0*/  SHF.R.S32.HI R0, RZ, 0x7, R0 ;  /* 0x00000007ff007819 */ /* 0x000fc80000011400 */
[----:B------:R-:W-:-:S04]  /*15700*/  VIMNMX R4, R21, R0, PT ;  /* 0x0000000015047248 */ /* 0x000fc80003fe0100 */
[----:B------:R-:W-:Y:S01]  /*15710*/  ISETP.GT.AND P0, PT, R4, RZ, PT ;  /* 0x000000ff0400720c */ /* 0x000fe20003f04270 */
[----:B------:R3:W-:-:S12]  /*15720*/  STL [R1+0x14], R4 ;  /* 0x0000140401007387 */ /* 0x0007d80000100800 */
[----:B---3--:R-:W-:Y:S05]  /*15730*/  @P0 BRA `(.L_x_2419) ;  /* 0x0000000000440947 */ /* 0x008fea0003800000 */
[----:B------:R-:W3:Y:S02]  /*15740*/  S2R R5, SR_TID.X ;  /* 0x0000000000057919 */ /* 0x000ee40000002100 */
[----:B---3--:R-:W-:-:S04]  /*15750*/  LOP3.LUT R5, R5, 0x7f, RZ, 0xc0, !PT ;  /* 0x0000007f05057812 */ /* 0x008fc800078ec0ff */
[----:B------:R-:W-:-:S13]  /*15760*/  ISETP.NE.AND P0, PT, R5, RZ, PT ;  /* 0x000000ff0500720c */ /* 0x000fda0003f05270 */
[----:B------:R-:W-:Y:S05]  /*15770*/  @P0 BRA `(.L_x_2420) ;  /* 0x0000003400400947 */ /* 0x000fea0003800000 */
[----:B------:R-:W3:Y:S01]  /*15780*/  S2R R5, SR_LANEID ;  /* 0x0000000000057919 */ /* 0x000ee20000000000 */
[----:B------:R-:W-:Y:S01]  /*15790*/  VOTEU.ANY UR4, UPT, PT ;  /* 0x0000000000047886 */ /* 0x000fe200038e0100 */
[----:B------:R-:W4:Y:S01]  /*157a0*/  LDC.64 R2, c[0x0][0xc60] ;  /* 0x00031800ff027b82 */ /* 0x000f220000000a00 */
[----:B------:R-:W3:Y:S02]  /*157b0*/  FLO.U32 R0, UR4 ;  /* 0x0000000400007d00 */ /* 0x000ee400080e0000 */
[----:B---3--:R-:W-:-:S06]  /*157c0*/  ISETP.EQ.U32.AND P0, PT, R0, R5, PT ;  /* 0x000000050000720c */ /* 0x008fcc0003f02070 */
[----:B------:R-:W4:Y:S07]  /*157d0*/  POPC R5, UR4 ;  /* 0x0000000400057d09 */ /* 0x000f2e0008000000 */
[----:B----4-:R-:W3:Y:S01]  /*157e0*/  @P0 ATOMG.E.ADD.STRONG.GPU PT, R3, desc[UR40][R2.64], R5 ;  /* 0x00000005020309a8 */ /* 0x010ee200081ee1e8 */
[----:B------:R-:W4:Y:S02]  /*157f0*/  S2R R4, SR_LTMASK ;  /* 0x0000000000047919 */ /* 0x000f240000003900 */
[----:B----4-:R-:W-:-:S04]  /*15800*/  LOP3.LUT R4, R4, UR4, RZ, 0xc0, !PT ;  /* 0x0000000404047c12 */ /* 0x010fc8000f8ec0ff */
[----:B------:R-:W4:Y:S01]  /*15810*/  POPC R7, R4 ;  /* 0x0000000400077309 */ /* 0x000f220000000000 */
[----:B---3--:R-:W4:Y:S02]  /*15820*/  SHFL.IDX PT, R0, R3, R0, 0x1f ;  /* 0x00001f0003007589 */ /* 0x008f2400000e0000 */
[----:B----4-:R-:W-:Y:S01]  /*15830*/  IADD3 R16, R0, UR36, R7 ;  /* 0x0000002400107c10 */ /* 0x010fe2000fffe007 */
[----:B------:R-:W-:Y:S06]  /*15840*/  BRA `(.L_x_2420) ;  /* 0x00000034000c7947 */ /* 0x000fec0003800000 */
.L_x_2419:
        /* <DEDUP_REMOVED lines=10> */
[----:B------:R-:W3:Y:S01]  /*158f0*/  LDC.64 R2, c[0x4][R2] ;  /* 0x0100000002027b82 */ /* 0x000ee20000000a00 */
[----:B------:R-:W-:Y:S02]  /*15900*/  IMAD.U32 R5, RZ, RZ, UR7 ;  /* 0x00000007ff057e24 */ /* 0x000fe4000f8e00ff */
[----:B--2---:R-:W-:Y:S02]  /*15910*/  IMAD.U32 R6, RZ, RZ, UR8 ;  /* 0x00000008ff067e24 */ /* 0x004fe4000f8e00ff */
[----:B------:R-:W-:-:S02]  /*15920*/  IMAD.U32 R7, RZ, RZ, UR9 ;  /* 0x00000009ff077e24 */ /* 0x000fc4000f8e00ff */
[----:B------:R-:W-:Y:S02]  /*15930*/  IMAD.U32 R10, RZ, RZ, UR4 ;  /* 0x00000004ff0a7e24 */ /* 0x000fe4000f8e00ff */
[----:B-1----:R-:W-:Y:S02]  /*15940*/  IMAD.MOV.U32 R8, RZ, RZ, 0x70 ;  /* 0x00000070ff087424 */ /* 0x002fe400078e00ff */
[----:B0-----:R-:W-:Y:S02]  /*15950*/  IMAD.MOV.U32 R12, RZ, RZ, 0x1 ;  /* 0x00000001ff0c7424 */ /* 0x001fe400078e00ff */
[----:B------:R-:W-:-:S07]  /*15960*/  IMAD.MOV.U32 R13, RZ, RZ, RZ ;  /* 0x000000ffff0d7224 */ /* 0x000fce00078e00ff */
[----:B------:R-:W-:-:S07]  /*15970*/  LEPC R20, `(.L_x_2422) ;  /* 0x000000001014794e */ /* 0x000fce0000000000 */
[----:B---3--:R-:W-:Y:S05]  /*15980*/  CALL.ABS.NOINC R2 ;  /* 0x0000000002007343 */ /* 0x008fea0003c00000 */
.L_x_2422:
[----:B------:R-:W-:Y:S05]  /*15990*/  BSYNC B6 ;  /* 0x0000000000067941 */ /* 0x000fea0003800000 */
.L_x_2421:
        /* <DEDUP_REMOVED lines=8> */
[----:B------:R3:W4:Y:S01]  /*15a20*/  LDC.64 R2, c[0x4][R0] ;  /* 0x0100000000027b82 */ /* 0x0007220000000a00 */
[----:B------:R-:W-:Y:S02]  /*15a30*/  IMAD.U32 R4, RZ, RZ, UR6 ;  /* 0x00000006ff047e24 */ /* 0x000fe4000f8e00ff */
[----:B------:R-:W-:Y:S02]  /*15a40*/  IMAD.U32 R5, RZ, RZ, UR7 ;  /* 0x00000007ff057e24 */ /* 0x000fe4000f8e00ff */
[----:B--2---:R-:W-:Y:S02]  /*15a50*/  IMAD.U32 R6, RZ, RZ, UR8 ;  /* 0x00000008ff067e24 */ /* 0x004fe4000f8e00ff */
[----:B------:R-:W-:-:S02]  /*15a60*/  IMAD.U32 R7, RZ, RZ, UR9 ;  /* 0x00000009ff077e24 */ /* 0x000fc4000f8e00ff */
[----:B------:R-:W-:Y:S02]  /*15a70*/  IMAD.U32 R10, RZ, RZ, UR4 ;  /* 0x00000004ff0a7e24 */ /* 0x000fe4000f8e00ff */
[----:B------:R-:W-:Y:S02]  /*15a80*/  IMAD.U32 R11, RZ, RZ, UR5 ;  /* 0x00000005ff0b7e24 */ /* 0x000fe4000f8e00ff */
[----:B-1----:R-:W-:Y:S02]  /*15a90*/  IMAD.MOV.U32 R8, RZ, RZ, 0x70 ;  /* 0x00000070ff087424 */ /* 0x002fe400078e00ff */
[----:B0-----:R-:W-:Y:S02]  /*15aa0*/  IMAD.MOV.U32 R12, RZ, RZ, 0x1 ;  /* 0x00000001ff0c7424 */ /* 0x001fe400078e00ff */
[----:B---3--:R-:W-:-:S07]  /*15ab0*/  IMAD.MOV.U32 R13, RZ, RZ, RZ ;  /* 0x000000ffff0d7224 */ /* 0x008fce00078e00ff */
[----:B------:R-:W-:-:S07]  /*15ac0*/  LEPC R20, `(.L_x_2425) ;  /* 0x000000001014794e */ /* 0x000fce0000000000 */
[----:B----4-:R-:W-:Y:S05]  /*15ad0*/  CALL.ABS.NOINC R2 ;  /* 0x0000000002007343 */ /* 0x010fea0003c00000 */
.L_x_2425:
        /* <DEDUP_REMOVED lines=16> */
.L_x_2424:
[----:B------:R-:W-:Y:S05]  /*15be0*/  BSYNC B6 ;  /* 0x0000000000067941 */ /* 0x000fea0003800000 */
.L_x_2423:
[----:B------:R-:W-:Y:S01]  /*15bf0*/  ULDC.64 UR4, c[0x0][0x9f8] ;  /* 0x00027e0000047ab9 */ /* 0x000fe20000000a00 */
[----:B------:R-:W3:Y:S01]  /*15c00*/  LDL R20, [R1+0x14] ;  /* 0x0000140001147983 */ /* 0x000ee20000100800 */
[----:B------:R-:W-:Y:S01]  /*15c10*/  ISETP.NE.U32.AND P0, PT, RZ, UR4, PT ;  /* 0x00000004ff007c0c */ /* 0x000fe2000bf05070 */
[----:B------:R-:W4:Y:S03]  /*15c20*/  LDC.64 R2, c[0x0][0x418] ;  /* 0x00010600ff027b82 */ /* 0x000f260000000a00 */
[----:B------:R-:W-:-:S13]  /*15c30*/  ISETP.NE.AND.EX P0, PT, RZ, UR5, PT, P0 ;  /* 0x00000005ff007c0c */ /* 0x000fda000bf05300 */
[----:B------:R-:W-:-:S04]  /*15c40*/  @P0 IADD3 R24, P1, R24, UR4, RZ ;  /* 0x0000000418180c10 */ /* 0x000fc8000ff3e0ff */
[----:B------:R-:W-:Y:S01]  /*15c50*/  @P0 IADD3.X R25, R25, UR5, RZ, P1, !PT ;  /* 0x0000000519190c10 */ /* 0x000fe20008ffe4ff */
[----:B------:R-:W-:-:S04]  /*15c60*/  ULDC.64 UR4, c[0x0][0xa08] ;  /* 0x0002820000047ab9 */ /* 0x000fc80000000a00 */
[----:B------:R3:W5:Y:S01]  /*15c70*/  @P0 LDG.E R26, desc[UR40][R24.64] ;  /* 0x00000028181a0981 */ /* 0x000762000c1e1900 */
[----:B----4-:R-:W-:Y:S01]  /*15c80*/  LOP3.LUT P0, RZ, R2, UR4, RZ, 0xfc, !PT ;  /* 0x0000000402ff7c12 */ /* 0x010fe2000f80fcff */
[----:B------:R-:W-:-:S03]  /*15c90*/  UMOV UR4, 0xffffffff ;  /* 0xffffffff00047882 */ /* 0x000fc60000000000 */
[----:B------:R-:W-:Y:S01]  /*15ca0*/  LOP3.LUT P0, RZ, R3, UR5, RZ, 0xfc, P0 ;  /* 0x0000000503ff7c12 */ /* 0x000fe2000800fcff */
[----:B---3--:R-:W-:Y:S01]  /*15cb0*/  VIADD R25, R20, 0xffffffff ;  /* 0xffffffff14197836 */ /* 0x008fe20000000000 */
[----:B-----5:R-:W-:Y:S02]  /*15cc0*/  SHF.R.S32.HI R7, RZ, 0x1f, R26 ;  /* 0x0000001fff077819 */ /* 0x020fe4000001141a */
[----:B------:R-:W-:-:S03]  /*15cd0*/  SEL R24, R26, RZ, !P0 ;  /* 0x000000ff1a187207 */ /* 0x000fc60004000000 */
[----:B------:R3:W-:Y:S01]  /*15ce0*/  STL [R1+0x8], R7 ;  /* 0x0000080701007387 */ /* 0x0007e20000100800 */
[----:B------:R-:W-:Y:S05]  /*15cf0*/  BRA.DIV UR4, `(.L_x_2426) ;  /* 0x0000005604107947 */ /* 0x000fea000b800000 */
[----:B------:R-:W4:Y:S02]  /*15d00*/  S2R R0, SR_TID.X ;  /* 0x0000000000007919 */ /* 0x000f240000002100 */
[----:B----4-:R-:W-:-:S04]  /*15d10*/  SHF.R.U32.HI R0, RZ, 0x5, R0 ;  /* 0x00000005ff007819 */ /* 0x010fc80000011600 */
[----:B------:R-:W-:-:S05]  /*15d20*/  LOP3.LUT R0, R0, 0x3, RZ, 0xc0, !PT ;  /* 0x0000000300007812 */ /* 0x000fca00078ec0ff */
[----:B------:R4:W0:Y:S02]  /*15d30*/  SHFL.IDX PT, R14, R0, RZ, 0x1f ;  /* 0x00001fff000e7589 */ /* 0x00082400000e0000 */
.L_x_2567:
[----:B----4-:R-:W4:Y:S01]  /*15d40*/  LDL.LU R0, [R1] ;  /* 0x0000000001007983 */ /* 0x010f220000300800 */
[----:B------:R-:W-:Y:S02]  /*15d50*/  PLOP3.LUT P1, PT, PT, PT, PT, 0x8, 0x0 ;  /* 0x000000000000781c */ /* 0x000fe40003f2e170 */
[----:B0-----:R-:W-:Y:S02]  /*15d60*/  ISETP.NE.AND P0, PT, R14, RZ, PT ;  /* 0x000000ff0e00720c */ /* 0x001fe40003f05270 */
[----:B----4-:R-:W-:-:S09]  /*15d70*/  LOP3.LUT R0, R0, 0xfffffffe, RZ, 0xc0, !PT ;  /* 0xfffffffe00007812 */ /* 0x010fd200078ec0ff */
[----:B------:R-:W-:-:S05]  /*15d80*/  @P1 LOP3.LUT R0, R0, 0x1, RZ, 0xfc, !PT ;  /* 0x0000000100001812 */ /* 0x000fca00078efcff */
[----:B------:R0:W-:Y:S01]  /*15d90*/  STL [R1], R0 ;  /* 0x0000000001007387 */ /* 0x0001e20000100800 */
[----:B------:R-:W-:Y:S05]  /*15da0*/  @P0 BRA `(.L_x_2427) ;  /* 0x0000000000f40947 */ /* 0x000fea0003800000 */
[----:B------:R-:W-:-:S03]  /*15db0*/  UMOV UR4, 0xffffffff ;  /* 0xffffffff00047882 */ /* 0x000fc60000000000 */
[----:B------:R-:W-:Y:S05]  /*15dc0*/  BRA.DIV UR4, `(.L_x_2428) ;  /* 0x0000005604107947 */ /* 0x000fea000b800000 */
[----:B------:R-:W-:-:S13]  /*15dd0*/  ELECT P6, URZ, PT ;  /* 0x00000000003f782f */ /* 0x000fda00038c0000 */
.L_x_2570:
[----:B------:R-:W-:Y:S05]  /*15de0*/  @!P6 BRA `(.L_x_2427) ;  /* 0x0000000000e4e947 */ /* 0x000fea0003800000 */
[----:B------:R-:W-:-:S04]  /*15df0*/  ISETP.NE.U32.AND P0, PT, R2, RZ, PT ;  /* 0x000000ff0200720c */ /* 0x000fc80003f05070 */
[----:B------:R-:W-:-:S13]  /*15e00*/  ISETP.NE.AND.EX P0, PT, R3, RZ, PT, P0 ;  /* 0x000000ff0300720c */ /* 0x000fda0003f05300 */
[----:B------:R-:W-:Y:S05]  /*15e10*/  @!P0 BRA `(.L_x_2429) ;  /* 0x0000000000448947 */ /* 0x000fea0003800000 */
[----:B--2---:R-:W2:Y:S01]  /*15e20*/  LDC R6, c[0x0][0x43c] ;  /* 0x00010f00ff067b82 */ /* 0x004ea20000000800 */
[----:B------:R-:W-:Y:S01]  /*15e30*/  ULDC.64 UR4, c[0x0][0x428] ;  /* 0x00010a0000047ab9 */ /* 0x000fe20000000a00 */
[----:B--2---:R-:W-:-:S13]  /*15e40*/  ISETP.NE.AND P0, PT, R6, 0x1, PT ;  /* 0x000000010600780c */ /* 0x004fda0003f05270 */
[----:B------:R-:W0:Y:S02]  /*15e50*/  @P0 LDC.64 R4, c[0x0][0x440] ;  /* 0x00011000ff040b82 */ /* 0x000e240000000a00 */
[----:B0-----:R-:W-:-:S04]  /*15e60*/  @P0 IMAD.HI.U32 R0, R25, R4, RZ ;  /* 0x0000000419000227 */ /* 0x001fc800078e00ff */
        /* <DEDUP_REMOVED lines=12> */
.L_x_2429:
[----:B0-----:R-:W-:Y:S01]  /*15f30*/  IMAD R0, R23, 0x8, R22 ;  /* 0x0000000817007824 */ /* 0x001fe200078e0216 */
[----:B----4-:R-:W-:-:S04]  /*15f40*/  SHF.L.U32 R2, R27, 0x1f, RZ ;  /* 0x0000001f1b027819 */ /* 0x010fc800000006ff */
[----:B------:R-:W0:Y:S02]  /*15f50*/  SYNCS.PHASECHK.TRANS64.TRYWAIT P0, [R0+URZ+0x16840], R2 ;  /* 0x01684002000075a7 */ /* 0x000e24000800017f */
[----:B0-----:R-:W-:Y:S05]  /*15f60*/  @!P0 BRA `(.L_x_2430) ;  /* 0x0000005000c88947 */ /* 0x001fea0003800000 */
.L_x_2571:
[----:B------:R-:W4:Y:S02]  /*15f70*/  S2R R3, SR_TID.X ;  /* 0x0000000000037919 */ /* 0x000f240000002100 */
[----:B----4-:R-:W-:-:S04]  /*15f80*/  LOP3.LUT R3, R3, 0x7f, RZ, 0xc0, !PT ;  /* 0x0000007f03037812 */ /* 0x010fc800078ec0ff */
[----:B------:R-:W-:-:S13]  /*15f90*/  ISETP.NE.AND P0, PT, R3, RZ, PT ;  /* 0x000000ff0300720c */ /* 0x000fda0003f05270 */
[----:B------:R-:W-:Y:S05]  /*15fa0*/  @P0 BRA `(.L_x_2431) ;  /* 0x00000000001c0947 */ /* 0x000fea0003800000 */
[----:B------:R-:W4:Y:S01]  /*15fb0*/  S2R R3, SR_TID.X ;  /* 0x0000000000037919 */ /* 0x000f220000002100 */
[----:B0-----:R-:W-:-:S04]  /*15fc0*/  IMAD.MOV.U32 R2, RZ, RZ, 0x4000 ;  /* 0x00004000ff027424 */ /* 0x001fc800078e00ff */
[----:B------:R0:W-:Y:S01]  /*15fd0*/  SYNCS.ARRIVE.TRANS64 RZ, [R0+URZ+0x16830], R2 ;  /* 0x0168300200ff79a7 */ /* 0x0001e2000800003f */
[----:B----4-:R-:W-:-:S04]  /*15fe0*/  LOP3.LUT R3, R3, 0x1f, RZ, 0xc0, !PT ;  /* 0x0000001f03037812 */ /* 0x010fc800078ec0ff */
[----:B------:R-:W-:-:S13]  /*15ff0*/  ISETP.NE.AND P0, PT, R3, RZ, PT ;  /* 0x000000ff0300720c */ /* 0x000fda0003f05270 */
[----:B0-----:R-:W-:Y:S05]  /*16000*/  @!P0 BRA `(.L_x_2431) ;  /* 0x0000000000048947 */ /* 0x001fea0003800000 */
[----:B------:R-:W-:Y:S01]  /*16010*/  BPT.TRAP 0x1 ;  /* 0x000000040000795c */ /* 0x000fe20000300000 */
.L_x_2431:
[----:B0-----:R-:W4:Y:S01]  /*16020*/  LDL.LU R2, [R1] ;  /* 0x0000000001027983 */ /* 0x001f220000300800 */
        /* <DEDUP_REMOVED lines=17> */
[----:B----4-:R-:W-:-:S04]  /*16140*/  LOP3.LUT R2, R2, 0xfffffffe, RZ, 0xc0, !PT ;  /* 0xfffffffe02027812 */ /* 0x010fc800078ec0ff */
[----:B------:R-:W-:-:S05]  /*16150*/  @P0 LOP3.LUT R2, R2, 0x1, RZ, 0xfc, !PT ;  /* 0x0000000102020812 */ /* 0x000fca00078efcff */
[----:B------:R0:W-:Y:S01]  /*16160*/  STL [R1], R2 ;  /* 0x0000000201007387 */ /* 0x0001e20000100800 */
[----:B------:R-:W-:Y:S01]  /*16170*/  NOP ;  /* 0x0000000000007918 */ /* 0x000fe20000000000 */
.L_x_2427:
[----:B------:R-:W4:Y:S04]  /*16180*/  LDL.LU R4, [R1+0x18] ;  /* 0x0000180001047983 */ /* 0x000f280000300800 */
[----:B--2---:R-:W2:Y:S04]  /*16190*/  LDL.LU R6, [R1+0x10] ;  /* 0x0000100001067983 */ /* 0x004ea80000300800 */
[----:B------:R-:W5:Y:S01]  /*161a0*/  LDL.LU R3, [R1+0x30] ;  /* 0x0000300001037983 */ /* 0x000f620000300800 */
[----:B------:R-:W-:Y:S05]  /*161b0*/  WARPSYNC.ALL ;  /* 0x0000000000007948 */ /* 0x000fea0003800000 */
[----:B0-----:R-:W-:Y:S01]  /*161c0*/  ULDC.64 UR6, c[0x0][0xa00] ;  /* 0x0002800000067ab9 */ /* 0x001fe20000000a00 */
[----:B------:R-:W-:Y:S01]  /*161d0*/  ULDC.64 UR4, c[0x0][0x298] ;  /* 0x0000a60000047ab9 */ /* 0x000fe20000000a00 */
[----:B------:R-:W-:Y:S01]  /*161e0*/  BAR.SYNC.DEFER_BLOCKING 0x8, 0x200 ;  /* 0x0208000000007b1d */ /* 0x000fe20000010000 */
[----:B------:R-:W-:Y:S01]  /*161f0*/  ISETP.NE.U32.AND P0, PT, RZ, UR6, PT ;  /* 0x00000006ff007c0c */ /* 0x000fe2000bf05070 */
[----:B------:R-:W-:-:S03]  /*16200*/  VIADD R0, R22, 0x8400 ;  /* 0x0000840016007836 */ /* 0x000fc60000000000 */
[----:B------:R-:W-:Y:S01]  /*16210*/  ISETP.NE.AND.EX P0, PT, RZ, UR7, PT, P0 ;  /* 0x00000007ff007c0c */ /* 0x000fe2000bf05300 */
[----:B------:R-:W-:Y:S01]  /*16220*/  BSSY B6, `(.L_x_2432) ;  /* 0x0000020000067945 */ /* 0x000fe20003800000 */
[----:B------:R-:W-:Y:S02]  /*16230*/  LOP3.LUT P1, RZ, R0, 0x3ff, RZ, 0xc0, !PT ;  /* 0x000003ff00ff7812 */ /* 0x000fe4000782c0ff */
[----:B----4-:R-:W-:-:S05]  /*16240*/  SHF.R.S32.HI R2, RZ, 0x1f, R4 ;  /* 0x0000001fff027819 */ /* 0x010fca0000011404 */
[----:B------:R-:W-:Y:S01]  /*16250*/  IMAD R2, R2, UR4, RZ ;  /* 0x0000000402027c24 */ /* 0x000fe2000f8e02ff */
[----:B-----5:R-:W-:-:S03]  /*16260*/  SEL R3, R3, RZ, !P0 ;  /* 0x000000ff03037207 */ /* 0x020fc60004000000 */
[----:B------:R-:W-:Y:S01]  /*16270*/  IMAD R0, R4, UR5, R2 ;  /* 0x0000000504007c24 */ /* 0x000fe2000f8e0202 */
[----:B--2---:R-:W-:Y:S01]  /*16280*/  SEL R2, R6, RZ, !P0 ;  /* 0x000000ff06027207 */ /* 0x004fe20004000000 */
[----:B------:R-:W-:-:S05]  /*16290*/  IMAD.WIDE.U32 R4, R4, UR4, RZ ;  /* 0x0000000404047c25 */ /* 0x000fca000f8e00ff */
[----:B------:R-:W-:Y:S04]  /*162a0*/  STL.64 [R1+0x28], R4 ;  /* 0x0000280401007387 */ /* 0x000fe80000100a00 */
[----:B------:R0:W-:Y:S04]  /*162b0*/  STL [R1+0x10], R2 ;  /* 0x0000100201007387 */ /* 0x0001e80000100800 */
[----:B------:R2:W-:Y:S01]  /*162c0*/  STL [R1+0x34], R3 ;  /* 0x0000340301007387 */ /* 0x0005e20000100800 */
[----:B0-----:R-:W-:Y:S01]  /*162d0*/  IMAD.IADD R2, R5, 0x1, R0 ;  /* 0x0000000105027824 */ /* 0x001fe200078e0200 */
        /* <DEDUP_REMOVED lines=10> */
[----:B------:R-:W0:Y:S01]  /*16380*/  LDC.64 R2, c[0x4][R2] ;  /* 0x0100000002027b82 */ /* 0x000e220000000a00 */
[----:B------:R-:W-:Y:S02]  /*16390*/  IMAD.U32 R5, RZ, RZ, UR5 ;  /* 0x00000005ff057e24 */ /* 0x000fe4000f8e00ff */
[----:B---3--:R-:W-:Y:S02]  /*163a0*/  IMAD.U32 R7, RZ, RZ, UR7 ;  /* 0x00000007ff077e24 */ /* 0x008fe4000f8e00ff */
[----:B------:R-:W-:-:S02]  /*163b0*/  IMAD.U32 R10, RZ, RZ, UR8 ;  /* 0x00000008ff0a7e24 */ /* 0x000fc4000f8e00ff */
[----:B------:R-:W-:Y:S02]  /*163c0*/  IMAD.U32 R11, RZ, RZ, UR9 ;  /* 0x00000009ff0b7e24 */ /* 0x000fe4000f8e00ff */
[----:B-1----:R-:W-:Y:S02]  /*163d0*/  IMAD.MOV.U32 R8, RZ, RZ, 0x70 ;  /* 0x00000070ff087424 */ /* 0x002fe400078e00ff */
[----:B------:R-:W-:Y:S02]  /*163e0*/  IMAD.MOV.U32 R12, RZ, RZ, 0x1 ;  /* 0x00000001ff0c7424 */ /* 0x000fe400078e00ff */
[----:B------:R-:W-:-:S07]  /*163f0*/  IMAD.MOV.U32 R13, RZ, RZ, RZ ;  /* 0x000000ffff0d7224 */ /* 0x000fce00078e00ff */
[----:B------:R-:W-:-:S07]  /*16400*/  LEPC R20, `(.L_x_2433) ;  /* 0x000000001014794e */ /* 0x000fce0000000000 */
[----:B0-----:R-:W-:Y:S05]  /*16410*/  CALL.ABS.NOINC R2 ;  /* 0x0000000002007343 */ /* 0x001fea0003c00000 */
.L_x_2433:
[----:B------:R-:W-:Y:S05]  /*16420*/  BSYNC B6 ;  /* 0x0000000000067941 */ /* 0x000fea0003800000 */
.L_x_2432:
[----:B--2---:R-:W2:Y:S01]  /*16430*/  LDL.LU R0, [R1+0x18] ;  /* 0x0000180001007983 */ /* 0x004ea20000300800 */
[----:B------:R-:W0:Y:S01]  /*16440*/  LDC R9, c[0x0][0x448] ;  /* 0x00011200ff097b82 */ /* 0x000e220000000800 */
[----:B------:R-:W-:Y:S01]  /*16450*/  ULDC.64 UR4, c[0x0][0x2d8] ;  /* 0x0000b60000047ab9 */ /* 0x000fe20000000a00 */
[----:B------:R-:W-:Y:S01]  /*16460*/  ULDC.64 UR6, c[0x0][0x2c8] ;  /* 0x0000b20000067ab9 */ /* 0x000fe20000000a00 */
[----:B------:R-:W2:Y:S01]  /*16470*/  LDL.LU.64 R2, [R1+0x28] ;  /* 0x0000280001027983 */ /* 0x000ea20000300a00 */
[----:B------:R-:W-:-:S03]  /*16480*/  ULDC.64 UR8, c[0x0][0x280] ;  /* 0x0000a00000087ab9 */ /* 0x000fc60000000a00 */
[----:B------:R-:W4:Y:S04]  /*16490*/  LDL.LU R20, [R1+0x30] ;  /* 0x0000300001147983 */ /* 0x000f280000300800 */
[----:B------:R-:W3:Y:S04]  /*164a0*/  LDL.LU R21, [R1+0x34] ;  /* 0x0000340001157983 */ /* 0x000ee80000300800 */
[----:B------:R-:W3:Y:S04]  /*164b0*/  LDL.LU R4, [R1+0x10] ;  /* 0x0000100001047983 */ /* 0x000ee80000300800 */
[----:B------:R0:W5:Y:S02]  /*164c0*/  LDL R10, [R1+0xc] ;  /* 0x00000c00010a7983 */ /* 0x0001640000100800 */
[----:B0-----:R-:W-:-:S13]  /*164d0*/  ISETP.NE.AND P1, PT, R9, 0x1, PT ;  /* 0x000000010900780c */ /* 0x001fda0003f25270 */
[----:B------:R-:W0:Y:S08]  /*164e0*/  @P1 LDC R5, c[0x0][0x450] ;  /* 0x00011400ff051b82 */ /* 0x000e300000000800 */
[----:B-1----:R-:W1:Y:S01]  /*164f0*/  @P1 LDC R8, c[0x0][0x44c] ;  /* 0x00011300ff081b82 */ /* 0x002e620000000800 */
[----:B------:R-:W1:Y:S01]  /*16500*/  S2R R11, SR_TID.X ;  /* 0x00000000000b7919 */ /* 0x000e620000002100 */
[----:B--2---:R-:W-:-:S02]  /*16510*/  IMAD.MOV.U32 R3, RZ, RZ, R0 ;  /* 0x000000ffff037224 */ /* 0x004fc400078e0000 */
[----:B----4-:R-:W-:Y:S02]  /*16520*/  IMAD R0, R20, UR4, RZ ;  /* 0x0000000414007c24 */ /* 0x010fe4000f8e02ff */
[C---:B------:R-:W-:Y:S01]  /*16530*/  IMAD.WIDE.U32 R2, R18.reuse, UR4, R2 ;  /* 0x0000000412027c25 */ /* 0x040fe2000f8e0002 */
[----:B------:R-:W2:Y:S03]  /*16540*/  S2R R20, SR_TID.X ;  /* 0x0000000000147919 */ /* 0x000ea60000002100 */
[----:B------:R-:W-:Y:S01]  /*16550*/  IMAD R0, R18, UR5, R0 ;  /* 0x0000000512007c24 */ /* 0x000fe2000f8e0200 */
[----:B------:R-:W-:-:S03]  /*16560*/  ULDC.64 UR4, c[0x0][0x2e0] ;  /* 0x0000b80000047ab9 */ /* 0x000fc60000000a00 */
[----:B------:R-:W-:Y:S02]  /*16570*/  IMAD.IADD R3, R3, 0x1, R0 ;  /* 0x0000000103037824 */ /* 0x000fe400078e0200 */
[----:B---3--:R-:W-:Y:S02]  /*16580*/  IMAD R0, R21, UR4, RZ ;  /* 0x0000000415007c24 */ /* 0x008fe4000f8e02ff */
        /* <DEDUP_REMOVED lines=32> */
[----:B0-----:R-:W-:-:S04]  /*16790*/  @P1 SHF.R.U32.HI R6, RZ, R5, R8 ;  /* 0x00000005ff061219 */ /* 0x001fc80000011608 */
[----:B------:R-:W-:-:S05]  /*167a0*/  IADD3 R5, -R6, RZ, RZ ;  /* 0x000000ff06057210 */ /* 0x000fca0007ffe1ff */
        /* <DEDUP_REMOVED lines=97> */
[----:B0-----:R-:W-:-:S04]  /*16dc0*/  IADD3 R0, R17, 0x80, RZ ;  /* 0x0000008011007810 */ /* 0x001fc80007ffe0ff */
        /* <DEDUP_REMOVED lines=29> */
.L_x_2596:
[----:B0-----:R-:W-:Y:S02]  /*16fa0*/  VIADD R2, R17, 0xb0 ;  /* 0x000000b011027836 */ /* 0x001fe40000000000 */
[----:B------:R-:W-:-:S03]  /*16fb0*/  VIADD R8, R22, 0x16800 ;  /* 0x0001680016087836 */ /* 0x000fc60000000000 */
[----:B------:R-:W-:-:S13]  /*16fc0*/  ISETP.GE.AND P1, PT, R2, R3, PT ;  /* 0x000000030200720c */ /* 0x000fda0003f26270 */
[----:B------:R-:W-:-:S05]  /*16fd0*/  @!P1 LEA R2, P2, R20, R14, 0x1 ;  /* 0x0000000e14029211 */ /* 0x000fca00078408ff */
[----:B-1----:R-:W-:-:S05]  /*16fe0*/  @!P1 IMAD.X R3, RZ, RZ, R0, P2 ;  /* 0x000000ffff039224 */ /* 0x002fca00010e0600 */
[----:B------:R-:W-:Y:S01]  /*16ff0*/  @!PT LDS RZ, [RZ] ;  /* 0x00000000fffff984 */ /* 0x000fe20000000800 */
[----:B------:R-:W-:Y:S01]  /*17000*/  @!PT LDS RZ, [RZ] ;  /* 0x00000000fffff984 */ /* 0x000fe20000000800 */
[----:B------:R-:W-:Y:S01]  /*17010*/  @!PT LDS RZ, [RZ] ;  /* 0x00000000fffff984 */ /* 0x000fe20000000800 */
[----:B------:R0:W-:Y:S01]  /*17020*/  @!P1 LDGSTS.E.BYPASS.LTC128B.128 [R10+0xdc00], desc[UR40][R2.64], !P0 ;  /* 0x0dc00000020a9fae */ /* 0x0001e2000c101d68 */
[----:B------:R-:W-:Y:S01]  /*17030*/  PLOP3.LUT P0, PT, PT, PT, PT, 0x80, 0x0 ;  /* 0x000000000000781c */ /* 0x000fe20003f0f070 */
[----:B------:R-:W-:-:S12]  /*17040*/  NOP ;  /* 0x0000000000007918 */ /* 0x000fd80000000000 */
.L_x_2435:
        /* <DEDUP_REMOVED lines=18> */
[----:B--2---:R-:W-:Y:S02]  /*17170*/  ISETP.GE.AND P1, PT, R2, 0x2, PT ;  /* 0x000000020200780c */ /* 0x004fe40003f26270 */
[----:B01----:R-:W-:Y:S11]  /*17180*/  @!P0 BRA `(.L_x_2437) ;  /* 0x0000005000388947 */ /* 0x003ff60003800000 */
.L_x_2597:
[----:B------:R-:W-:Y:S05]  /*17190*/  BSYNC B0 ;  /* 0x0000000000007941 */ /* 0x000fea0003800000 */
.L_x_2436:
[----:B------:R-:W-:Y:S04]  /*171a0*/  BSSY B0, `(.L_x_2438) ;  /* 0x000016c000007945 */ /* 0x000fe80003800000 */
[----:B------:R-:W-:Y:S05]  /*171b0*/  @!P1 BRA `(.L_x_2439) ;  /* 0x0000001400a89947 */ /* 0x000fea0003800000 */
[----:B------:R-:W2:Y:S01]  /*171c0*/  LDL R2, [R1+0x14] ;  /* 0x0000140001027983 */ /* 0x000ea20000100800 */
[----:B------:R-:W-:Y:S01]  /*171d0*/  BSSY B2, `(.L_x_2440) ;  /* 0x000007e000027945 */ /* 0x000fe20003800000 */
[C---:B--2---:R-:W-:Y:S02]  /*171e0*/  LOP3.LUT R0, R2.reuse, 0x1, RZ, 0xc0, !PT ;  /* 0x0000000102007812 */ /* 0x044fe400078ec0ff */
[----:B------:R-:W-:Y:S02]  /*171f0*/  IADD3 R6, R2, -0x2, RZ ;  /* 0xfffffffe02067810 */ /* 0x000fe40007ffe0ff */
[----:B------:R-:W-:-:S03]  /*17200*/  ISETP.NE.U32.AND P0, PT, R0, 0x1, PT ;  /* 0x000000010000780c */ /* 0x000fc60003f05070 */
[----:B------:R-:W-:-:S10]  /*17210*/  IMAD.MOV.U32 R0, RZ, RZ, R6 ;  /* 0x000000ffff007224 */ /* 0x000fd400078e0006 */
        /* <DEDUP_REMOVED lines=12> */
[----:B------:R-:W-:Y:S01]  /*172e0*/  ISETP.NE.U32.AND P0, PT, RZ, UR4, PT ;  /* 0x00000004ff007c0c */ /* 0x000fe2000bf05070 */
[----:B------:R-:W-:-:S03]  /*172f0*/  IMAD.MOV.U32 R0, RZ, RZ, R6 ;  /* 0x000000ffff007224 */ /* 0x000fc600078e0006 */
        /* <DEDUP_REMOVED lines=20> */
.L_x_2444:
[----:B------:R-:W-:Y:S01]  /*17440*/  IMAD R2, R7, 0x8, R22 ;  /* 0x0000000807027824 */ /* 0x000fe200078e0216 */
[----:B0-----:R-:W-:Y:S01]  /*17450*/  SHF.L.U32 R3, R9, 0x1f, RZ ;  /* 0x0000001f09037819 */ /* 0x001fe200000006ff */
[----:B------:R-:W-:Y:S03]  /*17460*/  BSSY B3, `(.L_x_2445) ;  /* 0x0000003000037945 */ /* 0x000fe60003800000 */
[----:B------:R-:W0:Y:S02]  /*17470*/  SYNCS.PHASECHK.TRANS64.TRYWAIT P0, [R2+URZ+0x16840], R3 ;  /* 0x01684003020075a7 */ /* 0x000e24000800017f */
[----:B0-----:R-:W-:Y:S05]  /*17480*/  @!P0 BRA `(.L_x_2446) ;  /* 0x0000004c008c8947 */ /* 0x001fea0003800000 */
.L_x_2598:
[----:B------:R-:W-:Y:S05]  /*17490*/  BSYNC B3 ;  /* 0x0000000000037941 */ /* 0x000fea0003800000 */
.L_x_2445:
        /* <DEDUP_REMOVED lines=12> */
.L_x_2448:
[----:B------:R-:W-:Y:S05]  /*17560*/  BSYNC B3 ;  /* 0x0000000000037941 */ /* 0x000fea0003800000 */
.L_x_2447:
        /* <DEDUP_REMOVED lines=11> */
.L_x_2449:
        /* <DEDUP_REMOVED lines=15> */
.L_x_2599:
[----:B------:R-:W-:Y:S05]  /*17710*/  BSYNC B3 ;  /* 0x0000000000037941 */ /* 0x000fea0003800000 */
.L_x_2450:
[----:B------:R-:W-:Y:S01]  /*17720*/  BSSY B3, `(.L_x_2452) ;  /* 0x000000c000037945 */ /* 0x000fe20003800000 */
[----:B------:R-:W-:Y:S01]  /*17730*/  IMAD.MOV.U32 R12, RZ, RZ, 0x0 ;  /* 0x00000000ff0c7424 */ /* 0x000fe200078e00ff */
[----:B------:R-:W-:Y:S02]  /*17740*/  MOV R13, 0x14f00000 ;  /* 0x14f00000000d7802 */ /* 0x000fe40000000f00 */
        /* <DEDUP_REMOVED lines=9> */
.L_x_2453:
[----:B------:R-:W-:Y:S05]  /*177e0*/  BSYNC B3 ;  /* 0x0000000000037941 */ /* 0x000fea0003800000 */
.L_x_2452:
        /* <DEDUP_REMOVED lines=11> */
.L_x_2454:
        /* <DEDUP_REMOVED lines=12> */
.L_x_2443:
[----:B------:R-:W-:Y:S05]  /*17960*/  BSYNC B1 ;  /* 0x0000000000017941 */ /* 0x000fea0003800000 */
.L_x_2442:
[----:B------:R-:W2:Y:S01]  /*17970*/  LDL.LU R0, [R1+0x14] ;  /* 0x0000140001007983 */ /* 0x000ea20000300800 */
[----:B------:R-:W-:Y:S02]  /*17980*/  IMAD.MOV.U32 R23, RZ, RZ, R7 ;  /* 0x000000ffff177224 */ /* 0x000fe400078e0007 */
[----:B------:R-:W-:Y:S02]  /*17990*/  IMAD.MOV.U32 R27, RZ, RZ, R9 ;  /* 0x000000ffff1b7224 */ /* 0x000fe400078e0009 */
[----:B--2---:R-:W-:-:S07]  /*179a0*/  VIADD R0, R0, 0xfffffffd ;  /* 0xfffffffd00007836 */ /* 0x004fce0000000000 */
.L_x_2441:
[----:B------:R-:W-:Y:S05]  /*179b0*/  BSYNC B2 ;  /* 0x0000000000027941 */ /* 0x000fea0003800000 */
.L_x_2440:
[----:B------:R-:W-:-:S13]  /*179c0*/  ISETP.NE.AND P0, PT, R6, RZ, PT ;  /* 0x000000ff0600720c */ /* 0x000fda0003f05270 */
[----:B------:R-:W-:Y:S05]  /*179d0*/  @!P0 BRA `(.L_x_2439) ;  /* 0x0000000c00a08947 */ /* 0x000fea0003800000 */
[----:B------:R-:W-:-:S07]  /*179e0*/  IMAD.MOV.U32 R4, RZ, RZ, R24 ;  /* 0x000000ffff047224 */ /* 0x000fce00078e0018 */
.L_x_2481:
[----:B------:R-:W2:Y:S01]  /*179f0*/  LDL R2, [R1] ;  /* 0x0000000001027983 */ /* 0x000ea20000100800 */
[----:B------:R-:W-:Y:S01]  /*17a00*/  VIADD R6, R23, 0x1 ;  /* 0x0000000117067836 */ /* 0x000fe20000000000 */
[----:B------:R-:W-:Y:S05]  /*17a10*/  YIELD ;  /* 0x0000000000007946 */ /* 0x000fea0003800000 */
[C---:B------:R-:W-:Y:S01]  /*17a20*/  ISETP.NE.AND P0, PT, R6.reuse, 0x2, PT ;  /* 0x000000020600780c */ /* 0x040fe20003f05270 */
[----:B------:R-:W-:Y:S03]  /*17a30*/  BSSY B1, `(.L_x_2455) ;  /* 0x000006d000017945 */ /* 0x000fe60003800000 */
[----:B------:R-:W-:-:S02]  /*17a40*/  SEL R6, R6, RZ, P0 ;  /* 0x000000ff06067207 */ /* 0x000fc40000000000 */
[----:B--2---:R-:W-:Y:S02]  /*17a50*/  LOP3.LUT P1, RZ, R2, 0x1, RZ, 0xc0, !PT ;  /* 0x0000000102ff7812 */ /* 0x004fe4000782c0ff */
[----:B------:R-:W-:-:S04]  /*17a60*/  SEL R2, RZ, 0x1, P0 ;  /* 0x00000001ff027807 */ /* 0x000fc80000000000 */
[----:B------:R-:W-:-:S07]  /*17a70*/  LOP3.LUT R7, R27, R2, RZ, 0x3c, !PT ;  /* 0x000000021b077212 */ /* 0x000fce00078e3cff */
        /* <DEDUP_REMOVED lines=13> */
[----:B------:R-:W-:-:S04]  /*17b50*/  @P0 SHF.R.U32.HI R2, RZ, R3, R4 ;  /* 0x00000003ff020219 */ /* 0x000fc80000011604 */
[----:B------:R-:W-:-:S05]  /*17b60*/  IADD3 R3, -R2, RZ, RZ ;  /* 0x000000ff02037210 */ /* 0x000fca0007ffe1ff */
        /* <DEDUP_REMOVED lines=9> */
.L_x_2457:
[----:B------:R-:W-:Y:S01]  /*17c00*/  IMAD R2, R6, 0x8, R22 ;  /* 0x0000000806027824 */ /* 0x000fe200078e0216 */
[----:B0-----:R-:W-:Y:S01]  /*17c10*/  SHF.L.U32 R3, R7, 0x1f, RZ ;  /* 0x0000001f07037819 */ /* 0x001fe200000006ff */
[----:B------:R-:W-:Y:S03]  /*17c20*/  BSSY B2, `(.L_x_2458) ;  /* 0x0000003000027945 */ /* 0x000fe60003800000 */
[----:B------:R-:W0:Y:S02]  /*17c30*/  SYNCS.PHASECHK.TRANS64.TRYWAIT P0, [R2+URZ+0x16840], R3 ;  /* 0x01684003020075a7 */ /* 0x000e24000800017f */
[----:B0-----:R-:W-:Y:S05]  /*17c40*/  @!P0 BRA `(.L_x_2459) ;  /* 0x0000004400c48947 */ /* 0x001fea0003800000 */
.L_x_2600:
[----:B------:R-:W-:Y:S05]  /*17c50*/  BSYNC B2 ;  /* 0x0000000000027941 */ /* 0x000fea0003800000 */
.L_x_2458:
        /* <DEDUP_REMOVED lines=12> */
.L_x_2461:
[----:B------:R-:W-:Y:S05]  /*17d20*/  BSYNC B2 ;  /* 0x0000000000027941 */ /* 0x000fea0003800000 */
.L_x_2460:
        /* <DEDUP_REMOVED lines=11> */
.L_x_2462:
        /* <DEDUP_REMOVED lines=15> */
.L_x_2601:
[----:B------:R-:W-:Y:S05]  /*17ed0*/  BSYNC B2 ;  /* 0x0000000000027941 */ /* 0x000fea0003800000 */
.L_x_2463:
        /* <DEDUP_REMOVED lines=11> */
.L_x_2466:
[----:B------:R-:W-:Y:S05]  /*17f90*/  BSYNC B2 ;  /* 0x0000000000027941 */ /* 0x000fea0003800000 */
.L_x_2465:
        /* <DEDUP_REMOVED lines=10> */
.L_x_2467:
        /* <DEDUP_REMOVED lines=12> */
.L_x_2456:
[----:B------:R-:W-:Y:S05]  /*18100*/  BSYNC B1 ;  /* 0x0000000000017941 */ /* 0x000fea0003800000 */
.L_x_2455:
[----:B------:R-:W2:Y:S01]  /*18110*/  LDL R2, [R1] ;  /* 0x0000000001027983 */ /* 0x000ea20000100800 */
[----:B------:R-:W-:Y:S01]  /*18120*/  VIADD R23, R6, 0x1 ;  /* 0x0000000106177836 */ /* 0x000fe20000000000 */
[----:B------:R-:W-:Y:S04]  /*18130*/  BSSY B1, `(.L_x_2468) ;  /* 0x000006f000017945 */ /* 0x000fe80003800000 */
[----:B------:R-:W-:-:S04]  /*18140*/  ISETP.NE.AND P0, PT, R23, 0x2, PT ;  /* 0x000000021700780c */ /* 0x000fc80003f05270 */
[----:B------:R-:W-:Y:S02]  /*18150*/  SEL R23, R23, RZ, P0 ;  /* 0x000000ff17177207 */ /* 0x000fe40000000000 */
[----:B--2---:R-:W-:Y:S02]  /*18160*/  LOP3.LUT P1, RZ, R2, 0x1, RZ, 0xc0, !PT ;  /* 0x0000000102ff7812 */ /* 0x004fe4000782c0ff */
[----:B------:R-:W-:-:S04]  /*18170*/  SEL R2, RZ, 0x1, P0 ;  /* 0x00000001ff027807 */ /* 0x000fc80000000000 */
[----:B------:R-:W-:-:S07]  /*18180*/  LOP3.LUT R27, R7, R2, RZ, 0x3c, !PT ;  /* 0x00000002071b7212 */ /* 0x000fce00078e3cff */
        /* <DEDUP_REMOVED lines=24> */
.L_x_2470:
[----:B------:R-:W-:Y:S01]  /*18310*/  IMAD R2, R23, 0x8, R22 ;  /* 0x0000000817027824 */ /* 0x000fe200078e0216 */
[----:B0-----:R-:W-:Y:S01]  /*18320*/  SHF.L.U32 R3, R27, 0x1f, RZ ;  /* 0x0000001f1b037819 */ /* 0x001fe200000006ff */
[----:B------:R-:W-:Y:S03]  /*18330*/  BSSY B2, `(.L_x_2471) ;  /* 0x0000003000027945 */ /* 0x000fe60003800000 */
[----:B------:R-:W0:Y:S02]  /*18340*/  SYNCS.PHASECHK.TRANS64.TRYWAIT P0, [R2+URZ+0x16840], R3 ;  /* 0x01684003020075a7 */ /* 0x000e24000800017f */
[----:B0-----:R-:W-:Y:S05]  /*18350*/  @!P0 BRA `(.L_x_2472) ;  /* 0x0000004000288947 */ /* 0x001fea0003800000 */
.L_x_2602:
[----:B------:R-:W-:Y:S05]  /*18360*/  BSYNC B2 ;  /* 0x0000000000027941 */ /* 0x000fea0003800000 */
.L_x_2471:
        /* <DEDUP_REMOVED lines=12> */
.L_x_2474:
[----:B------:R-:W-:Y:S05]  /*18430*/  BSYNC B2 ;  /* 0x0000000000027941 */ /* 0x000fea0003800000 */
.L_x_2473:
        /* <DEDUP_REMOVED lines=12> */
.L_x_2475:
        /* <DEDUP_REMOVED lines=15> */
.L_x_2603:
[----:B------:R-:W-:Y:S05]  /*185f0*/  BSYNC B2 ;  /* 0x0000000000027941 */ /* 0x000fea0003800000 */
.L_x_2476:
[----:B------:R-:W-:Y:S01]  /*18600*/  BSSY B2, `(.L_x_2478) ;  /* 0x000000b000027945 */ /* 0x000fe20003800000 */
[----:B0-----:R-:W-:Y:S01]  /*18610*/  IMAD.MOV.U32 R2, RZ, RZ, 0x0 ;  /* 0x00000000ff027424 */ /* 0x001fe200078e00ff */
[----:B------:R-:W-:Y:S02]  /*18620*/  MOV R3, 0x14f00000 ;  /* 0x14f0000000037802 */ /* 0x000fe40000000f00 */
        /* <DEDUP_REMOVED lines=8> */
.L_x_2479:
[----:B------:R-:W-:Y:S05]  /*186b0*/  BSYNC B2 ;  /* 0x0000000000027941 */ /* 0x000fea0003800000 */
.L_x_2478:
        /* <DEDUP_REMOVED lines=10> */
.L_x_2480:
        /* <DEDUP_REMOVED lines=12> */
.L_x_2469:
[----:B------:R-:W-:Y:S05]  /*18820*/  BSYNC B1 ;  /* 0x0000000000017941 */ /* 0x000fea0003800000 */
.L_x_2468:
[C---:B------:R-:W-:Y:S01]  /*18830*/  ISETP.GT.AND P0, PT, R0.reuse, 0x1, PT ;  /* 0x000000010000780c */ /* 0x040fe20003f04270 */
[----:B------:R-:W-:-:S12]  /*18840*/  VIADD R0, R0, 0xfffffffe ;  /* 0xfffffffe00007836 */ /* 0x000fd80000000000 */
[----:B------:R-:W-:Y:S05]  /*18850*/  @P0 BRA `(.L_x_2481) ;  /* 0xfffffff000640947 */ /* 0x000fea000383ffff */
.L_x_2439:
[----:B------:R-:W-:Y:S05]  /*18860*/  BSYNC B0 ;  /* 0x0000000000007941 */ /* 0x000fea0003800000 */
.L_x_2438:
        /* <DEDUP_REMOVED lines=17> */
.L_x_2483:
[----:B------:R-:W-:Y:S05]  /*18980*/  BSYNC B0 ;  /* 0x0000000000007941 */ /* 0x000fea0003800000 */
.L_x_2482:
        /* <DEDUP_REMOVED lines=10> */
.L_x_2604:
[----:B------:R-:W-:Y:S05]  /*18a30*/  BSYNC B1 ;  /* 0x0000000000017941 */ /* 0x000fea0003800000 */
.L_x_2486:
        /* <DEDUP_REMOVED lines=9> */
.L_x_2489:
[----:B------:R-:W-:Y:S05]  /*18ad0*/  BSYNC B1 ;  /* 0x0000000000017941 */ /* 0x000fea0003800000 */
.L_x_2488:
        /* <DEDUP_REMOVED lines=10> */
.L_x_2490:
        /* <DEDUP_REMOVED lines=10> */
.L_x_2485:
[----:B------:R-:W-:Y:S05]  /*18c20*/  BSYNC B0 ;  /* 0x0000000000007941 */ /* 0x000fea0003800000 */
.L_x_2484:
[----:B------:R-:W-:-:S05]  /*18c30*/  VIADD R23, R23, 0x1 ;  /* 0x0000000117177836 */ /* 0x000fca0000000000 */
[----:B------:R-:W-:-:S04]  /*18c40*/  ISETP.NE.AND P0, PT, R23, 0x2, PT ;  /* 0x000000021700780c */ /* 0x000fc80003f05270 */
[----:B------:R-:W-:Y:S02]  /*18c50*/  SEL R0, RZ, 0x1, P0 ;  /* 0x00000001ff007807 */ /* 0x000fe40000000000 */
[----:B------:R-:W-:Y:S02]  /*18c60*/  SEL R23, R23, RZ, P0 ;  /* 0x000000ff17177207 */ /* 0x000fe40000000000 */
[----:B------:R-:W-:-:S07]  /*18c70*/  LOP3.LUT R27, R27, R0, RZ, 0x3c, !PT ;  /* 0x000000001b1b7212 */ /* 0x000fce00078e3cff */
.L_x_2420:
[----:B------:R-:W-:Y:S05]  /*18c80*/  BSYNC B7 ;  /* 0x0000000000077941 */ /* 0x000fea0003800000 */
.L_x_2418:
[----:B------:R-:W3:Y:S02]  /*18c90*/  LDL R0, [R1] ;  /* 0x0000000001007983 */ /* 0x000ee40000100800 */
[----:B---3--:R-:W-:-:S13]  /*18ca0*/  LOP3.LUT P0, RZ, R0, 0x2, RZ, 0xc0, !PT ;  /* 0x0000000200ff7812 */ /* 0x008fda000780c0ff */
[----:B------:R-:W-:Y:S05]  /*18cb0*/  @!P0 BRA `(.L_x_2491) ;  /* 0x0000000000248947 */ /* 0x000fea0003800000 */
[----:B------:R-:W-:Y:S05]  /*18cc0*/  WARPSYNC.ALL ;  /* 0x0000000000007948 */ /* 0x000fea0003800000 */
[----:B------:R-:W3:Y:S08]  /*18cd0*/  S2UR UR5, SR_CgaCtaId ;  /* 0x00000000000579c3 */ /* 0x000ef00000008800 */
[----:B------:R-:W-:Y:S06]  /*18ce0*/  BAR.SYNC.DEFER_BLOCKING 0x5, 0x200 ;  /* 0x0148000000007b1d */ /* 0x000fec0000010000 */
[----:B------:R-:W-:-:S02]  /*18cf0*/  UMOV UR4, 0x400 ;  /* 0x0000040000047882 */ /* 0x000fc40000000000 */
[----:B---3--:R-:W-:-:S06]  /*18d00*/  ULEA UR4, UR5, UR4, 0x18 ;  /* 0x0000000405047291 */ /* 0x008fcc000f8ec03f */
[----:B0-----:R-:W-:-:S05]  /*18d10*/  IMAD.U32 R22, RZ, RZ, UR4 ;  /* 0x00000004ff167e24 */ /* 0x001fca000f8e00ff */
[----:B------:R0:W3:Y:S01]  /*18d20*/  LDS.128 R16, [R22+0x168d0] ;  /* 0x0168d00016107984 */ /* 0x0000e20000000c00 */
[----:B------:R-:W-:Y:S06]  /*18d30*/  BAR.ARV 0x4, 0x200 ;  /* 0x0108000000007b1d */ /* 0x000fec0000002000 */
[----:B------:R-:W-:Y:S05]  /*18d40*/  BRA `(.L_x_2492) ;  /* 0x0000000800cc7947 */ /* 0x000fea0003800000 */
.L_x_2491:
[----:B------:R-:W1:Y:S01]  /*18d50*/  S2R R0, SR_TID.X ;  /* 0x0000000000007919 */ /* 0x000e620000002100 */
[----:B------:R-:W-:Y:S01]  /*18d60*/  UMOV UR4, 0xffffffff ;  /* 0xffffffff00047882 */ /* 0x000fe20000000000 */
[----:B-1----:R-:W-:-:S04]  /*18d70*/  LOP3.LUT R8, R0, 0x1f, RZ, 0xc0, !PT ;  /* 0x0000001f00087812 */ /* 0x002fc800078ec0ff */
[----:B------:R-:W-:Y:S01]  /*18d80*/  ISETP.NE.AND P0, PT, R8, 0x1f, PT ;  /* 0x0000001f0800780c */ /* 0x000fe20003f05270 */
[----:B------:R-:W-:-:S12]  /*18d90*/  BRA.DIV UR4, `(.L_x_2493) ;  /* 0x0000003604d47947 */ /* 0x000fd8000b800000 */
[----:B------:R-:W-:Y:S01]  /*18da0*/  IADD3 R5, R19, R8, RZ ;  /* 0x0000000813057210 */ /* 0x000fe20007ffe0ff */
[----:B------:R-:W-:-:S03]  /*18db0*/  ULDC UR4, c[0x0][0xc3c] ;  /* 0x00030f0000047ab9 */ /* 0x000fc60000000800 */
[----:B------:R-:W-:-:S13]  /*18dc0*/  ISETP.GE.OR P1, PT, R5, UR4, !P0 ;  /* 0x0000000405007c0c */ /* 0x000fda000c726670 */
[----:B0-----:R-:W0:Y:S02]  /*18dd0*/  @!P1 LDC.64 R2, c[0x0][0xc80] ;  /* 0x00032000ff029b82 */ /* 0x001e240000000a00 */
[----:B0-----:R-:W-:-:S06]  /*18de0*/  @!P1 IMAD.WIDE R2, R5, 0x4, R2 ;  /* 0x0000000405029825 */ /* 0x001fcc00078e0202 */
[----:B------:R-:W3:Y:S01]  /*18df0*/  @!P1 LDG.E R2, desc[UR40][R2.64] ;  /* 0x0000002802029981 */ /* 0x000ee2000c1e1900 */
[----:B------:R-:W-:Y:S01]  /*18e00*/  IMAD.MOV.U32 R17, RZ, RZ, RZ ;  /* 0x000000ffff117224 */ /* 0x000fe200078e00ff */
[C---:B------:R-:W-:Y:S02]  /*18e10*/  ISETP.GE.U32.AND P2, PT, R8.reuse, 0x2, PT ;  /* 0x000000020800780c */ /* 0x040fe40003f46070 */
[C---:B------:R-:W-:Y:S01]  /*18e20*/  ISETP.GE.U32.AND P3, PT, R8.reuse, 0x4, PT ;  /* 0x000000040800780c */ /* 0x040fe20003f66070 */
[----:B------:R-:W-:Y:S01]  /*18e30*/  SHFL.IDX PT, R0, R16, RZ, 0x1f ;  /* 0x00001fff10007589 */ /* 0x000fe200000e0000 */
[C---:B------:R-:W-:Y:S02]  /*18e40*/  ISETP.GE.U32.AND P4, PT, R8.reuse, 0x8, PT ;  /* 0x000000080800780c */ /* 0x040fe40003f86070 */
[C---:B------:R-:W-:Y:S01]  /*18e50*/  ISETP.GE.U32.AND P5, PT, R8.reuse, 0x10, PT ;  /* 0x000000100800780c */ /* 0x040fe20003fa6070 */
[----:B---3--:R-:W-:Y:S01]  /*18e60*/  @!P1 IMAD.MOV.U32 R17, RZ, RZ, R2 ;  /* 0x000000ffff119224 */ /* 0x008fe200078e0002 */
[----:B------:R-:W-:-:S04]  /*18e70*/  ISETP.NE.AND P1, PT, R8, RZ, PT ;  /* 0x000000ff0800720c */ /* 0x000fc80003f25270 */
[----:B------:R-:W0:Y:S02]  /*18e80*/  SHFL.UP PT, R14, R17, 0x1, RZ ;  /* 0x04200000110e7989 */ /* 0x000e2400000e00ff */
[----:B0-----:R-:W-:-:S05]  /*18e90*/  SEL R4, R14, RZ, P1 ;  /* 0x000000ff0e047207 */ /* 0x001fca0000800000 */
[----:B------:R-:W-:-:S05]  /*18ea0*/  IMAD.IADD R4, R17, 0x1, R4 ;  /* 0x0000000111047824 */ /* 0x000fca00078e0204 */
[----:B------:R-:W0:Y:S02]  /*18eb0*/  SHFL.UP PT, R14, R4, 0x2, RZ ;  /* 0x04400000040e7989 */ /* 0x000e2400000e00ff */
[----:B0-----:R-:W-:-:S05]  /*18ec0*/  SEL R5, R14, RZ, P2 ;  /* 0x000000ff0e057207 */ /* 0x001fca0001000000 */
[----:B--2---:R-:W-:Y:S02]  /*18ed0*/  IMAD.IADD R6, R4, 0x1, R5 ;  /* 0x0000000104067824 */ /* 0x004fe400078e0205 */
        /* <DEDUP_REMOVED lines=11> */
.L_x_2614:
[----:B------:R-:W-:Y:S02]  /*18f90*/  ULDC UR4, c[0x0][0xc38] ;  /* 0x00030e0000047ab9 */ /* 0x000fe40000000800 */
[----:B------:R-:W-:-:S04]  /*18fa0*/  IMAD.U32 R4, RZ, RZ, UR4 ;  /* 0x00000004ff047e24 */ /* 0x000fc8000f8e00ff */
[----:B-1----:R-:W-:-:S04]  /*18fb0*/  IMAD R14, R14, R4, RZ ;  /* 0x000000040e0e7224 */ /* 0x002fc800078e02ff */
[----:B------:R-:W-:-:S05]  /*18fc0*/  IMAD.IADD R5, R5, 0x1, R14 ;  /* 0x0000000105057824 */ /* 0x000fca00078e020e */
[----:B------:R-:W-:-:S13]  /*18fd0*/  ISETP.GT.AND P6, PT, R5, R0, PT ;  /* 0x000000000500720c */ /* 0x000fda0003fc4270 */
[----:B------:R-:W-:Y:S05]  /*18fe0*/  @P6 BRA `(.L_x_2494) ;  /* 0x00000000009c6947 */ /* 0x000fea0003800000 */
.L_x_2499:
[----:B------:R-:W1:Y:S01]  /*18ff0*/  LDC R2, c[0x0][0xc3c] ;  /* 0x00030f00ff027b82 */ /* 0x000e620000000800 */
[----:B------:R-:W-:-:S05]  /*19000*/  VIADD R19, R19, 0x1f ;  /* 0x0000001f13137836 */ /* 0x000fca0000000000 */
[----:B-1----:R-:W-:-:S13]  /*19010*/  ISETP.GE.AND P6, PT, R19, R2, PT ;  /* 0x000000021300720c */ /* 0x002fda0003fc6270 */
[----:B------:R-:W-:Y:S05]  /*19020*/  @P6 BRA `(.L_x_2495) ;  /* 0x0000000400d06947 */ /* 0x000fea0003800000 */
[----:B0-----:R-:W0:Y:S01]  /*19030*/  S2R R3, SR_TID.X ;  /* 0x0000000000037919 */ /* 0x001e220000002100 */
[----:B------:R-:W-:Y:S01]  /*19040*/  BSSY B0, `(.L_x_2496) ;  /* 0x0000009000007945 */ /* 0x000fe20003800000 */
[----:B------:R-:W-:Y:S01]  /*19050*/  IMAD.MOV.U32 R17, RZ, RZ, RZ ;  /* 0x000000ffff117224 */ /* 0x000fe200078e00ff */
[----:B0-----:R-:W-:-:S05]  /*19060*/  LOP3.LUT R3, R3, 0x1f, RZ, 0xc0, !PT ;  /* 0x0000001f03037812 */ /* 0x001fca00078ec0ff */
[----:B------:R-:W-:-:S05]  /*19070*/  IMAD.IADD R7, R19, 0x1, R3 ;  /* 0x0000000113077824 */ /* 0x000fca00078e0203 */
[----:B------:R-:W-:-:S13]  /*19080*/  ISETP.GE.OR P6, PT, R7, R2, !P0 ;  /* 0x000000020700720c */ /* 0x000fda00047c6670 */
[----:B------:R-:W-:Y:S05]  /*19090*/  @P6 BRA `(.L_x_2497) ;  /* 0x00000000000c6947 */ /* 0x000fea0003800000 */
[----:B------:R-:W0:Y:S02]  /*190a0*/  LDC.64 R2, c[0x0][0xc80] ;  /* 0x00032000ff027b82 */ /* 0x000e240000000a00 */
[----:B0-----:R-:W-:-:S05]  /*190b0*/  IMAD.WIDE R2, R7, 0x4, R2 ;  /* 0x0000000407027825 */ /* 0x001fca00078e0202 */
[----:B------:R0:W5:Y:S02]  /*190c0*/  LDG.E R17, desc[UR40][R2.64] ;  /* 0x0000002802117981 */ /* 0x000164000c1e1900 */
.L_x_2497:
[----:B------:R-:W-:Y:S05]  /*190d0*/  BSYNC B0 ;  /* 0x0000000000007941 */ /* 0x000fea0003800000 */
.L_x_2496:
        /* <DEDUP_REMOVED lines=18> */
.L_x_2622:
[----:B------:R-:W-:Y:S02]  /*19200*/  ULDC UR4, c[0x0][0xc38] ;  /* 0x00030e0000047ab9 */ /* 0x000fe40000000800 */
[----:B------:R-:W-:-:S04]  /*19210*/  IMAD.U32 R4, RZ, RZ, UR4 ;  /* 0x00000004ff047e24 */ /* 0x000fc8000f8e00ff */
[----:B-1----:R-:W-:-:S04]  /*19220*/  IMAD R14, R14, R4, RZ ;  /* 0x000000040e0e7224 */ /* 0x002fc800078e02ff */
[----:B------:R-:W-:-:S05]  /*19230*/  IMAD.IADD R5, R14, 0x1, R5 ;  /* 0x000000010e057824 */ /* 0x000fca00078e0205 */
[----:B------:R-:W-:-:S13]  /*19240*/  ISETP.GT.AND P6, PT, R5, R0, PT ;  /* 0x000000000500720c */ /* 0x000fda0003fc4270 */
[----:B------:R-:W-:Y:S05]  /*19250*/  @!P6 BRA `(.L_x_2499) ;  /* 0xfffffffc0064e947 */ /* 0x000fea000383ffff */
.L_x_2494:
        /* <DEDUP_REMOVED lines=8> */
.L_x_2626:
[----:B------:R-:W-:Y:S01]  /*192e0*/  ISETP.NE.AND P0, PT, R2, RZ, PT ;  /* 0x000000ff0200720c */ /* 0x000fe20003f05270 */
[----:B------:R-:W-:-:S12]  /*192f0*/  IMAD.MOV.U32 R14, RZ, RZ, RZ ;  /* 0x000000ffff0e7224 */ /* 0x000fd800078e00ff */
[----:B------:R-:W-:Y:S05]  /*19300*/  @!P0 BRA `(.L_x_2501) ;  /* 0x0000000000108947 */ /* 0x000fea0003800000 */
[----:B------:R-:W-:Y:S01]  /*19310*/  UMOV UR4, 0xffffffff ;  /* 0xffffffff00047882 */ /* 0x000fe20000000000 */
[----:B------:R-:W-:Y:S02]  /*19320*/  VIADD R12, R6, 0xffffffff ;  /* 0xffffffff060c7836 */ /* 0x000fe40000000000 */
[----:B------:R-:W-:Y:S05]  /*19330*/  BRA.DIV UR4, `(.L_x_2502) ;  /* 0x0000003a04947947 */ /* 0x000fea000b800000 */
[----:B------:R3:W4:Y:S02]  /*19340*/  SHFL.IDX PT, R14, R3, R12, 0x1f ;  /* 0x00001f0c030e7589 */ /* 0x00072400000e0000 */
.L_x_2501:
[----:B0--3--:R-:W0:Y:S01]  /*19350*/  LDC.64 R2, c[0x0][0xc90] ;  /* 0x00032400ff027b82 */ /* 0x009e220000000a00 */
[----:B------:R-:W-:-:S04]  /*19360*/  IMAD.IADD R19, R6, 0x1, R19 ;  /* 0x0000000106137824 */ /* 0x000fc800078e0213 */
[----:B0-----:R-:W-:-:S05]  /*19370*/  IMAD.WIDE R2, R19, 0x4, R2 ;  /* 0x0000000413027825 */ /* 0x001fca00078e0202 */
[----:B-1----:R0:W2:Y:S01]  /*19380*/  LDG.E R6, desc[UR40][R2.64] ;  /* 0x0000002802067981 */ /* 0x0020a2000c1e1900 */
[----:B----4-:R-:W-:-:S04]  /*19390*/  IMAD R16, R14, R4, R16 ;  /* 0x000000040e107224 */ /* 0x010fc800078e0210 */
[----:B------:R-:W-:Y:S02]  /*193a0*/  IMAD.IADD R0, R0, 0x1, -R16 ;  /* 0x0000000100007824 */ /* 0x000fe400078e0a10 */
[----:B0-----:R-:W-:Y:S02]  /*193b0*/  IMAD.MOV.U32 R2, RZ, RZ, RZ ;  /* 0x000000ffff027224 */ /* 0x001fe400078e00ff */
[----:B--2---:R-:W-:-:S05]  /*193c0*/  IMAD R5, R17, R6, RZ ;  /* 0x0000000611057224 */ /* 0x004fca00078e02ff */
        /* <DEDUP_REMOVED lines=31> */
[----:B0-----:R-:W-:-:S02]  /*195c0*/  IADD3 R2, R8, 0xffffffe, RZ ;  /* 0x0ffffffe08027810 */ /* 0x001fc40007ffe0ff */
[----:B------:R-:W-:-:S04]  /*195d0*/  IABS R8, R0 ;  /* 0x0000000000087213 */ /* 0x000fc80000000000 */
        /* <DEDUP_REMOVED lines=25> */
.L_x_2495:
[----:B------:R-:W-:Y:S01]  /*19770*/  UMOV UR4, URZ ;  /* 0x0000003f00047c82 */ /* 0x000fe20008000000 */
[----:B------:R-:W-:Y:S01]  /*19780*/  UMOV UR5, URZ ;  /* 0x0000003f00057c82 */ /* 0x000fe20008000000 */
[----:B------:R-:W-:Y:S01]  /*19790*/  ULDC UR6, c[0x0][0xc3c] ;  /* 0x00030f0000067ab9 */ /* 0x000fe20000000800 */
[----:B------:R-:W-:Y:S02]  /*197a0*/  IMAD.MOV.U32 R16, RZ, RZ, R0 ;  /* 0x000000ffff107224 */ /* 0x000fe400078e0000 */
[----:B------:R-:W-:Y:S02]  /*197b0*/  IMAD.U32 R17, RZ, RZ, UR4 ;  /* 0x00000004ff117e24 */ /* 0x000fe4000f8e00ff */
[----:B------:R-:W-:Y:S02]  /*197c0*/  IMAD.U32 R18, RZ, RZ, UR5 ;  /* 0x00000005ff127e24 */ /* 0x000fe4000f8e00ff */
[----:B------:R-:W-:-:S07]  /*197d0*/  IMAD.U32 R19, RZ, RZ, UR6 ;  /* 0x00000006ff137e24 */ /* 0x000fce000f8e00ff */
.L_x_2503:
        /* <DEDUP_REMOVED lines=10> */
.L_x_2492:
[----:B------:R-:W-:Y:S02]  /*19880*/  ULDC UR4, c[0x0][0xc3c] ;  /* 0x00030f0000047ab9 */ /* 0x000fe40000000800 */
[----:B---3--:R-:W-:-:S13]  /*19890*/  ISETP.GE.AND P0, PT, R19, UR4, PT ;  /* 0x0000000413007c0c */ /* 0x008fda000bf06270 */
[----:B------:R-:W-:Y:S05]  /*198a0*/  @!P0 BRA `(.L_x_2504) ;  /* 0xffffffa800588947 */ /* 0x000fea000383ffff */
[----:B------:R-:W-:Y:S05]  /*198b0*/  BSYNC B8 ;  /* 0x0000000000087941 */ /* 0x000fea0003800000 */
.L_x_2382:
[----:B0-----:R-:W3:Y:S01]  /*198c0*/  LDL.LU R0, [R1+0x20] ;  /* 0x0000200001007983 */ /* 0x001ee20000300800 */
[----:B------:R-:W-:Y:S01]  /*198d0*/  BSSY B0, `(.L_x_2505) ;  /* 0x000000b000007945 */ /* 0x000fe20003800000 */
[----:B------:R-:W0:Y:S01]  /*198e0*/  S2R R5, SR_CgaCtaId ;  /* 0x0000000000057919 */ /* 0x000e220000008800 */
[----:B---3--:R-:W-:-:S05]  /*198f0*/  VIADD R0, R0, 0x1 ;  /* 0x0000000100007836 */ /* 0x008fca0000000000 */
[----:B------:R-:W-:-:S04]  /*19900*/  LEA.HI R2, R0, R0, RZ, 0x1 ;  /* 0x0000000000027211 */ /* 0x000fc800078f08ff */
[----:B------:R-:W-:Y:S02]  /*19910*/  LOP3.LUT R3, R2, 0xfffffffe, RZ, 0xc0, !PT ;  /* 0xfffffffe02037812 */ /* 0x000fe400078ec0ff */
[----:B------:R-:W-:Y:S02]  /*19920*/  MOV R2, 0x400 ;  /* 0x0000040000027802 */ /* 0x000fe40000000f00 */
[----:B------:R-:W-:Y:S02]  /*19930*/  IADD3 R0, R0, -R3, RZ ;  /* 0x8000000300007210 */ /* 0x000fe40007ffe0ff */
[----:B0-----:R-:W-:Y:S02]  /*19940*/  LEA R9, R5, R2, 0x18 ;  /* 0x0000000205097211 */ /* 0x001fe400078ec0ff */
[----:B------:R-:W-:-:S04]  /*19950*/  SHF.L.U32 R0, R0, 0x1f, RZ ;  /* 0x0000001f00007819 */ /* 0x000fc800000006ff */
[----:B------:R-:W0:Y:S02]  /*19960*/  SYNCS.PHASECHK.TRANS64.TRYWAIT P0, [R9+URZ+0x16820], R0 ;  /* 0x01682000090075a7 */ /* 0x000e24000800017f */
[----:B0-----:R-:W-:Y:S05]  /*19970*/  @!P0 BRA `(.L_x_2506) ;  /* 0x0000003400288947 */ /* 0x001fea0003800000 */
.L_x_2629:
[----:B------:R-:W-:Y:S05]  /*19980*/  BSYNC B0 ;  /* 0x0000000000007941 */ /* 0x000fea0003800000 */
.L_x_2505:
[----:B------:R-:W-:-:S03]  /*19990*/  UMOV UR4, 0xffffffff ;  /* 0xffffffff00047882 */ /* 0x000fc60000000000 */
[----:B------:R-:W-:Y:S05]  /*199a0*/  BRA.DIV UR4, `(.L_x_2507) ;  /* 0x0000003604307947 */ /* 0x000fea000b800000 */
[----:B0-----:R-:W0:Y:S02]  /*199b0*/  S2R R0, SR_TID.X ;  /* 0x0000000000007919 */ /* 0x001e240000002100 */
[----:B0-----:R-:W-:-:S04]  /*199c0*/  SHF.R.U32.HI R0, RZ, 0x5, R0 ;  /* 0x00000005ff007819 */ /* 0x001fc80000011600 */
[----:B------:R-:W-:-:S05]  /*199d0*/  LOP3.LUT R0, R0, 0x3, RZ, 0xc0, !PT ;  /* 0x0000000300007812 */ /* 0x000fca00078ec0ff */
[----:B------:R0:W3:Y:S02]  /*199e0*/  SHFL.IDX PT, R14, R0, RZ, 0x1f ;  /* 0x00001fff000e7589 */ /* 0x0000e400000e0000 */
.L_x_2632:
[----:B---3--:R-:W-:-:S13]  /*199f0*/  ISETP.NE.AND P0, PT, R14, RZ, PT ;  /* 0x000000ff0e00720c */ /* 0x008fda0003f05270 */
[----:B------:R-:W-:Y:S05]  /*19a00*/  @P0 BRA `(.L_x_2239) ;  /* 0x0000000000880947 */ /* 0x000fea0003800000 */
[----:B------:R-:W-:-:S03]  /*19a10*/  UMOV UR4, 0xffffffff ;  /* 0xffffffff00047882 */ /* 0x000fc60000000000 */
[----:B------:R-:W-:Y:S05]  /*19a20*/  BRA.DIV UR4, `(.L_x_2508) ;  /* 0x0000003604447947 */ /* 0x000fea000b800000 */
[----:B------:R-:W-:-:S13]  /*19a30*/  ELECT P6, URZ, PT ;  /* 0x00000000003f782f */ /* 0x000fda00038c0000 */
.L_x_2635:
[----:B------:R-:W-:Y:S05]  /*19a40*/  @!P6 BRA `(.L_x_2239) ;  /* 0x000000000078e947 */ /* 0x000fea0003800000 */
[----:B0-----:R-:W3:Y:S02]  /*19a50*/  LDL.LU R0, [R1+0x3c] ;  /* 0x00003c0001007983 */ /* 0x001ee40000300800 */
[----:B---3--:R-:W-:-:S04]  /*19a60*/  LOP3.LUT R0, R0, 0x2, RZ, 0xfc, !PT ;  /* 0x0000000200007812 */ /* 0x008fc800078efcff */
[----:B------:R-:W-:-:S13]  /*19a70*/  ISETP.NE.AND P2, PT, R0, 0x3, PT ;  /* 0x000000030000780c */ /* 0x000fda0003f45270 */
[----:B------:R-:W-:Y:S05]  /*19a80*/  @!P2 BRA `(.L_x_2509) ;  /* 0x000000000004a947 */ /* 0x000fea0003800000 */
[----:B------:R-:W-:Y:S01]  /*19a90*/  BPT.TRAP 0x1 ;  /* 0x000000040000795c */ /* 0x000fe20000300000 */
.L_x_2509:
[----:B------:R-:W-:Y:S01]  /*19aa0*/  VIADD R0, R9, 0x16840 ;  /* 0x0001684009007836 */ /* 0x000fe20000000000 */
[----:B------:R-:W-:Y:S01]  /*19ab0*/  SHF.L.U32 R3, R27, 0x1f, RZ ;  /* 0x0000001f1b037819 */ /* 0x000fe200000006ff */
[C---:B------:R-:W-:Y:S02]  /*19ac0*/  VIADD R2, R23.reuse, 0x1 ;  /* 0x0000000117027836 */ /* 0x040fe40000000000 */
[----:B--2---:R-:W-:-:S03]  /*19ad0*/  IMAD R6, R23, 0x8, R0 ;  /* 0x0000000817067824 */ /* 0x004fc600078e0200 */
        /* <DEDUP_REMOVED lines=8> */
.L_x_2636:
[----:B------:R-:W2:Y:S02]  /*19b60*/  SYNCS.PHASECHK.TRANS64.TRYWAIT P0, [R7+URZ], R2 ;  /* 0x00000002070075a7 */ /* 0x000ea4000800017f */
[----:B--2---:R-:W-:Y:S05]  /*19b70*/  @!P0 BRA `(.L_x_2511) ;  /* 0x0000003400248947 */ /* 0x004fea0003800000 */
.L_x_2637:
[----:B------:R-:W-:Y:S05]  /*19b80*/  @!P2 BRA `(.L_x_2512) ;  /* 0x000000000004a947 */ /* 0x000fea0003800000 */
[----:B------:R-:W-:Y:S01]  /*19b90*/  BPT.TRAP 0x1 ;  /* 0x000000040000795c */ /* 0x000fe20000300000 */
.L_x_2512:
[----:B------:R-:W-:-:S04]  /*19ba0*/  VIADD R0, R9, 0x16860 ;  /* 0x0001686009007836 */ /* 0x000fc80000000000 */
[----:B------:R-:W-:-:S04]  /*19bb0*/  IMAD R4, R23, 0x8, R0 ;  /* 0x0000000817047824 */ /* 0x000fc800078e0200 */
[----:B------:R-:W3:Y:S02]  /*19bc0*/  SYNCS.PHASECHK.TRANS64.TRYWAIT P0, [R4+URZ], R3 ;  /* 0x00000003040075a7 */ /* 0x000ee4000800017f */
[----:B---3--:R-:W-:Y:S05]  /*19bd0*/  @!P0 BRA `(.L_x_2513) ;  /* 0x0000003400208947 */ /* 0x008fea0003800000 */
.L_x_2638:
[----:B------:R-:W-:-:S07]  /*19be0*/  IMAD R5, R5, 0x8, R0 ;  /* 0x0000000805057824 */ /* 0x000fce00078e0200 */
.L_x_2514:
[----:B------:R0:W0:Y:S02]  /*19bf0*/  SYNCS.PHASECHK.TRANS64.TRYWAIT P0, [R5+URZ], R2 ;  /* 0x00000002050075a7 */ /* 0x000024000800017f */
[----:B0-----:R-:W-:Y:S05]  /*19c00*/  @!P0 NANOSLEEP.SYNCS 0x989680 ;  /* 0x009896800000895d */ /* 0x001fea0003900000 */
[----:B------:R-:W0:Y:S02]  /*19c10*/  @!P0 SYNCS.PHASECHK.TRANS64 P0, [R5+URZ], R2 ;  /* 0x00000002050085a7 */ /* 0x000e24000800007f */
[----:B0-----:R-:W-:Y:S05]  /*19c20*/  @!P0 BRA `(.L_x_2514) ;  /* 0xfffffffc00f08947 */ /* 0x001fea000383ffff */
.L_x_2239:
[----:B------:R-:W-:Y:S05]  /*19c30*/  BSYNC B9 ;  /* 0x0000000000097941 */ /* 0x000fea0003800000 */
.L_x_2236:
[----:B------:R-:W-:Y:S05]  /*19c40*/  EXIT ;  /* 0x000000000000794d */ /* 0x000fea0003800000 */
.L_x_2257:
[----:B0-----:R0:W1:Y:S02]  /*19c50*/  SYNCS.PHASECHK.TRANS64.TRYWAIT P6, [R78+URZ+0x16890], R90 ;  /* 0x0168905a4e0075a7 */ /* 0x00106400080c017f */
[----:B-1----:R-:W-:Y:S05]  /*19c60*/  @!P6 NANOSLEEP.SYNCS 0x989680 ;  /* 0x009896800000e95d */ /* 0x002fea0003900000 */
[----:B------:R-:W1:Y:S02]  /*19c70*/  @!P6 SYNCS.PHASECHK.TRANS64 P6, [R78+URZ+0x16890], R90 ;  /* 0x0168905a4e00e5a7 */ /* 0x000e6400080c007f */
[----:B-1----:R-:W-:Y:S05]  /*19c80*/  @!P6 BRA `(.L_x_2257) ;  /* 0xfffffffc00f0e947 */ /* 0x002fea000383ffff */
[----:B------:R-:W-:Y:S05]  /*19c90*/  BRA `(.L_x_2515) ;  /* 0xfffffe8c00ec7947 */ /* 0x000fea000383ffff */
.L_x_2277:
[----:B0-----:R0:W1:Y:S02]  /*19ca0*/  SYNCS.PHASECHK.TRANS64.TRYWAIT P5, [R78+URZ+0x16890], R90 ;  /* 0x0168905a4e0075a7 */ /* 0x00106400080a017f */
[----:B-1----:R-:W-:Y:S05]  /*19cb0*/  @!P5 NANOSLEEP.SYNCS 0x989680 ;  /* 0x009896800000d95d */ /* 0x002fea0003900000 */
[----:B------:R-:W1:Y:S02]  /*19cc0*/  @!P5 SYNCS.PHASECHK.TRANS64 P5, [R78+URZ+0x16890], R90 ;  /* 0x0168905a4e00d5a7 */ /* 0x000e6400080a007f */
[----:B-1----:R-:W-:Y:S05]  /*19cd0*/  @!P5 BRA `(.L_x_2277) ;  /* 0xfffffffc00f0d947 */ /* 0x002fea000383ffff */
[----:B------:R-:W-:Y:S05]  /*19ce0*/  BRA `(.L_x_2516) ;  /* 0xfffffea000bc7947 */ /* 0x000fea000383ffff */
.L_x_2286:
[----:B-1----:R1:W2:Y:S02]  /*19cf0*/  SYNCS.PHASECHK.TRANS64.TRYWAIT P4, [R78+URZ+0x16890], R90 ;  /* 0x0168905a4e0075a7 */ /* 0x0022a4000808017f */
[----:B--2---:R-:W-:Y:S05]  /*19d00*/  @!P4 NANOSLEEP.SYNCS 0x989680 ;  /* 0x009896800000c95d */ /* 0x004fea0003900000 */
[----:B------:R-:W2:Y:S02]  /*19d10*/  @!P4 SYNCS.PHASECHK.TRANS64 P4, [R78+URZ+0x16890], R90 ;  /* 0x0168905a4e00c5a7 */ /* 0x000ea4000808007f */
[----:B--2---:R-:W-:Y:S05]  /*19d20*/  @!P4 BRA `(.L_x_2286) ;  /* 0xfffffffc00f0c947 */ /* 0x004fea000383ffff */
[----:B------:R-:W-:Y:S05]  /*19d30*/  BRA `(.L_x_2517) ;  /* 0xfffffeb400247947 */ /* 0x000fea000383ffff */
.L_x_2292:
[----:B--2---:R2:W3:Y:S02]  /*19d40*/  SYNCS.PHASECHK.TRANS64.TRYWAIT P3, [R78+URZ+0x168b0], R90 ;  /* 0x0168b05a4e0075a7 */ /* 0x0044e4000806017f */
[----:B---3--:R-:W-:Y:S05]  /*19d50*/  @!P3 NANOSLEEP.SYNCS 0x989680 ;  /* 0x009896800000b95d */ /* 0x008fea0003900000 */
[----:B------:R-:W3:Y:S02]  /*19d60*/  @!P3 SYNCS.PHASECHK.TRANS64 P3, [R78+URZ+0x168b0], R90 ;  /* 0x0168b05a4e00b5a7 */ /* 0x000ee4000806007f */
[----:B---3--:R-:W-:Y:S05]  /*19d70*/  @!P3 BRA `(.L_x_2292) ;  /* 0xfffffffc00f0b947 */ /* 0x008fea000383ffff */
[----:B------:R-:W-:Y:S05]  /*19d80*/  BRA `(.L_x_2518) ;  /* 0xfffffeb400b87947 */ /* 0x000fea000383ffff */
.L_x_2300:
        /* <DEDUP_REMOVED lines=13> */
.L_x_2520:
[----:B------:R-:W-:Y:S05]  /*19e60*/  BSYNC B0 ;  /* 0x0000000000007941 */ /* 0x000fea0003800000 */
.L_x_2519:
[----:B------:R0:W-:Y:S01]  /*19e70*/  STL [R1+0x1c], R14 ;  /* 0x00001c0e01007387 */ /* 0x0001e20000100800 */
[----:B------:R-:W-:Y:S05]  /*19e80*/  BRA `(.L_x_2521) ;  /* 0xfffffebc003c7947 */ /* 0x000fea000383ffff */
.L_x_2312:
        /* <DEDUP_REMOVED lines=8> */
.L_x_2523:
[----:B------:R-:W-:Y:S05]  /*19f10*/  BSYNC B1 ;  /* 0x0000000000017941 */ /* 0x000fea0003800000 */
.L_x_2522:
[----:B------:R-:W-:Y:S01]  /*19f20*/  IMAD.MOV.U32 R13, RZ, RZ, R4 ;  /* 0x000000ffff0d7224 */ /* 0x000fe200078e0004 */
[----:B------:R-:W-:Y:S01]  /*19f30*/  MOV R3, R14 ;  /* 0x0000000e00037202 */ /* 0x000fe20000000f00 */
[----:B------:R-:W-:Y:S02]  /*19f40*/  IMAD.MOV.U32 R12, RZ, RZ, RZ ;  /* 0x000000ffff0c7224 */ /* 0x000fe400078e00ff */
[----:B------:R-:W-:Y:S02]  /*19f50*/  IMAD.MOV.U32 R11, RZ, RZ, 0x1c1f ;  /* 0x00001c1fff0b7424 */ /* 0x000fe400078e00ff */
[----:B------:R-:W-:-:S07]  /*19f60*/  IMAD.MOV.U32 R15, RZ, RZ, -0x1 ;  /* 0xffffffffff0f7424 */ /* 0x000fce00078e00ff */
[----:B------:R-:W-:Y:S05]  /*19f70*/  WARPSYNC.COLLECTIVE R15, `(.L_x_2524) ;  /* 0x000000000f087348 */ /* 0x000fea0003c00000 */
[----:B------:R0:W1:Y:S02]  /*19f80*/  SHFL.IDX P6, R14, R13, R12, R11 ;  /* 0x0000000c0d0e7389 */ /* 0x00006400000c000b */
[----:B01----:R-:W-:Y:S01]  /*19f90*/  ENDCOLLECTIVE ;  /* 0x000000000000791b */ /* 0x003fe20003800000 */
.L_x_2524:
[----:B------:R-:W-:Y:S02]  /*19fa0*/  IMAD.MOV.U32 R13, RZ, RZ, R8 ;  /* 0x000000ffff0d7224 */ /* 0x000fe400078e0008 */
[----:B------:R-:W-:-:S07]  /*19fb0*/  IMAD.MOV.U32 R0, RZ, RZ, R14 ;  /* 0x000000ffff007224 */ /* 0x000fce00078e000e */
[----:B------:R-:W-:Y:S05]  /*19fc0*/  WARPSYNC.COLLECTIVE R15, `(.L_x_2525) ;  /* 0x000000000f087348 */ /* 0x000fea0003c00000 */
[----:B------:R0:W1:Y:S02]  /*19fd0*/  SHFL.IDX P6, R14, R13, R12, R11 ;  /* 0x0000000c0d0e7389 */ /* 0x00006400000c000b */
[----:B01----:R-:W-:Y:S01]  /*19fe0*/  ENDCOLLECTIVE ;  /* 0x000000000000791b */ /* 0x003fe20003800000 */
.L_x_2525:
[----:B------:R-:W-:Y:S02]  /*19ff0*/  IMAD.MOV.U32 R13, RZ, RZ, R7 ;  /* 0x000000ffff0d7224 */ /* 0x000fe400078e0007 */
[----:B------:R-:W-:-:S07]  /*1a000*/  IMAD.MOV.U32 R5, RZ, RZ, R14 ;  /* 0x000000ffff057224 */ /* 0x000fce00078e000e */
[----:B------:R-:W-:Y:S05]  /*1a010*/  WARPSYNC.COLLECTIVE R15, `(.L_x_2526) ;  /* 0x000000000f087348 */ /* 0x000fea0003c00000 */
[----:B------:R0:W1:Y:S02]  /*1a020*/  SHFL.IDX P6, R14, R13, R12, R11 ;  /* 0x0000000c0d0e7389 */ /* 0x00006400000c000b */
[----:B01----:R-:W-:Y:S01]  /*1a030*/  ENDCOLLECTIVE ;  /* 0x000000000000791b */ /* 0x003fe20003800000 */
.L_x_2526:
[----:B------:R-:W-:Y:S05]  /*1a040*/  BRA `(.L_x_2527) ;  /* 0xfffffec000c47947 */ /* 0x000fea000383ffff */
.L_x_2315:
        /* <DEDUP_REMOVED lines=8> */
.L_x_2529:
[----:B------:R-:W-:Y:S05]  /*1a0d0*/  BSYNC B1 ;  /* 0x0000000000017941 */ /* 0x000fea0003800000 */
.L_x_2528:
[----:B------:R-:W-:Y:S01]  /*1a0e0*/  IMAD.MOV.U32 R13, RZ, RZ, R4 ;  /* 0x000000ffff0d7224 */ /* 0x000fe200078e0004 */
[----:B------:R-:W-:Y:S01]  /*1a0f0*/  MOV R15, 0xffffffff ;  /* 0xffffffff000f7802 */ /* 0x000fe20000000f00 */
[----:B------:R-:W-:Y:S02]  /*1a100*/  IMAD.MOV.U32 R12, RZ, RZ, 0x1 ;  /* 0x00000001ff0c7424 */ /* 0x000fe400078e00ff */
[----:B------:R-:W-:Y:S02]  /*1a110*/  IMAD.MOV.U32 R11, RZ, RZ, 0x1c1f ;  /* 0x00001c1fff0b7424 */ /* 0x000fe400078e00ff */
[----:B------:R-:W-:-:S07]  /*1a120*/  IMAD.MOV.U32 R3, RZ, RZ, R14 ;  /* 0x000000ffff037224 */ /* 0x000fce00078e000e */
[----:B------:R-:W-:Y:S05]  /*1a130*/  WARPSYNC.COLLECTIVE R15, `(.L_x_2530) ;  /* 0x000000000f087348 */ /* 0x000fea0003c00000 */
[----:B------:R0:W1:Y:S02]  /*1a140*/  SHFL.IDX P6, R14, R13, R12, R11 ;  /* 0x0000000c0d0e7389 */ /* 0x00006400000c000b */
[----:B01----:R-:W-:Y:S01]  /*1a150*/  ENDCOLLECTIVE ;  /* 0x000000000000791b */ /* 0x003fe20003800000 */
.L_x_2530:
[----:B------:R-:W-:Y:S02]  /*1a160*/  IMAD.MOV.U32 R13, RZ, RZ, R8 ;  /* 0x000000ffff0d7224 */ /* 0x000fe400078e0008 */
[----:B------:R-:W-:-:S07]  /*1a170*/  IMAD.MOV.U32 R0, RZ, RZ, R14 ;  /* 0x000000ffff007224 */ /* 0x000fce00078e000e */
[----:B------:R-:W-:Y:S05]  /*1a180*/  WARPSYNC.COLLECTIVE R15, `(.L_x_2531) ;  /* 0x000000000f087348 */ /* 0x000fea0003c00000 */
[----:B------:R0:W1:Y:S02]  /*1a190*/  SHFL.IDX P6, R14, R13, R12, R11 ;  /* 0x0000000c0d0e7389 */ /* 0x00006400000c000b */
[----:B01----:R-:W-:Y:S01]  /*1a1a0*/  ENDCOLLECTIVE ;  /* 0x000000000000791b */ /* 0x003fe20003800000 */
.L_x_2531:
[----:B------:R-:W-:Y:S02]  /*1a1b0*/  IMAD.MOV.U32 R13, RZ, RZ, R7 ;  /* 0x000000ffff0d7224 */ /* 0x000fe400078e0007 */
[----:B------:R-:W-:-:S07]  /*1a1c0*/  IMAD.MOV.U32 R5, RZ, RZ, R14 ;  /* 0x000000ffff057224 */ /* 0x000fce00078e000e */
[----:B------:R-:W-:Y:S05]  /*1a1d0*/  WARPSYNC.COLLECTIVE R15, `(.L_x_2532) ;  /* 0x000000000f087348 */ /* 0x000fea0003c00000 */
[----:B------:R0:W1:Y:S02]  /*1a1e0*/  SHFL.IDX P6, R14, R13, R12, R11 ;  /* 0x0000000c0d0e7389 */ /* 0x00006400000c000b */
[----:B01----:R-:W-:Y:S01]  /*1a1f0*/  ENDCOLLECTIVE ;  /* 0x000000000000791b */ /* 0x003fe20003800000 */
.L_x_2532:
[----:B------:R-:W-:Y:S05]  /*1a200*/  BRA `(.L_x_2533) ;  /* 0xfffffec400287947 */ /* 0x000fea000383ffff */
.L_x_2319:
[----:B0-----:R0:W1:Y:S02]  /*1a210*/  SYNCS.PHASECHK.TRANS64.TRYWAIT P0, [R2+URZ+0x16800], R43 ;  /* 0x0168002b020075a7 */ /* 0x001064000800017f */
[----:B-1----:R-:W-:Y:S05]  /*1a220*/  @!P0 NANOSLEEP.SYNCS 0x989680 ;  /* 0x009896800000895d */ /* 0x002fea0003900000 */
[----:B------:R-:W1:Y:S02]  /*1a230*/  @!P0 SYNCS.PHASECHK.TRANS64 P0, [R2+URZ+0x16800], R43 ;  /* 0x0168002b020085a7 */ /* 0x000e64000800007f */
[----:B-1----:R-:W-:Y:S05]  /*1a240*/  @!P0 BRA `(.L_x_2319) ;  /* 0xfffffffc00f08947 */ /* 0x002fea000383ffff */
[----:B------:R-:W-:Y:S05]  /*1a250*/  BRA `(.L_x_2534) ;  /* 0xfffffec800347947 */ /* 0x000fea000383ffff */
.L_x_2327:
        /* <DEDUP_REMOVED lines=9> */
.L_x_2536:
[----:B------:R-:W-:Y:S05]  /*1a2f0*/  BSYNC B1 ;  /* 0x0000000000017941 */ /* 0x000fea0003800000 */
.L_x_2535:
        /* <DEDUP_REMOVED lines=10> */
.L_x_2537:
[----:B------:R-:W-:Y:S02]  /*1a3a0*/  IMAD.MOV.U32 R13, RZ, RZ, R24 ;  /* 0x000000ffff0d7224 */ /* 0x000fe400078e0018 */
[----:B------:R-:W-:-:S07]  /*1a3b0*/  IMAD.MOV.U32 R3, RZ, RZ, R14 ;  /* 0x000000ffff037224 */ /* 0x000fce00078e000e */
[----:B------:R-:W-:Y:S05]  /*1a3c0*/  WARPSYNC.COLLECTIVE R15, `(.L_x_2538) ;  /* 0x000000000f087348 */ /* 0x000fea0003c00000 */
[----:B------:R0:W1:Y:S02]  /*1a3d0*/  SHFL.IDX P6, R14, R13, R12, R11 ;  /* 0x0000000c0d0e7389 */ /* 0x00006400000c000b */
[----:B01----:R-:W-:Y:S01]  /*1a3e0*/  ENDCOLLECTIVE ;  /* 0x000000000000791b */ /* 0x003fe20003800000 */
.L_x_2538:
[----:B------:R-:W-:Y:S01]  /*1a3f0*/  MOV R13, R27 ;  /* 0x0000001b000d7202 */ /* 0x000fe20000000f00 */
[----:B------:R-:W-:-:S07]  /*1a400*/  IMAD.MOV.U32 R4, RZ, RZ, R14 ;  /* 0x000000ffff047224 */ /* 0x000fce00078e000e */
[----:B------:R-:W-:Y:S05]  /*1a410*/  WARPSYNC.COLLECTIVE R15, `(.L_x_2539) ;  /* 0x000000000f087348 */ /* 0x000fea0003c00000 */
[----:B------:R0:W1:Y:S02]  /*1a420*/  SHFL.IDX P6, R14, R13, R12, R11 ;  /* 0x0000000c0d0e7389 */ /* 0x00006400000c000b */
[----:B01----:R-:W-:Y:S01]  /*1a430*/  ENDCOLLECTIVE ;  /* 0x000000000000791b */ /* 0x003fe20003800000 */
.L_x_2539:
        /* <DEDUP_REMOVED lines=25> */
.L_x_2540:
        /* <DEDUP_REMOVED lines=21> */
.L_x_2541:
[----:B------:R-:W-:Y:S01]  /*1a720*/  IMAD.MOV.U32 R6, RZ, RZ, R30 ;  /* 0x000000ffff067224 */ /* 0x000fe200078e001e */
[----:B------:R-:W-:Y:S01]  /*1a730*/  PRMT R54, R5, 0x7610, R54 ;  /* 0x0000761005367816 */ /* 0x000fe20000000036 */
[----:B------:R-:W-:Y:S01]  /*1a740*/  IMAD.MOV.U32 R7, RZ, RZ, R31 ;  /* 0x000000ffff077224 */ /* 0x000fe200078e001f */
[----:B------:R-:W-:Y:S02]  /*1a750*/  CS2R R4, SRZ ;  /* 0x0000000000047805 */ /* 0x000fe4000001ff00 */
[----:B------:R-:W-:Y:S02]  /*1a760*/  PRMT R33, R33, 0x5410, R6 ;  /* 0x0000541021217816 */ /* 0x000fe40000000006 */
[----:B------:R-:W-:Y:S01]  /*1a770*/  PRMT R55, R7, 0x7610, R55 ;  /* 0x0000761007377816 */ /* 0x000fe20000000037 */
[----:B------:R-:W-:Y:S01]  /*1a780*/  IMAD.MOV.U32 R13, RZ, RZ, R24 ;  /* 0x000000ffff0d7224 */ /* 0x000fe200078e0018 */
[----:B------:R-:W-:-:S07]  /*1a790*/  MOV R3, R14 ;  /* 0x0000000e00037202 */ /* 0x000fce0000000f00 */
[----:B------:R-:W-:Y:S05]  /*1a7a0*/  WARPSYNC.COLLECTIVE R15, `(.L_x_2542) ;  /* 0x000000000f087348 */ /* 0x000fea0003c00000 */
[----:B------:R0:W1:Y:S02]  /*1a7b0*/  SHFL.IDX P6, R14, R13, R12, R11 ;  /* 0x0000000c0d0e7389 */ /* 0x00006400000c000b */
[----:B01----:R-:W-:Y:S01]  /*1a7c0*/  ENDCOLLECTIVE ;  /* 0x000000000000791b */ /* 0x003fe20003800000 */
.L_x_2542:
[----:B------:R-:W-:Y:S02]  /*1a7d0*/  IMAD.MOV.U32 R13, RZ, RZ, R27 ;  /* 0x000000ffff0d7224 */ /* 0x000fe400078e001b */
[----:B------:R-:W-:-:S07]  /*1a7e0*/  IMAD.MOV.U32 R24, RZ, RZ, R14 ;  /* 0x000000ffff187224 */ /* 0x000fce00078e000e */
[----:B------:R-:W-:Y:S05]  /*1a7f0*/  WARPSYNC.COLLECTIVE R15, `(.L_x_2543) ;  /* 0x000000000f087348 */ /* 0x000fea0003c00000 */
[----:B------:R0:W1:Y:S02]  /*1a800*/  SHFL.IDX P6, R14, R13, R12, R11 ;  /* 0x0000000c0d0e7389 */ /* 0x00006400000c000b */
[----:B01----:R-:W-:Y:S01]  /*1a810*/  ENDCOLLECTIVE ;  /* 0x000000000000791b */ /* 0x003fe20003800000 */
.L_x_2543:
[----:B------:R-:W-:Y:S05]  /*1a820*/  BRA `(.L_x_2544) ;  /* 0xfffffed4005c7947 */ /* 0x000fea000383ffff */
.L_x_2331:
[----:B0-----:R0:W1:Y:S02]  /*1a830*/  SYNCS.PHASECHK.TRANS64.TRYWAIT P1, [R2+URZ+0x16800], R13 ;  /* 0x0168000d020075a7 */ /* 0x001064000802017f */
[----:B-1----:R-:W-:Y:S05]  /*1a840*/  @!P1 NANOSLEEP.SYNCS 0x989680 ;  /* 0x009896800000995d */ /* 0x002fea0003900000 */
[----:B------:R-:W1:Y:S02]  /*1a850*/  @!P1 SYNCS.PHASECHK.TRANS64 P1, [R2+URZ+0x16800], R13 ;  /* 0x0168000d020095a7 */ /* 0x000e64000802007f */
[----:B-1----:R-:W-:Y:S05]  /*1a860*/  @!P1 BRA `(.L_x_2331) ;  /* 0xfffffffc00f09947 */ /* 0x002fea000383ffff */
[----:B------:R-:W-:Y:S05]  /*1a870*/  BRA `(.L_x_2545) ;  /* 0xfffffed800047947 */ /* 0x000fea000383ffff */
.L_x_2337:
[----:B--2---:R2:W3:Y:S02]  /*1a880*/  SYNCS.PHASECHK.TRANS64.TRYWAIT P2, [R0+URZ+0x16830], R3 ;  /* 0x01683003000075a7 */ /* 0x0044e4000804017f */
[----:B---3--:R-:W-:Y:S05]  /*1a890*/  @!P2 NANOSLEEP.SYNCS 0x989680 ;  /* 0x009896800000a95d */ /* 0x008fea0003900000 */
[----:B------:R-:W3:Y:S02]  /*1a8a0*/  @!P2 SYNCS.PHASECHK.TRANS64 P2, [R0+URZ+0x16830], R3 ;  /* 0x016830030000a5a7 */ /* 0x000ee4000804007f */
[----:B---3--:R-:W-:Y:S05]  /*1a8b0*/  @!P2 BRA `(.L_x_2337) ;  /* 0xfffffffc00f0a947 */ /* 0x008fea000383ffff */
[----:B------:R-:W-:Y:S05]  /*1a8c0*/  BRA `(.L_x_2336) ;  /* 0xfffffee400cc7947 */ /* 0x000fea000383ffff */
.L_x_2343:
[----:B-1----:R1:W2:Y:S02]  /*1a8d0*/  SYNCS.PHASECHK.TRANS64.TRYWAIT P4, [R9+URZ+0x16830], R10 ;  /* 0x0168300a090075a7 */ /* 0x0022a4000808017f */
[----:B--2---:R-:W-:Y:S05]  /*1a8e0*/  @!P4 NANOSLEEP.SYNCS 0x989680 ;  /* 0x009896800000c95d */ /* 0x004fea0003900000 */
[----:B------:R-:W2:Y:S02]  /*1a8f0*/  @!P4 SYNCS.PHASECHK.TRANS64 P4, [R9+URZ+0x16830], R10 ;  /* 0x0168300a0900c5a7 */ /* 0x000ea4000808007f */
[----:B--2---:R-:W-:Y:S05]  /*1a900*/  @!P4 BRA `(.L_x_2343) ;  /* 0xfffffffc00f0c947 */ /* 0x004fea000383ffff */
[----:B------:R-:W-:Y:S05]  /*1a910*/  BRA `(.L_x_2342) ;  /* 0xffffff1000887947 */ /* 0x000fea000383ffff */
.L_x_2347:
[----:B-1----:R1:W2:Y:S02]  /*1a920*/  SYNCS.PHASECHK.TRANS64.TRYWAIT P3, [R9+URZ+0x16850], R8 ;  /* 0x01685008090075a7 */ /* 0x0022a4000806017f */
[----:B--2---:R-:W-:Y:S05]  /*1a930*/  @!P3 NANOSLEEP.SYNCS 0x989680 ;  /* 0x009896800000b95d */ /* 0x004fea0003900000 */
[----:B------:R-:W2:Y:S02]  /*1a940*/  @!P3 SYNCS.PHASECHK.TRANS64 P3, [R9+URZ+0x16850], R8 ;  /* 0x016850080900b5a7 */ /* 0x000ea4000806007f */
[----:B--2---:R-:W-:Y:S05]  /*1a950*/  @!P3 BRA `(.L_x_2347) ;  /* 0xfffffffc00f0b947 */ /* 0x004fea000383ffff */
[----:B------:R-:W-:Y:S05]  /*1a960*/  BRA `(.L_x_2344) ;  /* 0xffffff1400487947 */ /* 0x000fea000383ffff */
.L_x_2354:
[----:B-1----:R1:W2:Y:S02]  /*1a970*/  SYNCS.PHASECHK.TRANS64.TRYWAIT P3, [R9+URZ+0x16830], R10 ;  /* 0x0168300a090075a7 */ /* 0x0022a4000806017f */
[----:B--2---:R-:W-:Y:S05]  /*1a980*/  @!P3 NANOSLEEP.SYNCS 0x989680 ;  /* 0x009896800000b95d */ /* 0x004fea0003900000 */
[----:B------:R-:W2:Y:S02]  /*1a990*/  @!P3 SYNCS.PHASECHK.TRANS64 P3, [R9+URZ+0x16830], R10 ;  /* 0x0168300a0900b5a7 */ /* 0x000ea4000806007f */
[----:B--2---:R-:W-:Y:S05]  /*1a9a0*/  @!P3 BRA `(.L_x_2354) ;  /* 0xfffffffc00f0b947 */ /* 0x004fea000383ffff */
[----:B------:R-:W-:Y:S05]  /*1a9b0*/  BRA `(.L_x_2353) ;  /* 0xffffff4000d07947 */ /* 0x000fea000383ffff */
.L_x_2358:
[----:B-1----:R1:W2:Y:S02]  /*1a9c0*/  SYNCS.PHASECHK.TRANS64.TRYWAIT P2, [R9+URZ+0x16850], R8 ;  /* 0x01685008090075a7 */ /* 0x0022a4000804017f */
[----:B--2---:R-:W-:Y:S05]  /*1a9d0*/  @!P2 NANOSLEEP.SYNCS 0x989680 ;  /* 0x009896800000a95d */ /* 0x004fea0003900000 */
[----:B------:R-:W2:Y:S02]  /*1a9e0*/  @!P2 SYNCS.PHASECHK.TRANS64 P2, [R9+URZ+0x16850], R8 ;  /* 0x016850080900a5a7 */ /* 0x000ea4000804007f */
[----:B--2---:R-:W-:Y:S05]  /*1a9f0*/  @!P2 BRA `(.L_x_2358) ;  /* 0xfffffffc00f0a947 */ /* 0x004fea000383ffff */
[----:B------:R-:W-:Y:S05]  /*1aa00*/  BRA `(.L_x_2355) ;  /* 0xffffff4400907947 */ /* 0x000fea000383ffff */
.L_x_2363:
[----:B-1----:R1:W2:Y:S02]  /*1aa10*/  SYNCS.PHASECHK.TRANS64.TRYWAIT P0, [R13+URZ+0x16850], R4 ;  /* 0x016850040d0075a7 */ /* 0x0022a4000800017f */
[----:B--2---:R-:W-:Y:S05]  /*1aa20*/  @!P0 NANOSLEEP.SYNCS 0x989680 ;  /* 0x009896800000895d */ /* 0x004fea0003900000 */
[----:B------:R-:W2:Y:S02]  /*1aa30*/  @!P0 SYNCS.PHASECHK.TRANS64 P0, [R13+URZ+0x16850], R4 ;  /* 0x016850040d0085a7 */ /* 0x000ea4000800007f */
[----:B--2---:R-:W-:Y:S05]  /*1aa40*/  @!P0 BRA `(.L_x_2363) ;  /* 0xfffffffc00f08947 */ /* 0x004fea000383ffff */
[----:B------:R-:W-:Y:S05]  /*1aa50*/  BRA `(.L_x_2362) ;  /* 0xffffff6800507947 */ /* 0x000fea000383ffff */
.L_x_2371:
[----:B------:R-:W-:Y:S01]  /*1aa60*/  IMAD.MOV.U32 R13, RZ, RZ, R20 ;  /* 0x000000ffff0d7224 */ /* 0x000fe200078e0014 */
[----:B------:R-:W-:Y:S01]  /*1aa70*/  MOV R15, 0xffffffff ;  /* 0xffffffff000f7802 */ /* 0x000fe20000000f00 */
[----:B------:R-:W-:Y:S02]  /*1aa80*/  IMAD.MOV.U32 R12, RZ, RZ, RZ ;  /* 0x000000ffff0c7224 */ /* 0x000fe400078e00ff */
[----:B------:R-:W-:Y:S02]  /*1aa90*/  IMAD.MOV.U32 R11, RZ, RZ, 0x181f ;  /* 0x0000181fff0b7424 */ /* 0x000fe400078e00ff */
[----:B------:R-:W-:Y:S02]  /*1aaa0*/  IMAD R21, R8, R25, RZ ;  /* 0x0000001908157224 */ /* 0x000fe400078e02ff */
[----:B------:R-:W-:-:S07]  /*1aab0*/  IMAD.IADD R24, R34, 0x1, R26 ;  /* 0x0000000122187824 */ /* 0x000fce00078e021a */
[----:B------:R-:W-:Y:S05]  /*1aac0*/  WARPSYNC.COLLECTIVE R15, `(.L_x_2546) ;  /* 0x000000000f087348 */ /* 0x000fea0003c00000 */
[----:B------:R0:W1:Y:S02]  /*1aad0*/  SHFL.IDX P6, R14, R13, R12, R11 ;  /* 0x0000000c0d0e7389 */ /* 0x00006400000c000b */
[----:B01----:R-:W-:Y:S01]  /*1aae0*/  ENDCOLLECTIVE ;  /* 0x000000000000791b */ /* 0x003fe20003800000 */
.L_x_2546:
        /* <DEDUP_REMOVED lines=10> */
.L_x_2547:
[----:B------:R-:W-:Y:S02]  /*1ab90*/  IMAD.MOV.U32 R13, RZ, RZ, R20 ;  /* 0x000000ffff0d7224 */ /* 0x000fe400078e0014 */
[----:B------:R-:W-:Y:S02]  /*1aba0*/  IMAD.MOV.U32 R12, RZ, RZ, 0x1 ;  /* 0x00000001ff0c7424 */ /* 0x000fe400078e00ff */
[----:B------:R-:W-:-:S07]  /*1abb0*/  IMAD.MOV.U32 R3, RZ, RZ, R14 ;  /* 0x000000ffff037224 */ /* 0x000fce00078e000e */
[----:B------:R-:W-:Y:S05]  /*1abc0*/  WARPSYNC.COLLECTIVE R15, `(.L_x_2548) ;  /* 0x000000000f087348 */ /* 0x000fea0003c00000 */
[----:B------:R0:W1:Y:S02]  /*1abd0*/  SHFL.IDX P6, R14, R13, R12, R11 ;  /* 0x0000000c0d0e7389 */ /* 0x00006400000c000b */
[----:B01----:R-:W-:Y:S01]  /*1abe0*/  ENDCOLLECTIVE ;  /* 0x000000000000791b */ /* 0x003fe20003800000 */
.L_x_2548:
[----:B------:R-:W-:-:S04]  /*1abf0*/  @!P3 LEA R10, P5, R33, R3, 0x1 ;  /* 0x00000003210ab211 */ /* 0x000fc800078a08ff */
[----:B------:R-:W-:Y:S01]  /*1ac00*/  @!P3 LEA.HI.X R3, R33, R0, R32, 0x1, P5 ;  /* 0x000000002103b211 */ /* 0x000fe200028f0c20 */
[----:B------:R-:W-:Y:S02]  /*1ac10*/  IMAD.MOV.U32 R13, RZ, RZ, R7 ;  /* 0x000000ffff0d7224 */ /* 0x000fe400078e0007 */
[----:B------:R-:W-:-:S07]  /*1ac20*/  IMAD.MOV.U32 R4, RZ, RZ, R14 ;  /* 0x000000ffff047224 */ /* 0x000fce00078e000e */
[----:B------:R-:W-:Y:S05]  /*1ac30*/  WARPSYNC.COLLECTIVE R15, `(.L_x_2549) ;  /* 0x000000000f087348 */ /* 0x000fea0003c00000 */
[----:B------:R0:W1:Y:S02]  /*1ac40*/  SHFL.IDX P6, R14, R13, R12, R11 ;  /* 0x0000000c0d0e7389 */ /* 0x00006400000c000b */
[----:B01----:R-:W-:Y:S01]  /*1ac50*/  ENDCOLLECTIVE ;  /* 0x000000000000791b */ /* 0x003fe20003800000 */
.L_x_2549:
[----:B------:R-:W-:Y:S02]  /*1ac60*/  IMAD.MOV.U32 R13, RZ, RZ, R20 ;  /* 0x000000ffff0d7224 */ /* 0x000fe400078e0014 */
[----:B------:R-:W-:Y:S02]  /*1ac70*/  IMAD.MOV.U32 R12, RZ, RZ, 0x2 ;  /* 0x00000002ff0c7424 */ /* 0x000fe400078e00ff */
[----:B------:R-:W-:-:S07]  /*1ac80*/  IMAD.MOV.U32 R5, RZ, RZ, R14 ;  /* 0x000000ffff057224 */ /* 0x000fce00078e000e */
[----:B------:R-:W-:Y:S05]  /*1ac90*/  WARPSYNC.COLLECTIVE R15, `(.L_x_2550) ;  /* 0x000000000f087348 */ /* 0x000fea0003c00000 */
[----:B------:R0:W1:Y:S02]  /*1aca0*/  SHFL.IDX P6, R14, R13, R12, R11 ;  /* 0x0000000c0d0e7389 */ /* 0x00006400000c000b */
[----:B01----:R-:W-:Y:S01]  /*1acb0*/  ENDCOLLECTIVE ;  /* 0x000000000000791b */ /* 0x003fe20003800000 */
.L_x_2550:
[----:B------:R-:W-:-:S04]  /*1acc0*/  @!P4 LEA R8, P1, R33, R5, 0x1 ;  /* 0x000000052108c211 */ /* 0x000fc800078208ff */
[----:B------:R-:W-:Y:S01]  /*1acd0*/  @!P4 LEA.HI.X R9, R33, R4, R32, 0x1, P1 ;  /* 0x000000042109c211 */ /* 0x000fe200008f0c20 */
[----:B------:R-:W-:Y:S02]  /*1ace0*/  IMAD.MOV.U32 R13, RZ, RZ, R7 ;  /* 0x000000ffff0d7224 */ /* 0x000fe400078e0007 */
[----:B------:R-:W-:-:S07]  /*1acf0*/  IMAD.MOV.U32 R6, RZ, RZ, R14 ;  /* 0x000000ffff067224 */ /* 0x000fce00078e000e */
[----:B------:R-:W-:Y:S05]  /*1ad00*/  WARPSYNC.COLLECTIVE R15, `(.L_x_2551) ;  /* 0x000000000f087348 */ /* 0x000fea0003c00000 */
[----:B------:R0:W1:Y:S02]  /*1ad10*/  SHFL.IDX P6, R14, R13, R12, R11 ;  /* 0x0000000c0d0e7389 */ /* 0x00006400000c000b */
[----:B01----:R-:W-:Y:S01]  /*1ad20*/  ENDCOLLECTIVE ;  /* 0x000000000000791b */ /* 0x003fe20003800000 */
.L_x_2551:
        /* <DEDUP_REMOVED lines=12> */
.L_x_2552:
[----:B------:R0:W-:Y:S01]  /*1adf0*/  @!P2 ST.E.128 desc[UR40][R4.64], RZ ;  /* 0x000000ff0400a985 */ /* 0x0001e2000c101d28 */
[----:B------:R-:W-:Y:S02]  /*1ae00*/  IMAD.MOV.U32 R13, RZ, RZ, R7 ;  /* 0x000000ffff0d7224 */ /* 0x000fe400078e0007 */
[----:B------:R-:W-:-:S07]  /*1ae10*/  IMAD.MOV.U32 R0, RZ, RZ, R14 ;  /* 0x000000ffff007224 */ /* 0x000fce00078e000e */
[----:B0-----:R-:W-:Y:S05]  /*1ae20*/  WARPSYNC.COLLECTIVE R15, `(.L_x_2553) ;  /* 0x000000000f087348 */ /* 0x001fea0003c00000 */
[----:B------:R1:W2:Y:S02]  /*1ae30*/  SHFL.IDX P6, R14, R13, R12, R11 ;  /* 0x0000000c0d0e7389 */ /* 0x0002a400000c000b */
[----:B012---:R-:W-:Y:S01]  /*1ae40*/  ENDCOLLECTIVE ;  /* 0x000000000000791b */ /* 0x007fe20003800000 */
.L_x_2553:
[----:B------:R-:W-:Y:S05]  /*1ae50*/  BRA `(.L_x_2554) ;  /* 0xffffff8400787947 */ /* 0x000fea000383ffff */
.L_x_2388:
        /* <DEDUP_REMOVED lines=11> */
.L_x_2556:
[----:B------:R-:W-:Y:S05]  /*1af10*/  BSYNC B1 ;  /* 0x0000000000017941 */ /* 0x000fea0003800000 */
.L_x_2555:
[----:B------:R-:W-:Y:S05]  /*1af20*/  BRA `(.L_x_2557) ;  /* 0xffffff9800a07947 */ /* 0x000fea000383ffff */
.L_x_2390:
[----:B------:R-:W-:Y:S01]  /*1af30*/  BSSY B1, `(.L_x_2558) ;  /* 0x0000006000017945 */ /* 0x000fe20003800000 */
[----:B------:R-:W-:-:S07]  /*1af40*/  IMAD.MOV.U32 R15, RZ, RZ, -0x1 ;  /* 0xffffffffff0f7424 */ /* 0x000fce00078e00ff */
[----:B01----:R-:W-:Y:S05]  /*1af50*/  WARPSYNC.COLLECTIVE R15, `(.L_x_2559) ;  /* 0x000000000f0c7348 */ /* 0x003fea0003c00000 */
[----:B------:R-:W-:Y:S02]  /*1af60*/  ELECT P6, UR62, PT ;  /* 0x00000000003e782f */ /* 0x000fe400038c0000 */
[----:B------:R-:W-:Y:S01]  /*1af70*/  MOV R14, UR62 ;  /* 0x0000003e000e7c02 */ /* 0x000fe20008000f00 */
[----:B01----:R-:W-:Y:S10]  /*1af80*/  ENDCOLLECTIVE ;  /* 0x000000000000791b */ /* 0x003ff40003800000 */
.L_x_2559:
[----:B------:R-:W-:Y:S05]  /*1af90*/  BSYNC B1 ;  /* 0x0000000000017941 */ /* 0x000fea0003800000 */
.L_x_2558:
[----:B------:R-:W-:Y:S05]  /*1afa0*/  BRA `(.L_x_2389) ;  /* 0xffffff9800987947 */ /* 0x000fea000383ffff */
.L_x_2392:
[----:B-1----:R1:W2:Y:S02]  /*1afb0*/  SYNCS.PHASECHK.TRANS64.TRYWAIT P0, [R22+URZ+0x16820], R5 ;  /* 0x01682005160075a7 */ /* 0x0022a4000800017f */
[----:B--2---:R-:W-:Y:S05]  /*1afc0*/  @!P0 NANOSLEEP.SYNCS 0x989680 ;  /* 0x009896800000895d */ /* 0x004fea0003900000 */
[----:B------:R-:W2:Y:S02]  /*1afd0*/  @!P0 SYNCS.PHASECHK.TRANS64 P0, [R22+URZ+0x16820], R5 ;  /* 0x01682005160085a7 */ /* 0x000ea4000800007f */
[----:B--2---:R-:W-:Y:S05]  /*1afe0*/  @!P0 BRA `(.L_x_2392) ;  /* 0xfffffffc00f08947 */ /* 0x004fea000383ffff */
[----:B------:R-:W-:Y:S05]  /*1aff0*/  BRA `(.L_x_2560) ;  /* 0xffffff9800a87947 */ /* 0x000fea000383ffff */
.L_x_2396:
[----:B-1----:R1:W2:Y:S02]  /*1b000*/  SYNCS.PHASECHK.TRANS64.TRYWAIT P0, [R5+URZ+0x168a0], R6 ;  /* 0x0168a006050075a7 */ /* 0x0022a4000800017f */
[----:B--2---:R-:W-:Y:S05]  /*1b010*/  @!P0 NANOSLEEP.SYNCS 0x989680 ;  /* 0x009896800000895d */ /* 0x004fea0003900000 */
[----:B------:R-:W2:Y:S02]  /*1b020*/  @!P0 SYNCS.PHASECHK.TRANS64 P0, [R5+URZ+0x168a0], R6 ;  /* 0x0168a006050085a7 */ /* 0x000ea4000800007f */
[----:B--2---:R-:W-:Y:S05]  /*1b030*/  @!P0 BRA `(.L_x_2396) ;  /* 0xfffffffc00f08947 */ /* 0x004fea000383ffff */
[----:B------:R-:W-:Y:S05]  /*1b040*/  BRA `(.L_x_2561) ;  /* 0xffffff9800c47947 */ /* 0x000fea000383ffff */
.L_x_2401:
[----:B--2---:R2:W3:Y:S02]  /*1b050*/  SYNCS.PHASECHK.TRANS64.TRYWAIT P0, [R5+URZ+0x168c0], R6 ;  /* 0x0168c006050075a7 */ /* 0x0044e4000800017f */
[----:B---3--:R-:W-:Y:S05]  /*1b060*/  @!P0 NANOSLEEP.SYNCS 0x989680 ;  /* 0x009896800000895d */ /* 0x008fea0003900000 */
[----:B------:R-:W3:Y:S02]  /*1b070*/  @!P0 SYNCS.PHASECHK.TRANS64 P0, [R5+URZ+0x168c0], R6 ;  /* 0x0168c006050085a7 */ /* 0x000ee4000800007f */
[----:B---3--:R-:W-:Y:S05]  /*1b080*/  @!P0 BRA `(.L_x_2401) ;  /* 0xfffffffc00f08947 */ /* 0x008fea000383ffff */
[----:B------:R-:W-:Y:S05]  /*1b090*/  BRA `(.L_x_2562) ;  /* 0xffffff9c00447947 */ /* 0x000fea000383ffff */
.L_x_2408:
[----:B--2---:R2:W3:Y:S02]  /*1b0a0*/  SYNCS.PHASECHK.TRANS64.TRYWAIT P1, [R5+URZ+0x168a0], R6 ;  /* 0x0168a006050075a7 */ /* 0x0044e4000802017f */
[----:B---3--:R-:W-:Y:S05]  /*1b0b0*/  @!P1 NANOSLEEP.SYNCS 0x989680 ;  /* 0x009896800000995d */ /* 0x008fea0003900000 */
[----:B------:R-:W3:Y:S02]  /*1b0c0*/  @!P1 SYNCS.PHASECHK.TRANS64 P1, [R5+URZ+0x168a0], R6 ;  /* 0x0168a006050095a7 */ /* 0x000ee4000802007f */
[----:B---3--:R-:W-:Y:S05]  /*1b0d0*/  @!P1 BRA `(.L_x_2408) ;  /* 0xfffffffc00f09947 */ /* 0x008fea000383ffff */
[----:B------:R-:W-:Y:S05]  /*1b0e0*/  BRA `(.L_x_2563) ;  /* 0xffffffa000107947 */ /* 0x000fea000383ffff */
.L_x_2413:
[----:B-1----:R1:W3:Y:S02]  /*1b0f0*/  SYNCS.PHASECHK.TRANS64.TRYWAIT P1, [R5+URZ+0x168c0], R6 ;  /* 0x0168c006050075a7 */ /* 0x0022e4000802017f */
[----:B---3--:R-:W-:Y:S05]  /*1b100*/  @!P1 NANOSLEEP.SYNCS 0x989680 ;  /* 0x009896800000995d */ /* 0x008fea0003900000 */
[----:B------:R-:W3:Y:S02]  /*1b110*/  @!P1 SYNCS.PHASECHK.TRANS64 P1, [R5+URZ+0x168c0], R6 ;  /* 0x0168c006050095a7 */ /* 0x000ee4000802007f */
[----:B---3--:R-:W-:Y:S05]  /*1b120*/  @!P1 BRA `(.L_x_2413) ;  /* 0xfffffffc00f09947 */ /* 0x008fea000383ffff */
[----:B------:R-:W-:Y:S05]  /*1b130*/  BRA `(.L_x_2564) ;  /* 0xffffffa000887947 */ /* 0x000fea000383ffff */
.L_x_2426:
[----:B------:R-:W4:Y:S01]  /*1b140*/  S2R R20, SR_TID.X ;  /* 0x0000000000147919 */ /* 0x000f220000002100 */
[----:B------:R-:W-:Y:S01]  /*1b150*/  BSSY B0, `(.L_x_2565) ;  /* 0x000000a000007945 */ /* 0x000fe20003800000 */
[----:B0-----:R-:W-:Y:S02]  /*1b160*/  IMAD.MOV.U32 R12, RZ, RZ, RZ ;  /* 0x000000ffff0c7224 */ /* 0x001fe400078e00ff */
[----:B------:R-:W-:Y:S02]  /*1b170*/  IMAD.MOV.U32 R11, RZ, RZ, 0x1f ;  /* 0x0000001fff0b7424 */ /* 0x000fe400078e00ff */
[----:B------:R-:W-:Y:S01]  /*1b180*/  IMAD.MOV.U32 R15, RZ, RZ, -0x1 ;  /* 0xffffffffff0f7424 */ /* 0x000fe200078e00ff */
[----:B----4-:R-:W-:-:S04]  /*1b190*/  SHF.R.U32.HI R20, RZ, 0x5, R20 ;  /* 0x00000005ff147819 */ /* 0x010fc80000011614 */
[----:B------:R-:W-:-:S05]  /*1b1a0*/  LOP3.LUT R20, R20, 0x3, RZ, 0xc0, !PT ;  /* 0x0000000314147812 */ /* 0x000fca00078ec0ff */
[----:B------:R-:W-:-:S07]  /*1b1b0*/  IMAD.MOV.U32 R13, RZ, RZ, R20 ;  /* 0x000000ffff0d7224 */ /* 0x000fce00078e0014 */
[----:B-123--:R-:W-:Y:S05]  /*1b1c0*/  WARPSYNC.COLLECTIVE R15, `(.L_x_2566) ;  /* 0x000000000f087348 */ /* 0x00efea0003c00000 */
[----:B------:R0:W4:Y:S02]  /*1b1d0*/  SHFL.IDX P6, R14, R13, R12, R11 ;  /* 0x0000000c0d0e7389 */ /* 0x00012400000c000b */
[----:B01234-:R-:W-:Y:S01]  /*1b1e0*/  ENDCOLLECTIVE ;  /* 0x000000000000791b */ /* 0x01ffe20003800000 */
.L_x_2566:
[----:B------:R-:W-:Y:S05]  /*1b1f0*/  BSYNC B0 ;  /* 0x0000000000007941 */ /* 0x000fea0003800000 */
.L_x_2565:
[----:B------:R-:W-:Y:S05]  /*1b200*/  BRA `(.L_x_2567) ;  /* 0xffffffa800cc7947 */ /* 0x000fea000383ffff */
.L_x_2428:
[----:B------:R-:W-:Y:S01]  /*1b210*/  BSSY B0, `(.L_x_2568) ;  /* 0x0000006000007945 */ /* 0x000fe20003800000 */
[----:B------:R-:W-:-:S07]  /*1b220*/  IMAD.MOV.U32 R15, RZ, RZ, -0x1 ;  /* 0xffffffffff0f7424 */ /* 0x000fce00078e00ff */
[----:B0123--:R-:W-:Y:S05]  /*1b230*/  WARPSYNC.COLLECTIVE R15, `(.L_x_2569) ;  /* 0x000000000f0c7348 */ /* 0x00ffea0003c00000 */
[----:B------:R-:W-:Y:S02]  /*1b240*/  ELECT P6, UR62, PT ;  /* 0x00000000003e782f */ /* 0x000fe400038c0000 */
[----:B------:R-:W-:Y:S01]  /*1b250*/  MOV R14, UR62 ;  /* 0x0000003e000e7c02 */ /* 0x000fe20008000f00 */
[----:B0123--:R-:W-:Y:S10]  /*1b260*/  ENDCOLLECTIVE ;  /* 0x000000000000791b */ /* 0x00fff40003800000 */
.L_x_2569:
[----:B------:R-:W-:Y:S05]  /*1b270*/  BSYNC B0 ;  /* 0x0000000000007941 */ /* 0x000fea0003800000 */
.L_x_2568:
[----:B------:R-:W-:Y:S05]  /*1b280*/  BRA `(.L_x_2570) ;  /* 0xffffffa800d47947 */ /* 0x000fea000383ffff */
.L_x_2430:
[----:B0-----:R0:W4:Y:S02]  /*1b290*/  SYNCS.PHASECHK.TRANS64.TRYWAIT P0, [R0+URZ+0x16840], R2 ;  /* 0x01684002000075a7 */ /* 0x001124000800017f */
[----:B----4-:R-:W-:Y:S05]  /*1b2a0*/  @!P0 NANOSLEEP.SYNCS 0x989680 ;  /* 0x009896800000895d */ /* 0x010fea0003900000 */
[----:B------:R-:W4:Y:S02]  /*1b2b0*/  @!P0 SYNCS.PHASECHK.TRANS64 P0, [R0+URZ+0x16840], R2 ;  /* 0x01684002000085a7 */ /* 0x000f24000800007f */
[----:B----4-:R-:W-:Y:S05]  /*1b2c0*/  @!P0 BRA `(.L_x_2430) ;  /* 0xfffffffc00f08947 */ /* 0x010fea000383ffff */
[----:B------:R-:W-:Y:S05]  /*1b2d0*/  BRA `(.L_x_2571) ;  /* 0xffffffac00247947 */ /* 0x000fea000383ffff */
.L_x_2434:
[----:B------:R-:W2:Y:S01]  /*1b2e0*/  LDL.LU R11, [R1+0x1c] ;  /* 0x00001c00010b7983 */ /* 0x000ea20000300800 */
[----:B------:R-:W-:Y:S01]  /*1b2f0*/  IMAD.MOV.U32 R13, RZ, RZ, R4 ;  /* 0x000000ffff0d7224 */ /* 0x000fe200078e0004 */
[----:B------:R-:W-:Y:S01]  /*1b300*/  MOV R12, RZ ;  /* 0x000000ff000c7202 */ /* 0x000fe20000000f00 */
        /* <DEDUP_REMOVED lines=9> */
.L_x_2572:
[----:B------:R-:W-:Y:S02]  /*1b3a0*/  IMAD.MOV.U32 R13, RZ, RZ, R0 ;  /* 0x000000ffff0d7224 */ /* 0x000fe400078e0000 */
[----:B------:R-:W-:-:S07]  /*1b3b0*/  IMAD.MOV.U32 R6, RZ, RZ, R14 ;  /* 0x000000ffff067224 */ /* 0x000fce00078e000e */
[----:B------:R-:W-:Y:S05]  /*1b3c0*/  WARPSYNC.COLLECTIVE R15, `(.L_x_2573) ;  /* 0x000000000f087348 */ /* 0x000fea0003c00000 */
[----:B------:R0:W1:Y:S02]  /*1b3d0*/  SHFL.IDX P6, R14, R13, R12, R11 ;  /* 0x0000000c0d0e7389 */ /* 0x00006400000c000b */
[----:B01----:R-:W-:Y:S01]  /*1b3e0*/  ENDCOLLECTIVE ;  /* 0x000000000000791b */ /* 0x003fe20003800000 */
.L_x_2573:
[----:B------:R-:W-:Y:S02]  /*1b3f0*/  IMAD.MOV.U32 R13, RZ, RZ, R4 ;  /* 0x000000ffff0d7224 */ /* 0x000fe400078e0004 */
[----:B------:R-:W-:Y:S02]  /*1b400*/  IMAD.MOV.U32 R12, RZ, RZ, 0x1 ;  /* 0x00000001ff0c7424 */ /* 0x000fe400078e00ff */
[----:B------:R-:W-:-:S07]  /*1b410*/  IMAD.MOV.U32 R7, RZ, RZ, R14 ;  /* 0x000000ffff077224 */ /* 0x000fce00078e000e */
[----:B------:R-:W-:Y:S05]  /*1b420*/  WARPSYNC.COLLECTIVE R15, `(.L_x_2574) ;  /* 0x000000000f087348 */ /* 0x000fea0003c00000 */
[----:B------:R0:W1:Y:S02]  /*1b430*/  SHFL.IDX P6, R14, R13, R12, R11 ;  /* 0x0000000c0d0e7389 */ /* 0x00006400000c000b */
[----:B01----:R-:W-:Y:S01]  /*1b440*/  ENDCOLLECTIVE ;  /* 0x000000000000791b */ /* 0x003fe20003800000 */
.L_x_2574:
        /* <DEDUP_REMOVED lines=15> */
.L_x_2575:
[----:B------:R-:W-:Y:S02]  /*1b540*/  IMAD.MOV.U32 R13, RZ, RZ, R4 ;  /* 0x000000ffff0d7224 */ /* 0x000fe400078e0004 */
[----:B------:R-:W-:Y:S02]  /*1b550*/  IMAD.MOV.U32 R12, RZ, RZ, 0x2 ;  /* 0x00000002ff0c7424 */ /* 0x000fe400078e00ff */
[----:B------:R-:W-:-:S07]  /*1b560*/  IMAD.MOV.U32 R7, RZ, RZ, R14 ;  /* 0x000000ffff077224 */ /* 0x000fce00078e000e */
[----:B------:R-:W-:Y:S05]  /*1b570*/  WARPSYNC.COLLECTIVE R15, `(.L_x_2576) ;  /* 0x000000000f087348 */ /* 0x000fea0003c00000 */
[----:B------:R0:W1:Y:S02]  /*1b580*/  SHFL.IDX P6, R14, R13, R12, R11 ;  /* 0x0000000c0d0e7389 */ /* 0x00006400000c000b */
[----:B01----:R-:W-:Y:S01]  /*1b590*/  ENDCOLLECTIVE ;  /* 0x000000000000791b */ /* 0x003fe20003800000 */
.L_x_2576:
        /* <DEDUP_REMOVED lines=16> */
.L_x_2577:
[----:B------:R-:W-:Y:S02]  /*1b6a0*/  IMAD.MOV.U32 R13, RZ, RZ, R4 ;  /* 0x000000ffff0d7224 */ /* 0x000fe400078e0004 */
[----:B------:R-:W-:Y:S02]  /*1b6b0*/  IMAD.MOV.U32 R12, RZ, RZ, 0x3 ;  /* 0x00000003ff0c7424 */ /* 0x000fe400078e00ff */
[----:B------:R-:W-:-:S07]  /*1b6c0*/  IMAD.MOV.U32 R7, RZ, RZ, R14 ;  /* 0x000000ffff077224 */ /* 0x000fce00078e000e */
[----:B------:R-:W-:Y:S05]  /*1b6d0*/  WARPSYNC.COLLECTIVE R15, `(.L_x_2578) ;  /* 0x000000000f087348 */ /* 0x000fea0003c00000 */
[----:B------:R0:W1:Y:S02]  /*1b6e0*/  SHFL.IDX P6, R14, R13, R12, R11 ;  /* 0x0000000c0d0e7389 */ /* 0x00006400000c000b */
[----:B01----:R-:W-:Y:S01]  /*1b6f0*/  ENDCOLLECTIVE ;  /* 0x000000000000791b */ /* 0x003fe20003800000 */
.L_x_2578:
        /* <DEDUP_REMOVED lines=16> */
.L_x_2579:
[----:B------:R-:W-:Y:S02]  /*1b800*/  IMAD.MOV.U32 R13, RZ, RZ, R4 ;  /* 0x000000ffff0d7224 */ /* 0x000fe400078e0004 */
[----:B------:R-:W-:Y:S02]  /*1b810*/  IMAD.MOV.U32 R12, RZ, RZ, 0x4 ;  /* 0x00000004ff0c7424 */ /* 0x000fe400078e00ff */
[----:B------:R-:W-:-:S07]  /*1b820*/  IMAD.MOV.U32 R7, RZ, RZ, R14 ;  /* 0x000000ffff077224 */ /* 0x000fce00078e000e */
[----:B------:R-:W-:Y:S05]  /*1b830*/  WARPSYNC.COLLECTIVE R15, `(.L_x_2580) ;  /* 0x000000000f087348 */ /* 0x000fea0003c00000 */
[----:B------:R0:W1:Y:S02]  /*1b840*/  SHFL.IDX P6, R14, R13, R12, R11 ;  /* 0x0000000c0d0e7389 */ /* 0x00006400000c000b */
[----:B01----:R-:W-:Y:S01]  /*1b850*/  ENDCOLLECTIVE ;  /* 0x000000000000791b */ /* 0x003fe20003800000 */
.L_x_2580:
        /* <DEDUP_REMOVED lines=16> */
.L_x_2581:
[----:B------:R-:W-:Y:S02]  /*1b960*/  IMAD.MOV.U32 R13, RZ, RZ, R4 ;  /* 0x000000ffff0d7224 */ /* 0x000fe400078e0004 */
[----:B------:R-:W-:Y:S02]  /*1b970*/  IMAD.MOV.U32 R12, RZ, RZ, 0x5 ;  /* 0x00000005ff0c7424 */ /* 0x000fe400078e00ff */
[----:B------:R-:W-:-:S07]  /*1b980*/  IMAD.MOV.U32 R7, RZ, RZ, R14 ;  /* 0x000000ffff077224 */ /* 0x000fce00078e000e */
[----:B------:R-:W-:Y:S05]  /*1b990*/  WARPSYNC.COLLECTIVE R15, `(.L_x_2582) ;  /* 0x000000000f087348 */ /* 0x000fea0003c00000 */
[----:B------:R0:W1:Y:S02]  /*1b9a0*/  SHFL.IDX P6, R14, R13, R12, R11 ;  /* 0x0000000c0d0e7389 */ /* 0x00006400000c000b */
[----:B01----:R-:W-:Y:S01]  /*1b9b0*/  ENDCOLLECTIVE ;  /* 0x000000000000791b */ /* 0x003fe20003800000 */
.L_x_2582:
        /* <DEDUP_REMOVED lines=16> */
.L_x_2583:
[----:B------:R-:W-:Y:S02]  /*1bac0*/  IMAD.MOV.U32 R13, RZ, RZ, R4 ;  /* 0x000000ffff0d7224 */ /* 0x000fe400078e0004 */
[----:B------:R-:W-:Y:S02]  /*1bad0*/  IMAD.MOV.U32 R12, RZ, RZ, 0x6 ;  /* 0x00000006ff0c7424 */ /* 0x000fe400078e00ff */
[----:B------:R-:W-:-:S07]  /*1bae0*/  IMAD.MOV.U32 R7, RZ, RZ, R14 ;  /* 0x000000ffff077224 */ /* 0x000fce00078e000e */
[----:B------:R-:W-:Y:S05]  /*1baf0*/  WARPSYNC.COLLECTIVE R15, `(.L_x_2584) ;  /* 0x000000000f087348 */ /* 0x000fea0003c00000 */
[----:B------:R0:W1:Y:S02]  /*1bb00*/  SHFL.IDX P6, R14, R13, R12, R11 ;  /* 0x0000000c0d0e7389 */ /* 0x00006400000c000b */
[----:B01----:R-:W-:Y:S01]  /*1bb10*/  ENDCOLLECTIVE ;  /* 0x000000000000791b */ /* 0x003fe20003800000 */
.L_x_2584:
        /* <DEDUP_REMOVED lines=16> */
.L_x_2585:
[----:B------:R-:W-:Y:S02]  /*1bc20*/  IMAD.MOV.U32 R13, RZ, RZ, R4 ;  /* 0x000000ffff0d7224 */ /* 0x000fe400078e0004 */
[----:B------:R-:W-:Y:S02]  /*1bc30*/  IMAD.MOV.U32 R12, RZ, RZ, 0x7 ;  /* 0x00000007ff0c7424 */ /* 0x000fe400078e00ff */
[----:B------:R-:W-:-:S07]  /*1bc40*/  IMAD.MOV.U32 R7, RZ, RZ, R14 ;  /* 0x000000ffff077224 */ /* 0x000fce00078e000e */
[----:B------:R-:W-:Y:S05]  /*1bc50*/  WARPSYNC.COLLECTIVE R15, `(.L_x_2586) ;  /* 0x000000000f087348 */ /* 0x000fea0003c00000 */
[----:B------:R0:W1:Y:S02]  /*1bc60*/  SHFL.IDX P6, R14, R13, R12, R11 ;  /* 0x0000000c0d0e7389 */ /* 0x00006400000c000b */
[----:B01----:R-:W-:Y:S01]  /*1bc70*/  ENDCOLLECTIVE ;  /* 0x000000000000791b */ /* 0x003fe20003800000 */
.L_x_2586:
[----:B------:R-:W-:-:S05]  /*1bc80*/  @!P1 LEA R7, P2, R20, R7, 0x1 ;  /* 0x0000000714079211 */ /* 0x000fca00078408ff */
[----:B------:R-:W-:-:S05]  /*1bc90*/  @!P1 IMAD.X R6, RZ, RZ, R6, P2 ;  /* 0x000000ffff069224 */ /* 0x000fca00010e0606 */
[-C--:B------:R-:W-:Y:S01]  /*1bca0*/  @!P1 LOP3.LUT R7, R7, R6.reuse, RZ, 0x3c, !PT ;  /* 0x0000000607079212 */ /* 0x080fe200078e3cff */
[----:B------:R-:W-:Y:S02]  /*1bcb0*/  IMAD.MOV.U32 R13, RZ, RZ, R0 ;  /* 0x000000ffff0d7224 */ /* 0x000fe400078e0000 */
[----:B------:R-:W-:Y:S01]  /*1bcc0*/  VIADD R0, R17, 0x70 ;  /* 0x0000007011007836 */ /* 0x000fe20000000000 */
[----:B------:R-:W-:-:S04]  /*1bcd0*/  @!P1 LOP3.LUT R6, R7, R6, RZ, 0x3c, !PT ;  /* 0x0000000607069212 */ /* 0x000fc800078e3cff */
[----:B------:R-:W-:Y:S02]  /*1bce0*/  @!P1 LOP3.LUT R7, R7, R6, RZ, 0x3c, !PT ;  /* 0x0000000607079212 */ /* 0x000fe400078e3cff */
[----:B------:R-:W-:-:S07]  /*1bcf0*/  MOV R4, R14 ;  /* 0x0000000e00047202 */ /* 0x000fce0000000f00 */
[----:B------:R-:W-:Y:S05]  /*1bd00*/  WARPSYNC.COLLECTIVE R15, `(.L_x_2587) ;  /* 0x000000000f087348 */ /* 0x000fea0003c00000 */
[----:B------:R0:W1:Y:S02]  /*1bd10*/  SHFL.IDX P6, R14, R13, R12, R11 ;  /* 0x0000000c0d0e7389 */ /* 0x00006400000c000b */
[----:B01----:R-:W-:Y:S01]  /*1bd20*/  ENDCOLLECTIVE ;  /* 0x000000000000791b */ /* 0x003fe20003800000 */
.L_x_2587:
        /* <DEDUP_REMOVED lines=13> */
.L_x_2588:
        /* <DEDUP_REMOVED lines=13> */
.L_x_2589:
[----:B------:R-:W-:Y:S02]  /*1bed0*/  IMAD.MOV.U32 R13, RZ, RZ, R2 ;  /* 0x000000ffff0d7224 */ /* 0x000fe400078e0002 */
[----:B------:R-:W-:Y:S02]  /*1bee0*/  IMAD.MOV.U32 R12, RZ, RZ, 0x1 ;  /* 0x00000001ff0c7424 */ /* 0x000fe400078e00ff */
[----:B------:R-:W-:-:S07]  /*1bef0*/  IMAD.MOV.U32 R8, RZ, RZ, R14 ;  /* 0x000000ffff087224 */ /* 0x000fce00078e000e */
[----:B------:R-:W-:Y:S05]  /*1bf00*/  WARPSYNC.COLLECTIVE R15, `(.L_x_2590) ;  /* 0x000000000f087348 */ /* 0x000fea0003c00000 */
[----:B------:R0:W1:Y:S02]  /*1bf10*/  SHFL.IDX P6, R14, R13, R12, R11 ;  /* 0x0000000c0d0e7389 */ /* 0x00006400000c000b */
[----:B01----:R-:W-:Y:S01]  /*1bf20*/  ENDCOLLECTIVE ;  /* 0x000000000000791b */ /* 0x003fe20003800000 */
.L_x_2590:
        /* <DEDUP_REMOVED lines=14> */
.L_x_2591:
[----:B------:R-:W-:Y:S02]  /*1c010*/  IMAD.MOV.U32 R13, RZ, RZ, R2 ;  /* 0x000000ffff0d7224 */ /* 0x000fe400078e0002 */
[----:B------:R-:W-:Y:S02]  /*1c020*/  IMAD.MOV.U32 R12, RZ, RZ, 0x2 ;  /* 0x00000002ff0c7424 */ /* 0x000fe400078e00ff */
[----:B------:R-:W-:-:S07]  /*1c030*/  IMAD.MOV.U32 R6, RZ, RZ, R14 ;  /* 0x000000ffff067224 */ /* 0x000fce00078e000e */
[----:B------:R-:W-:Y:S05]  /*1c040*/  WARPSYNC.COLLECTIVE R15, `(.L_x_2592) ;  /* 0x000000000f087348 */ /* 0x000fea0003c00000 */
[----:B------:R0:W1:Y:S02]  /*1c050*/  SHFL.IDX P6, R14, R13, R12, R11 ;  /* 0x0000000c0d0e7389 */ /* 0x00006400000c000b */
[----:B01----:R-:W-:Y:S01]  /*1c060*/  ENDCOLLECTIVE ;  /* 0x000000000000791b */ /* 0x003fe20003800000 */
.L_x_2592:
        /* <DEDUP_REMOVED lines=13> */
.L_x_2593:
[----:B------:R-:W-:Y:S02]  /*1c140*/  IMAD.MOV.U32 R13, RZ, RZ, R2 ;  /* 0x000000ffff0d7224 */ /* 0x000fe400078e0002 */
[----:B------:R-:W-:Y:S02]  /*1c150*/  IMAD.MOV.U32 R12, RZ, RZ, 0x3 ;  /* 0x00000003ff0c7424 */ /* 0x000fe400078e00ff */
[----:B------:R-:W-:-:S07]  /*1c160*/  IMAD.MOV.U32 R6, RZ, RZ, R14 ;  /* 0x000000ffff067224 */ /* 0x000fce00078e000e */
[----:B------:R-:W-:Y:S05]  /*1c170*/  WARPSYNC.COLLECTIVE R15, `(.L_x_2594) ;  /* 0x000000000f087348 */ /* 0x000fea0003c00000 */
[----:B------:R0:W1:Y:S02]  /*1c180*/  SHFL.IDX P6, R14, R13, R12, R11 ;  /* 0x0000000c0d0e7389 */ /* 0x00006400000c000b */
[----:B01----:R-:W-:Y:S01]  /*1c190*/  ENDCOLLECTIVE ;  /* 0x000000000000791b */ /* 0x003fe20003800000 */
.L_x_2594:
        /* <DEDUP_REMOVED lines=12> */
.L_x_2595:
[----:B------:R-:W-:Y:S05]  /*1c260*/  BRA `(.L_x_2596) ;  /* 0xffffffac004c7947 */ /* 0x000fea000383ffff */
.L_x_2437:
[----:B0-----:R0:W1:Y:S02]  /*1c270*/  SYNCS.PHASECHK.TRANS64.TRYWAIT P0, [R22+URZ+0x16820], R3 ;  /* 0x01682003160075a7 */ /* 0x001064000800017f */
[----:B-1----:R-:W-:Y:S05]  /*1c280*/  @!P0 NANOSLEEP.SYNCS 0x989680 ;  /* 0x009896800000895d */ /* 0x002fea0003900000 */
[----:B------:R-:W1:Y:S02]  /*1c290*/  @!P0 SYNCS.PHASECHK.TRANS64 P0, [R22+URZ+0x16820], R3 ;  /* 0x01682003160085a7 */ /* 0x000e64000800007f */
[----:B-1----:R-:W-:Y:S05]  /*1c2a0*/  @!P0 BRA `(.L_x_2437) ;  /* 0xfffffffc00f08947 */ /* 0x002fea000383ffff */
[----:B------:R-:W-:Y:S05]  /*1c2b0*/  BRA `(.L_x_2597) ;  /* 0xffffffac00b47947 */ /* 0x000fea000383ffff */
.L_x_2446:
[----:B0-----:R0:W2:Y:S02]  /*1c2c0*/  SYNCS.PHASECHK.TRANS64.TRYWAIT P0, [R2+URZ+0x16840], R3 ;  /* 0x01684003020075a7 */ /* 0x0010a4000800017f */
[----:B--2---:R-:W-:Y:S05]  /*1c2d0*/  @!P0 NANOSLEEP.SYNCS 0x989680 ;  /* 0x009896800000895d */ /* 0x004fea0003900000 */
[----:B------:R-:W2:Y:S02]  /*1c2e0*/  @!P0 SYNCS.PHASECHK.TRANS64 P0, [R2+URZ+0x16840], R3 ;  /* 0x01684003020085a7 */ /* 0x000ea4000800007f */
[----:B--2---:R-:W-:Y:S05]  /*1c2f0*/  @!P0 BRA `(.L_x_2446) ;  /* 0xfffffffc00f08947 */ /* 0x004fea000383ffff */
[----:B------:R-:W-:Y:S05]  /*1c300*/  BRA `(.L_x_2598) ;  /* 0xffffffb000607947 */ /* 0x000fea000383ffff */
.L_x_2451:
[----:B0-----:R0:W1:Y:S02]  /*1c310*/  SYNCS.PHASECHK.TRANS64.TRYWAIT P0, [R3+URZ+0x60], R2 ;  /* 0x00006002030075a7 */ /* 0x001064000800017f */
[----:B-1----:R-:W-:Y:S05]  /*1c320*/  @!P0 NANOSLEEP.SYNCS 0x989680 ;  /* 0x009896800000895d */ /* 0x002fea0003900000 */
[----:B------:R-:W1:Y:S02]  /*1c330*/  @!P0 SYNCS.PHASECHK.TRANS64 P0, [R3+URZ+0x60], R2 ;  /* 0x00006002030085a7 */ /* 0x000e64000800007f */
[----:B-1----:R-:W-:Y:S05]  /*1c340*/  @!P0 BRA `(.L_x_2451) ;  /* 0xfffffffc00f08947 */ /* 0x002fea000383ffff */
[----:B------:R-:W-:Y:S05]  /*1c350*/  BRA `(.L_x_2599) ;  /* 0xffffffb000ec7947 */ /* 0x000fea000383ffff */
.L_x_2459:
[----:B0-----:R0:W2:Y:S02]  /*1c360*/  SYNCS.PHASECHK.TRANS64.TRYWAIT P0, [R2+URZ+0x16840], R3 ;  /* 0x01684003020075a7 */ /* 0x0010a4000800017f */
[----:B--2---:R-:W-:Y:S05]  /*1c370*/  @!P0 NANOSLEEP.SYNCS 0x989680 ;  /* 0x009896800000895d */ /* 0x004fea0003900000 */
[----:B------:R-:W2:Y:S02]  /*1c380*/  @!P0 SYNCS.PHASECHK.TRANS64 P0, [R2+URZ+0x16840], R3 ;  /* 0x01684003020085a7 */ /* 0x000ea4000800007f */
[----:B--2---:R-:W-:Y:S05]  /*1c390*/  @!P0 BRA `(.L_x_2459) ;  /* 0xfffffffc00f08947 */ /* 0x004fea000383ffff */
[----:B------:R-:W-:Y:S05]  /*1c3a0*/  BRA `(.L_x_2600) ;  /* 0xffffffb800287947 */ /* 0x000fea000383ffff */
.L_x_2464:
[----:B0-----:R0:W1:Y:S02]  /*1c3b0*/  SYNCS.PHASECHK.TRANS64.TRYWAIT P0, [R10+URZ+0x60], R27 ;  /* 0x0000601b0a0075a7 */ /* 0x001064000800017f */
[----:B-1----:R-:W-:Y:S05]  /*1c3c0*/  @!P0 NANOSLEEP.SYNCS 0x989680 ;  /* 0x009896800000895d */ /* 0x002fea0003900000 */
[----:B------:R-:W1:Y:S02]  /*1c3d0*/  @!P0 SYNCS.PHASECHK.TRANS64 P0, [R10+URZ+0x60], R27 ;  /* 0x0000601b0a0085a7 */ /* 0x000e64000800007f */
[----:B-1----:R-:W-:Y:S05]  /*1c3e0*/  @!P0 BRA `(.L_x_2464) ;  /* 0xfffffffc00f08947 */ /* 0x002fea000383ffff */
[----:B------:R-:W-:Y:S05]  /*1c3f0*/  BRA `(.L_x_2601) ;  /* 0xffffffb800b47947 */ /* 0x000fea000383ffff */
.L_x_2472:
[----:B0-----:R0:W2:Y:S02]  /*1c400*/  SYNCS.PHASECHK.TRANS64.TRYWAIT P0, [R2+URZ+0x16840], R3 ;  /* 0x01684003020075a7 */ /* 0x0010a4000800017f */
[----:B--2---:R-:W-:Y:S05]  /*1c410*/  @!P0 NANOSLEEP.SYNCS 0x989680 ;  /* 0x009896800000895d */ /* 0x004fea0003900000 */
[----:B------:R-:W2:Y:S02]  /*1c420*/  @!P0 SYNCS.PHASECHK.TRANS64 P0, [R2+URZ+0x16840], R3 ;  /* 0x01684003020085a7 */ /* 0x000ea4000800007f */
[----:B--2---:R-:W-:Y:S05]  /*1c430*/  @!P0 BRA `(.L_x_2472) ;  /* 0xfffffffc00f08947 */ /* 0x004fea000383ffff */
[----:B------:R-:W-:Y:S05]  /*1c440*/  BRA `(.L_x_2602) ;  /* 0xffffffbc00c47947 */ /* 0x000fea000383ffff */
.L_x_2477:
[----:B0-----:R0:W1:Y:S02]  /*1c450*/  SYNCS.PHASECHK.TRANS64.TRYWAIT P0, [R7+URZ+0x60], R2 ;  /* 0x00006002070075a7 */ /* 0x001064000800017f */
[----:B-1----:R-:W-:Y:S05]  /*1c460*/  @!P0 NANOSLEEP.SYNCS 0x989680 ;  /* 0x009896800000895d */ /* 0x002fea0003900000 */
[----:B------:R-:W1:Y:S02]  /*1c470*/  @!P0 SYNCS.PHASECHK.TRANS64 P0, [R7+URZ+0x60], R2 ;  /* 0x00006002070085a7 */ /* 0x000e64000800007f */
[----:B-1----:R-:W-:Y:S05]  /*1c480*/  @!P0 BRA `(.L_x_2477) ;  /* 0xfffffffc00f08947 */ /* 0x002fea000383ffff */
[----:B------:R-:W-:Y:S05]  /*1c490*/  BRA `(.L_x_2603) ;  /* 0xffffffc000547947 */ /* 0x000fea000383ffff */
.L_x_2487:
[----:B0-----:R0:W1:Y:S02]  /*1c4a0*/  SYNCS.PHASECHK.TRANS64.TRYWAIT P0, [R3+URZ+0x16860], R0 ;  /* 0x01686000030075a7 */ /* 0x001064000800017f */
[----:B-1----:R-:W-:Y:S05]  /*1c4b0*/  @!P0 NANOSLEEP.SYNCS 0x989680 ;  /* 0x009896800000895d */ /* 0x002fea0003900000 */
[----:B------:R-:W1:Y:S02]  /*1c4c0*/  @!P0 SYNCS.PHASECHK.TRANS64 P0, [R3+URZ+0x16860], R0 ;  /* 0x01686000030085a7 */ /* 0x000e64000800007f */
[----:B-1----:R-:W-:Y:S05]  /*1c4d0*/  @!P0 BRA `(.L_x_2487) ;  /* 0xfffffffc00f08947 */ /* 0x002fea000383ffff */
[----:B------:R-:W-:Y:S05]  /*1c4e0*/  BRA `(.L_x_2604) ;  /* 0xffffffc400507947 */ /* 0x000fea000383ffff */
.L_x_2493:
[----:B------:R-:W-:Y:S01]  /*1c4f0*/  BSSY B0, `(.L_x_2605) ;  /* 0x0000008000007945 */ /* 0x000fe20003800000 */
[----:B------:R-:W-:Y:S01]  /*1c500*/  MOV R13, R16 ;  /* 0x00000010000d7202 */ /* 0x000fe20000000f00 */
[----:B0-----:R-:W-:Y:S02]  /*1c510*/  IMAD.MOV.U32 R12, RZ, RZ, RZ ;  /* 0x000000ffff0c7224 */ /* 0x001fe400078e00ff */
[----:B------:R-:W-:Y:S02]  /*1c520*/  IMAD.MOV.U32 R11, RZ, RZ, 0x1f ;  /* 0x0000001fff0b7424 */ /* 0x000fe400078e00ff */
[----:B------:R-:W-:-:S07]  /*1c530*/  IMAD.MOV.U32 R15, RZ, RZ, -0x1 ;  /* 0xffffffffff0f7424 */ /* 0x000fce00078e00ff */
[----:B--2---:R-:W-:Y:S05]  /*1c540*/  WARPSYNC.COLLECTIVE R15, `(.L_x_2606) ;  /* 0x000000000f087348 */ /* 0x004fea0003c00000 */
[----:B------:R0:W1:Y:S02]  /*1c550*/  SHFL.IDX P6, R14, R13, R12, R11 ;  /* 0x0000000c0d0e7389 */ /* 0x00006400000c000b */
[----:B012---:R-:W-:Y:S01]  /*1c560*/  ENDCOLLECTIVE ;  /* 0x000000000000791b */ /* 0x007fe20003800000 */
.L_x_2606:
[----:B------:R-:W-:Y:S05]  /*1c570*/  BSYNC B0 ;  /* 0x0000000000007941 */ /* 0x000fea0003800000 */
.L_x_2605:
        /* <DEDUP_REMOVED lines=9> */
.L_x_2607:
        /* <DEDUP_REMOVED lines=18> */
.L_x_2608:
[----:B------:R-:W-:Y:S02]  /*1c730*/  MOV R12, 0x2 ;  /* 0x00000002000c7802 */ /* 0x000fe40000000f00 */
[----:B------:R-:W-:-:S05]  /*1c740*/  SEL R4, R14, RZ, P1 ;  /* 0x000000ff0e047207 */ /* 0x000fca0000800000 */
[----:B------:R-:W-:-:S04]  /*1c750*/  IMAD.IADD R4, R17, 0x1, R4 ;  /* 0x0000000111047824 */ /* 0x000fc800078e0204 */
[----:B------:R-:W-:-:S07]  /*1c760*/  IMAD.MOV.U32 R13, RZ, RZ, R4 ;  /* 0x000000ffff0d7224 */ /* 0x000fce00078e0004 */
[----:B------:R-:W-:Y:S05]  /*1c770*/  WARPSYNC.COLLECTIVE R15, `(.L_x_2609) ;  /* 0x000000000f087348 */ /* 0x000fea0003c00000 */
[----:B------:R0:W1:Y:S02]  /*1c780*/  SHFL.UP P6, R14, R13, R12, R11 ;  /* 0x0400000c0d0e7389 */ /* 0x00006400000c000b */
[----:B01----:R-:W-:Y:S01]  /*1c790*/  ENDCOLLECTIVE ;  /* 0x000000000000791b */ /* 0x003fe20003800000 */
.L_x_2609:
[----:B------:R-:W-:Y:S01]  /*1c7a0*/  IMAD.MOV.U32 R12, RZ, RZ, 0x4 ;  /* 0x00000004ff0c7424 */ /* 0x000fe200078e00ff */
[----:B------:R-:W-:-:S05]  /*1c7b0*/  SEL R3, R14, RZ, P2 ;  /* 0x000000ff0e037207 */ /* 0x000fca0001000000 */
[----:B------:R-:W-:-:S04]  /*1c7c0*/  IMAD.IADD R6, R4, 0x1, R3 ;  /* 0x0000000104067824 */ /* 0x000fc800078e0203 */
[----:B------:R-:W-:-:S07]  /*1c7d0*/  IMAD.MOV.U32 R13, RZ, RZ, R6 ;  /* 0x000000ffff0d7224 */ /* 0x000fce00078e0006 */
[----:B------:R-:W-:Y:S05]  /*1c7e0*/  WARPSYNC.COLLECTIVE R15, `(.L_x_2610) ;  /* 0x000000000f087348 */ /* 0x000fea0003c00000 */
[----:B------:R0:W1:Y:S02]  /*1c7f0*/  SHFL.UP P6, R14, R13, R12, R11 ;  /* 0x0400000c0d0e7389 */ /* 0x00006400000c000b */
[----:B01----:R-:W-:Y:S01]  /*1c800*/  ENDCOLLECTIVE ;  /* 0x000000000000791b */ /* 0x003fe20003800000 */
.L_x_2610:
[----:B------:R-:W-:Y:S01]  /*1c810*/  IMAD.MOV.U32 R12, RZ, RZ, 0x8 ;  /* 0x00000008ff0c7424 */ /* 0x000fe200078e00ff */
[----:B------:R-:W-:-:S05]  /*1c820*/  SEL R3, R14, RZ, P3 ;  /* 0x000000ff0e037207 */ /* 0x000fca0001800000 */
[----:B------:R-:W-:-:S04]  /*1c830*/  IMAD.IADD R2, R6, 0x1, R3 ;  /* 0x0000000106027824 */ /* 0x000fc800078e0203 */
[----:B------:R-:W-:-:S07]  /*1c840*/  IMAD.MOV.U32 R13, RZ, RZ, R2 ;  /* 0x000000ffff0d7224 */ /* 0x000fce00078e0002 */
[----:B------:R-:W-:Y:S05]  /*1c850*/  WARPSYNC.COLLECTIVE R15, `(.L_x_2611) ;  /* 0x000000000f087348 */ /* 0x000fea0003c00000 */
[----:B------:R0:W1:Y:S02]  /*1c860*/  SHFL.UP P6, R14, R13, R12, R11 ;  /* 0x0400000c0d0e7389 */ /* 0x00006400000c000b */
[----:B01----:R-:W-:Y:S01]  /*1c870*/  ENDCOLLECTIVE ;  /* 0x000000000000791b */ /* 0x003fe20003800000 */
.L_x_2611:
[----:B------:R-:W-:Y:S01]  /*1c880*/  IMAD.MOV.U32 R12, RZ, RZ, 0x10 ;  /* 0x00000010ff0c7424 */ /* 0x000fe200078e00ff */
[----:B------:R-:W-:-:S05]  /*1c890*/  SEL R3, R14, RZ, P4 ;  /* 0x000000ff0e037207 */ /* 0x000fca0002000000 */
[----:B------:R-:W-:-:S04]  /*1c8a0*/  IMAD.IADD R3, R2, 0x1, R3 ;  /* 0x0000000102037824 */ /* 0x000fc800078e0203 */
[----:B------:R-:W-:-:S07]  /*1c8b0*/  IMAD.MOV.U32 R13, RZ, RZ, R3 ;  /* 0x000000ffff0d7224 */ /* 0x000fce00078e0003 */
[----:B------:R-:W-:Y:S05]  /*1c8c0*/  WARPSYNC.COLLECTIVE R15, `(.L_x_2612) ;  /* 0x000000000f087348 */ /* 0x000fea0003c00000 */
[----:B------:R0:W1:Y:S02]  /*1c8d0*/  SHFL.UP P6, R14, R13, R12, R11 ;  /* 0x0400000c0d0e7389 */ /* 0x00006400000c000b */
[----:B01----:R-:W-:Y:S01]  /*1c8e0*/  ENDCOLLECTIVE ;  /* 0x000000000000791b */ /* 0x003fe20003800000 */
.L_x_2612:
        /* <DEDUP_REMOVED lines=8> */
.L_x_2613:
[----:B------:R-:W-:Y:S05]  /*1c970*/  BRA `(.L_x_2614) ;  /* 0xffffffc400847947 */ /* 0x000fea000383ffff */
.L_x_2498:
[----:B------:R-:W-:Y:S01]  /*1c980*/  BSSY B0, `(.L_x_2615) ;  /* 0x0000008000007945 */ /* 0x000fe20003800000 */
[----:B-----5:R-:W-:Y:S01]  /*1c990*/  IMAD.MOV.U32 R13, RZ, RZ, R17 ;  /* 0x000000ffff0d7224 */ /* 0x020fe200078e0011 */
[----:B------:R-:W-:Y:S01]  /*1c9a0*/  MOV R15, 0xffffffff ;  /* 0xffffffff000f7802 */ /* 0x000fe20000000f00 */
[----:B------:R-:W-:Y:S02]  /*1c9b0*/  IMAD.MOV.U32 R12, RZ, RZ, 0x1 ;  /* 0x00000001ff0c7424 */ /* 0x000fe400078e00ff */
[----:B------:R-:W-:-:S07]  /*1c9c0*/  IMAD.MOV.U32 R11, RZ, RZ, RZ ;  /* 0x000000ffff0b7224 */ /* 0x000fce00078e00ff */
[----:B0-----:R-:W-:Y:S05]  /*1c9d0*/  WARPSYNC.COLLECTIVE R15, `(.L_x_2616) ;  /* 0x000000000f087348 */ /* 0x001fea0003c00000 */
[----:B------:R1:W2:Y:S02]  /*1c9e0*/  SHFL.UP P6, R14, R13, R12, R11 ;  /* 0x0400000c0d0e7389 */ /* 0x0002a400000c000b */
[----:B012---:R-:W-:Y:S01]  /*1c9f0*/  ENDCOLLECTIVE ;  /* 0x000000000000791b */ /* 0x007fe20003800000 */
.L_x_2616:
[----:B------:R-:W-:Y:S05]  /*1ca00*/  BSYNC B0 ;  /* 0x0000000000007941 */ /* 0x000fea0003800000 */
.L_x_2615:
        /* <DEDUP_REMOVED lines=8> */
.L_x_2617:
[----:B------:R-:W-:Y:S01]  /*1ca90*/  IMAD.MOV.U32 R12, RZ, RZ, 0x4 ;  /* 0x00000004ff0c7424 */ /* 0x000fe200078e00ff */
[----:B------:R-:W-:-:S05]  /*1caa0*/  SEL R2, R14, RZ, P2 ;  /* 0x000000ff0e027207 */ /* 0x000fca0001000000 */
[----:B------:R-:W-:-:S04]  /*1cab0*/  IMAD.IADD R2, R13, 0x1, R2 ;  /* 0x000000010d027824 */ /* 0x000fc800078e0202 */
[----:B------:R-:W-:-:S07]  /*1cac0*/  IMAD.MOV.U32 R13, RZ, RZ, R2 ;  /* 0x000000ffff0d7224 */ /* 0x000fce00078e0002 */
[----:B------:R-:W-:Y:S05]  /*1cad0*/  WARPSYNC.COLLECTIVE R15, `(.L_x_2618) ;  /* 0x000000000f087348 */ /* 0x000fea0003c00000 */
[----:B------:R0:W1:Y:S02]  /*1cae0*/  SHFL.UP P6, R14, R13, R12, R11 ;  /* 0x0400000c0d0e7389 */ /* 0x00006400000c000b */
[----:B01----:R-:W-:Y:S01]  /*1caf0*/  ENDCOLLECTIVE ;  /* 0x000000000000791b */ /* 0x003fe20003800000 */
.L_x_2618:
[----:B------:R-:W-:Y:S01]  /*1cb00*/  IMAD.MOV.U32 R12, RZ, RZ, 0x8 ;  /* 0x00000008ff0c7424 */ /* 0x000fe200078e00ff */
[----:B------:R-:W-:-:S05]  /*1cb10*/  SEL R3, R14, RZ, P3 ;  /* 0x000000ff0e037207 */ /* 0x000fca0001800000 */
[----:B------:R-:W-:-:S04]  /*1cb20*/  IMAD.IADD R3, R2, 0x1, R3 ;  /* 0x0000000102037824 */ /* 0x000fc800078e0203 */
[----:B------:R-:W-:-:S07]  /*1cb30*/  IMAD.MOV.U32 R13, RZ, RZ, R3 ;  /* 0x000000ffff0d7224 */ /* 0x000fce00078e0003 */
[----:B------:R-:W-:Y:S05]  /*1cb40*/  WARPSYNC.COLLECTIVE R15, `(.L_x_2619) ;  /* 0x000000000f087348 */ /* 0x000fea0003c00000 */
[----:B------:R0:W1:Y:S02]  /*1cb50*/  SHFL.UP P6, R14, R13, R12, R11 ;  /* 0x0400000c0d0e7389 */ /* 0x00006400000c000b */
[----:B01----:R-:W-:Y:S01]  /*1cb60*/  ENDCOLLECTIVE ;  /* 0x000000000000791b */ /* 0x003fe20003800000 */
.L_x_2619:
[----:B------:R-:W-:Y:S01]  /*1cb70*/  IMAD.MOV.U32 R12, RZ, RZ, 0x10 ;  /* 0x00000010ff0c7424 */ /* 0x000fe200078e00ff */
[----:B------:R-:W-:-:S05]  /*1cb80*/  SEL R4, R14, RZ, P4 ;  /* 0x000000ff0e047207 */ /* 0x000fca0002000000 */
[----:B------:R-:W-:-:S04]  /*1cb90*/  IMAD.IADD R4, R3, 0x1, R4 ;  /* 0x0000000103047824 */ /* 0x000fc800078e0204 */
[----:B------:R-:W-:-:S07]  /*1cba0*/  IMAD.MOV.U32 R13, RZ, RZ, R4 ;  /* 0x000000ffff0d7224 */ /* 0x000fce00078e0004 */
[----:B------:R-:W-:Y:S05]  /*1cbb0*/  WARPSYNC.COLLECTIVE R15, `(.L_x_2620) ;  /* 0x000000000f087348 */ /* 0x000fea0003c00000 */
[----:B------:R0:W1:Y:S02]  /*1cbc0*/  SHFL.UP P6, R14, R13, R12, R11 ;  /* 0x0400000c0d0e7389 */ /* 0x00006400000c000b */
[----:B01----:R-:W-:Y:S01]  /*1cbd0*/  ENDCOLLECTIVE ;  /* 0x000000000000791b */ /* 0x003fe20003800000 */
.L_x_2620:
[----:B------:R-:W-:Y:S01]  /*1cbe0*/  IMAD.MOV.U32 R12, RZ, RZ, 0x1f ;  /* 0x0000001fff0c7424 */ /* 0x000fe200078e00ff */
[----:B------:R-:W-:Y:S02]  /*1cbf0*/  MOV R11, 0x1f ;  /* 0x0000001f000b7802 */ /* 0x000fe40000000f00 */
[----:B------:R-:W-:-:S05]  /*1cc00*/  SEL R3, R14, RZ, P5 ;  /* 0x000000ff0e037207 */ /* 0x000fca0002800000 */
[----:B------:R-:W-:-:S04]  /*1cc10*/  IMAD.IADD R3, R4, 0x1, R3 ;  /* 0x0000000104037824 */ /* 0x000fc800078e0203 */
[----:B------:R-:W-:-:S07]  /*1cc20*/  IMAD.MOV.U32 R13, RZ, RZ, R3 ;  /* 0x000000ffff0d7224 */ /* 0x000fce00078e0003 */
[----:B------:R-:W-:Y:S05]  /*1cc30*/  WARPSYNC.COLLECTIVE R15, `(.L_x_2621) ;  /* 0x000000000f087348 */ /* 0x000fea0003c00000 */
[----:B------:R0:W1:Y:S02]  /*1cc40*/  SHFL.IDX P6, R14, R13, R12, R11 ;  /* 0x0000000c0d0e7389 */ /* 0x00006400000c000b */
[----:B01----:R-:W-:Y:S01]  /*1cc50*/  ENDCOLLECTIVE ;  /* 0x000000000000791b */ /* 0x003fe20003800000 */
.L_x_2621:
[----:B------:R-:W-:Y:S05]  /*1cc60*/  BRA `(.L_x_2622) ;  /* 0xffffffc400647947 */ /* 0x000fea000383ffff */
.L_x_2500:
[----:B------:R-:W-:Y:S01]  /*1cc70*/  BSSY B0, `(.L_x_2623) ;  /* 0x0000006000007945 */ /* 0x000fe20003800000 */
[----:B------:R-:W-:Y:S01]  /*1cc80*/  PLOP3.LUT P6, PT, P6, PT, PT, 0x8, 0x0 ;  /* 0x000000000000781c */ /* 0x000fe200037ce170 */
[----:B------:R-:W-:-:S12]  /*1cc90*/  IMAD.MOV.U32 R15, RZ, RZ, -0x1 ;  /* 0xffffffffff0f7424 */ /* 0x000fd800078e00ff */
[----:B0-----:R-:W-:Y:S05]  /*1cca0*/  WARPSYNC.COLLECTIVE R15, `(.L_x_2624) ;  /* 0x000000000f087348 */ /* 0x001fea0003c00000 */
[----:B------:R-:W-:Y:S01]  /*1ccb0*/  VOTE.ANY R14, PT, P6 ;  /* 0x00000000000e7806 */ /* 0x000fe200030e0100 */
[----:B0-----:R-:W-:Y:S06]  /*1ccc0*/  ENDCOLLECTIVE ;  /* 0x000000000000791b */ /* 0x001fec0003800000 */
.L_x_2624:
[----:B------:R-:W-:Y:S05]  /*1ccd0*/  BSYNC B0 ;  /* 0x0000000000007941 */ /* 0x000fea0003800000 */
.L_x_2623:
        /* <DEDUP_REMOVED lines=9> */
.L_x_2625:
[----:B------:R-:W-:Y:S01]  /*1cd70*/  IMAD.MOV.U32 R17, RZ, RZ, R14 ;  /* 0x000000ffff117224 */ /* 0x000fe200078e000e */
[----:B------:R-:W-:Y:S06]  /*1cd80*/  BRA `(.L_x_2626) ;  /* 0xffffffc400547947 */ /* 0x000fec000383ffff */
.L_x_2502:
[----:B------:R-:W-:Y:S01]  /*1cd90*/  BSSY B0, `(.L_x_2627) ;  /* 0x0000007000007945 */ /* 0x000fe20003800000 */
[----:B------:R-:W-:Y:S02]  /*1cda0*/  IMAD.MOV.U32 R13, RZ, RZ, R3 ;  /* 0x000000ffff0d7224 */ /* 0x000fe400078e0003 */
[----:B------:R-:W-:Y:S02]  /*1cdb0*/  IMAD.MOV.U32 R11, RZ, RZ, 0x1f ;  /* 0x0000001fff0b7424 */ /* 0x000fe400078e00ff */
[----:B------:R-:W-:-:S07]  /*1cdc0*/  IMAD.MOV.U32 R15, RZ, RZ, -0x1 ;  /* 0xffffffffff0f7424 */ /* 0x000fce00078e00ff */
[----:B012---:R-:W-:Y:S05]  /*1cdd0*/  WARPSYNC.COLLECTIVE R15, `(.L_x_2628) ;  /* 0x000000000f087348 */ /* 0x007fea0003c00000 */
[----:B------:R3:W4:Y:S02]  /*1cde0*/  SHFL.IDX P6, R14, R13, R12, R11 ;  /* 0x0000000c0d0e7389 */ /* 0x00072400000c000b */
[----:B01234-:R-:W-:Y:S01]  /*1cdf0*/  ENDCOLLECTIVE ;  /* 0x000000000000791b */ /* 0x01ffe20003800000 */
.L_x_2628:
[----:B------:R-:W-:Y:S05]  /*1ce00*/  BSYNC B0 ;  /* 0x0000000000007941 */ /* 0x000fea0003800000 */
.L_x_2627:
[----:B------:R-:W-:Y:S05]  /*1ce10*/  BRA `(.L_x_2501) ;  /* 0xffffffc4004c7947 */ /* 0x000fea000383ffff */
.L_x_2506:
[----:B0-----:R0:W3:Y:S02]  /*1ce20*/  SYNCS.PHASECHK.TRANS64.TRYWAIT P0, [R9+URZ+0x16820], R0 ;  /* 0x01682000090075a7 */ /* 0x0010e4000800017f */
[----:B---3--:R-:W-:Y:S05]  /*1ce30*/  @!P0 NANOSLEEP.SYNCS 0x989680 ;  /* 0x009896800000895d */ /* 0x008fea0003900000 */
[----:B------:R-:W3:Y:S02]  /*1ce40*/  @!P0 SYNCS.PHASECHK.TRANS64 P0, [R9+URZ+0x16820], R0 ;  /* 0x01682000090085a7 */ /* 0x000ee4000800007f */
[----:B---3--:R-:W-:Y:S05]  /*1ce50*/  @!P0 BRA `(.L_x_2506) ;  /* 0xfffffffc00f08947 */ /* 0x008fea000383ffff */
[----:B------:R-:W-:Y:S05]  /*1ce60*/  BRA `(.L_x_2629) ;  /* 0xffffffc800c47947 */ /* 0x000fea000383ffff */
.L_x_2507:
        /* <DEDUP_REMOVED lines=8> */
[----:B012-4-:R-:W-:Y:S05]  /*1cef0*/  WARPSYNC.COLLECTIVE R15, `(.L_x_2631) ;  /* 0x000000000f087348 */ /* 0x017fea0003c00000 */
[----:B------:R3:W0:Y:S02]  /*1cf00*/  SHFL.IDX P6, R14, R13, R12, R11 ;  /* 0x0000000c0d0e7389 */ /* 0x00062400000c000b */
[----:B01234-:R-:W-:Y:S01]  /*1cf10*/  ENDCOLLECTIVE ;  /* 0x000000000000791b */ /* 0x01ffe20003800000 */
.L_x_2631:
[----:B------:R-:W-:Y:S05]  /*1cf20*/  BSYNC B0 ;  /* 0x0000000000007941 */ /* 0x000fea0003800000 */
.L_x_2630:
[----:B------:R-:W-:Y:S05]  /*1cf30*/  BRA `(.L_x_2632) ;  /* 0xffffffc800ac7947 */ /* 0x000fea000383ffff */
.L_x_2508:
[----:B------:R-:W-:Y:S01]  /*1cf40*/  BSSY B0, `(.L_x_2633) ;  /* 0x0000006000007945 */ /* 0x000fe20003800000 */
[----:B------:R-:W-:-:S07]  /*1cf50*/  IMAD.MOV.U32 R15, RZ, RZ, -0x1 ;  /* 0xffffffffff0f7424 */ /* 0x000fce00078e00ff */
[----:B012-4-:R-:W-:Y:S05]  /*1cf60*/  WARPSYNC.COLLECTIVE R15, `(.L_x_2634) ;  /* 0x000000000f0c7348 */ /* 0x017fea0003c00000 */
[----:B------:R-:W-:Y:S02]  /*1cf70*/  ELECT P6, UR62, PT ;  /* 0x00000000003e782f */ /* 0x000fe400038c0000 */
[----:B------:R-:W-:Y:S01]  /*1cf80*/  MOV R14, UR62 ;  /* 0x0000003e000e7c02 */ /* 0x000fe20008000f00 */
[----:B012-4-:R-:W-:Y:S10]  /*1cf90*/  ENDCOLLECTIVE ;  /* 0x000000000000791b */ /* 0x017ff40003800000 */
.L_x_2634:
[----:B------:R-:W-:Y:S05]  /*1cfa0*/  BSYNC B0 ;  /* 0x0000000000007941 */ /* 0x000fea0003800000 */
.L_x_2633:
[----:B------:R-:W-:Y:S05]  /*1cfb0*/  BRA `(.L_x_2635) ;  /* 0xffffffc800a07947 */ /* 0x000fea000383ffff */
.L_x_2510:
[----:B0-----:R0:W2:Y:S02]  /*1cfc0*/  SYNCS.PHASECHK.TRANS64.TRYWAIT P0, [R6+URZ], R3 ;  /* 0x00000003060075a7 */ /* 0x0010a4000800017f */
[----:B--2---:R-:W-:Y:S05]  /*1cfd0*/  @!P0 NANOSLEEP.SYNCS 0x989680 ;  /* 0x009896800000895d */ /* 0x004fea0003900000 */
[----:B------:R-:W2:Y:S02]  /*1cfe0*/  @!P0 SYNCS.PHASECHK.TRANS64 P0, [R6+URZ], R3 ;  /* 0x00000003060085a7 */ /* 0x000ea4000800007f */
[----:B--2---:R-:W-:Y:S05]  /*1cff0*/  @!P0 BRA `(.L_x_2510) ;  /* 0xfffffffc00f08947 */ /* 0x004fea000383ffff */
[----:B------:R-:W-:Y:S05]  /*1d000*/  BRA `(.L_x_2636) ;  /* 0xffffffc800d47947 */ /* 0x000fea000383ffff */
.L_x_2511:
[----:B--2---:R2:W3:Y:S02]  /*1d010*/  SYNCS.PHASECHK.TRANS64.TRYWAIT P0, [R7+URZ], R2 ;  /* 0x00000002070075a7 */ /* 0x0044e4000800017f */
[----:B---3--:R-:W-:Y:S05]  /*1d020*/  @!P0 NANOSLEEP.SYNCS 0x989680 ;  /* 0x009896800000895d */ /* 0x008fea0003900000 */
[----:B------:R-:W3:Y:S02]  /*1d030*/  @!P0 SYNCS.PHASECHK.TRANS64 P0, [R7+URZ], R2 ;  /* 0x00000002070085a7 */ /* 0x000ee4000800007f */
[----:B---3--:R-:W-:Y:S05]  /*1d040*/  @!P0 BRA `(.L_x_2511) ;  /* 0xfffffffc00f08947 */ /* 0x008fea000383ffff */
[----:B------:R-:W-:Y:S05]  /*1d050*/  BRA `(.L_x_2637) ;  /* 0xffffffc800c87947 */ /* 0x000fea000383ffff */
.L_x_2513:
[----:B---3--:R3:W0:Y:S02]  /*1d060*/  SYNCS.PHASECHK.TRANS64.TRYWAIT P0, [R4+URZ], R3 ;  /* 0x00000003040075a7 */ /* 0x008624000800017f */
[----:B0-----:R-:W-:Y:S05]  /*1d070*/  @!P0 NANOSLEEP.SYNCS 0x989680 ;  /* 0x009896800000895d */ /* 0x001fea0003900000 */
[----:B------:R-:W0:Y:S02]  /*1d080*/  @!P0 SYNCS.PHASECHK.TRANS64 P0, [R4+URZ], R3 ;  /* 0x00000003040085a7 */ /* 0x000e24000800007f */
[----:B0-----:R-:W-:Y:S05]  /*1d090*/  @!P0 BRA `(.L_x_2513) ;  /* 0xfffffffc00f08947 */ /* 0x001fea000383ffff */
[----:B------:R-:W-:Y:S05]  /*1d0a0*/  BRA `(.L_x_2638) ;  /* 0xffffffc800cc7947 */ /* 0x000fea000383ffff */
.L_x_2639:
        /* <DEDUP_REMOVED lines=13> */
.L_x_2648:


//--------------------- .nv.global.init           --------------------------
	.section	.nv.global.init,"aw",@progbits
.nv.global.init:
	.type		$str$20,@object
	.size		$str$20,($str$21 - $str$20)
$str$20:
        /*0000*/ 	.byte	0x28, 0x61, 0x64, 0x64, 0x72, 0x65, 0x73, 0x73, 0x20, 0x26, 0x20, 0x6d, 0x61, 0x73, 0x6b, 0x29
        /*0010*/ 	.byte	0x20, 0x3d, 0x3d, 0x20, 0x30, 0x00
	.type		$str$21,@object
	.size		$str$21,(__unnamed_4 - $str$21)
$str$21:
        /*0016*/ 	.byte	0x2f, 0x74, 0x6d, 0x70, 0x2f, 0x6f, 0x73, 0x73, 0x5f, 0x6b, 0x65, 0x72, 0x6e, 0x65, 0x6c, 0x73
        /*0026*/ 	.byte	0x5f, 0x73, 0x72, 0x63, 0x2f, 0x66, 0x6c, 0x61, 0x73, 0x68, 0x5f, 0x61, 0x74, 0x74, 0x65, 0x6e
        /*0036*/ 	.byte	0x74, 0x69, 0x6f, 0x6e, 0x2f, 0x63, 0x73, 0x72, 0x63, 0x2f, 0x63, 0x75, 0x74, 0x6c, 0x61, 0x73
        /*0046*/ 	.byte	0x73, 0x2f, 0x69, 0x6e, 0x63, 0x6c, 0x75, 0x64, 0x65, 0x2f, 0x63, 0x75, 0x74, 0x65, 0x2f, 0x70
        /*0056*/ 	.byte	0x6f, 0x69, 0x6e, 0x74, 0x65, 0x72, 0x5f, 0x66, 0x6c, 0x61, 0x67, 0x67, 0x65, 0x64, 0x2e, 0x68
        /*0066*/ 	.byte	0x70, 0x70, 0x00
	.type		__unnamed_4,@object
	.size		__unnamed_4,(__unnamed_9 - __unnamed_4)
__unnamed_4:
        /* <DEDUP_REMOVED lines=24> */
        /*01e9*/ 	.byte	0x00
	.type		__unnamed_9,@object
	.size		__unnamed_9,(__unnamed_5 - __unnamed_9)
__unnamed_9:
        /* <DEDUP_REMOVED lines=24> */
        /*036a*/ 	.byte	0x3e, 0x20, 0x26, 0x5d, 0x00
	.type		__unnamed_5,@object
	.size		__unnamed_5,(__unnamed_3 - __unnamed_5)
__unnamed_5:
        /* <DEDUP_REMOVED lines=25> */
	.type		__unnamed_3,@object
	.size		__unnamed_3,(__unnamed_2 - __unnamed_3)
__unnamed_3:
        /* <DEDUP_REMOVED lines=29> */
	.type		__unnamed_2,@object
	.size		__unnamed_2,(__unnamed_7 - __unnamed_2)
__unnamed_2:
        /* <DEDUP_REMOVED lines=29> */
	.type		__unnamed_7,@object
	.size		__unnamed_7,(__unnamed_8 - __unnamed_7)
__unnamed_7:
        /* <DEDUP_REMOVED lines=28> */
        /*0a4c*/ 	.byte	0x3c, 0x31, 0x32, 0x32, 0x38, 0x38, 0x3e, 0x3e, 0x3e, 0x3e, 0x3e, 0x5d, 0x00
	.type		__unnamed_8,@object
	.size		__unnamed_8,(__unnamed_1 - __unnamed_8)
__unnamed_8:
        /* <DEDUP_REMOVED lines=29> */
	.type		__unnamed_1,@object
	.size		__unnamed_1,(__unnamed_6 - __unnamed_1)
__unnamed_1:
        /* <DEDUP_REMOVED lines=28> */
        /*0de6*/ 	.byte	0x3c, 0x38, 0x31, 0x39, 0x32, 0x3e, 0x3e, 0x3e, 0x3e, 0x3e, 0x20, 0x26, 0x5d, 0x00
	.type		__unnamed_6,@object
	.size		__unnamed_6,(.L_5 - __unnamed_6)
__unnamed_6:
        /* <DEDUP_REMOVED lines=28> */
        /*0fb4*/ 	.byte	0x3c, 0x31, 0x32, 0x32, 0x38, 0x38, 0x3e, 0x3e, 0x3e, 0x3e, 0x3e, 0x20, 0x26, 0x5d, 0x00
.L_5:


//--------------------- .nv.shared._ZN7cutlass13device_kernelIN5flash11enable_sm90INS1_16FlashAttnFwdSm90INS1_25CollectiveMainloopFwdSm90ILi2EN4cute5tupleIJNS5_1CILi1EEES8_S8_EEENS6_IJNS7_ILi192EEESA_NS7_ILi64EEEEEELi64ENS_10bfloat16_tEfNS_4arch4Sm90ELb0ELb0ELb1ELb0ELb0ELb0ELb0ELb0ELb1ELb1ELb0ELb0EEENS1_21CollectiveEpilogueFwdINS6_IJSA_SB_SA_EEES9_SD_SF_Li384ELb0ELb1ELb0ELb0EEENS1_29StaticPersistentTileSchedulerILb0EEEEEEEEEvNT_6ParamsE --------------------------
	.section	.nv.shared._ZN7cutlass13device_kernelIN5flash11enable_sm90INS1_16FlashAttnFwdSm90INS1_25CollectiveMainloopFwdSm90ILi2EN4cute5tupleIJNS5_1CILi1EEES8_S8_EEENS6_IJNS7_ILi192EEESA_NS7_ILi64EEEEEELi64ENS_10bfloat16_tEfNS_4arch4Sm90ELb0ELb0ELb1ELb0ELb0ELb0ELb0ELb0ELb1ELb1ELb0ELb0EEENS1_21CollectiveEpilogueFwdINS6_IJSA_SB_SA_EEES9_SD_SF_Li384ELb0ELb1ELb0ELb0EEENS1_29StaticPersistentTileSchedulerILb0EEEEEEEEEvNT_6ParamsE,"aw",@nobits
	.sectionflags	@""
	.align	16
	.zero		1024


//--------------------- .nv.shared.reserved.0     --------------------------
	.section	.nv.shared.reserved.0,"aw",@nobits
	.weak		__nv_reservedSMEM_offset_0_alias
	.size		__nv_reservedSMEM_offset_0_alias, 0, 0
	.other		__nv_reservedSMEM_offset_0_alias,@"STO_CUDA_RESERVED_SHARED STV_DEFAULT"
__nv_reservedSMEM_offset_0_alias:
	.zero		0


//--------------------- .nv.global                --------------------------
	.section	.nv.global,"aw",@nobits
.nv.global:
	.type		_ZN81_INTERNAL_c6180452_45_flash_fwd_hdim64_bf16_softcap_packgqa_sm90_cu_a7f3af4d_41104cute1_E,@object
	.size		_ZN81_INTERNAL_c6180452_45_flash_fwd_hdim64_bf16_softcap_packgqa_sm90_cu_a7f3af4d_41104cute1_E,(_ZN81_INTERNAL_c6180452_45_flash_fwd_hdim64_bf16_softcap_packgqa_sm90_cu_a7f3af4d_41104cuda3std3__45__cpo6cbeginE - _ZN81_INTERNAL_c6180452_45_flash_fwd_hdim64_bf16_softcap_packgqa_sm90_cu_a7f3af4d_41104cute1_E)
_ZN81_INTERNAL_c6180452_45_flash_fwd_hdim64_bf16_softcap_packgqa_sm90_cu_a7f3af4d_41104cute1_E:
	.zero		1
	.type		_ZN81_INTERNAL_c6180452_45_flash_fwd_hdim64_bf16_softcap_packgqa_sm90_cu_a7f3af4d_41104cuda3std3__45__cpo6cbeginE,@object
	.size		_ZN81_INTERNAL_c6180452_45_flash_fwd_hdim64_bf16_softcap_packgqa_sm90_cu_a7f3af4d_41104cuda3std3__45__cpo6cbeginE,(_ZN81_INTERNAL_c6180452_45_flash_fwd_hdim64_bf16_softcap_packgqa_sm90_cu_a7f3af4d_41104cuda3std3__48in_placeE - _ZN81_INTERNAL_c6180452_45_flash_fwd_hdim64_bf16_softcap_packgqa_sm90_cu_a7f3af4d_41104cuda3std3__45__cpo6cbeginE)
_ZN81_INTERNAL_c6180452_45_flash_fwd_hdim64_bf16_softcap_packgqa_sm90_cu_a7f3af4d_41104cuda3std3__45__cpo6cbeginE:
	.zero		1
	.type		_ZN81_INTERNAL_c6180452_45_flash_fwd_hdim64_bf16_softcap_packgqa_sm90_cu_a7f3af4d_41104cuda3std3__48in_placeE,@object
	.size		_ZN81_INTERNAL_c6180452_45_flash_fwd_hdim64_bf16_softcap_packgqa_sm90_cu_a7f3af4d_41104cuda3std3__48in_placeE,(_ZN81_INTERNAL_c6180452_45_flash_fwd_hdim64_bf16_softcap_packgqa_sm90_cu_a7f3af4d_41104cuda3std6ranges3__45__cpo9iter_moveE - _ZN81_INTERNAL_c6180452_45_flash_fwd_hdim64_bf16_softcap_packgqa_sm90_cu_a7f3af4d_41104cuda3std3__48in_placeE)
_ZN81_INTERNAL_c6180452_45_flash_fwd_hdim64_bf16_softcap_packgqa_sm90_cu_a7f3af4d_41104cuda3std3__48in_placeE:
	.zero		1
	.type		_ZN81_INTERNAL_c6180452_45_flash_fwd_hdim64_bf16_softcap_packgqa_sm90_cu_a7f3af4d_41104cuda3std6ranges3__45__cpo9iter_moveE,@object
	.size		_ZN81_INTERNAL_c6180452_45_flash_fwd_hdim64_bf16_softcap_packgqa_sm90_cu_a7f3af4d_41104cuda3std6ranges3__45__cpo9iter_moveE,(_ZN81_INTERNAL_c6180452_45_flash_fwd_hdim64_bf16_softcap_packgqa_sm90_cu_a7f3af4d_41104cuda3std3__45__cpo5beginE - _ZN81_INTERNAL_c6180452_45_flash_fwd_hdim64_bf16_softcap_packgqa_sm90_cu_a7f3af4d_41104cuda3std6ranges3__45__cpo9iter_moveE)
_ZN81_INTERNAL_c6180452_45_flash_fwd_hdim64_bf16_softcap_packgqa_sm90_cu_a7f3af4d_41104cuda3std6ranges3__45__cpo9iter_moveE:
	.zero		1
	.type		_ZN81_INTERNAL_c6180452_45_flash_fwd_hdim64_bf16_softcap_packgqa_sm90_cu_a7f3af4d_41104cuda3std3__45__cpo5beginE,@object
	.size		_ZN81_INTERNAL_c6180452_45_flash_fwd_hdim64_bf16_softcap_packgqa_sm90_cu_a7f3af4d_41104cuda3std3__45__cpo5beginE,(_ZN81_INTERNAL_c6180452_45_flash_fwd_hdim64_bf16_softcap_packgqa_sm90_cu_a7f3af4d_41104cuda3std3__483_GLOBAL__N__c6180452_45_flash_fwd_hdim64_bf16_softcap_packgqa_sm90_cu_a7f3af4d_41106ignoreE - _ZN81_INTERNAL_c6180452_45_flash_fwd_hdim64_bf16_softcap_packgqa_sm90_cu_a7f3af4d_41104cuda3std3__45__cpo5beginE)
_ZN81_INTERNAL_c6180452_45_flash_fwd_hdim64_bf16_softcap_packgqa_sm90_cu_a7f3af4d_41104cuda3std3__45__cpo5beginE:
	.zero		1
	.type		_ZN81_INTERNAL_c6180452_45_flash_fwd_hdim64_bf16_softcap_packgqa_sm90_cu_a7f3af4d_41104cuda3std3__483_GLOBAL__N__c6180452_45_flash_fwd_hdim64_bf16_softcap_packgqa_sm90_cu_a7f3af4d_41106ignoreE,@object
	.size		_ZN81_INTERNAL_c6180452_45_flash_fwd_hdim64_bf16_softcap_packgqa_sm90_cu_a7f3af4d_41104cuda3std3__483_GLOBAL__N__c6180452_45_flash_fwd_hdim64_bf16_softcap_packgqa_sm90_cu_a7f3af4d_41106ignoreE,(_ZN81_INTERNAL_c6180452_45_flash_fwd_hdim64_bf16_softcap_packgqa_sm90_cu_a7f3af4d_41104cute7productE - _ZN81_INTERNAL_c6180452_45_flash_fwd_hdim64_bf16_softcap_packgqa_sm90_cu_a7f3af4d_41104cuda3std3__483_GLOBAL__N__c6180452_45_flash_fwd_hdim64_bf16_softcap_packgqa_sm90_cu_a7f3af4d_41106ignoreE)
_ZN81_INTERNAL_c6180452_45_flash_fwd_hdim64_bf16_softcap_packgqa_sm90_cu_a7f3af4d_41104cuda3std3__483_GLOBAL__N__c6180452_45_flash_fwd_hdim64_bf16_softcap_packgqa_sm90_cu_a7f3af4d_41106ignoreE:
	.zero		1
	.type		_ZN81_INTERNAL_c6180452_45_flash_fwd_hdim64_bf16_softcap_packgqa_sm90_cu_a7f3af4d_41104cute7productE,@object
	.size		_ZN81_INTERNAL_c6180452_45_flash_fwd_hdim64_bf16_softcap_packgqa_sm90_cu_a7f3af4d_41104cute7productE,(_ZN81_INTERNAL_c6180452_45_flash_fwd_hdim64_bf16_softcap_packgqa_sm90_cu_a7f3af4d_41104cuda3std3__45__cpo3endE - _ZN81_INTERNAL_c6180452_45_flash_fwd_hdim64_bf16_softcap_packgqa_sm90_cu_a7f3af4d_41104cute7productE)
_ZN81_INTERNAL_c6180452_45_flash_fwd_hdim64_bf16_softcap_packgqa_sm90_cu_a7f3af4d_41104cute7productE:
	.zero		1
	.type		_ZN81_INTERNAL_c6180452_45_flash_fwd_hdim64_bf16_softcap_packgqa_sm90_cu_a7f3af4d_41104cuda3std3__45__cpo3endE,@object
	.size		_ZN81_INTERNAL_c6180452_45_flash_fwd_hdim64_bf16_softcap_packgqa_sm90_cu_a7f3af4d_41104cuda3std3__45__cpo3endE,(_ZN81_INTERNAL_c6180452_45_flash_fwd_hdim64_bf16_softcap_packgqa_sm90_cu_a7f3af4d_41104cuda3std3__419piecewise_constructE - _ZN81_INTERNAL_c6180452_45_flash_fwd_hdim64_bf16_softcap_packgqa_sm90_cu_a7f3af4d_41104cuda3std3__45__cpo3endE)
_ZN81_INTERNAL_c6180452_45_flash_fwd_hdim64_bf16_softcap_packgqa_sm90_cu_a7f3af4d_41104cuda3std3__45__cpo3endE:
	.zero		1
	.type		_ZN81_INTERNAL_c6180452_45_flash_fwd_hdim64_bf16_softcap_packgqa_sm90_cu_a7f3af4d_41104cuda3std3__419piecewise_constructE,@object
	.size		_ZN81_INTERNAL_c6180452_45_flash_fwd_hdim64_bf16_softcap_packgqa_sm90_cu_a7f3af4d_41104cuda3std3__419piecewise_constructE,(_ZN81_INTERNAL_c6180452_45_flash_fwd_hdim64_bf16_softcap_packgqa_sm90_cu_a7f3af4d_41104cuda3std3__45__cpo4cendE - _ZN81_INTERNAL_c6180452_45_flash_fwd_hdim64_bf16_softcap_packgqa_sm90_cu_a7f3af4d_41104cuda3std3__419piecewise_constructE)
_ZN81_INTERNAL_c6180452_45_flash_fwd_hdim64_bf16_softcap_packgqa_sm90_cu_a7f3af4d_41104cuda3std3__419piecewise_constructE:
	.zero		1
	.type		_ZN81_INTERNAL_c6180452_45_flash_fwd_hdim64_bf16_softcap_packgqa_sm90_cu_a7f3af4d_41104cuda3std3__45__cpo4cendE,@object
	.size		_ZN81_INTERNAL_c6180452_45_flash_fwd_hdim64_bf16_softcap_packgqa_sm90_cu_a7f3af4d_41104cuda3std3__45__cpo4cendE,(_ZN81_INTERNAL_c6180452_45_flash_fwd_hdim64_bf16_softcap_packgqa_sm90_cu_a7f3af4d_41104cuda3std6ranges3__45__cpo4swapE - _ZN81_INTERNAL_c6180452_45_flash_fwd_hdim64_bf16_softcap_packgqa_sm90_cu_a7f3af4d_41104cuda3std3__45__cpo4cendE)
_ZN81_INTERNAL_c6180452_45_flash_fwd_hdim64_bf16_softcap_packgqa_sm90_cu_a7f3af4d_41104cuda3std3__45__cpo4cendE:
	.zero		1
	.type		_ZN81_INTERNAL_c6180452_45_flash_fwd_hdim64_bf16_softcap_packgqa_sm90_cu_a7f3af4d_41104cuda3std6ranges3__45__cpo4swapE,@object
	.size		_ZN81_INTERNAL_c6180452_45_flash_fwd_hdim64_bf16_softcap_packgqa_sm90_cu_a7f3af4d_41104cuda3std6ranges3__45__cpo4swapE,(.L_16 - _ZN81_INTERNAL_c6180452_45_flash_fwd_hdim64_bf16_softcap_packgqa_sm90_cu_a7f3af4d_41104cuda3std6ranges3__45__cpo4swapE)
_ZN81_INTERNAL_c6180452_45_flash_fwd_hdim64_bf16_softcap_packgqa_sm90_cu_a7f3af4d_41104cuda3std6ranges3__45__cpo4swapE:
	.zero		1
.L_16:


//--------------------- .nv.shared._ZN7cutlass13device_kernelIN5flash11enable_sm90INS1_16FlashAttnFwdSm90INS1_25CollectiveMainloopFwdSm90ILi2EN4cute5tupleIJNS5_1CILi1EEES8_S8_EEENS6_IJNS7_ILi192EEESA_NS7_ILi64EEEEEELi64ENS_10bfloat16_tEfNS_4arch4Sm90ELb0ELb0ELb1ELb1ELb0ELb0ELb0ELb0ELb1ELb1ELb0ELb0EEENS1_21CollectiveEpilogueFwdINS6_IJSA_SB_SA_EEES9_SD_SF_Li384ELb1ELb1ELb0ELb0EEENS1_36VarlenDynamicPersistentTileSchedulerILi192ELi192ELi384ELi128ELb0ELb1ELb1ELb0ELb1ELb1EEEEEEEEEvNT_6ParamsE --------------------------
	.section	.nv.shared._ZN7cutlass13device_kernelIN5flash11enable_sm90INS1_16FlashAttnFwdSm90INS1_25CollectiveMainloopFwdSm90ILi2EN4cute5tupleIJNS5_1CILi1EEES8_S8_EEENS6_IJNS7_ILi192EEESA_NS7_ILi64EEEEEELi64ENS_10bfloat16_tEfNS_4arch4Sm90ELb0ELb0ELb1ELb1ELb0ELb0ELb0ELb0ELb1ELb1ELb0ELb0EEENS1_21CollectiveEpilogueFwdINS6_IJSA_SB_SA_EEES9_SD_SF_Li384ELb1ELb1ELb0ELb0EEENS1_36VarlenDynamicPersistentTileSchedulerILi192ELi192ELi384ELi128ELb0ELb1ELb1ELb0ELb1ELb1EEEEEEEEEvNT_6ParamsE,"aw",@nobits
	.sectionflags	@""
	.align	16
	.zero		1024


//--------------------- .nv.shared._ZN7cutlass13device_kernelIN5flash11enable_sm90INS1_16FlashAttnFwdSm90INS1_25CollectiveMainloopFwdSm90ILi2EN4cute5tupleIJNS5_1CILi1EEES8_S8_EEENS6_IJNS7_ILi192EEESA_NS7_ILi64EEEEEELi64ENS_10bfloat16_tEfNS_4arch4Sm90ELb0ELb0ELb1ELb1ELb0ELb1ELb0ELb0ELb1ELb1ELb0ELb0EEENS1_21CollectiveEpilogueFwdINS6_IJSA_SB_SA_EEES9_SD_SF_Li384ELb1ELb1ELb0ELb0EEENS1_36VarlenDynamicPersistentTileSchedulerILi192ELi192ELi384ELi128ELb0ELb1ELb1ELb0ELb1ELb1EEEEEEEEEvNT_6ParamsE --------------------------
	.section	.nv.shared._ZN7cutlass13device_kernelIN5flash11enable_sm90INS1_16FlashAttnFwdSm90INS1_25CollectiveMainloopFwdSm90ILi2EN4cute5tupleIJNS5_1CILi1EEES8_S8_EEENS6_IJNS7_ILi192EEESA_NS7_ILi64EEEEEELi64ENS_10bfloat16_tEfNS_4arch4Sm90ELb0ELb0ELb1ELb1ELb0ELb1ELb0ELb0ELb1ELb1ELb0ELb0EEENS1_21CollectiveEpilogueFwdINS6_IJSA_SB_SA_EEES9_SD_SF_Li384ELb1ELb1ELb0ELb0EEENS1_36VarlenDynamicPersistentTileSchedulerILi192ELi192ELi384ELi128ELb0ELb1ELb1ELb0ELb1ELb1EEEEEEEEEvNT_6ParamsE,"aw",@nobits
	.sectionflags	@""
	.align	16
	.zero		1024


//--------------------- .nv.shared._ZN7cutlass13device_kernelIN5flash11enable_sm90INS1_16FlashAttnFwdSm90INS1_25CollectiveMainloopFwdSm90ILi2EN4cute5tupleIJNS5_1CILi1EEES8_S8_EEENS6_IJNS7_ILi192EEENS7_ILi128EEENS7_ILi64EEEEEELi64ENS_10bfloat16_tEfNS_4arch4Sm90ELb0ELb1ELb1ELb0ELb0ELb0ELb0ELb1ELb1ELb1ELb0ELb0EEENS1_21CollectiveEpilogueFwdINS6_IJSA_SC_SB_EEES9_SE_SG_Li384ELb0ELb1ELb0ELb0EEENS1_30DynamicPersistentTileSchedulerILi384ELi128ELb0ELb1ELb1EEEEEEEEEvNT_6ParamsE --------------------------
	.section	.nv.shared._ZN7cutlass13device_kernelIN5flash11enable_sm90INS1_16FlashAttnFwdSm90INS1_25CollectiveMainloopFwdSm90ILi2EN4cute5tupleIJNS5_1CILi1EEES8_S8_EEENS6_IJNS7_ILi192EEENS7_ILi128EEENS7_ILi64EEEEEELi64ENS_10bfloat16_tEfNS_4arch4Sm90ELb0ELb1ELb1ELb0ELb0ELb0ELb0ELb1ELb1ELb1ELb0ELb0EEENS1_21CollectiveEpilogueFwdINS6_IJSA_SC_SB_EEES9_SE_SG_Li384ELb0ELb1ELb0ELb0EEENS1_30DynamicPersistentTileSchedulerILi384ELi128ELb0ELb1ELb1EEEEEEEEEvNT_6ParamsE,"aw",@nobits
	.sectionflags	@""
	.align	16
	.zero		1024


//--------------------- .nv.shared._ZN7cutlass13device_kernelIN5flash11enable_sm90INS1_16FlashAttnFwdSm90INS1_25CollectiveMainloopFwdSm90ILi2EN4cute5tupleIJNS5_1CILi1EEES8_S8_EEENS6_IJNS7_ILi192EEENS7_ILi128EEENS7_ILi64EEEEEELi64ENS_10bfloat16_tEfNS_4arch4Sm90ELb0ELb1ELb1ELb1ELb0ELb0ELb0ELb1ELb1ELb1ELb0ELb0EEENS1_21CollectiveEpilogueFwdINS6_IJSA_SC_SB_EEES9_SE_SG_Li384ELb1ELb1ELb0ELb0EEENS1_36VarlenDynamicPersistentTileSchedulerILi192ELi128ELi384ELi128ELb0ELb1ELb1ELb1ELb0ELb1EEEEEEEEEvNT_6ParamsE --------------------------
	.section	.nv.shared._ZN7cutlass13device_kernelIN5flash11enable_sm90INS1_16FlashAttnFwdSm90INS1_25CollectiveMainloopFwdSm90ILi2EN4cute5tupleIJNS5_1CILi1EEES8_S8_EEENS6_IJNS7_ILi192EEENS7_ILi128EEENS7_ILi64EEEEEELi64ENS_10bfloat16_tEfNS_4arch4Sm90ELb0ELb1ELb1ELb1ELb0ELb0ELb0ELb1ELb1ELb1ELb0ELb0EEENS1_21CollectiveEpilogueFwdINS6_IJSA_SC_SB_EEES9_SE_SG_Li384ELb1ELb1ELb0ELb0EEENS1_36VarlenDynamicPersistentTileSchedulerILi192ELi128ELi384ELi128ELb0ELb1ELb1ELb1ELb0ELb1EEEEEEEEEvNT_6ParamsE,"aw",@nobits
	.sectionflags	@""
	.align	16
	.zero		1024


//--------------------- .nv.shared._ZN7cutlass13device_kernelIN5flash11enable_sm90INS1_16FlashAttnFwdSm90INS1_25CollectiveMainloopFwdSm90ILi2EN4cute5tupleIJNS5_1CILi1EEES8_S8_EEENS6_IJNS7_ILi192EEENS7_ILi128EEENS7_ILi64EEEEEELi64ENS_10bfloat16_tEfNS_4arch4Sm90ELb0ELb1ELb1ELb1ELb0ELb1ELb0ELb1ELb1ELb1ELb0ELb0EEENS1_21CollectiveEpilogueFwdINS6_IJSA_SC_SB_EEES9_SE_SG_Li384ELb1ELb1ELb0ELb0EEENS1_36VarlenDynamicPersistentTileSchedulerILi192ELi128ELi384ELi128ELb0ELb1ELb1ELb1ELb0ELb1EEEEEEEEEvNT_6ParamsE --------------------------
	.section	.nv.shared._ZN7cutlass13device_kernelIN5flash11enable_sm90INS1_16FlashAttnFwdSm90INS1_25CollectiveMainloopFwdSm90ILi2EN4cute5tupleIJNS5_1CILi1EEES8_S8_EEENS6_IJNS7_ILi192EEENS7_ILi128EEENS7_ILi64EEEEEELi64ENS_10bfloat16_tEfNS_4arch4Sm90ELb0ELb1ELb1ELb1ELb0ELb1ELb0ELb1ELb1ELb1ELb0ELb0EEENS1_21CollectiveEpilogueFwdINS6_IJSA_SC_SB_EEES9_SE_SG_Li384ELb1ELb1ELb0ELb0EEENS1_36VarlenDynamicPersistentTileSchedulerILi192ELi128ELi384ELi128ELb0ELb1ELb1ELb1ELb0ELb1EEEEEEEEEvNT_6ParamsE,"aw",@nobits
	.sectionflags	@""
	.align	16
	.zero		1024


//--------------------- .nv.shared._ZN7cutlass13device_kernelIN5flash11enable_sm90INS1_16FlashAttnFwdSm90INS1_25CollectiveMainloopFwdSm90ILi2EN4cute5tupleIJNS5_1CILi1EEES8_S8_EEENS6_IJNS7_ILi192EEENS7_ILi128EEENS7_ILi64EEEEEELi64ENS_10bfloat16_tEfNS_4arch4Sm90ELb1ELb0ELb1ELb0ELb0ELb0ELb0ELb1ELb1ELb1ELb0ELb0EEENS1_21CollectiveEpilogueFwdINS6_IJSA_SC_SB_EEES9_SE_SG_Li384ELb0ELb1ELb0ELb0EEENS1_30DynamicPersistentTileSchedulerILi384ELi128ELb0ELb1ELb1EEEEEEEEEvNT_6ParamsE --------------------------
	.section	.nv.shared._ZN7cutlass13device_kernelIN5flash11enable_sm90INS1_16FlashAttnFwdSm90INS1_25CollectiveMainloopFwdSm90ILi2EN4cute5tupleIJNS5_1CILi1EEES8_S8_EEENS6_IJNS7_ILi192EEENS7_ILi128EEENS7_ILi64EEEEEELi64ENS_10bfloat16_tEfNS_4arch4Sm90ELb1ELb0ELb1ELb0ELb0ELb0ELb0ELb1ELb1ELb1ELb0ELb0EEENS1_21CollectiveEpilogueFwdINS6_IJSA_SC_SB_EEES9_SE_SG_Li384ELb0ELb1ELb0ELb0EEENS1_30DynamicPersistentTileSchedulerILi384ELi128ELb0ELb1ELb1EEEEEEEEEvNT_6ParamsE,"aw",@nobits
	.sectionflags	@""
	.align	16
	.zero		1024


//--------------------- .nv.shared._ZN7cutlass13device_kernelIN5flash11enable_sm90INS1_16FlashAttnFwdSm90INS1_25CollectiveMainloopFwdSm90ILi2EN4cute5tupleIJNS5_1CILi1EEES8_S8_EEENS6_IJNS7_ILi192EEENS7_ILi128EEENS7_ILi64EEEEEELi64ENS_10bfloat16_tEfNS_4arch4Sm90ELb1ELb0ELb1ELb1ELb0ELb0ELb0ELb1ELb1ELb1ELb0ELb0EEENS1_21CollectiveEpilogueFwdINS6_IJSA_SC_SB_EEES9_SE_SG_Li384ELb1ELb1ELb0ELb0EEENS1_36VarlenDynamicPersistentTileSchedulerILi192ELi128ELi384ELi128ELb0ELb1ELb1ELb1ELb1ELb1EEEEEEEEEvNT_6ParamsE --------------------------
	.section	.nv.shared._ZN7cutlass13device_kernelIN5flash11enable_sm90INS1_16FlashAttnFwdSm90INS1_25CollectiveMainloopFwdSm90ILi2EN4cute5tupleIJNS5_1CILi1EEES8_S8_EEENS6_IJNS7_ILi192EEENS7_ILi128EEENS7_ILi64EEEEEELi64ENS_10bfloat16_tEfNS_4arch4Sm90ELb1ELb0ELb1ELb1ELb0ELb0ELb0ELb1ELb1ELb1ELb0ELb0EEENS1_21CollectiveEpilogueFwdINS6_IJSA_SC_SB_EEES9_SE_SG_Li384ELb1ELb1ELb0ELb0EEENS1_36VarlenDynamicPersistentTileSchedulerILi192ELi128ELi384ELi128ELb0ELb1ELb1ELb1ELb1ELb1EEEEEEEEEvNT_6ParamsE,"aw",@nobits
	.sectionflags	@""
	.align	16
	.zero		1024


//--------------------- .nv.shared._ZN7cutlass13device_kernelIN5flash11enable_sm90INS1_16FlashAttnFwdSm90INS1_25CollectiveMainloopFwdSm90ILi2EN4cute5tupleIJNS5_1CILi1EEES8_S8_EEENS6_IJNS7_ILi192EEENS7_ILi128EEENS7_ILi64EEEEEELi64ENS_10bfloat16_tEfNS_4arch4Sm90ELb1ELb0ELb1ELb1ELb0ELb1ELb0ELb1ELb1ELb1ELb0ELb0EEENS1_21CollectiveEpilogueFwdINS6_IJSA_SC_SB_EEES9_SE_SG_Li384ELb1ELb1ELb0ELb0EEENS1_36VarlenDynamicPersistentTileSchedulerILi192ELi128ELi384ELi128ELb0ELb1ELb1ELb1ELb1ELb1EEEEEEEEEvNT_6ParamsE --------------------------
	.section	.nv.shared._ZN7cutlass13device_kernelIN5flash11enable_sm90INS1_16FlashAttnFwdSm90INS1_25CollectiveMainloopFwdSm90ILi2EN4cute5tupleIJNS5_1CILi1EEES8_S8_EEENS6_IJNS7_ILi192EEENS7_ILi128EEENS7_ILi64EEEEEELi64ENS_10bfloat16_tEfNS_4arch4Sm90ELb1ELb0ELb1ELb1ELb0ELb1ELb0ELb1ELb1ELb1ELb0ELb0EEENS1_21CollectiveEpilogueFwdINS6_IJSA_SC_SB_EEES9_SE_SG_Li384ELb1ELb1ELb0ELb0EEENS1_36VarlenDynamicPersistentTileSchedulerILi192ELi128ELi384ELi128ELb0ELb1ELb1ELb1ELb1ELb1EEEEEEEEEvNT_6ParamsE,"aw",@nobits
	.sectionflags	@""
	.align	16
	.zero		1024


//--------------------- .nv.constant0._ZN7cutlass13device_kernelIN5flash11enable_sm90INS1_16FlashAttnFwdSm90INS1_25CollectiveMainloopFwdSm90ILi2EN4cute5tupleIJNS5_1CILi1EEES8_S8_EEENS6_IJNS7_ILi192EEESA_NS7_ILi64EEEEEELi64ENS_10bfloat16_tEfNS_4arch4Sm90ELb0ELb0ELb1ELb0ELb0ELb0ELb0ELb0ELb1ELb1ELb0ELb0EEENS1_21CollectiveEpilogueFwdINS6_IJSA_SB_SA_EEES9_SD_SF_Li384ELb0ELb1ELb0ELb0EEENS1_29StaticPersistentTileSchedulerILb0EEEEEEEEEvNT_6ParamsE --------------------------
	.section	.nv.constant0._ZN7cutlass13device_kernelIN5flash11enable_sm90INS1_16FlashAttnFwdSm90INS1_25CollectiveMainloopFwdSm90ILi2EN4cute5tupleIJNS5_1CILi1EEES8_S8_EEENS6_IJNS7_ILi192EEESA_NS7_ILi64EEEEEELi64ENS_10bfloat16_tEfNS_4arch4Sm90ELb0ELb0ELb1ELb0ELb0ELb0ELb0ELb0ELb1ELb1ELb0ELb0EEENS1_21CollectiveEpilogueFwdINS6_IJSA_SB_SA_EEES9_SD_SF_Li384ELb0ELb1ELb0ELb0EEENS1_29StaticPersistentTileSchedulerILb0EEEEEEEEEvNT_6ParamsE,"a",@progbits
	.sectionflags	@""
	.align	4
.nv.constant0._ZN7cutlass13device_kernelIN5flash11enable_sm90INS1_16FlashAttnFwdSm90INS1_25CollectiveMainloopFwdSm90ILi2EN4cute5tupleIJNS5_1CILi1EEES8_S8_EEENS6_IJNS7_ILi192EEESA_NS7_ILi64EEEEEELi64ENS_10bfloat16_tEfNS_4arch4Sm90ELb0ELb0ELb1ELb0ELb0ELb0ELb0ELb0ELb1ELb1ELb0ELb0EEENS1_21CollectiveEpilogueFwdINS6_IJSA_SB_SA_EEES9_SD_SF_Li384ELb0ELb1ELb0ELb0EEENS1_29StaticPersistentTileSchedulerILb0EEEEEEEEEvNT_6ParamsE:
	.zero		3200


//--------------------- .nv.constant0._ZN7cutlass13device_kernelIN5flash11enable_sm90INS1_16FlashAttnFwdSm90INS1_25CollectiveMainloopFwdSm90ILi2EN4cute5tupleIJNS5_1CILi1EEES8_S8_EEENS6_IJNS7_ILi192EEESA_NS7_ILi64EEEEEELi64ENS_10bfloat16_tEfNS_4arch4Sm90ELb0ELb0ELb1ELb1ELb0ELb0ELb0ELb0ELb1ELb1ELb0ELb0EEENS1_21CollectiveEpilogueFwdINS6_IJSA_SB_SA_EEES9_SD_SF_Li384ELb1ELb1ELb0ELb0EEENS1_36VarlenDynamicPersistentTileSchedulerILi192ELi192ELi384ELi128ELb0ELb1ELb1ELb0ELb1ELb1EEEEEEEEEvNT_6ParamsE --------------------------
	.section	.nv.constant0._ZN7cutlass13device_kernelIN5flash11enable_sm90INS1_16FlashAttnFwdSm90INS1_25CollectiveMainloopFwdSm90ILi2EN4cute5tupleIJNS5_1CILi1EEES8_S8_EEENS6_IJNS7_ILi192EEESA_NS7_ILi64EEEEEELi64ENS_10bfloat16_tEfNS_4arch4Sm90ELb0ELb0ELb1ELb1ELb0ELb0ELb0ELb0ELb1ELb1ELb0ELb0EEENS1_21CollectiveEpilogueFwdINS6_IJSA_SB_SA_EEES9_SD_SF_Li384ELb1ELb1ELb0ELb0EEENS1_36VarlenDynamicPersistentTileSchedulerILi192ELi192ELi384ELi128ELb0ELb1ELb1ELb0ELb1ELb1EEEEEEEEEvNT_6ParamsE,"a",@progbits
	.sectionflags	@""
	.align	4
.nv.constant0._ZN7cutlass13device_kernelIN5flash11enable_sm90INS1_16FlashAttnFwdSm90INS1_25CollectiveMainloopFwdSm90ILi2EN4cute5tupleIJNS5_1CILi1EEES8_S8_EEENS6_IJNS7_ILi192EEESA_NS7_ILi64EEEEEELi64ENS_10bfloat16_tEfNS_4arch4Sm90ELb0ELb0ELb1ELb1ELb0ELb0ELb0ELb0ELb1ELb1ELb0ELb0EEENS1_21CollectiveEpilogueFwdINS6_IJSA_SB_SA_EEES9_SD_SF_Li384ELb1ELb1ELb0ELb0EEENS1_36VarlenDynamicPersistentTileSchedulerILi192ELi192ELi384ELi128ELb0ELb1ELb1ELb0ELb1ELb1EEEEEEEEEvNT_6ParamsE:
	.zero		3328


//--------------------- .nv.constant0._ZN7cutlass13device_kernelIN5flash11enable_sm90INS1_16FlashAttnFwdSm90INS1_25CollectiveMainloopFwdSm90ILi2EN4cute5tupleIJNS5_1CILi1EEES8_S8_EEENS6_IJNS7_ILi192EEESA_NS7_ILi64EEEEEELi64ENS_10bfloat16_tEfNS_4arch4Sm90ELb0ELb0ELb1ELb1ELb0ELb1ELb0ELb0ELb1ELb1ELb0ELb0EEENS1_21CollectiveEpilogueFwdINS6_IJSA_SB_SA_EEES9_SD_SF_Li384ELb1ELb1ELb0ELb0EEENS1_36VarlenDynamicPersistentTileSchedulerILi192ELi192ELi384ELi128ELb0ELb1ELb1ELb0ELb1ELb1EEEEEEEEEvNT_6ParamsE --------------------------
	.section	.nv.constant0._ZN7cutlass13device_kernelIN5flash11enable_sm90INS1_16FlashAttnFwdSm90INS1_25CollectiveMainloopFwdSm90ILi2EN4cute5tupleIJNS5_1CILi1EEES8_S8_EEENS6_IJNS7_ILi192EEESA_NS7_ILi64EEEEEELi64ENS_10bfloat16_tEfNS_4arch4Sm90ELb0ELb0ELb1ELb1ELb0ELb1ELb0ELb0ELb1ELb1ELb0ELb0EEENS1_21CollectiveEpilogueFwdINS6_IJSA_SB_SA_EEES9_SD_SF_Li384ELb1ELb1ELb0ELb0EEENS1_36VarlenDynamicPersistentTileSchedulerILi192ELi192ELi384ELi128ELb0ELb1ELb1ELb0ELb1ELb1EEEEEEEEEvNT_6ParamsE,"a",@progbits
	.sectionflags	@""
	.align	4
.nv.constant0._ZN7cutlass13device_kernelIN5flash11enable_sm90INS1_16FlashAttnFwdSm90INS1_25CollectiveMainloopFwdSm90ILi2EN4cute5tupleIJNS5_1CILi1EEES8_S8_EEENS6_IJNS7_ILi192EEESA_NS7_ILi64EEEEEELi64ENS_10bfloat16_tEfNS_4arch4Sm90ELb0ELb0ELb1ELb1ELb0ELb1ELb0ELb0ELb1ELb1ELb0ELb0EEENS1_21CollectiveEpilogueFwdINS6_IJSA_SB_SA_EEES9_SD_SF_Li384ELb1ELb1ELb0ELb0EEENS1_36VarlenDynamicPersistentTileSchedulerILi192ELi192ELi384ELi128ELb0ELb1ELb1ELb0ELb1ELb1EEEEEEEEEvNT_6ParamsE:
	.zero		3328


//--------------------- .nv.constant0._ZN7cutlass13device_kernelIN5flash11enable_sm90INS1_16FlashAttnFwdSm90INS1_25CollectiveMainloopFwdSm90ILi2EN4cute5tupleIJNS5_1CILi1EEES8_S8_EEENS6_IJNS7_ILi192EEENS7_ILi128EEENS7_ILi64EEEEEELi64ENS_10bfloat16_tEfNS_4arch4Sm90ELb0ELb1ELb1ELb0ELb0ELb0ELb0ELb1ELb1ELb1ELb0ELb0EEENS1_21CollectiveEpilogueFwdINS6_IJSA_SC_SB_EEES9_SE_SG_Li384ELb0ELb1ELb0ELb0EEENS1_30DynamicPersistentTileSchedulerILi384ELi128ELb0ELb1ELb1EEEEEEEEEvNT_6ParamsE --------------------------
	.section	.nv.constant0._ZN7cutlass13device_kernelIN5flash11enable_sm90INS1_16FlashAttnFwdSm90INS1_25CollectiveMainloopFwdSm90ILi2EN4cute5tupleIJNS5_1CILi1EEES8_S8_EEENS6_IJNS7_ILi192EEENS7_ILi128EEENS7_ILi64EEEEEELi64ENS_10bfloat16_tEfNS_4arch4Sm90ELb0ELb1ELb1ELb0ELb0ELb0ELb0ELb1ELb1ELb1ELb0ELb0EEENS1_21CollectiveEpilogueFwdINS6_IJSA_SC_SB_EEES9_SE_SG_Li384ELb0ELb1ELb0ELb0EEENS1_30DynamicPersistentTileSchedulerILi384ELi128ELb0ELb1ELb1EEEEEEEEEvNT_6ParamsE,"a",@progbits
	.sectionflags	@""
	.align	4
.nv.constant0._ZN7cutlass13device_kernelIN5flash11enable_sm90INS1_16FlashAttnFwdSm90INS1_25CollectiveMainloopFwdSm90ILi2EN4cute5tupleIJNS5_1CILi1EEES8_S8_EEENS6_IJNS7_ILi192EEENS7_ILi128EEENS7_ILi64EEEEEELi64ENS_10bfloat16_tEfNS_4arch4Sm90ELb0ELb1ELb1ELb0ELb0ELb0ELb0ELb1ELb1ELb1ELb0ELb0EEENS1_21CollectiveEpilogueFwdINS6_IJSA_SC_SB_EEES9_SE_SG_Li384ELb0ELb1ELb0ELb0EEENS1_30DynamicPersistentTileSchedulerILi384ELi128ELb0ELb1ELb1EEEEEEEEEvNT_6ParamsE:
	.zero		3328


//--------------------- .nv.constant0._ZN7cutlass13device_kernelIN5flash11enable_sm90INS1_16FlashAttnFwdSm90INS1_25CollectiveMainloopFwdSm90ILi2EN4cute5tupleIJNS5_1CILi1EEES8_S8_EEENS6_IJNS7_ILi192EEENS7_ILi128EEENS7_ILi64EEEEEELi64ENS_10bfloat16_tEfNS_4arch4Sm90ELb0ELb1ELb1ELb1ELb0ELb0ELb0ELb1ELb1ELb1ELb0ELb0EEENS1_21CollectiveEpilogueFwdINS6_IJSA_SC_SB_EEES9_SE_SG_Li384ELb1ELb1ELb0ELb0EEENS1_36VarlenDynamicPersistentTileSchedulerILi192ELi128ELi384ELi128ELb0ELb1ELb1ELb1ELb0ELb1EEEEEEEEEvNT_6ParamsE --------------------------
	.section	.nv.constant0._ZN7cutlass13device_kernelIN5flash11enable_sm90INS1_16FlashAttnFwdSm90INS1_25CollectiveMainloopFwdSm90ILi2EN4cute5tupleIJNS5_1CILi1EEES8_S8_EEENS6_IJNS7_ILi192EEENS7_ILi128EEENS7_ILi64EEEEEELi64ENS_10bfloat16_tEfNS_4arch4Sm90ELb0ELb1ELb1ELb1ELb0ELb0ELb0ELb1ELb1ELb1ELb0ELb0EEENS1_21CollectiveEpilogueFwdINS6_IJSA_SC_SB_EEES9_SE_SG_Li384ELb1ELb1ELb0ELb0EEENS1_36VarlenDynamicPersistentTileSchedulerILi192ELi128ELi384ELi128ELb0ELb1ELb1ELb1ELb0ELb1EEEEEEEEEvNT_6ParamsE,"a",@progbits
	.sectionflags	@""
	.align	4
.nv.constant0._ZN7cutlass13device_kernelIN5flash11enable_sm90INS1_16FlashAttnFwdSm90INS1_25CollectiveMainloopFwdSm90ILi2EN4cute5tupleIJNS5_1CILi1EEES8_S8_EEENS6_IJNS7_ILi192EEENS7_ILi128EEENS7_ILi64EEEEEELi64ENS_10bfloat16_tEfNS_4arch4Sm90ELb0ELb1ELb1ELb1ELb0ELb0ELb0ELb1ELb1ELb1ELb0ELb0EEENS1_21CollectiveEpilogueFwdINS6_IJSA_SC_SB_EEES9_SE_SG_Li384ELb1ELb1ELb0ELb0EEENS1_36VarlenDynamicPersistentTileSchedulerILi192ELi128ELi384ELi128ELb0ELb1ELb1ELb1ELb0ELb1EEEEEEEEEvNT_6ParamsE:
	.zero		3328


//--------------------- .nv.constant0._ZN7cutlass13device_kernelIN5flash11enable_sm90INS1_16FlashAttnFwdSm90INS1_25CollectiveMainloopFwdSm90ILi2EN4cute5tupleIJNS5_1CILi1EEES8_S8_EEENS6_IJNS7_ILi192EEENS7_ILi128EEENS7_ILi64EEEEEELi64ENS_10bfloat16_tEfNS_4arch4Sm90ELb0ELb1ELb1ELb1ELb0ELb1ELb0ELb1ELb1ELb1ELb0ELb0EEENS1_21CollectiveEpilogueFwdINS6_IJSA_SC_SB_EEES9_SE_SG_Li384ELb1ELb1ELb0ELb0EEENS1_36VarlenDynamicPersistentTileSchedulerILi192ELi128ELi384ELi128ELb0ELb1ELb1ELb1ELb0ELb1EEEEEEEEEvNT_6ParamsE --------------------------
	.section	.nv.constant0._ZN7cutlass13device_kernelIN5flash11enable_sm90INS1_16FlashAttnFwdSm90INS1_25CollectiveMainloopFwdSm90ILi2EN4cute5tupleIJNS5_1CILi1EEES8_S8_EEENS6_IJNS7_ILi192EEENS7_ILi128EEENS7_ILi64EEEEEELi64ENS_10bfloat16_tEfNS_4arch4Sm90ELb0ELb1ELb1ELb1ELb0ELb1ELb0ELb1ELb1ELb1ELb0ELb0EEENS1_21CollectiveEpilogueFwdINS6_IJSA_SC_SB_EEES9_SE_SG_Li384ELb1ELb1ELb0ELb0EEENS1_36VarlenDynamicPersistentTileSchedulerILi192ELi128ELi384ELi128ELb0ELb1ELb1ELb1ELb0ELb1EEEEEEEEEvNT_6ParamsE,"a",@progbits
	.sectionflags	@""
	.align	4
.nv.constant0._ZN7cutlass13device_kernelIN5flash11enable_sm90INS1_16FlashAttnFwdSm90INS1_25CollectiveMainloopFwdSm90ILi2EN4cute5tupleIJNS5_1CILi1EEES8_S8_EEENS6_IJNS7_ILi192EEENS7_ILi128EEENS7_ILi64EEEEEELi64ENS_10bfloat16_tEfNS_4arch4Sm90ELb0ELb1ELb1ELb1ELb0ELb1ELb0ELb1ELb1ELb1ELb0ELb0EEENS1_21CollectiveEpilogueFwdINS6_IJSA_SC_SB_EEES9_SE_SG_Li384ELb1ELb1ELb0ELb0EEENS1_36VarlenDynamicPersistentTileSchedulerILi192ELi128ELi384ELi128ELb0ELb1ELb1ELb1ELb0ELb1EEEEEEEEEvNT_6ParamsE:
	.zero		3328


//--------------------- .nv.constant0._ZN7cutlass13device_kernelIN5flash11enable_sm90INS1_16FlashAttnFwdSm90INS1_25CollectiveMainloopFwdSm90ILi2EN4cute5tupleIJNS5_1CILi1EEES8_S8_EEENS6_IJNS7_ILi192EEENS7_ILi128EEENS7_ILi64EEEEEELi64ENS_10bfloat16_tEfNS_4arch4Sm90ELb1ELb0ELb1ELb0ELb0ELb0ELb0ELb1ELb1ELb1ELb0ELb0EEENS1_21CollectiveEpilogueFwdINS6_IJSA_SC_SB_EEES9_SE_SG_Li384ELb0ELb1ELb0ELb0EEENS1_30DynamicPersistentTileSchedulerILi384ELi128ELb0ELb1ELb1EEEEEEEEEvNT_6ParamsE --------------------------
	.section	.nv.constant0._ZN7cutlass13device_kernelIN5flash11enable_sm90INS1_16FlashAttnFwdSm90INS1_25CollectiveMainloopFwdSm90ILi2EN4cute5tupleIJNS5_1CILi1EEES8_S8_EEENS6_IJNS7_ILi192EEENS7_ILi128EEENS7_ILi64EEEEEELi64ENS_10bfloat16_tEfNS_4arch4Sm90ELb1ELb0ELb1ELb0ELb0ELb0ELb0ELb1ELb1ELb1ELb0ELb0EEENS1_21CollectiveEpilogueFwdINS6_IJSA_SC_SB_EEES9_SE_SG_Li384ELb0ELb1ELb0ELb0EEENS1_30DynamicPersistentTileSchedulerILi384ELi128ELb0ELb1ELb1EEEEEEEEEvNT_6ParamsE,"a",@progbits
	.sectionflags	@""
	.align	4
.nv.constant0._ZN7cutlass13device_kernelIN5flash11enable_sm90INS1_16FlashAttnFwdSm90INS1_25CollectiveMainloopFwdSm90ILi2EN4cute5tupleIJNS5_1CILi1EEES8_S8_EEENS6_IJNS7_ILi192EEENS7_ILi128EEENS7_ILi64EEEEEELi64ENS_10bfloat16_tEfNS_4arch4Sm90ELb1ELb0ELb1ELb0ELb0ELb0ELb0ELb1ELb1ELb1ELb0ELb0EEENS1_21CollectiveEpilogueFwdINS6_IJSA_SC_SB_EEES9_SE_SG_Li384ELb0ELb1ELb0ELb0EEENS1_30DynamicPersistentTileSchedulerILi384ELi128ELb0ELb1ELb1EEEEEEEEEvNT_6ParamsE:
	.zero		3328


//--------------------- .nv.constant0._ZN7cutlass13device_kernelIN5flash11enable_sm90INS1_16FlashAttnFwdSm90INS1_25CollectiveMainloopFwdSm90ILi2EN4cute5tupleIJNS5_1CILi1EEES8_S8_EEENS6_IJNS7_ILi192EEENS7_ILi128EEENS7_ILi64EEEEEELi64ENS_10bfloat16_tEfNS_4arch4Sm90ELb1ELb0ELb1ELb1ELb0ELb0ELb0ELb1ELb1ELb1ELb0ELb0EEENS1_21CollectiveEpilogueFwdINS6_IJSA_SC_SB_EEES9_SE_SG_Li384ELb1ELb1ELb0ELb0EEENS1_36VarlenDynamicPersistentTileSchedulerILi192ELi128ELi384ELi128ELb0ELb1ELb1ELb1ELb1ELb1EEEEEEEEEvNT_6ParamsE --------------------------
	.section	.nv.constant0._ZN7cutlass13device_kernelIN5flash11enable_sm90INS1_16FlashAttnFwdSm90INS1_25CollectiveMainloopFwdSm90ILi2EN4cute5tupleIJNS5_1CILi1EEES8_S8_EEENS6_IJNS7_ILi192EEENS7_ILi128EEENS7_ILi64EEEEEELi64ENS_10bfloat16_tEfNS_4arch4Sm90ELb1ELb0ELb1ELb1ELb0ELb0ELb0ELb1ELb1ELb1ELb0ELb0EEENS1_21CollectiveEpilogueFwdINS6_IJSA_SC_SB_EEES9_SE_SG_Li384ELb1ELb1ELb0ELb0EEENS1_36VarlenDynamicPersistentTileSchedulerILi192ELi128ELi384ELi128ELb0ELb1ELb1ELb1ELb1ELb1EEEEEEEEEvNT_6ParamsE,"a",@progbits
	.sectionflags	@""
	.align	4
.nv.constant0._ZN7cutlass13device_kernelIN5flash11enable_sm90INS1_16FlashAttnFwdSm90INS1_25CollectiveMainloopFwdSm90ILi2EN4cute5tupleIJNS5_1CILi1EEES8_S8_EEENS6_IJNS7_ILi192EEENS7_ILi128EEENS7_ILi64EEEEEELi64ENS_10bfloat16_tEfNS_4arch4Sm90ELb1ELb0ELb1ELb1ELb0ELb0ELb0ELb1ELb1ELb1ELb0ELb0EEENS1_21CollectiveEpilogueFwdINS6_IJSA_SC_SB_EEES9_SE_SG_Li384ELb1ELb1ELb0ELb0EEENS1_36VarlenDynamicPersistentTileSchedulerILi192ELi128ELi384ELi128ELb0ELb1ELb1ELb1ELb1ELb1EEEEEEEEEvNT_6ParamsE:
	.zero		3328


//--------------------- .nv.constant0._ZN7cutlass13device_kernelIN5flash11enable_sm90INS1_16FlashAttnFwdSm90INS1_25CollectiveMainloopFwdSm90ILi2EN4cute5tupleIJNS5_1CILi1EEES8_S8_EEENS6_IJNS7_ILi192EEENS7_ILi128EEENS7_ILi64EEEEEELi64ENS_10bfloat16_tEfNS_4arch4Sm90ELb1ELb0ELb1ELb1ELb0ELb1ELb0ELb1ELb1ELb1ELb0ELb0EEENS1_21CollectiveEpilogueFwdINS6_IJSA_SC_SB_EEES9_SE_SG_Li384ELb1ELb1ELb0ELb0EEENS1_36VarlenDynamicPersistentTileSchedulerILi192ELi128ELi384ELi128ELb0ELb1ELb1ELb1ELb1ELb1EEEEEEEEEvNT_6ParamsE --------------------------
	.section	.nv.constant0._ZN7cutlass13device_kernelIN5flash11enable_sm90INS1_16FlashAttnFwdSm90INS1_25CollectiveMainloopFwdSm90ILi2EN4cute5tupleIJNS5_1CILi1EEES8_S8_EEENS6_IJNS7_ILi192EEENS7_ILi128EEENS7_ILi64EEEEEELi64ENS_10bfloat16_tEfNS_4arch4Sm90ELb1ELb0ELb1ELb1ELb0ELb1ELb0ELb1ELb1ELb1ELb0ELb0EEENS1_21CollectiveEpilogueFwdINS6_IJSA_SC_SB_EEES9_SE_SG_Li384ELb1ELb1ELb0ELb0EEENS1_36VarlenDynamicPersistentTileSchedulerILi192ELi128ELi384ELi128ELb0ELb1ELb1ELb1ELb1ELb1EEEEEEEEEvNT_6ParamsE,"a",@progbits
	.sectionflags	@""
	.align	4
.nv.constant0._ZN7cutlass13device_kernelIN5flash11enable_sm90INS1_16FlashAttnFwdSm90INS1_25CollectiveMainloopFwdSm90ILi2EN4cute5tupleIJNS5_1CILi1EEES8_S8_EEENS6_IJNS7_ILi192EEENS7_ILi128EEENS7_ILi64EEEEEELi64ENS_10bfloat16_tEfNS_4arch4Sm90ELb1ELb0ELb1ELb1ELb0ELb1ELb0ELb1ELb1ELb1ELb0ELb0EEENS1_21CollectiveEpilogueFwdINS6_IJSA_SC_SB_EEES9_SE_SG_Li384ELb1ELb1ELb0ELb0EEENS1_36VarlenDynamicPersistentTileSchedulerILi192ELi128ELi384ELi128ELb0ELb1ELb1ELb1ELb1ELb1EEEEEEEEEvNT_6ParamsE:
	.zero		3328


//--------------------- SYMBOLS --------------------------

	.type		.nv.reservedSmem.offset0,@object
	.size		.nv.reservedSmem.offset0,0x4
	.type		__assertfail,@function
